	.target	sm_80

	.elftype	@"ET_EXEC"


//--------------------- .note.nv.tkinfo           --------------------------
	.section	.note.nv.tkinfo,"",@"SHT_NOTE"
	.sectionflags	@"SHF_NOTE_NV_TKINFO"
	.tkinfo
        /*0018*/ 	.word	0x00000002
        /*0030*/ 	.string	""
        /*0030*/ 	.string	"ptxas"
        /*0030*/ 	.string	"Cuda compilation tools, release 13.0, V13.0.88"
        /*0030*/ 	.string	"Build cuda_13.0.r13.0/compiler.36424714_0"
        /*0030*/ 	.string	"-arch sm_80 -m 64 "



//--------------------- .note.nv.cuinfo           --------------------------
	.section	.note.nv.cuinfo,"",@"SHT_NOTE"
	.sectionflags	@"SHF_NOTE_NV_CUINFO"
        /*0018*/ 	.short	0x0002
        /*001a*/ 	.short	0x0050
        /*001c*/ 	.short	0x0082
	.zero		2


//--------------------- .nv.info                  --------------------------
	.section	.nv.info,"",@"SHT_CUDA_INFO"
	.align	4


	//----- nvinfo : EIATTR_REGCOUNT
	.align		4
        /*0000*/ 	.byte	0x04, 0x2f
        /*0002*/ 	.short	(.L_12 - .L_11)
	.align		4
.L_11:
        /*0004*/ 	.word	index@(_ZN7cutlass13device_kernelIN5flash22FlashAttnBwdPreprocessIN4cute5tupleIJNS3_1CILi64EEENS5_ILi96EEEEEENS_6half_tEfNS_4arch4Sm80ELb1ELb1EEEEEvNT_6ParamsE)
        /*0008*/ 	.word	0x00000033


	//----- nvinfo : EIATTR_FRAME_SIZE
	.align		4
.L_12:
        /*000c*/ 	.byte	0x04, 0x11
        /*000e*/ 	.short	(.L_14 - .L_13)
	.align		4
.L_13:
        /*0010*/ 	.word	index@(_ZN7cutlass13device_kernelIN5flash22FlashAttnBwdPreprocessIN4cute5tupleIJNS3_1CILi64EEENS5_ILi96EEEEEENS_6half_tEfNS_4arch4Sm80ELb1ELb1EEEEEvNT_6ParamsE)
        /*0014*/ 	.word	0x00000000


	//----- nvinfo : EIATTR_REGCOUNT
	.align		4
.L_14:
        /*0018*/ 	.byte	0x04, 0x2f
        /*001a*/ 	.short	(.L_16 - .L_15)
	.align		4
.L_15:
        /*001c*/ 	.word	index@(_ZN7cutlass13device_kernelIN5flash19enable_sm80_to_sm89INS1_16FlashAttnBwdSm80INS1_25CollectiveMainloopBwdSm80ILi2ELi2EN4cute5tupleIJNS5_1CILi64EEENS7_ILi128EEENS7_ILi96EEEEEENS_6half_tEfNS_4arch4Sm80ELb1ELb0ELb1ELb1ELb1ELb0ELb0ELb0ELi2ELi2ELi4ELi2ELb0EEENS1_24CollectiveEpilogueBwdGQAISB_fSE_Li256ELb1ELb1EEENS1_25SingleTileBwdLPTSchedulerILb1ELi128ELb1EEEEEEEEEvNT_6ParamsE)
        /*0020*/ 	.word	0x000000fb


	//----- nvinfo : EIATTR_FRAME_SIZE
	.align		4
.L_16:
        /*0024*/ 	.byte	0x04, 0x11
        /*0026*/ 	.short	(.L_18 - .L_17)
	.align		4
.L_17:
        /*0028*/ 	.word	index@($__internal_11_$__cuda_sm70_warpsync)
        /*002c*/ 	.word	0x00000000


	//----- nvinfo : EIATTR_FRAME_SIZE
	.align		4
.L_18:
        /*0030*/ 	.byte	0x04, 0x11
        /*0032*/ 	.short	(.L_20 - .L_19)
	.align		4
.L_19:
        /*0034*/ 	.word	index@(_ZN7cutlass13device_kernelIN5flash19enable_sm80_to_sm89INS1_16FlashAttnBwdSm80INS1_25CollectiveMainloopBwdSm80ILi2ELi2EN4cute5tupleIJNS5_1CILi64EEENS7_ILi128EEENS7_ILi96EEEEEENS_6half_tEfNS_4arch4Sm80ELb1ELb0ELb1ELb1ELb1ELb0ELb0ELb0ELi2ELi2ELi4ELi2ELb0EEENS1_24CollectiveEpilogueBwdGQAISB_fSE_Li256ELb1ELb1EEENS1_25SingleTileBwdLPTSchedulerILb1ELi128ELb1EEEEEEEEEvNT_6ParamsE)
        /*0038*/ 	.word	0x00000000


	//----- nvinfo : EIATTR_REGCOUNT
	.align		4
.L_20:
        /*003c*/ 	.byte	0x04, 0x2f
        /*003e*/ 	.short	(.L_22 - .L_21)
	.align		4
.L_21:
        /*0040*/ 	.word	index@(_ZN7cutlass13device_kernelIN5flash32FlashAttnBwdPostprocessConvertdQIN4cute5tupleIJNS3_1CILi64EEENS5_ILi96EEEEEENS_6half_tEfNS_4arch4Sm80ELi256ENS3_8TiledMMAINS3_8MMA_AtomIJNS3_28SM80_16x8x16_F32F16F16F32_TNEEEENS3_6LayoutINS4_IJNS5_ILi2EEENS5_ILi4EEENS5_ILi1EEEEEENS4_IJSJ_SH_NS5_ILi0EEEEEEEENS4_IJNS5_ILi32EEESO_NS5_ILi16EEEEEEEELb0EEEEEvNT_6ParamsE)
        /*0044*/ 	.word	0x0000002f


	//----- nvinfo : EIATTR_FRAME_SIZE
	.align		4
.L_22:
        /*0048*/ 	.byte	0x04, 0x11
        /*004a*/ 	.short	(.L_24 - .L_23)
	.align		4
.L_23:
        /*004c*/ 	.word	index@(_ZN7cutlass13device_kernelIN5flash32FlashAttnBwdPostprocessConvertdQIN4cute5tupleIJNS3_1CILi64EEENS5_ILi96EEEEEENS_6half_tEfNS_4arch4Sm80ELi256ENS3_8TiledMMAINS3_8MMA_AtomIJNS3_28SM80_16x8x16_F32F16F16F32_TNEEEENS3_6LayoutINS4_IJNS5_ILi2EEENS5_ILi4EEENS5_ILi1EEEEEENS4_IJSJ_SH_NS5_ILi0EEEEEEEENS4_IJNS5_ILi32EEESO_NS5_ILi16EEEEEEEELb0EEEEEvNT_6ParamsE)
        /*0050*/ 	.word	0x00000000


	//----- nvinfo : EIATTR_REGCOUNT
	.align		4
.L_24:
        /*0054*/ 	.byte	0x04, 0x2f
        /*0056*/ 	.short	(.L_26 - .L_25)
	.align		4
.L_25:
        /*0058*/ 	.word	index@(_ZN7cutlass13device_kernelIN5flash32FlashAttnBwdPostprocessConvertdQIN4cute5tupleIJNS3_1CILi128EEENS5_ILi96EEEEEENS_6half_tEfNS_4arch4Sm80ELi256ENS3_8TiledMMAINS3_8MMA_AtomIJNS3_28SM80_16x8x16_F32F16F16F32_TNEEEENS3_6LayoutINS4_IJNS5_ILi4EEENS5_ILi2EEENS5_ILi1EEEEEENS4_IJSJ_SH_NS5_ILi0EEEEEEEENS4_IJNS5_ILi64EEENS5_ILi32EEENS5_ILi16EEEEEEEELb0EEEEEvNT_6ParamsE)
        /*005c*/ 	.word	0x00000047


	//----- nvinfo : EIATTR_FRAME_SIZE
	.align		4
.L_26:
        /*0060*/ 	.byte	0x04, 0x11
        /*0062*/ 	.short	(.L_28 - .L_27)
	.align		4
.L_27:
        /*0064*/ 	.word	index@(_ZN7cutlass13device_kernelIN5flash32FlashAttnBwdPostprocessConvertdQIN4cute5tupleIJNS3_1CILi128EEENS5_ILi96EEEEEENS_6half_tEfNS_4arch4Sm80ELi256ENS3_8TiledMMAINS3_8MMA_AtomIJNS3_28SM80_16x8x16_F32F16F16F32_TNEEEENS3_6LayoutINS4_IJNS5_ILi4EEENS5_ILi2EEENS5_ILi1EEEEEENS4_IJSJ_SH_NS5_ILi0EEEEEEEENS4_IJNS5_ILi64EEENS5_ILi32EEENS5_ILi16EEEEEEEELb0EEEEEvNT_6ParamsE)
        /*0068*/ 	.word	0x00000000


	//----- nvinfo : EIATTR_REGCOUNT
	.align		4
.L_28:
        /*006c*/ 	.byte	0x04, 0x2f
        /*006e*/ 	.short	(.L_30 - .L_29)
	.align		4
.L_29:
        /*0070*/ 	.word	index@(_ZN7cutlass13device_kernelIN5flash19enable_sm80_to_sm89INS1_16FlashAttnBwdSm80INS1_25CollectiveMainloopBwdSm80ILi2ELi2EN4cute5tupleIJNS5_1CILi64EEENS7_ILi128EEENS7_ILi96EEEEEENS_6half_tEfNS_4arch4Sm80ELb1ELb0ELb1ELb1ELb0ELb0ELb0ELb0ELi2ELi2ELi4ELi2ELb0EEENS1_24CollectiveEpilogueBwdGQAISB_fSE_Li256ELb1ELb0EEENS1_25SingleTileBwdLPTSchedulerILb1ELi128ELb0EEEEEEEEEvNT_6ParamsE)
        /*0074*/ 	.word	0x000000fd


	//----- nvinfo : EIATTR_FRAME_SIZE
	.align		4
.L_30:
        /*0078*/ 	.byte	0x04, 0x11
        /*007a*/ 	.short	(.L_32 - .L_31)
	.align		4
.L_31:
        /*007c*/ 	.word	index@(_ZN7cutlass13device_kernelIN5flash19enable_sm80_to_sm89INS1_16FlashAttnBwdSm80INS1_25CollectiveMainloopBwdSm80ILi2ELi2EN4cute5tupleIJNS5_1CILi64EEENS7_ILi128EEENS7_ILi96EEEEEENS_6half_tEfNS_4arch4Sm80ELb1ELb0ELb1ELb1ELb0ELb0ELb0ELb0ELi2ELi2ELi4ELi2ELb0EEENS1_24CollectiveEpilogueBwdGQAISB_fSE_Li256ELb1ELb0EEENS1_25SingleTileBwdLPTSchedulerILb1ELi128ELb0EEEEEEEEEvNT_6ParamsE)
        /*0080*/ 	.word	0x00000000


	//----- nvinfo : EIATTR_REGCOUNT
	.align		4
.L_32:
        /*0084*/ 	.byte	0x04, 0x2f
        /*0086*/ 	.short	(.L_34 - .L_33)
	.align		4
.L_33:
        /*0088*/ 	.word	index@(_ZN7cutlass13device_kernelIN5flash19enable_sm80_to_sm89INS1_16FlashAttnBwdSm80INS1_25CollectiveMainloopBwdSm80ILi2ELi2EN4cute5tupleIJNS5_1CILi64EEENS7_ILi128EEENS7_ILi96EEEEEENS_6half_tEfNS_4arch4Sm80ELb1ELb0ELb1ELb1ELb1ELb0ELb0ELb0ELi2ELi2ELi4ELi2ELb0EEENS1_21CollectiveEpilogueBwdISB_SC_SE_Li256ELb1ELb0ELi2EEENS1_25SingleTileBwdLPTSchedulerILb1ELi128ELb1EEEEEEEEEvNT_6ParamsE)
        /*008c*/ 	.word	0x000000fd


	//----- nvinfo : EIATTR_FRAME_SIZE
	.align		4
.L_34:
        /*0090*/ 	.byte	0x04, 0x11
        /*0092*/ 	.short	(.L_36 - .L_35)
	.align		4
.L_35:
        /*0094*/ 	.word	index@(_ZN7cutlass13device_kernelIN5flash19enable_sm80_to_sm89INS1_16FlashAttnBwdSm80INS1_25CollectiveMainloopBwdSm80ILi2ELi2EN4cute5tupleIJNS5_1CILi64EEENS7_ILi128EEENS7_ILi96EEEEEENS_6half_tEfNS_4arch4Sm80ELb1ELb0ELb1ELb1ELb1ELb0ELb0ELb0ELi2ELi2ELi4ELi2ELb0EEENS1_21CollectiveEpilogueBwdISB_SC_SE_Li256ELb1ELb0ELi2EEENS1_25SingleTileBwdLPTSchedulerILb1ELi128ELb1EEEEEEEEEvNT_6ParamsE)
        /*0098*/ 	.word	0x00000000


	//----- nvinfo : EIATTR_REGCOUNT
	.align		4
.L_36:
        /*009c*/ 	.byte	0x04, 0x2f
        /*009e*/ 	.short	(.L_38 - .L_37)
	.align		4
.L_37:
        /*00a0*/ 	.word	index@(_ZN7cutlass13device_kernelIN5flash19enable_sm80_to_sm89INS1_16FlashAttnBwdSm80INS1_25CollectiveMainloopBwdSm80ILi2ELi2EN4cute5tupleIJNS5_1CILi64EEENS7_ILi128EEENS7_ILi96EEEEEENS_6half_tEfNS_4arch4Sm80ELb1ELb0ELb1ELb1ELb0ELb0ELb0ELb0ELi2ELi2ELi4ELi2ELb0EEENS1_21CollectiveEpilogueBwdISB_SC_SE_Li256ELb1ELb0ELi2EEENS1_25SingleTileBwdLPTSchedulerILb1ELi128ELb0EEEEEEEEEvNT_6ParamsE)
        /*00a4*/ 	.word	0x000000fb


	//----- nvinfo : EIATTR_FRAME_SIZE
	.align		4
.L_38:
        /*00a8*/ 	.byte	0x04, 0x11
        /*00aa*/ 	.short	(.L_40 - .L_39)
	.align		4
.L_39:
        /*00ac*/ 	.word	index@(_ZN7cutlass13device_kernelIN5flash19enable_sm80_to_sm89INS1_16FlashAttnBwdSm80INS1_25CollectiveMainloopBwdSm80ILi2ELi2EN4cute5tupleIJNS5_1CILi64EEENS7_ILi128EEENS7_ILi96EEEEEENS_6half_tEfNS_4arch4Sm80ELb1ELb0ELb1ELb1ELb0ELb0ELb0ELb0ELi2ELi2ELi4ELi2ELb0EEENS1_21CollectiveEpilogueBwdISB_SC_SE_Li256ELb1ELb0ELi2EEENS1_25SingleTileBwdLPTSchedulerILb1ELi128ELb0EEEEEEEEEvNT_6ParamsE)
        /*00b0*/ 	.word	0x00000000


	//----- nvinfo : EIATTR_REGCOUNT
	.align		4
.L_40:
        /*00b4*/ 	.byte	0x04, 0x2f
        /*00b6*/ 	.short	(.L_42 - .L_41)
	.align		4
.L_41:
        /*00b8*/ 	.word	index@(_ZN7cutlass13device_kernelIN5flash22FlashAttnBwdPreprocessIN4cute5tupleIJNS3_1CILi64EEENS5_ILi96EEEEEENS_6half_tEfNS_4arch4Sm80ELb1ELb0EEEEEvNT_6ParamsE)
        /*00bc*/ 	.word	0x0000002e


	//----- nvinfo : EIATTR_FRAME_SIZE
	.align		4
.L_42:
        /*00c0*/ 	.byte	0x04, 0x11
        /*00c2*/ 	.short	(.L_44 - .L_43)
	.align		4
.L_43:
        /*00c4*/ 	.word	index@(_ZN7cutlass13device_kernelIN5flash22FlashAttnBwdPreprocessIN4cute5tupleIJNS3_1CILi64EEENS5_ILi96EEEEEENS_6half_tEfNS_4arch4Sm80ELb1ELb0EEEEEvNT_6ParamsE)
        /*00c8*/ 	.word	0x00000000


	//----- nvinfo : EIATTR_REGCOUNT
	.align		4
.L_44:
        /*00cc*/ 	.byte	0x04, 0x2f
        /*00ce*/ 	.short	(.L_46 - .L_45)
	.align		4
.L_45:
        /*00d0*/ 	.word	index@(_ZN7cutlass13device_kernelIN5flash19enable_sm80_to_sm89INS1_16FlashAttnBwdSm80INS1_25CollectiveMainloopBwdSm80ILi2ELi2EN4cute5tupleIJNS5_1CILi64EEENS7_ILi128EEENS7_ILi96EEEEEENS_6half_tEfNS_4arch4Sm80ELb1ELb0ELb1ELb0ELb1ELb0ELb0ELb0ELi2ELi2ELi4ELi2ELb0EEENS1_24CollectiveEpilogueBwdGQAISB_fSE_Li256ELb0ELb1EEENS1_25SingleTileBwdLPTSchedulerILb0ELi128ELb1EEEEEEEEEvNT_6ParamsE)
        /*00d4*/ 	.word	0x000000fd


	//----- nvinfo : EIATTR_FRAME_SIZE
	.align		4
.L_46:
        /*00d8*/ 	.byte	0x04, 0x11
        /*00da*/ 	.short	(.L_48 - .L_47)
	.align		4
.L_47:
        /*00dc*/ 	.word	index@($__internal_10_$__cuda_sm70_warpsync)
        /*00e0*/ 	.word	0x00000000


	//----- nvinfo : EIATTR_FRAME_SIZE
	.align		4
.L_48:
        /*00e4*/ 	.byte	0x04, 0x11
        /*00e6*/ 	.short	(.L_50 - .L_49)
	.align		4
.L_49:
        /*00e8*/ 	.word	index@(_ZN7cutlass13device_kernelIN5flash19enable_sm80_to_sm89INS1_16FlashAttnBwdSm80INS1_25CollectiveMainloopBwdSm80ILi2ELi2EN4cute5tupleIJNS5_1CILi64EEENS7_ILi128EEENS7_ILi96EEEEEENS_6half_tEfNS_4arch4Sm80ELb1ELb0ELb1ELb0ELb1ELb0ELb0ELb0ELi2ELi2ELi4ELi2ELb0EEENS1_24CollectiveEpilogueBwdGQAISB_fSE_Li256ELb0ELb1EEENS1_25SingleTileBwdLPTSchedulerILb0ELi128ELb1EEEEEEEEEvNT_6ParamsE)
        /*00ec*/ 	.word	0x00000000


	//----- nvinfo : EIATTR_REGCOUNT
	.align		4
.L_50:
        /*00f0*/ 	.byte	0x04, 0x2f
        /*00f2*/ 	.short	(.L_52 - .L_51)
	.align		4
.L_51:
        /*00f4*/ 	.word	index@(_ZN7cutlass13device_kernelIN5flash19enable_sm80_to_sm89INS1_16FlashAttnBwdSm80INS1_25CollectiveMainloopBwdSm80ILi2ELi2EN4cute5tupleIJNS5_1CILi64EEENS7_ILi128EEENS7_ILi96EEEEEENS_6half_tEfNS_4arch4Sm80ELb1ELb0ELb1ELb0ELb0ELb0ELb0ELb0ELi2ELi2ELi4ELi2ELb0EEENS1_24CollectiveEpilogueBwdGQAISB_fSE_Li256ELb0ELb0EEENS1_25SingleTileBwdLPTSchedulerILb0ELi128ELb0EEEEEEEEEvNT_6ParamsE)
        /*00f8*/ 	.word	0x000000fd


	//----- nvinfo : EIATTR_FRAME_SIZE
	.align		4
.L_52:
        /*00fc*/ 	.byte	0x04, 0x11
        /*00fe*/ 	.short	(.L_54 - .L_53)
	.align		4
.L_53:
        /*0100*/ 	.word	index@(_ZN7cutlass13device_kernelIN5flash19enable_sm80_to_sm89INS1_16FlashAttnBwdSm80INS1_25CollectiveMainloopBwdSm80ILi2ELi2EN4cute5tupleIJNS5_1CILi64EEENS7_ILi128EEENS7_ILi96EEEEEENS_6half_tEfNS_4arch4Sm80ELb1ELb0ELb1ELb0ELb0ELb0ELb0ELb0ELi2ELi2ELi4ELi2ELb0EEENS1_24CollectiveEpilogueBwdGQAISB_fSE_Li256ELb0ELb0EEENS1_25SingleTileBwdLPTSchedulerILb0ELi128ELb0EEEEEEEEEvNT_6ParamsE)
        /*0104*/ 	.word	0x00000000


	//----- nvinfo : EIATTR_REGCOUNT
	.align		4
.L_54:
        /*0108*/ 	.byte	0x04, 0x2f
        /*010a*/ 	.short	(.L_56 - .L_55)
	.align		4
.L_55:
        /*010c*/ 	.word	index@(_ZN7cutlass13device_kernelIN5flash19enable_sm80_to_sm89INS1_16FlashAttnBwdSm80INS1_25CollectiveMainloopBwdSm80ILi2ELi2EN4cute5tupleIJNS5_1CILi64EEENS7_ILi128EEENS7_ILi96EEEEEENS_6half_tEfNS_4arch4Sm80ELb1ELb0ELb1ELb0ELb1ELb0ELb0ELb0ELi2ELi2ELi4ELi2ELb0EEENS1_21CollectiveEpilogueBwdISB_SC_SE_Li256ELb0ELb0ELi2EEENS1_25SingleTileBwdLPTSchedulerILb0ELi128ELb1EEEEEEEEEvNT_6ParamsE)
        /*0110*/ 	.word	0x000000fd


	//----- nvinfo : EIATTR_FRAME_SIZE
	.align		4
.L_56:
        /*0114*/ 	.byte	0x04, 0x11
        /*0116*/ 	.short	(.L_58 - .L_57)
	.align		4
.L_57:
        /*0118*/ 	.word	index@(_ZN7cutlass13device_kernelIN5flash19enable_sm80_to_sm89INS1_16FlashAttnBwdSm80INS1_25CollectiveMainloopBwdSm80ILi2ELi2EN4cute5tupleIJNS5_1CILi64EEENS7_ILi128EEENS7_ILi96EEEEEENS_6half_tEfNS_4arch4Sm80ELb1ELb0ELb1ELb0ELb1ELb0ELb0ELb0ELi2ELi2ELi4ELi2ELb0EEENS1_21CollectiveEpilogueBwdISB_SC_SE_Li256ELb0ELb0ELi2EEENS1_25SingleTileBwdLPTSchedulerILb0ELi128ELb1EEEEEEEEEvNT_6ParamsE)
        /*011c*/ 	.word	0x00000000


	//----- nvinfo : EIATTR_REGCOUNT
	.align		4
.L_58:
        /*0120*/ 	.byte	0x04, 0x2f
        /*0122*/ 	.short	(.L_60 - .L_59)
	.align		4
.L_59:
        /*0124*/ 	.word	index@(_ZN7cutlass13device_kernelIN5flash19enable_sm80_to_sm89INS1_16FlashAttnBwdSm80INS1_25CollectiveMainloopBwdSm80ILi2ELi2EN4cute5tupleIJNS5_1CILi64EEENS7_ILi128EEENS7_ILi96EEEEEENS_6half_tEfNS_4arch4Sm80ELb1ELb0ELb1ELb0ELb0ELb0ELb0ELb0ELi2ELi2ELi4ELi2ELb0EEENS1_21CollectiveEpilogueBwdISB_SC_SE_Li256ELb0ELb0ELi2EEENS1_25SingleTileBwdLPTSchedulerILb0ELi128ELb0EEEEEEEEEvNT_6ParamsE)
        /*0128*/ 	.word	0x000000fd


	//----- nvinfo : EIATTR_FRAME_SIZE
	.align		4
.L_60:
        /*012c*/ 	.byte	0x04, 0x11
        /*012e*/ 	.short	(.L_62 - .L_61)
	.align		4
.L_61:
        /*0130*/ 	.word	index@(_ZN7cutlass13device_kernelIN5flash19enable_sm80_to_sm89INS1_16FlashAttnBwdSm80INS1_25CollectiveMainloopBwdSm80ILi2ELi2EN4cute5tupleIJNS5_1CILi64EEENS7_ILi128EEENS7_ILi96EEEEEENS_6half_tEfNS_4arch4Sm80ELb1ELb0ELb1ELb0ELb0ELb0ELb0ELb0ELi2ELi2ELi4ELi2ELb0EEENS1_21CollectiveEpilogueBwdISB_SC_SE_Li256ELb0ELb0ELi2EEENS1_25SingleTileBwdLPTSchedulerILb0ELi128ELb0EEEEEEEEEvNT_6ParamsE)
        /*0134*/ 	.word	0x00000000


	//----- nvinfo : EIATTR_REGCOUNT
	.align		4
.L_62:
        /*0138*/ 	.byte	0x04, 0x2f
        /*013a*/ 	.short	(.L_64 - .L_63)
	.align		4
.L_63:
        /*013c*/ 	.word	index@(_ZN7cutlass13device_kernelIN5flash19enable_sm80_to_sm89INS1_16FlashAttnBwdSm80INS1_25CollectiveMainloopBwdSm80ILi2ELi2EN4cute5tupleIJNS5_1CILi64EEENS7_ILi128EEENS7_ILi96EEEEEENS_6half_tEfNS_4arch4Sm80ELb0ELb1ELb1ELb1ELb1ELb0ELb0ELb0ELi2ELi2ELi4ELi2ELb0EEENS1_24CollectiveEpilogueBwdGQAISB_fSE_Li256ELb1ELb1EEENS1_19SingleTileSchedulerILb1ELb0ELb0ELi128EEEEEEEEEvNT_6ParamsE)
        /*0140*/ 	.word	0x000000ff


	//----- nvinfo : EIATTR_FRAME_SIZE
	.align		4
.L_64:
        /*0144*/ 	.byte	0x04, 0x11
        /*0146*/ 	.short	(.L_66 - .L_65)
	.align		4
.L_65:
        /*0148*/ 	.word	index@($__internal_9_$__cuda_sm70_warpsync)
        /*014c*/ 	.word	0x00000000


	//----- nvinfo : EIATTR_FRAME_SIZE
	.align		4
.L_66:
        /*0150*/ 	.byte	0x04, 0x11
        /*0152*/ 	.short	(.L_68 - .L_67)
	.align		4
.L_67:
        /*0154*/ 	.word	index@(_ZN7cutlass13device_kernelIN5flash19enable_sm80_to_sm89INS1_16FlashAttnBwdSm80INS1_25CollectiveMainloopBwdSm80ILi2ELi2EN4cute5tupleIJNS5_1CILi64EEENS7_ILi128EEENS7_ILi96EEEEEENS_6half_tEfNS_4arch4Sm80ELb0ELb1ELb1ELb1ELb1ELb0ELb0ELb0ELi2ELi2ELi4ELi2ELb0EEENS1_24CollectiveEpilogueBwdGQAISB_fSE_Li256ELb1ELb1EEENS1_19SingleTileSchedulerILb1ELb0ELb0ELi128EEEEEEEEEvNT_6ParamsE)
        /*0158*/ 	.word	0x00000000


	//----- nvinfo : EIATTR_REGCOUNT
	.align		4
.L_68:
        /*015c*/ 	.byte	0x04, 0x2f
        /*015e*/ 	.short	(.L_70 - .L_69)
	.align		4
.L_69:
        /*0160*/ 	.word	index@(_ZN7cutlass13device_kernelIN5flash19enable_sm80_to_sm89INS1_16FlashAttnBwdSm80INS1_25CollectiveMainloopBwdSm80ILi2ELi2EN4cute5tupleIJNS5_1CILi64EEENS7_ILi128EEENS7_ILi96EEEEEENS_6half_tEfNS_4arch4Sm80ELb0ELb1ELb1ELb1ELb0ELb0ELb0ELb0ELi2ELi2ELi4ELi2ELb0EEENS1_24CollectiveEpilogueBwdGQAISB_fSE_Li256ELb1ELb0EEENS1_19SingleTileSchedulerILb1ELb0ELb0ELi128EEEEEEEEEvNT_6ParamsE)
        /*0164*/ 	.word	0x000000ff


	//----- nvinfo : EIATTR_FRAME_SIZE
	.align		4
.L_70:
        /*0168*/ 	.byte	0x04, 0x11
        /*016a*/ 	.short	(.L_72 - .L_71)
	.align		4
.L_71:
        /*016c*/ 	.word	index@(_ZN7cutlass13device_kernelIN5flash19enable_sm80_to_sm89INS1_16FlashAttnBwdSm80INS1_25CollectiveMainloopBwdSm80ILi2ELi2EN4cute5tupleIJNS5_1CILi64EEENS7_ILi128EEENS7_ILi96EEEEEENS_6half_tEfNS_4arch4Sm80ELb0ELb1ELb1ELb1ELb0ELb0ELb0ELb0ELi2ELi2ELi4ELi2ELb0EEENS1_24CollectiveEpilogueBwdGQAISB_fSE_Li256ELb1ELb0EEENS1_19SingleTileSchedulerILb1ELb0ELb0ELi128EEEEEEEEEvNT_6ParamsE)
        /*0170*/ 	.word	0x00000000


	//----- nvinfo : EIATTR_REGCOUNT
	.align		4
.L_72:
        /*0174*/ 	.byte	0x04, 0x2f
        /*0176*/ 	.short	(.L_74 - .L_73)
	.align		4
.L_73:
        /*0178*/ 	.word	index@(_ZN7cutlass13device_kernelIN5flash19enable_sm80_to_sm89INS1_16FlashAttnBwdSm80INS1_25CollectiveMainloopBwdSm80ILi2ELi2EN4cute5tupleIJNS5_1CILi64EEENS7_ILi128EEENS7_ILi96EEEEEENS_6half_tEfNS_4arch4Sm80ELb0ELb1ELb1ELb1ELb1ELb0ELb0ELb0ELi2ELi2ELi4ELi2ELb0EEENS1_21CollectiveEpilogueBwdISB_SC_SE_Li256ELb1ELb0ELi2EEENS1_19SingleTileSchedulerILb1ELb0ELb0ELi128EEEEEEEEEvNT_6ParamsE)
        /*017c*/ 	.word	0x000000ff


	//----- nvinfo : EIATTR_FRAME_SIZE
	.align		4
.L_74:
        /*0180*/ 	.byte	0x04, 0x11
        /*0182*/ 	.short	(.L_76 - .L_75)
	.align		4
.L_75:
        /*0184*/ 	.word	index@(_ZN7cutlass13device_kernelIN5flash19enable_sm80_to_sm89INS1_16FlashAttnBwdSm80INS1_25CollectiveMainloopBwdSm80ILi2ELi2EN4cute5tupleIJNS5_1CILi64EEENS7_ILi128EEENS7_ILi96EEEEEENS_6half_tEfNS_4arch4Sm80ELb0ELb1ELb1ELb1ELb1ELb0ELb0ELb0ELi2ELi2ELi4ELi2ELb0EEENS1_21CollectiveEpilogueBwdISB_SC_SE_Li256ELb1ELb0ELi2EEENS1_19SingleTileSchedulerILb1ELb0ELb0ELi128EEEEEEEEEvNT_6ParamsE)
        /*0188*/ 	.word	0x00000000


	//----- nvinfo : EIATTR_REGCOUNT
	.align		4
.L_76:
        /*018c*/ 	.byte	0x04, 0x2f
        /*018e*/ 	.short	(.L_78 - .L_77)
	.align		4
.L_77:
        /*0190*/ 	.word	index@(_ZN7cutlass13device_kernelIN5flash19enable_sm80_to_sm89INS1_16FlashAttnBwdSm80INS1_25CollectiveMainloopBwdSm80ILi2ELi2EN4cute5tupleIJNS5_1CILi64EEENS7_ILi128EEENS7_ILi96EEEEEENS_6half_tEfNS_4arch4Sm80ELb0ELb1ELb1ELb1ELb0ELb0ELb0ELb0ELi2ELi2ELi4ELi2ELb0EEENS1_21CollectiveEpilogueBwdISB_SC_SE_Li256ELb1ELb0ELi2EEENS1_19SingleTileSchedulerILb1ELb0ELb0ELi128EEEEEEEEEvNT_6ParamsE)
        /*0194*/ 	.word	0x000000ff


	//----- nvinfo : EIATTR_FRAME_SIZE
	.align		4
.L_78:
        /*0198*/ 	.byte	0x04, 0x11
        /*019a*/ 	.short	(.L_80 - .L_79)
	.align		4
.L_79:
        /*019c*/ 	.word	index@(_ZN7cutlass13device_kernelIN5flash19enable_sm80_to_sm89INS1_16FlashAttnBwdSm80INS1_25CollectiveMainloopBwdSm80ILi2ELi2EN4cute5tupleIJNS5_1CILi64EEENS7_ILi128EEENS7_ILi96EEEEEENS_6half_tEfNS_4arch4Sm80ELb0ELb1ELb1ELb1ELb0ELb0ELb0ELb0ELi2ELi2ELi4ELi2ELb0EEENS1_21CollectiveEpilogueBwdISB_SC_SE_Li256ELb1ELb0ELi2EEENS1_19SingleTileSchedulerILb1ELb0ELb0ELi128EEEEEEEEEvNT_6ParamsE)
        /*01a0*/ 	.word	0x00000000


	//----- nvinfo : EIATTR_REGCOUNT
	.align		4
.L_80:
        /*01a4*/ 	.byte	0x04, 0x2f
        /*01a6*/ 	.short	(.L_82 - .L_81)
	.align		4
.L_81:
        /*01a8*/ 	.word	index@(_ZN7cutlass13device_kernelIN5flash19enable_sm80_to_sm89INS1_16FlashAttnBwdSm80INS1_25CollectiveMainloopBwdSm80ILi2ELi2EN4cute5tupleIJNS5_1CILi64EEENS7_ILi128EEENS7_ILi96EEEEEENS_6half_tEfNS_4arch4Sm80ELb0ELb1ELb1ELb0ELb1ELb0ELb0ELb0ELi2ELi2ELi4ELi2ELb0EEENS1_24CollectiveEpilogueBwdGQAISB_fSE_Li256ELb0ELb1EEENS1_19SingleTileSchedulerILb0ELb0ELb0ELi128EEEEEEEEEvNT_6ParamsE)
        /*01ac*/ 	.word	0x000000ff


	//----- nvinfo : EIATTR_FRAME_SIZE
	.align		4
.L_82:
        /*01b0*/ 	.byte	0x04, 0x11
        /*01b2*/ 	.short	(.L_84 - .L_83)
	.align		4
.L_83:
        /*01b4*/ 	.word	index@($__internal_8_$__cuda_sm70_warpsync)
        /*01b8*/ 	.word	0x00000000


	//----- nvinfo : EIATTR_FRAME_SIZE
	.align		4
.L_84:
        /*01bc*/ 	.byte	0x04, 0x11
        /*01be*/ 	.short	(.L_86 - .L_85)
	.align		4
.L_85:
        /*01c0*/ 	.word	index@(_ZN7cutlass13device_kernelIN5flash19enable_sm80_to_sm89INS1_16FlashAttnBwdSm80INS1_25CollectiveMainloopBwdSm80ILi2ELi2EN4cute5tupleIJNS5_1CILi64EEENS7_ILi128EEENS7_ILi96EEEEEENS_6half_tEfNS_4arch4Sm80ELb0ELb1ELb1ELb0ELb1ELb0ELb0ELb0ELi2ELi2ELi4ELi2ELb0EEENS1_24CollectiveEpilogueBwdGQAISB_fSE_Li256ELb0ELb1EEENS1_19SingleTileSchedulerILb0ELb0ELb0ELi128EEEEEEEEEvNT_6ParamsE)
        /*01c4*/ 	.word	0x00000000


	//----- nvinfo : EIATTR_REGCOUNT
	.align		4
.L_86:
        /*01c8*/ 	.byte	0x04, 0x2f
        /*01ca*/ 	.short	(.L_88 - .L_87)
	.align		4
.L_87:
        /*01cc*/ 	.word	index@(_ZN7cutlass13device_kernelIN5flash19enable_sm80_to_sm89INS1_16FlashAttnBwdSm80INS1_25CollectiveMainloopBwdSm80ILi2ELi2EN4cute5tupleIJNS5_1CILi64EEENS7_ILi128EEENS7_ILi96EEEEEENS_6half_tEfNS_4arch4Sm80ELb0ELb1ELb1ELb0ELb0ELb0ELb0ELb0ELi2ELi2ELi4ELi2ELb0EEENS1_24CollectiveEpilogueBwdGQAISB_fSE_Li256ELb0ELb0EEENS1_19SingleTileSchedulerILb0ELb0ELb0ELi128EEEEEEEEEvNT_6ParamsE)
        /*01d0*/ 	.word	0x000000ff


	//----- nvinfo : EIATTR_FRAME_SIZE
	.align		4
.L_88:
        /*01d4*/ 	.byte	0x04, 0x11
        /*01d6*/ 	.short	(.L_90 - .L_89)
	.align		4
.L_89:
        /*01d8*/ 	.word	index@(_ZN7cutlass13device_kernelIN5flash19enable_sm80_to_sm89INS1_16FlashAttnBwdSm80INS1_25CollectiveMainloopBwdSm80ILi2ELi2EN4cute5tupleIJNS5_1CILi64EEENS7_ILi128EEENS7_ILi96EEEEEENS_6half_tEfNS_4arch4Sm80ELb0ELb1ELb1ELb0ELb0ELb0ELb0ELb0ELi2ELi2ELi4ELi2ELb0EEENS1_24CollectiveEpilogueBwdGQAISB_fSE_Li256ELb0ELb0EEENS1_19SingleTileSchedulerILb0ELb0ELb0ELi128EEEEEEEEEvNT_6ParamsE)
        /*01dc*/ 	.word	0x00000000


	//----- nvinfo : EIATTR_REGCOUNT
	.align		4
.L_90:
        /*01e0*/ 	.byte	0x04, 0x2f
        /*01e2*/ 	.short	(.L_92 - .L_91)
	.align		4
.L_91:
        /*01e4*/ 	.word	index@(_ZN7cutlass13device_kernelIN5flash19enable_sm80_to_sm89INS1_16FlashAttnBwdSm80INS1_25CollectiveMainloopBwdSm80ILi2ELi2EN4cute5tupleIJNS5_1CILi64EEENS7_ILi128EEENS7_ILi96EEEEEENS_6half_tEfNS_4arch4Sm80ELb0ELb1ELb1ELb0ELb1ELb0ELb0ELb0ELi2ELi2ELi4ELi2ELb0EEENS1_21CollectiveEpilogueBwdISB_SC_SE_Li256ELb0ELb0ELi2EEENS1_19SingleTileSchedulerILb0ELb0ELb0ELi128EEEEEEEEEvNT_6ParamsE)
        /*01e8*/ 	.word	0x000000ff


	//----- nvinfo : EIATTR_FRAME_SIZE
	.align		4
.L_92:
        /*01ec*/ 	.byte	0x04, 0x11
        /*01ee*/ 	.short	(.L_94 - .L_93)
	.align		4
.L_93:
        /*01f0*/ 	.word	index@(_ZN7cutlass13device_kernelIN5flash19enable_sm80_to_sm89INS1_16FlashAttnBwdSm80INS1_25CollectiveMainloopBwdSm80ILi2ELi2EN4cute5tupleIJNS5_1CILi64EEENS7_ILi128EEENS7_ILi96EEEEEENS_6half_tEfNS_4arch4Sm80ELb0ELb1ELb1ELb0ELb1ELb0ELb0ELb0ELi2ELi2ELi4ELi2ELb0EEENS1_21CollectiveEpilogueBwdISB_SC_SE_Li256ELb0ELb0ELi2EEENS1_19SingleTileSchedulerILb0ELb0ELb0ELi128EEEEEEEEEvNT_6ParamsE)
        /*01f4*/ 	.word	0x00000000


	//----- nvinfo : EIATTR_REGCOUNT
	.align		4
.L_94:
        /*01f8*/ 	.byte	0x04, 0x2f
        /*01fa*/ 	.short	(.L_96 - .L_95)
	.align		4
.L_95:
        /*01fc*/ 	.word	index@(_ZN7cutlass13device_kernelIN5flash19enable_sm80_to_sm89INS1_16FlashAttnBwdSm80INS1_25CollectiveMainloopBwdSm80ILi2ELi2EN4cute5tupleIJNS5_1CILi64EEENS7_ILi128EEENS7_ILi96EEEEEENS_6half_tEfNS_4arch4Sm80ELb0ELb1ELb1ELb0ELb0ELb0ELb0ELb0ELi2ELi2ELi4ELi2ELb0EEENS1_21CollectiveEpilogueBwdISB_SC_SE_Li256ELb0ELb0ELi2EEENS1_19SingleTileSchedulerILb0ELb0ELb0ELi128EEEEEEEEEvNT_6ParamsE)
        /*0200*/ 	.word	0x000000ff


	//----- nvinfo : EIATTR_FRAME_SIZE
	.align		4
.L_96:
        /*0204*/ 	.byte	0x04, 0x11
        /*0206*/ 	.short	(.L_98 - .L_97)
	.align		4
.L_97:
        /*0208*/ 	.word	index@(_ZN7cutlass13device_kernelIN5flash19enable_sm80_to_sm89INS1_16FlashAttnBwdSm80INS1_25CollectiveMainloopBwdSm80ILi2ELi2EN4cute5tupleIJNS5_1CILi64EEENS7_ILi128EEENS7_ILi96EEEEEENS_6half_tEfNS_4arch4Sm80ELb0ELb1ELb1ELb0ELb0ELb0ELb0ELb0ELi2ELi2ELi4ELi2ELb0EEENS1_21CollectiveEpilogueBwdISB_SC_SE_Li256ELb0ELb0ELi2EEENS1_19SingleTileSchedulerILb0ELb0ELb0ELi128EEEEEEEEEvNT_6ParamsE)
        /*020c*/ 	.word	0x00000000


	//----- nvinfo : EIATTR_REGCOUNT
	.align		4
.L_98:
        /*0210*/ 	.byte	0x04, 0x2f
        /*0212*/ 	.short	(.L_100 - .L_99)
	.align		4
.L_99:
        /*0214*/ 	.word	index@(_ZN7cutlass13device_kernelIN5flash19enable_sm80_to_sm89INS1_16FlashAttnBwdSm80INS1_25CollectiveMainloopBwdSm80ILi2ELi2EN4cute5tupleIJNS5_1CILi64EEENS7_ILi128EEENS7_ILi96EEEEEENS_6half_tEfNS_4arch4Sm80ELb0ELb0ELb1ELb1ELb1ELb0ELb0ELb0ELi2ELi2ELi4ELi2ELb0EEENS1_24CollectiveEpilogueBwdGQAISB_fSE_Li256ELb1ELb1EEENS1_19SingleTileSchedulerILb1ELb0ELb0ELi128EEEEEEEEEvNT_6ParamsE)
        /*0218*/ 	.word	0x000000ff


	//----- nvinfo : EIATTR_FRAME_SIZE
	.align		4
.L_100:
        /*021c*/ 	.byte	0x04, 0x11
        /*021e*/ 	.short	(.L_102 - .L_101)
	.align		4
.L_101:
        /*0220*/ 	.word	index@($__internal_7_$__cuda_sm70_warpsync)
        /*0224*/ 	.word	0x00000000


	//----- nvinfo : EIATTR_FRAME_SIZE
	.align		4
.L_102:
        /*0228*/ 	.byte	0x04, 0x11
        /*022a*/ 	.short	(.L_104 - .L_103)
	.align		4
.L_103:
        /*022c*/ 	.word	index@(_ZN7cutlass13device_kernelIN5flash19enable_sm80_to_sm89INS1_16FlashAttnBwdSm80INS1_25CollectiveMainloopBwdSm80ILi2ELi2EN4cute5tupleIJNS5_1CILi64EEENS7_ILi128EEENS7_ILi96EEEEEENS_6half_tEfNS_4arch4Sm80ELb0ELb0ELb1ELb1ELb1ELb0ELb0ELb0ELi2ELi2ELi4ELi2ELb0EEENS1_24CollectiveEpilogueBwdGQAISB_fSE_Li256ELb1ELb1EEENS1_19SingleTileSchedulerILb1ELb0ELb0ELi128EEEEEEEEEvNT_6ParamsE)
        /*0230*/ 	.word	0x00000000


	//----- nvinfo : EIATTR_REGCOUNT
	.align		4
.L_104:
        /*0234*/ 	.byte	0x04, 0x2f
        /*0236*/ 	.short	(.L_106 - .L_105)
	.align		4
.L_105:
        /*0238*/ 	.word	index@(_ZN7cutlass13device_kernelIN5flash19enable_sm80_to_sm89INS1_16FlashAttnBwdSm80INS1_25CollectiveMainloopBwdSm80ILi2ELi2EN4cute5tupleIJNS5_1CILi64EEENS7_ILi128EEENS7_ILi96EEEEEENS_6half_tEfNS_4arch4Sm80ELb0ELb0ELb1ELb1ELb0ELb0ELb0ELb0ELi2ELi2ELi4ELi2ELb0EEENS1_24CollectiveEpilogueBwdGQAISB_fSE_Li256ELb1ELb0EEENS1_19SingleTileSchedulerILb1ELb0ELb0ELi128EEEEEEEEEvNT_6ParamsE)
        /*023c*/ 	.word	0x000000ff


	//----- nvinfo : EIATTR_FRAME_SIZE
	.align		4
.L_106:
        /*0240*/ 	.byte	0x04, 0x11
        /*0242*/ 	.short	(.L_108 - .L_107)
	.align		4
.L_107:
        /*0244*/ 	.word	index@(_ZN7cutlass13device_kernelIN5flash19enable_sm80_to_sm89INS1_16FlashAttnBwdSm80INS1_25CollectiveMainloopBwdSm80ILi2ELi2EN4cute5tupleIJNS5_1CILi64EEENS7_ILi128EEENS7_ILi96EEEEEENS_6half_tEfNS_4arch4Sm80ELb0ELb0ELb1ELb1ELb0ELb0ELb0ELb0ELi2ELi2ELi4ELi2ELb0EEENS1_24CollectiveEpilogueBwdGQAISB_fSE_Li256ELb1ELb0EEENS1_19SingleTileSchedulerILb1ELb0ELb0ELi128EEEEEEEEEvNT_6ParamsE)
        /*0248*/ 	.word	0x00000000


	//----- nvinfo : EIATTR_REGCOUNT
	.align		4
.L_108:
        /*024c*/ 	.byte	0x04, 0x2f
        /*024e*/ 	.short	(.L_110 - .L_109)
	.align		4
.L_109:
        /*0250*/ 	.word	index@(_ZN7cutlass13device_kernelIN5flash19enable_sm80_to_sm89INS1_16FlashAttnBwdSm80INS1_25CollectiveMainloopBwdSm80ILi2ELi2EN4cute5tupleIJNS5_1CILi64EEENS7_ILi128EEENS7_ILi96EEEEEENS_6half_tEfNS_4arch4Sm80ELb0ELb0ELb1ELb1ELb1ELb0ELb0ELb0ELi2ELi2ELi4ELi2ELb0EEENS1_21CollectiveEpilogueBwdISB_SC_SE_Li256ELb1ELb0ELi2EEENS1_19SingleTileSchedulerILb1ELb0ELb0ELi128EEEEEEEEEvNT_6ParamsE)
        /*0254*/ 	.word	0x000000ff


	//----- nvinfo : EIATTR_FRAME_SIZE
	.align		4
.L_110:
        /*0258*/ 	.byte	0x04, 0x11
        /*025a*/ 	.short	(.L_112 - .L_111)
	.align		4
.L_111:
        /*025c*/ 	.word	index@(_ZN7cutlass13device_kernelIN5flash19enable_sm80_to_sm89INS1_16FlashAttnBwdSm80INS1_25CollectiveMainloopBwdSm80ILi2ELi2EN4cute5tupleIJNS5_1CILi64EEENS7_ILi128EEENS7_ILi96EEEEEENS_6half_tEfNS_4arch4Sm80ELb0ELb0ELb1ELb1ELb1ELb0ELb0ELb0ELi2ELi2ELi4ELi2ELb0EEENS1_21CollectiveEpilogueBwdISB_SC_SE_Li256ELb1ELb0ELi2EEENS1_19SingleTileSchedulerILb1ELb0ELb0ELi128EEEEEEEEEvNT_6ParamsE)
        /*0260*/ 	.word	0x00000000


	//----- nvinfo : EIATTR_REGCOUNT
	.align		4
.L_112:
        /*0264*/ 	.byte	0x04, 0x2f
        /*0266*/ 	.short	(.L_114 - .L_113)
	.align		4
.L_113:
        /*0268*/ 	.word	index@(_ZN7cutlass13device_kernelIN5flash19enable_sm80_to_sm89INS1_16FlashAttnBwdSm80INS1_25CollectiveMainloopBwdSm80ILi2ELi2EN4cute5tupleIJNS5_1CILi64EEENS7_ILi128EEENS7_ILi96EEEEEENS_6half_tEfNS_4arch4Sm80ELb0ELb0ELb1ELb1ELb0ELb0ELb0ELb0ELi2ELi2ELi4ELi2ELb0EEENS1_21CollectiveEpilogueBwdISB_SC_SE_Li256ELb1ELb0ELi2EEENS1_19SingleTileSchedulerILb1ELb0ELb0ELi128EEEEEEEEEvNT_6ParamsE)
        /*026c*/ 	.word	0x000000ff


	//----- nvinfo : EIATTR_FRAME_SIZE
	.align		4
.L_114:
        /*0270*/ 	.byte	0x04, 0x11
        /*0272*/ 	.short	(.L_116 - .L_115)
	.align		4
.L_115:
        /*0274*/ 	.word	index@(_ZN7cutlass13device_kernelIN5flash19enable_sm80_to_sm89INS1_16FlashAttnBwdSm80INS1_25CollectiveMainloopBwdSm80ILi2ELi2EN4cute5tupleIJNS5_1CILi64EEENS7_ILi128EEENS7_ILi96EEEEEENS_6half_tEfNS_4arch4Sm80ELb0ELb0ELb1ELb1ELb0ELb0ELb0ELb0ELi2ELi2ELi4ELi2ELb0EEENS1_21CollectiveEpilogueBwdISB_SC_SE_Li256ELb1ELb0ELi2EEENS1_19SingleTileSchedulerILb1ELb0ELb0ELi128EEEEEEEEEvNT_6ParamsE)
        /*0278*/ 	.word	0x00000000


	//----- nvinfo : EIATTR_REGCOUNT
	.align		4
.L_116:
        /*027c*/ 	.byte	0x04, 0x2f
        /*027e*/ 	.short	(.L_118 - .L_117)
	.align		4
.L_117:
        /*0280*/ 	.word	index@(_ZN7cutlass13device_kernelIN5flash19enable_sm80_to_sm89INS1_16FlashAttnBwdSm80INS1_25CollectiveMainloopBwdSm80ILi2ELi2EN4cute5tupleIJNS5_1CILi64EEENS7_ILi128EEENS7_ILi96EEEEEENS_6half_tEfNS_4arch4Sm80ELb0ELb0ELb1ELb0ELb1ELb0ELb0ELb0ELi2ELi2ELi4ELi2ELb0EEENS1_24CollectiveEpilogueBwdGQAISB_fSE_Li256ELb0ELb1EEENS1_19SingleTileSchedulerILb0ELb0ELb0ELi128EEEEEEEEEvNT_6ParamsE)
        /*0284*/ 	.word	0x000000fe


	//----- nvinfo : EIATTR_FRAME_SIZE
	.align		4
.L_118:
        /*0288*/ 	.byte	0x04, 0x11
        /*028a*/ 	.short	(.L_120 - .L_119)
	.align		4
.L_119:
        /*028c*/ 	.word	index@($__internal_6_$__cuda_sm70_warpsync)
        /*0290*/ 	.word	0x00000000


	//----- nvinfo : EIATTR_FRAME_SIZE
	.align		4
.L_120:
        /*0294*/ 	.byte	0x04, 0x11
        /*0296*/ 	.short	(.L_122 - .L_121)
	.align		4
.L_121:
        /*0298*/ 	.word	index@(_ZN7cutlass13device_kernelIN5flash19enable_sm80_to_sm89INS1_16FlashAttnBwdSm80INS1_25CollectiveMainloopBwdSm80ILi2ELi2EN4cute5tupleIJNS5_1CILi64EEENS7_ILi128EEENS7_ILi96EEEEEENS_6half_tEfNS_4arch4Sm80ELb0ELb0ELb1ELb0ELb1ELb0ELb0ELb0ELi2ELi2ELi4ELi2ELb0EEENS1_24CollectiveEpilogueBwdGQAISB_fSE_Li256ELb0ELb1EEENS1_19SingleTileSchedulerILb0ELb0ELb0ELi128EEEEEEEEEvNT_6ParamsE)
        /*029c*/ 	.word	0x00000000


	//----- nvinfo : EIATTR_REGCOUNT
	.align		4
.L_122:
        /*02a0*/ 	.byte	0x04, 0x2f
        /*02a2*/ 	.short	(.L_124 - .L_123)
	.align		4
.L_123:
        /*02a4*/ 	.word	index@(_ZN7cutlass13device_kernelIN5flash19enable_sm80_to_sm89INS1_16FlashAttnBwdSm80INS1_25CollectiveMainloopBwdSm80ILi2ELi2EN4cute5tupleIJNS5_1CILi64EEENS7_ILi128EEENS7_ILi96EEEEEENS_6half_tEfNS_4arch4Sm80ELb0ELb0ELb1ELb0ELb0ELb0ELb0ELb0ELi2ELi2ELi4ELi2ELb0EEENS1_24CollectiveEpilogueBwdGQAISB_fSE_Li256ELb0ELb0EEENS1_19SingleTileSchedulerILb0ELb0ELb0ELi128EEEEEEEEEvNT_6ParamsE)
        /*02a8*/ 	.word	0x000000fe


	//----- nvinfo : EIATTR_FRAME_SIZE
	.align		4
.L_124:
        /*02ac*/ 	.byte	0x04, 0x11
        /*02ae*/ 	.short	(.L_126 - .L_125)
	.align		4
.L_125:
        /*02b0*/ 	.word	index@(_ZN7cutlass13device_kernelIN5flash19enable_sm80_to_sm89INS1_16FlashAttnBwdSm80INS1_25CollectiveMainloopBwdSm80ILi2ELi2EN4cute5tupleIJNS5_1CILi64EEENS7_ILi128EEENS7_ILi96EEEEEENS_6half_tEfNS_4arch4Sm80ELb0ELb0ELb1ELb0ELb0ELb0ELb0ELb0ELi2ELi2ELi4ELi2ELb0EEENS1_24CollectiveEpilogueBwdGQAISB_fSE_Li256ELb0ELb0EEENS1_19SingleTileSchedulerILb0ELb0ELb0ELi128EEEEEEEEEvNT_6ParamsE)
        /*02b4*/ 	.word	0x00000000


	//----- nvinfo : EIATTR_REGCOUNT
	.align		4
.L_126:
        /*02b8*/ 	.byte	0x04, 0x2f
        /*02ba*/ 	.short	(.L_128 - .L_127)
	.align		4
.L_127:
        /*02bc*/ 	.word	index@(_ZN7cutlass13device_kernelIN5flash19enable_sm80_to_sm89INS1_16FlashAttnBwdSm80INS1_25CollectiveMainloopBwdSm80ILi2ELi2EN4cute5tupleIJNS5_1CILi64EEENS7_ILi128EEENS7_ILi96EEEEEENS_6half_tEfNS_4arch4Sm80ELb0ELb0ELb1ELb0ELb1ELb0ELb0ELb0ELi2ELi2ELi4ELi2ELb0EEENS1_21CollectiveEpilogueBwdISB_SC_SE_Li256ELb0ELb0ELi2EEENS1_19SingleTileSchedulerILb0ELb0ELb0ELi128EEEEEEEEEvNT_6ParamsE)
        /*02c0*/ 	.word	0x000000ff


	//----- nvinfo : EIATTR_FRAME_SIZE
	.align		4
.L_128:
        /*02c4*/ 	.byte	0x04, 0x11
        /*02c6*/ 	.short	(.L_130 - .L_129)
	.align		4
.L_129:
        /*02c8*/ 	.word	index@(_ZN7cutlass13device_kernelIN5flash19enable_sm80_to_sm89INS1_16FlashAttnBwdSm80INS1_25CollectiveMainloopBwdSm80ILi2ELi2EN4cute5tupleIJNS5_1CILi64EEENS7_ILi128EEENS7_ILi96EEEEEENS_6half_tEfNS_4arch4Sm80ELb0ELb0ELb1ELb0ELb1ELb0ELb0ELb0ELi2ELi2ELi4ELi2ELb0EEENS1_21CollectiveEpilogueBwdISB_SC_SE_Li256ELb0ELb0ELi2EEENS1_19SingleTileSchedulerILb0ELb0ELb0ELi128EEEEEEEEEvNT_6ParamsE)
        /*02cc*/ 	.word	0x00000000


	//----- nvinfo : EIATTR_REGCOUNT
	.align		4
.L_130:
        /*02d0*/ 	.byte	0x04, 0x2f
        /*02d2*/ 	.short	(.L_132 - .L_131)
	.align		4
.L_131:
        /*02d4*/ 	.word	index@(_ZN7cutlass13device_kernelIN5flash19enable_sm80_to_sm89INS1_16FlashAttnBwdSm80INS1_25CollectiveMainloopBwdSm80ILi2ELi2EN4cute5tupleIJNS5_1CILi64EEENS7_ILi128EEENS7_ILi96EEEEEENS_6half_tEfNS_4arch4Sm80ELb0ELb0ELb1ELb0ELb0ELb0ELb0ELb0ELi2ELi2ELi4ELi2ELb0EEENS1_21CollectiveEpilogueBwdISB_SC_SE_Li256ELb0ELb0ELi2EEENS1_19SingleTileSchedulerILb0ELb0ELb0ELi128EEEEEEEEEvNT_6ParamsE)
        /*02d8*/ 	.word	0x000000ff


	//----- nvinfo : EIATTR_FRAME_SIZE
	.align		4
.L_132:
        /*02dc*/ 	.byte	0x04, 0x11
        /*02de*/ 	.short	(.L_134 - .L_133)
	.align		4
.L_133:
        /*02e0*/ 	.word	index@(_ZN7cutlass13device_kernelIN5flash19enable_sm80_to_sm89INS1_16FlashAttnBwdSm80INS1_25CollectiveMainloopBwdSm80ILi2ELi2EN4cute5tupleIJNS5_1CILi64EEENS7_ILi128EEENS7_ILi96EEEEEENS_6half_tEfNS_4arch4Sm80ELb0ELb0ELb1ELb0ELb0ELb0ELb0ELb0ELi2ELi2ELi4ELi2ELb0EEENS1_21CollectiveEpilogueBwdISB_SC_SE_Li256ELb0ELb0ELi2EEENS1_19SingleTileSchedulerILb0ELb0ELb0ELi128EEEEEEEEEvNT_6ParamsE)
        /*02e4*/ 	.word	0x00000000


	//----- nvinfo : EIATTR_REGCOUNT
	.align		4
.L_134:
        /*02e8*/ 	.byte	0x04, 0x2f
        /*02ea*/ 	.short	(.L_136 - .L_135)
	.align		4
.L_135:
        /*02ec*/ 	.word	index@(_ZN7cutlass13device_kernelIN5flash19enable_sm80_to_sm89INS1_16FlashAttnBwdSm80INS1_25CollectiveMainloopBwdSm80ILi2ELi1EN4cute5tupleIJNS5_1CILi64EEENS7_ILi128EEENS7_ILi96EEEEEENS_6half_tEfNS_4arch4Sm80ELb1ELb0ELb1ELb1ELb1ELb0ELb0ELb0ELi2ELi2ELi4ELi2ELb1EEENS1_24CollectiveEpilogueBwdGQAISB_fSE_Li256ELb1ELb1EEENS1_25SingleTileBwdLPTSchedulerILb1ELi128ELb1EEEEEEEEEvNT_6ParamsE)
        /*02f0*/ 	.word	0x000000ff


	//----- nvinfo : EIATTR_FRAME_SIZE
	.align		4
.L_136:
        /*02f4*/ 	.byte	0x04, 0x11
        /*02f6*/ 	.short	(.L_138 - .L_137)
	.align		4
.L_137:
        /*02f8*/ 	.word	index@($__internal_5_$__cuda_sm70_warpsync)
        /*02fc*/ 	.word	0x00000000


	//----- nvinfo : EIATTR_FRAME_SIZE
	.align		4
.L_138:
        /*0300*/ 	.byte	0x04, 0x11
        /*0302*/ 	.short	(.L_140 - .L_139)
	.align		4
.L_139:
        /*0304*/ 	.word	index@(_ZN7cutlass13device_kernelIN5flash19enable_sm80_to_sm89INS1_16FlashAttnBwdSm80INS1_25CollectiveMainloopBwdSm80ILi2ELi1EN4cute5tupleIJNS5_1CILi64EEENS7_ILi128EEENS7_ILi96EEEEEENS_6half_tEfNS_4arch4Sm80ELb1ELb0ELb1ELb1ELb1ELb0ELb0ELb0ELi2ELi2ELi4ELi2ELb1EEENS1_24CollectiveEpilogueBwdGQAISB_fSE_Li256ELb1ELb1EEENS1_25SingleTileBwdLPTSchedulerILb1ELi128ELb1EEEEEEEEEvNT_6ParamsE)
        /*0308*/ 	.word	0x00000060


	//----- nvinfo : EIATTR_REGCOUNT
	.align		4
.L_140:
        /*030c*/ 	.byte	0x04, 0x2f
        /*030e*/ 	.short	(.L_142 - .L_141)
	.align		4
.L_141:
        /*0310*/ 	.word	index@(_ZN7cutlass13device_kernelIN5flash19enable_sm80_to_sm89INS1_16FlashAttnBwdSm80INS1_25CollectiveMainloopBwdSm80ILi2ELi1EN4cute5tupleIJNS5_1CILi64EEENS7_ILi128EEENS7_ILi96EEEEEENS_6half_tEfNS_4arch4Sm80ELb1ELb0ELb1ELb1ELb0ELb0ELb0ELb0ELi2ELi2ELi4ELi2ELb1EEENS1_24CollectiveEpilogueBwdGQAISB_fSE_Li256ELb1ELb0EEENS1_25SingleTileBwdLPTSchedulerILb1ELi128ELb0EEEEEEEEEvNT_6ParamsE)
        /*0314*/ 	.word	0x000000ff


	//----- nvinfo : EIATTR_FRAME_SIZE
	.align		4
.L_142:
        /*0318*/ 	.byte	0x04, 0x11
        /*031a*/ 	.short	(.L_144 - .L_143)
	.align		4
.L_143:
        /*031c*/ 	.word	index@(_ZN7cutlass13device_kernelIN5flash19enable_sm80_to_sm89INS1_16FlashAttnBwdSm80INS1_25CollectiveMainloopBwdSm80ILi2ELi1EN4cute5tupleIJNS5_1CILi64EEENS7_ILi128EEENS7_ILi96EEEEEENS_6half_tEfNS_4arch4Sm80ELb1ELb0ELb1ELb1ELb0ELb0ELb0ELb0ELi2ELi2ELi4ELi2ELb1EEENS1_24CollectiveEpilogueBwdGQAISB_fSE_Li256ELb1ELb0EEENS1_25SingleTileBwdLPTSchedulerILb1ELi128ELb0EEEEEEEEEvNT_6ParamsE)
        /*0320*/ 	.word	0x00000070


	//----- nvinfo : EIATTR_REGCOUNT
	.align		4
.L_144:
        /*0324*/ 	.byte	0x04, 0x2f
        /*0326*/ 	.short	(.L_146 - .L_145)
	.align		4
.L_145:
        /*0328*/ 	.word	index@(_ZN7cutlass13device_kernelIN5flash19enable_sm80_to_sm89INS1_16FlashAttnBwdSm80INS1_25CollectiveMainloopBwdSm80ILi2ELi1EN4cute5tupleIJNS5_1CILi64EEENS7_ILi128EEENS7_ILi96EEEEEENS_6half_tEfNS_4arch4Sm80ELb1ELb0ELb1ELb1ELb1ELb0ELb0ELb0ELi2ELi2ELi4ELi2ELb1EEENS1_21CollectiveEpilogueBwdISB_SC_SE_Li256ELb1ELb0ELi2EEENS1_25SingleTileBwdLPTSchedulerILb1ELi128ELb1EEEEEEEEEvNT_6ParamsE)
        /*032c*/ 	.word	0x000000ff


	//----- nvinfo : EIATTR_FRAME_SIZE
	.align		4
.L_146:
        /*0330*/ 	.byte	0x04, 0x11
        /*0332*/ 	.short	(.L_148 - .L_147)
	.align		4
.L_147:
        /*0334*/ 	.word	index@(_ZN7cutlass13device_kernelIN5flash19enable_sm80_to_sm89INS1_16FlashAttnBwdSm80INS1_25CollectiveMainloopBwdSm80ILi2ELi1EN4cute5tupleIJNS5_1CILi64EEENS7_ILi128EEENS7_ILi96EEEEEENS_6half_tEfNS_4arch4Sm80ELb1ELb0ELb1ELb1ELb1ELb0ELb0ELb0ELi2ELi2ELi4ELi2ELb1EEENS1_21CollectiveEpilogueBwdISB_SC_SE_Li256ELb1ELb0ELi2EEENS1_25SingleTileBwdLPTSchedulerILb1ELi128ELb1EEEEEEEEEvNT_6ParamsE)
        /*0338*/ 	.word	0x00000070


	//----- nvinfo : EIATTR_REGCOUNT
	.align		4
.L_148:
        /*033c*/ 	.byte	0x04, 0x2f
        /*033e*/ 	.short	(.L_150 - .L_149)
	.align		4
.L_149:
        /*0340*/ 	.word	index@(_ZN7cutlass13device_kernelIN5flash19enable_sm80_to_sm89INS1_16FlashAttnBwdSm80INS1_25CollectiveMainloopBwdSm80ILi2ELi1EN4cute5tupleIJNS5_1CILi64EEENS7_ILi128EEENS7_ILi96EEEEEENS_6half_tEfNS_4arch4Sm80ELb1ELb0ELb1ELb1ELb0ELb0ELb0ELb0ELi2ELi2ELi4ELi2ELb1EEENS1_21CollectiveEpilogueBwdISB_SC_SE_Li256ELb1ELb0ELi2EEENS1_25SingleTileBwdLPTSchedulerILb1ELi128ELb0EEEEEEEEEvNT_6ParamsE)
        /*0344*/ 	.word	0x000000ff


	//----- nvinfo : EIATTR_FRAME_SIZE
	.align		4
.L_150:
        /*0348*/ 	.byte	0x04, 0x11
        /*034a*/ 	.short	(.L_152 - .L_151)
	.align		4
.L_151:
        /*034c*/ 	.word	index@(_ZN7cutlass13device_kernelIN5flash19enable_sm80_to_sm89INS1_16FlashAttnBwdSm80INS1_25CollectiveMainloopBwdSm80ILi2ELi1EN4cute5tupleIJNS5_1CILi64EEENS7_ILi128EEENS7_ILi96EEEEEENS_6half_tEfNS_4arch4Sm80ELb1ELb0ELb1ELb1ELb0ELb0ELb0ELb0ELi2ELi2ELi4ELi2ELb1EEENS1_21CollectiveEpilogueBwdISB_SC_SE_Li256ELb1ELb0ELi2EEENS1_25SingleTileBwdLPTSchedulerILb1ELi128ELb0EEEEEEEEEvNT_6ParamsE)
        /*0350*/ 	.word	0x00000068


	//----- nvinfo : EIATTR_REGCOUNT
	.align		4
.L_152:
        /*0354*/ 	.byte	0x04, 0x2f
        /*0356*/ 	.short	(.L_154 - .L_153)
	.align		4
.L_153:
        /*0358*/ 	.word	index@(_ZN7cutlass13device_kernelIN5flash19enable_sm80_to_sm89INS1_16FlashAttnBwdSm80INS1_25CollectiveMainloopBwdSm80ILi2ELi1EN4cute5tupleIJNS5_1CILi64EEENS7_ILi128EEENS7_ILi96EEEEEENS_6half_tEfNS_4arch4Sm80ELb1ELb0ELb1ELb0ELb1ELb0ELb0ELb0ELi2ELi2ELi4ELi2ELb1EEENS1_24CollectiveEpilogueBwdGQAISB_fSE_Li256ELb0ELb1EEENS1_25SingleTileBwdLPTSchedulerILb0ELi128ELb1EEEEEEEEEvNT_6ParamsE)
        /*035c*/ 	.word	0x000000ff


	//----- nvinfo : EIATTR_FRAME_SIZE
	.align		4
.L_154:
        /*0360*/ 	.byte	0x04, 0x11
        /*0362*/ 	.short	(.L_156 - .L_155)
	.align		4
.L_155:
        /*0364*/ 	.word	index@($__internal_4_$__cuda_sm70_warpsync)
        /*0368*/ 	.word	0x00000000


	//----- nvinfo : EIATTR_FRAME_SIZE
	.align		4
.L_156:
        /*036c*/ 	.byte	0x04, 0x11
        /*036e*/ 	.short	(.L_158 - .L_157)
	.align		4
.L_157:
        /*0370*/ 	.word	index@(_ZN7cutlass13device_kernelIN5flash19enable_sm80_to_sm89INS1_16FlashAttnBwdSm80INS1_25CollectiveMainloopBwdSm80ILi2ELi1EN4cute5tupleIJNS5_1CILi64EEENS7_ILi128EEENS7_ILi96EEEEEENS_6half_tEfNS_4arch4Sm80ELb1ELb0ELb1ELb0ELb1ELb0ELb0ELb0ELi2ELi2ELi4ELi2ELb1EEENS1_24CollectiveEpilogueBwdGQAISB_fSE_Li256ELb0ELb1EEENS1_25SingleTileBwdLPTSchedulerILb0ELi128ELb1EEEEEEEEEvNT_6ParamsE)
        /*0374*/ 	.word	0x00000068


	//----- nvinfo : EIATTR_REGCOUNT
	.align		4
.L_158:
        /*0378*/ 	.byte	0x04, 0x2f
        /*037a*/ 	.short	(.L_160 - .L_159)
	.align		4
.L_159:
        /*037c*/ 	.word	index@(_ZN7cutlass13device_kernelIN5flash19enable_sm80_to_sm89INS1_16FlashAttnBwdSm80INS1_25CollectiveMainloopBwdSm80ILi2ELi1EN4cute5tupleIJNS5_1CILi64EEENS7_ILi128EEENS7_ILi96EEEEEENS_6half_tEfNS_4arch4Sm80ELb1ELb0ELb1ELb0ELb0ELb0ELb0ELb0ELi2ELi2ELi4ELi2ELb1EEENS1_24CollectiveEpilogueBwdGQAISB_fSE_Li256ELb0ELb0EEENS1_25SingleTileBwdLPTSchedulerILb0ELi128ELb0EEEEEEEEEvNT_6ParamsE)
        /*0380*/ 	.word	0x000000ff


	//----- nvinfo : EIATTR_FRAME_SIZE
	.align		4
.L_160:
        /*0384*/ 	.byte	0x04, 0x11
        /*0386*/ 	.short	(.L_162 - .L_161)
	.align		4
.L_161:
        /*0388*/ 	.word	index@(_ZN7cutlass13device_kernelIN5flash19enable_sm80_to_sm89INS1_16FlashAttnBwdSm80INS1_25CollectiveMainloopBwdSm80ILi2ELi1EN4cute5tupleIJNS5_1CILi64EEENS7_ILi128EEENS7_ILi96EEEEEENS_6half_tEfNS_4arch4Sm80ELb1ELb0ELb1ELb0ELb0ELb0ELb0ELb0ELi2ELi2ELi4ELi2ELb1EEENS1_24CollectiveEpilogueBwdGQAISB_fSE_Li256ELb0ELb0EEENS1_25SingleTileBwdLPTSchedulerILb0ELi128ELb0EEEEEEEEEvNT_6ParamsE)
        /*038c*/ 	.word	0x00000068


	//----- nvinfo : EIATTR_REGCOUNT
	.align		4
.L_162:
        /*0390*/ 	.byte	0x04, 0x2f
        /*0392*/ 	.short	(.L_164 - .L_163)
	.align		4
.L_163:
        /*0394*/ 	.word	index@(_ZN7cutlass13device_kernelIN5flash19enable_sm80_to_sm89INS1_16FlashAttnBwdSm80INS1_25CollectiveMainloopBwdSm80ILi2ELi1EN4cute5tupleIJNS5_1CILi64EEENS7_ILi128EEENS7_ILi96EEEEEENS_6half_tEfNS_4arch4Sm80ELb1ELb0ELb1ELb0ELb1ELb0ELb0ELb0ELi2ELi2ELi4ELi2ELb1EEENS1_21CollectiveEpilogueBwdISB_SC_SE_Li256ELb0ELb0ELi2EEENS1_25SingleTileBwdLPTSchedulerILb0ELi128ELb1EEEEEEEEEvNT_6ParamsE)
        /*0398*/ 	.word	0x000000ff


	//----- nvinfo : EIATTR_FRAME_SIZE
	.align		4
.L_164:
        /*039c*/ 	.byte	0x04, 0x11
        /*039e*/ 	.short	(.L_166 - .L_165)
	.align		4
.L_165:
        /*03a0*/ 	.word	index@(_ZN7cutlass13device_kernelIN5flash19enable_sm80_to_sm89INS1_16FlashAttnBwdSm80INS1_25CollectiveMainloopBwdSm80ILi2ELi1EN4cute5tupleIJNS5_1CILi64EEENS7_ILi128EEENS7_ILi96EEEEEENS_6half_tEfNS_4arch4Sm80ELb1ELb0ELb1ELb0ELb1ELb0ELb0ELb0ELi2ELi2ELi4ELi2ELb1EEENS1_21CollectiveEpilogueBwdISB_SC_SE_Li256ELb0ELb0ELi2EEENS1_25SingleTileBwdLPTSchedulerILb0ELi128ELb1EEEEEEEEEvNT_6ParamsE)
        /*03a4*/ 	.word	0x00000070


	//----- nvinfo : EIATTR_REGCOUNT
	.align		4
.L_166:
        /*03a8*/ 	.byte	0x04, 0x2f
        /*03aa*/ 	.short	(.L_168 - .L_167)
	.align		4
.L_167:
        /*03ac*/ 	.word	index@(_ZN7cutlass13device_kernelIN5flash19enable_sm80_to_sm89INS1_16FlashAttnBwdSm80INS1_25CollectiveMainloopBwdSm80ILi2ELi1EN4cute5tupleIJNS5_1CILi64EEENS7_ILi128EEENS7_ILi96EEEEEENS_6half_tEfNS_4arch4Sm80ELb1ELb0ELb1ELb0ELb0ELb0ELb0ELb0ELi2ELi2ELi4ELi2ELb1EEENS1_21CollectiveEpilogueBwdISB_SC_SE_Li256ELb0ELb0ELi2EEENS1_25SingleTileBwdLPTSchedulerILb0ELi128ELb0EEEEEEEEEvNT_6ParamsE)
        /*03b0*/ 	.word	0x000000ff


	//----- nvinfo : EIATTR_FRAME_SIZE
	.align		4
.L_168:
        /*03b4*/ 	.byte	0x04, 0x11
        /*03b6*/ 	.short	(.L_170 - .L_169)
	.align		4
.L_169:
        /*03b8*/ 	.word	index@(_ZN7cutlass13device_kernelIN5flash19enable_sm80_to_sm89INS1_16FlashAttnBwdSm80INS1_25CollectiveMainloopBwdSm80ILi2ELi1EN4cute5tupleIJNS5_1CILi64EEENS7_ILi128EEENS7_ILi96EEEEEENS_6half_tEfNS_4arch4Sm80ELb1ELb0ELb1ELb0ELb0ELb0ELb0ELb0ELi2ELi2ELi4ELi2ELb1EEENS1_21CollectiveEpilogueBwdISB_SC_SE_Li256ELb0ELb0ELi2EEENS1_25SingleTileBwdLPTSchedulerILb0ELi128ELb0EEEEEEEEEvNT_6ParamsE)
        /*03bc*/ 	.word	0x00000070


	//----- nvinfo : EIATTR_REGCOUNT
	.align		4
.L_170:
        /*03c0*/ 	.byte	0x04, 0x2f
        /*03c2*/ 	.short	(.L_172 - .L_171)
	.align		4
.L_171:
        /*03c4*/ 	.word	index@(_ZN7cutlass13device_kernelIN5flash19enable_sm80_to_sm89INS1_16FlashAttnBwdSm80INS1_25CollectiveMainloopBwdSm80ILi2ELi1EN4cute5tupleIJNS5_1CILi64EEENS7_ILi128EEENS7_ILi96EEEEEENS_6half_tEfNS_4arch4Sm80ELb0ELb1ELb1ELb1ELb1ELb0ELb0ELb0ELi2ELi2ELi4ELi2ELb1EEENS1_24CollectiveEpilogueBwdGQAISB_fSE_Li256ELb1ELb1EEENS1_19SingleTileSchedulerILb1ELb0ELb0ELi128EEEEEEEEEvNT_6ParamsE)
        /*03c8*/ 	.word	0x000000ff


	//----- nvinfo : EIATTR_FRAME_SIZE
	.align		4
.L_172:
        /*03cc*/ 	.byte	0x04, 0x11
        /*03ce*/ 	.short	(.L_174 - .L_173)
	.align		4
.L_173:
        /*03d0*/ 	.word	index@($__internal_3_$__cuda_sm70_warpsync)
        /*03d4*/ 	.word	0x00000000


	//----- nvinfo : EIATTR_FRAME_SIZE
	.align		4
.L_174:
        /*03d8*/ 	.byte	0x04, 0x11
        /*03da*/ 	.short	(.L_176 - .L_175)
	.align		4
.L_175:
        /*03dc*/ 	.word	index@(_ZN7cutlass13device_kernelIN5flash19enable_sm80_to_sm89INS1_16FlashAttnBwdSm80INS1_25CollectiveMainloopBwdSm80ILi2ELi1EN4cute5tupleIJNS5_1CILi64EEENS7_ILi128EEENS7_ILi96EEEEEENS_6half_tEfNS_4arch4Sm80ELb0ELb1ELb1ELb1ELb1ELb0ELb0ELb0ELi2ELi2ELi4ELi2ELb1EEENS1_24CollectiveEpilogueBwdGQAISB_fSE_Li256ELb1ELb1EEENS1_19SingleTileSchedulerILb1ELb0ELb0ELi128EEEEEEEEEvNT_6ParamsE)
        /*03e0*/ 	.word	0x00000088


	//----- nvinfo : EIATTR_REGCOUNT
	.align		4
.L_176:
        /*03e4*/ 	.byte	0x04, 0x2f
        /*03e6*/ 	.short	(.L_178 - .L_177)
	.align		4
.L_177:
        /*03e8*/ 	.word	index@(_ZN7cutlass13device_kernelIN5flash19enable_sm80_to_sm89INS1_16FlashAttnBwdSm80INS1_25CollectiveMainloopBwdSm80ILi2ELi1EN4cute5tupleIJNS5_1CILi64EEENS7_ILi128EEENS7_ILi96EEEEEENS_6half_tEfNS_4arch4Sm80ELb0ELb1ELb1ELb1ELb0ELb0ELb0ELb0ELi2ELi2ELi4ELi2ELb1EEENS1_24CollectiveEpilogueBwdGQAISB_fSE_Li256ELb1ELb0EEENS1_19SingleTileSchedulerILb1ELb0ELb0ELi128EEEEEEEEEvNT_6ParamsE)
        /*03ec*/ 	.word	0x000000ff


	//----- nvinfo : EIATTR_FRAME_SIZE
	.align		4
.L_178:
        /*03f0*/ 	.byte	0x04, 0x11
        /*03f2*/ 	.short	(.L_180 - .L_179)
	.align		4
.L_179:
        /*03f4*/ 	.word	index@(_ZN7cutlass13device_kernelIN5flash19enable_sm80_to_sm89INS1_16FlashAttnBwdSm80INS1_25CollectiveMainloopBwdSm80ILi2ELi1EN4cute5tupleIJNS5_1CILi64EEENS7_ILi128EEENS7_ILi96EEEEEENS_6half_tEfNS_4arch4Sm80ELb0ELb1ELb1ELb1ELb0ELb0ELb0ELb0ELi2ELi2ELi4ELi2ELb1EEENS1_24CollectiveEpilogueBwdGQAISB_fSE_Li256ELb1ELb0EEENS1_19SingleTileSchedulerILb1ELb0ELb0ELi128EEEEEEEEEvNT_6ParamsE)
        /*03f8*/ 	.word	0x00000088


	//----- nvinfo : EIATTR_REGCOUNT
	.align		4
.L_180:
        /*03fc*/ 	.byte	0x04, 0x2f
        /*03fe*/ 	.short	(.L_182 - .L_181)
	.align		4
.L_181:
        /*0400*/ 	.word	index@(_ZN7cutlass13device_kernelIN5flash19enable_sm80_to_sm89INS1_16FlashAttnBwdSm80INS1_25CollectiveMainloopBwdSm80ILi2ELi1EN4cute5tupleIJNS5_1CILi64EEENS7_ILi128EEENS7_ILi96EEEEEENS_6half_tEfNS_4arch4Sm80ELb0ELb1ELb1ELb1ELb1ELb0ELb0ELb0ELi2ELi2ELi4ELi2ELb1EEENS1_21CollectiveEpilogueBwdISB_SC_SE_Li256ELb1ELb0ELi2EEENS1_19SingleTileSchedulerILb1ELb0ELb0ELi128EEEEEEEEEvNT_6ParamsE)
        /*0404*/ 	.word	0x000000ff


	//----- nvinfo : EIATTR_FRAME_SIZE
	.align		4
.L_182:
        /*0408*/ 	.byte	0x04, 0x11
        /*040a*/ 	.short	(.L_184 - .L_183)
	.align		4
.L_183:
        /*040c*/ 	.word	index@(_ZN7cutlass13device_kernelIN5flash19enable_sm80_to_sm89INS1_16FlashAttnBwdSm80INS1_25CollectiveMainloopBwdSm80ILi2ELi1EN4cute5tupleIJNS5_1CILi64EEENS7_ILi128EEENS7_ILi96EEEEEENS_6half_tEfNS_4arch4Sm80ELb0ELb1ELb1ELb1ELb1ELb0ELb0ELb0ELi2ELi2ELi4ELi2ELb1EEENS1_21CollectiveEpilogueBwdISB_SC_SE_Li256ELb1ELb0ELi2EEENS1_19SingleTileSchedulerILb1ELb0ELb0ELi128EEEEEEEEEvNT_6ParamsE)
        /*0410*/ 	.word	0x00000088


	//----- nvinfo : EIATTR_REGCOUNT
	.align		4
.L_184:
        /*0414*/ 	.byte	0x04, 0x2f
        /*0416*/ 	.short	(.L_186 - .L_185)
	.align		4
.L_185:
        /*0418*/ 	.word	index@(_ZN7cutlass13device_kernelIN5flash19enable_sm80_to_sm89INS1_16FlashAttnBwdSm80INS1_25CollectiveMainloopBwdSm80ILi2ELi1EN4cute5tupleIJNS5_1CILi64EEENS7_ILi128EEENS7_ILi96EEEEEENS_6half_tEfNS_4arch4Sm80ELb0ELb1ELb1ELb1ELb0ELb0ELb0ELb0ELi2ELi2ELi4ELi2ELb1EEENS1_21CollectiveEpilogueBwdISB_SC_SE_Li256ELb1ELb0ELi2EEENS1_19SingleTileSchedulerILb1ELb0ELb0ELi128EEEEEEEEEvNT_6ParamsE)
        /*041c*/ 	.word	0x000000ff


	//----- nvinfo : EIATTR_FRAME_SIZE
	.align		4
.L_186:
        /*0420*/ 	.byte	0x04, 0x11
        /*0422*/ 	.short	(.L_188 - .L_187)
	.align		4
.L_187:
        /*0424*/ 	.word	index@(_ZN7cutlass13device_kernelIN5flash19enable_sm80_to_sm89INS1_16FlashAttnBwdSm80INS1_25CollectiveMainloopBwdSm80ILi2ELi1EN4cute5tupleIJNS5_1CILi64EEENS7_ILi128EEENS7_ILi96EEEEEENS_6half_tEfNS_4arch4Sm80ELb0ELb1ELb1ELb1ELb0ELb0ELb0ELb0ELi2ELi2ELi4ELi2ELb1EEENS1_21CollectiveEpilogueBwdISB_SC_SE_Li256ELb1ELb0ELi2EEENS1_19SingleTileSchedulerILb1ELb0ELb0ELi128EEEEEEEEEvNT_6ParamsE)
        /*0428*/ 	.word	0x00000088


	//----- nvinfo : EIATTR_REGCOUNT
	.align		4
.L_188:
        /*042c*/ 	.byte	0x04, 0x2f
        /*042e*/ 	.short	(.L_190 - .L_189)
	.align		4
.L_189:
        /*0430*/ 	.word	index@(_ZN7cutlass13device_kernelIN5flash19enable_sm80_to_sm89INS1_16FlashAttnBwdSm80INS1_25CollectiveMainloopBwdSm80ILi2ELi1EN4cute5tupleIJNS5_1CILi64EEENS7_ILi128EEENS7_ILi96EEEEEENS_6half_tEfNS_4arch4Sm80ELb0ELb1ELb1ELb0ELb1ELb0ELb0ELb0ELi2ELi2ELi4ELi2ELb1EEENS1_24CollectiveEpilogueBwdGQAISB_fSE_Li256ELb0ELb1EEENS1_19SingleTileSchedulerILb0ELb0ELb0ELi128EEEEEEEEEvNT_6ParamsE)
        /*0434*/ 	.word	0x000000ff


	//----- nvinfo : EIATTR_FRAME_SIZE
	.align		4
.L_190:
        /*0438*/ 	.byte	0x04, 0x11
        /*043a*/ 	.short	(.L_192 - .L_191)
	.align		4
.L_191:
        /*043c*/ 	.word	index@($__internal_2_$__cuda_sm70_warpsync)
        /*0440*/ 	.word	0x00000000


	//----- nvinfo : EIATTR_FRAME_SIZE
	.align		4
.L_192:
        /*0444*/ 	.byte	0x04, 0x11
        /*0446*/ 	.short	(.L_194 - .L_193)
	.align		4
.L_193:
        /*0448*/ 	.word	index@(_ZN7cutlass13device_kernelIN5flash19enable_sm80_to_sm89INS1_16FlashAttnBwdSm80INS1_25CollectiveMainloopBwdSm80ILi2ELi1EN4cute5tupleIJNS5_1CILi64EEENS7_ILi128EEENS7_ILi96EEEEEENS_6half_tEfNS_4arch4Sm80ELb0ELb1ELb1ELb0ELb1ELb0ELb0ELb0ELi2ELi2ELi4ELi2ELb1EEENS1_24CollectiveEpilogueBwdGQAISB_fSE_Li256ELb0ELb1EEENS1_19SingleTileSchedulerILb0ELb0ELb0ELi128EEEEEEEEEvNT_6ParamsE)
        /*044c*/ 	.word	0x000000a8


	//----- nvinfo : EIATTR_REGCOUNT
	.align		4
.L_194:
        /*0450*/ 	.byte	0x04, 0x2f
        /*0452*/ 	.short	(.L_196 - .L_195)
	.align		4
.L_195:
        /*0454*/ 	.word	index@(_ZN7cutlass13device_kernelIN5flash19enable_sm80_to_sm89INS1_16FlashAttnBwdSm80INS1_25CollectiveMainloopBwdSm80ILi2ELi1EN4cute5tupleIJNS5_1CILi64EEENS7_ILi128EEENS7_ILi96EEEEEENS_6half_tEfNS_4arch4Sm80ELb0ELb1ELb1ELb0ELb0ELb0ELb0ELb0ELi2ELi2ELi4ELi2ELb1EEENS1_24CollectiveEpilogueBwdGQAISB_fSE_Li256ELb0ELb0EEENS1_19SingleTileSchedulerILb0ELb0ELb0ELi128EEEEEEEEEvNT_6ParamsE)
        /*0458*/ 	.word	0x000000ff


	//----- nvinfo : EIATTR_FRAME_SIZE
	.align		4
.L_196:
        /*045c*/ 	.byte	0x04, 0x11
        /*045e*/ 	.short	(.L_198 - .L_197)
	.align		4
.L_197:
        /*0460*/ 	.word	index@(_ZN7cutlass13device_kernelIN5flash19enable_sm80_to_sm89INS1_16FlashAttnBwdSm80INS1_25CollectiveMainloopBwdSm80ILi2ELi1EN4cute5tupleIJNS5_1CILi64EEENS7_ILi128EEENS7_ILi96EEEEEENS_6half_tEfNS_4arch4Sm80ELb0ELb1ELb1ELb0ELb0ELb0ELb0ELb0ELi2ELi2ELi4ELi2ELb1EEENS1_24CollectiveEpilogueBwdGQAISB_fSE_Li256ELb0ELb0EEENS1_19SingleTileSchedulerILb0ELb0ELb0ELi128EEEEEEEEEvNT_6ParamsE)
        /*0464*/ 	.word	0x00000098


	//----- nvinfo : EIATTR_REGCOUNT
	.align		4
.L_198:
        /*0468*/ 	.byte	0x04, 0x2f
        /*046a*/ 	.short	(.L_200 - .L_199)
	.align		4
.L_199:
        /*046c*/ 	.word	index@(_ZN7cutlass13device_kernelIN5flash19enable_sm80_to_sm89INS1_16FlashAttnBwdSm80INS1_25CollectiveMainloopBwdSm80ILi2ELi1EN4cute5tupleIJNS5_1CILi64EEENS7_ILi128EEENS7_ILi96EEEEEENS_6half_tEfNS_4arch4Sm80ELb0ELb1ELb1ELb0ELb1ELb0ELb0ELb0ELi2ELi2ELi4ELi2ELb1EEENS1_21CollectiveEpilogueBwdISB_SC_SE_Li256ELb0ELb0ELi2EEENS1_19SingleTileSchedulerILb0ELb0ELb0ELi128EEEEEEEEEvNT_6ParamsE)
        /*0470*/ 	.word	0x000000ff


	//----- nvinfo : EIATTR_FRAME_SIZE
	.align		4
.L_200:
        /*0474*/ 	.byte	0x04, 0x11
        /*0476*/ 	.short	(.L_202 - .L_201)
	.align		4
.L_201:
        /*0478*/ 	.word	index@(_ZN7cutlass13device_kernelIN5flash19enable_sm80_to_sm89INS1_16FlashAttnBwdSm80INS1_25CollectiveMainloopBwdSm80ILi2ELi1EN4cute5tupleIJNS5_1CILi64EEENS7_ILi128EEENS7_ILi96EEEEEENS_6half_tEfNS_4arch4Sm80ELb0ELb1ELb1ELb0ELb1ELb0ELb0ELb0ELi2ELi2ELi4ELi2ELb1EEENS1_21CollectiveEpilogueBwdISB_SC_SE_Li256ELb0ELb0ELi2EEENS1_19SingleTileSchedulerILb0ELb0ELb0ELi128EEEEEEEEEvNT_6ParamsE)
        /*047c*/ 	.word	0x000000b8


	//----- nvinfo : EIATTR_REGCOUNT
	.align		4
.L_202:
        /*0480*/ 	.byte	0x04, 0x2f
        /*0482*/ 	.short	(.L_204 - .L_203)
	.align		4
.L_203:
        /*0484*/ 	.word	index@(_ZN7cutlass13device_kernelIN5flash19enable_sm80_to_sm89INS1_16FlashAttnBwdSm80INS1_25CollectiveMainloopBwdSm80ILi2ELi1EN4cute5tupleIJNS5_1CILi64EEENS7_ILi128EEENS7_ILi96EEEEEENS_6half_tEfNS_4arch4Sm80ELb0ELb1ELb1ELb0ELb0ELb0ELb0ELb0ELi2ELi2ELi4ELi2ELb1EEENS1_21CollectiveEpilogueBwdISB_SC_SE_Li256ELb0ELb0ELi2EEENS1_19SingleTileSchedulerILb0ELb0ELb0ELi128EEEEEEEEEvNT_6ParamsE)
        /*0488*/ 	.word	0x000000ff


	//----- nvinfo : EIATTR_FRAME_SIZE
	.align		4
.L_204:
        /*048c*/ 	.byte	0x04, 0x11
        /*048e*/ 	.short	(.L_206 - .L_205)
	.align		4
.L_205:
        /*0490*/ 	.word	index@(_ZN7cutlass13device_kernelIN5flash19enable_sm80_to_sm89INS1_16FlashAttnBwdSm80INS1_25CollectiveMainloopBwdSm80ILi2ELi1EN4cute5tupleIJNS5_1CILi64EEENS7_ILi128EEENS7_ILi96EEEEEENS_6half_tEfNS_4arch4Sm80ELb0ELb1ELb1ELb0ELb0ELb0ELb0ELb0ELi2ELi2ELi4ELi2ELb1EEENS1_21CollectiveEpilogueBwdISB_SC_SE_Li256ELb0ELb0ELi2EEENS1_19SingleTileSchedulerILb0ELb0ELb0ELi128EEEEEEEEEvNT_6ParamsE)
        /*0494*/ 	.word	0x000000b8


	//----- nvinfo : EIATTR_REGCOUNT
	.align		4
.L_206:
        /*0498*/ 	.byte	0x04, 0x2f
        /*049a*/ 	.short	(.L_208 - .L_207)
	.align		4
.L_207:
        /*049c*/ 	.word	index@(_ZN7cutlass13device_kernelIN5flash19enable_sm80_to_sm89INS1_16FlashAttnBwdSm80INS1_25CollectiveMainloopBwdSm80ILi2ELi1EN4cute5tupleIJNS5_1CILi64EEENS7_ILi128EEENS7_ILi96EEEEEENS_6half_tEfNS_4arch4Sm80ELb0ELb0ELb1ELb1ELb1ELb0ELb0ELb0ELi2ELi2ELi4ELi2ELb1EEENS1_24CollectiveEpilogueBwdGQAISB_fSE_Li256ELb1ELb1EEENS1_19SingleTileSchedulerILb1ELb0ELb0ELi128EEEEEEEEEvNT_6ParamsE)
        /*04a0*/ 	.word	0x000000ff


	//----- nvinfo : EIATTR_FRAME_SIZE
	.align		4
.L_208:
        /*04a4*/ 	.byte	0x04, 0x11
        /*04a6*/ 	.short	(.L_210 - .L_209)
	.align		4
.L_209:
        /*04a8*/ 	.word	index@($__internal_1_$__cuda_sm70_warpsync)
        /*04ac*/ 	.word	0x00000000


	//----- nvinfo : EIATTR_FRAME_SIZE
	.align		4
.L_210:
        /*04b0*/ 	.byte	0x04, 0x11
        /*04b2*/ 	.short	(.L_212 - .L_211)
	.align		4
.L_211:
        /*04b4*/ 	.word	index@(_ZN7cutlass13device_kernelIN5flash19enable_sm80_to_sm89INS1_16FlashAttnBwdSm80INS1_25CollectiveMainloopBwdSm80ILi2ELi1EN4cute5tupleIJNS5_1CILi64EEENS7_ILi128EEENS7_ILi96EEEEEENS_6half_tEfNS_4arch4Sm80ELb0ELb0ELb1ELb1ELb1ELb0ELb0ELb0ELi2ELi2ELi4ELi2ELb1EEENS1_24CollectiveEpilogueBwdGQAISB_fSE_Li256ELb1ELb1EEENS1_19SingleTileSchedulerILb1ELb0ELb0ELi128EEEEEEEEEvNT_6ParamsE)
        /*04b8*/ 	.word	0x00000058


	//----- nvinfo : EIATTR_REGCOUNT
	.align		4
.L_212:
        /*04bc*/ 	.byte	0x04, 0x2f
        /*04be*/ 	.short	(.L_214 - .L_213)
	.align		4
.L_213:
        /*04c0*/ 	.word	index@(_ZN7cutlass13device_kernelIN5flash19enable_sm80_to_sm89INS1_16FlashAttnBwdSm80INS1_25CollectiveMainloopBwdSm80ILi2ELi1EN4cute5tupleIJNS5_1CILi64EEENS7_ILi128EEENS7_ILi96EEEEEENS_6half_tEfNS_4arch4Sm80ELb0ELb0ELb1ELb1ELb0ELb0ELb0ELb0ELi2ELi2ELi4ELi2ELb1EEENS1_24CollectiveEpilogueBwdGQAISB_fSE_Li256ELb1ELb0EEENS1_19SingleTileSchedulerILb1ELb0ELb0ELi128EEEEEEEEEvNT_6ParamsE)
        /*04c4*/ 	.word	0x000000ff


	//----- nvinfo : EIATTR_FRAME_SIZE
	.align		4
.L_214:
        /*04c8*/ 	.byte	0x04, 0x11
        /*04ca*/ 	.short	(.L_216 - .L_215)
	.align		4
.L_215:
        /*04cc*/ 	.word	index@(_ZN7cutlass13device_kernelIN5flash19enable_sm80_to_sm89INS1_16FlashAttnBwdSm80INS1_25CollectiveMainloopBwdSm80ILi2ELi1EN4cute5tupleIJNS5_1CILi64EEENS7_ILi128EEENS7_ILi96EEEEEENS_6half_tEfNS_4arch4Sm80ELb0ELb0ELb1ELb1ELb0ELb0ELb0ELb0ELi2ELi2ELi4ELi2ELb1EEENS1_24CollectiveEpilogueBwdGQAISB_fSE_Li256ELb1ELb0EEENS1_19SingleTileSchedulerILb1ELb0ELb0ELi128EEEEEEEEEvNT_6ParamsE)
        /*04d0*/ 	.word	0x00000058


	//----- nvinfo : EIATTR_REGCOUNT
	.align		4
.L_216:
        /*04d4*/ 	.byte	0x04, 0x2f
        /*04d6*/ 	.short	(.L_218 - .L_217)
	.align		4
.L_217:
        /*04d8*/ 	.word	index@(_ZN7cutlass13device_kernelIN5flash19enable_sm80_to_sm89INS1_16FlashAttnBwdSm80INS1_25CollectiveMainloopBwdSm80ILi2ELi1EN4cute5tupleIJNS5_1CILi64EEENS7_ILi128EEENS7_ILi96EEEEEENS_6half_tEfNS_4arch4Sm80ELb0ELb0ELb1ELb1ELb1ELb0ELb0ELb0ELi2ELi2ELi4ELi2ELb1EEENS1_21CollectiveEpilogueBwdISB_SC_SE_Li256ELb1ELb0ELi2EEENS1_19SingleTileSchedulerILb1ELb0ELb0ELi128EEEEEEEEEvNT_6ParamsE)
        /*04dc*/ 	.word	0x000000ff


	//----- nvinfo : EIATTR_FRAME_SIZE
	.align		4
.L_218:
        /*04e0*/ 	.byte	0x04, 0x11
        /*04e2*/ 	.short	(.L_220 - .L_219)
	.align		4
.L_219:
        /*04e4*/ 	.word	index@(_ZN7cutlass13device_kernelIN5flash19enable_sm80_to_sm89INS1_16FlashAttnBwdSm80INS1_25CollectiveMainloopBwdSm80ILi2ELi1EN4cute5tupleIJNS5_1CILi64EEENS7_ILi128EEENS7_ILi96EEEEEENS_6half_tEfNS_4arch4Sm80ELb0ELb0ELb1ELb1ELb1ELb0ELb0ELb0ELi2ELi2ELi4ELi2ELb1EEENS1_21CollectiveEpilogueBwdISB_SC_SE_Li256ELb1ELb0ELi2EEENS1_19SingleTileSchedulerILb1ELb0ELb0ELi128EEEEEEEEEvNT_6ParamsE)
        /*04e8*/ 	.word	0x00000058


	//----- nvinfo : EIATTR_REGCOUNT
	.align		4
.L_220:
        /*04ec*/ 	.byte	0x04, 0x2f
        /*04ee*/ 	.short	(.L_222 - .L_221)
	.align		4
.L_221:
        /*04f0*/ 	.word	index@(_ZN7cutlass13device_kernelIN5flash19enable_sm80_to_sm89INS1_16FlashAttnBwdSm80INS1_25CollectiveMainloopBwdSm80ILi2ELi1EN4cute5tupleIJNS5_1CILi64EEENS7_ILi128EEENS7_ILi96EEEEEENS_6half_tEfNS_4arch4Sm80ELb0ELb0ELb1ELb1ELb0ELb0ELb0ELb0ELi2ELi2ELi4ELi2ELb1EEENS1_21CollectiveEpilogueBwdISB_SC_SE_Li256ELb1ELb0ELi2EEENS1_19SingleTileSchedulerILb1ELb0ELb0ELi128EEEEEEEEEvNT_6ParamsE)
        /*04f4*/ 	.word	0x000000ff


	//----- nvinfo : EIATTR_FRAME_SIZE
	.align		4
.L_222:
        /*04f8*/ 	.byte	0x04, 0x11
        /*04fa*/ 	.short	(.L_224 - .L_223)
	.align		4
.L_223:
        /*04fc*/ 	.word	index@(_ZN7cutlass13device_kernelIN5flash19enable_sm80_to_sm89INS1_16FlashAttnBwdSm80INS1_25CollectiveMainloopBwdSm80ILi2ELi1EN4cute5tupleIJNS5_1CILi64EEENS7_ILi128EEENS7_ILi96EEEEEENS_6half_tEfNS_4arch4Sm80ELb0ELb0ELb1ELb1ELb0ELb0ELb0ELb0ELi2ELi2ELi4ELi2ELb1EEENS1_21CollectiveEpilogueBwdISB_SC_SE_Li256ELb1ELb0ELi2EEENS1_19SingleTileSchedulerILb1ELb0ELb0ELi128EEEEEEEEEvNT_6ParamsE)
        /*0500*/ 	.word	0x00000058


	//----- nvinfo : EIATTR_REGCOUNT
	.align		4
.L_224:
        /*0504*/ 	.byte	0x04, 0x2f
        /*0506*/ 	.short	(.L_226 - .L_225)
	.align		4
.L_225:
        /*0508*/ 	.word	index@(_ZN7cutlass13device_kernelIN5flash19enable_sm80_to_sm89INS1_16FlashAttnBwdSm80INS1_25CollectiveMainloopBwdSm80ILi2ELi1EN4cute5tupleIJNS5_1CILi64EEENS7_ILi128EEENS7_ILi96EEEEEENS_6half_tEfNS_4arch4Sm80ELb0ELb0ELb1ELb0ELb1ELb0ELb0ELb0ELi2ELi2ELi4ELi2ELb1EEENS1_24CollectiveEpilogueBwdGQAISB_fSE_Li256ELb0ELb1EEENS1_19SingleTileSchedulerILb0ELb0ELb0ELi128EEEEEEEEEvNT_6ParamsE)
        /*050c*/ 	.word	0x000000ff


	//----- nvinfo : EIATTR_FRAME_SIZE
	.align		4
.L_226:
        /*0510*/ 	.byte	0x04, 0x11
        /*0512*/ 	.short	(.L_228 - .L_227)
	.align		4
.L_227:
        /*0514*/ 	.word	index@($__internal_0_$__cuda_sm70_warpsync)
        /*0518*/ 	.word	0x00000000


	//----- nvinfo : EIATTR_FRAME_SIZE
	.align		4
.L_228:
        /*051c*/ 	.byte	0x04, 0x11
        /*051e*/ 	.short	(.L_230 - .L_229)
	.align		4
.L_229:
        /*0520*/ 	.word	index@(_ZN7cutlass13device_kernelIN5flash19enable_sm80_to_sm89INS1_16FlashAttnBwdSm80INS1_25CollectiveMainloopBwdSm80ILi2ELi1EN4cute5tupleIJNS5_1CILi64EEENS7_ILi128EEENS7_ILi96EEEEEENS_6half_tEfNS_4arch4Sm80ELb0ELb0ELb1ELb0ELb1ELb0ELb0ELb0ELi2ELi2ELi4ELi2ELb1EEENS1_24CollectiveEpilogueBwdGQAISB_fSE_Li256ELb0ELb1EEENS1_19SingleTileSchedulerILb0ELb0ELb0ELi128EEEEEEEEEvNT_6ParamsE)
        /*0524*/ 	.word	0x00000058


	//----- nvinfo : EIATTR_REGCOUNT
	.align		4
.L_230:
        /*0528*/ 	.byte	0x04, 0x2f
        /*052a*/ 	.short	(.L_232 - .L_231)
	.align		4
.L_231:
        /*052c*/ 	.word	index@(_ZN7cutlass13device_kernelIN5flash19enable_sm80_to_sm89INS1_16FlashAttnBwdSm80INS1_25CollectiveMainloopBwdSm80ILi2ELi1EN4cute5tupleIJNS5_1CILi64EEENS7_ILi128EEENS7_ILi96EEEEEENS_6half_tEfNS_4arch4Sm80ELb0ELb0ELb1ELb0ELb0ELb0ELb0ELb0ELi2ELi2ELi4ELi2ELb1EEENS1_24CollectiveEpilogueBwdGQAISB_fSE_Li256ELb0ELb0EEENS1_19SingleTileSchedulerILb0ELb0ELb0ELi128EEEEEEEEEvNT_6ParamsE)
        /*0530*/ 	.word	0x000000ff


	//----- nvinfo : EIATTR_FRAME_SIZE
	.align		4
.L_232:
        /*0534*/ 	.byte	0x04, 0x11
        /*0536*/ 	.short	(.L_234 - .L_233)
	.align		4
.L_233:
        /*0538*/ 	.word	index@(_ZN7cutlass13device_kernelIN5flash19enable_sm80_to_sm89INS1_16FlashAttnBwdSm80INS1_25CollectiveMainloopBwdSm80ILi2ELi1EN4cute5tupleIJNS5_1CILi64EEENS7_ILi128EEENS7_ILi96EEEEEENS_6half_tEfNS_4arch4Sm80ELb0ELb0ELb1ELb0ELb0ELb0ELb0ELb0ELi2ELi2ELi4ELi2ELb1EEENS1_24CollectiveEpilogueBwdGQAISB_fSE_Li256ELb0ELb0EEENS1_19SingleTileSchedulerILb0ELb0ELb0ELi128EEEEEEEEEvNT_6ParamsE)
        /*053c*/ 	.word	0x00000058


	//----- nvinfo : EIATTR_REGCOUNT
	.align		4
.L_234:
        /*0540*/ 	.byte	0x04, 0x2f
        /*0542*/ 	.short	(.L_236 - .L_235)
	.align		4
.L_235:
        /*0544*/ 	.word	index@(_ZN7cutlass13device_kernelIN5flash19enable_sm80_to_sm89INS1_16FlashAttnBwdSm80INS1_25CollectiveMainloopBwdSm80ILi2ELi1EN4cute5tupleIJNS5_1CILi64EEENS7_ILi128EEENS7_ILi96EEEEEENS_6half_tEfNS_4arch4Sm80ELb0ELb0ELb1ELb0ELb1ELb0ELb0ELb0ELi2ELi2ELi4ELi2ELb1EEENS1_21CollectiveEpilogueBwdISB_SC_SE_Li256ELb0ELb0ELi2EEENS1_19SingleTileSchedulerILb0ELb0ELb0ELi128EEEEEEEEEvNT_6ParamsE)
        /*0548*/ 	.word	0x000000ff


	//----- nvinfo : EIATTR_FRAME_SIZE
	.align		4
.L_236:
        /*054c*/ 	.byte	0x04, 0x11
        /*054e*/ 	.short	(.L_238 - .L_237)
	.align		4
.L_237:
        /*0550*/ 	.word	index@(_ZN7cutlass13device_kernelIN5flash19enable_sm80_to_sm89INS1_16FlashAttnBwdSm80INS1_25CollectiveMainloopBwdSm80ILi2ELi1EN4cute5tupleIJNS5_1CILi64EEENS7_ILi128EEENS7_ILi96EEEEEENS_6half_tEfNS_4arch4Sm80ELb0ELb0ELb1ELb0ELb1ELb0ELb0ELb0ELi2ELi2ELi4ELi2ELb1EEENS1_21CollectiveEpilogueBwdISB_SC_SE_Li256ELb0ELb0ELi2EEENS1_19SingleTileSchedulerILb0ELb0ELb0ELi128EEEEEEEEEvNT_6ParamsE)
        /*0554*/ 	.word	0x00000068


	//----- nvinfo : EIATTR_REGCOUNT
	.align		4
.L_238:
        /*0558*/ 	.byte	0x04, 0x2f
        /*055a*/ 	.short	(.L_240 - .L_239)
	.align		4
.L_239:
        /*055c*/ 	.word	index@(_ZN7cutlass13device_kernelIN5flash19enable_sm80_to_sm89INS1_16FlashAttnBwdSm80INS1_25CollectiveMainloopBwdSm80ILi2ELi1EN4cute5tupleIJNS5_1CILi64EEENS7_ILi128EEENS7_ILi96EEEEEENS_6half_tEfNS_4arch4Sm80ELb0ELb0ELb1ELb0ELb0ELb0ELb0ELb0ELi2ELi2ELi4ELi2ELb1EEENS1_21CollectiveEpilogueBwdISB_SC_SE_Li256ELb0ELb0ELi2EEENS1_19SingleTileSchedulerILb0ELb0ELb0ELi128EEEEEEEEEvNT_6ParamsE)
        /*0560*/ 	.word	0x000000ff


	//----- nvinfo : EIATTR_FRAME_SIZE
	.align		4
.L_240:
        /*0564*/ 	.byte	0x04, 0x11
        /*0566*/ 	.short	(.L_242 - .L_241)
	.align		4
.L_241:
        /*0568*/ 	.word	index@(_ZN7cutlass13device_kernelIN5flash19enable_sm80_to_sm89INS1_16FlashAttnBwdSm80INS1_25CollectiveMainloopBwdSm80ILi2ELi1EN4cute5tupleIJNS5_1CILi64EEENS7_ILi128EEENS7_ILi96EEEEEENS_6half_tEfNS_4arch4Sm80ELb0ELb0ELb1ELb0ELb0ELb0ELb0ELb0ELi2ELi2ELi4ELi2ELb1EEENS1_21CollectiveEpilogueBwdISB_SC_SE_Li256ELb0ELb0ELi2EEENS1_19SingleTileSchedulerILb0ELb0ELb0ELi128EEEEEEEEEvNT_6ParamsE)
        /*056c*/ 	.word	0x00000068


	//----- nvinfo : EIATTR_MIN_STACK_SIZE
	.align		4
.L_242:
        /*0570*/ 	.byte	0x04, 0x12
        /*0572*/ 	.short	(.L_244 - .L_243)
	.align		4
.L_243:
        /*0574*/ 	.word	index@(_ZN7cutlass13device_kernelIN5flash19enable_sm80_to_sm89INS1_16FlashAttnBwdSm80INS1_25CollectiveMainloopBwdSm80ILi2ELi1EN4cute5tupleIJNS5_1CILi64EEENS7_ILi128EEENS7_ILi96EEEEEENS_6half_tEfNS_4arch4Sm80ELb0ELb0ELb1ELb0ELb0ELb0ELb0ELb0ELi2ELi2ELi4ELi2ELb1EEENS1_21CollectiveEpilogueBwdISB_SC_SE_Li256ELb0ELb0ELi2EEENS1_19SingleTileSchedulerILb0ELb0ELb0ELi128EEEEEEEEEvNT_6ParamsE)
        /*0578*/ 	.word	0x00000068


	//----- nvinfo : EIATTR_MIN_STACK_SIZE
	.align		4
.L_244:
        /*057c*/ 	.byte	0x04, 0x12
        /*057e*/ 	.short	(.L_246 - .L_245)
	.align		4
.L_245:
        /*0580*/ 	.word	index@(_ZN7cutlass13device_kernelIN5flash19enable_sm80_to_sm89INS1_16FlashAttnBwdSm80INS1_25CollectiveMainloopBwdSm80ILi2ELi1EN4cute5tupleIJNS5_1CILi64EEENS7_ILi128EEENS7_ILi96EEEEEENS_6half_tEfNS_4arch4Sm80ELb0ELb0ELb1ELb0ELb1ELb0ELb0ELb0ELi2ELi2ELi4ELi2ELb1EEENS1_21CollectiveEpilogueBwdISB_SC_SE_Li256ELb0ELb0ELi2EEENS1_19SingleTileSchedulerILb0ELb0ELb0ELi128EEEEEEEEEvNT_6ParamsE)
        /*0584*/ 	.word	0x00000068


	//----- nvinfo : EIATTR_MIN_STACK_SIZE
	.align		4
.L_246:
        /*0588*/ 	.byte	0x04, 0x12
        /*058a*/ 	.short	(.L_248 - .L_247)
	.align		4
.L_247:
        /*058c*/ 	.word	index@(_ZN7cutlass13device_kernelIN5flash19enable_sm80_to_sm89INS1_16FlashAttnBwdSm80INS1_25CollectiveMainloopBwdSm80ILi2ELi1EN4cute5tupleIJNS5_1CILi64EEENS7_ILi128EEENS7_ILi96EEEEEENS_6half_tEfNS_4arch4Sm80ELb0ELb0ELb1ELb0ELb0ELb0ELb0ELb0ELi2ELi2ELi4ELi2ELb1EEENS1_24CollectiveEpilogueBwdGQAISB_fSE_Li256ELb0ELb0EEENS1_19SingleTileSchedulerILb0ELb0ELb0ELi128EEEEEEEEEvNT_6ParamsE)
        /*0590*/ 	.word	0x00000058


	//----- nvinfo : EIATTR_MIN_STACK_SIZE
	.align		4
.L_248:
        /*0594*/ 	.byte	0x04, 0x12
        /*0596*/ 	.short	(.L_250 - .L_249)
	.align		4
.L_249:
        /*0598*/ 	.word	index@(_ZN7cutlass13device_kernelIN5flash19enable_sm80_to_sm89INS1_16FlashAttnBwdSm80INS1_25CollectiveMainloopBwdSm80ILi2ELi1EN4cute5tupleIJNS5_1CILi64EEENS7_ILi128EEENS7_ILi96EEEEEENS_6half_tEfNS_4arch4Sm80ELb0ELb0ELb1ELb0ELb1ELb0ELb0ELb0ELi2ELi2ELi4ELi2ELb1EEENS1_24CollectiveEpilogueBwdGQAISB_fSE_Li256ELb0ELb1EEENS1_19SingleTileSchedulerILb0ELb0ELb0ELi128EEEEEEEEEvNT_6ParamsE)
        /*059c*/ 	.word	0x00000058


	//----- nvinfo : EIATTR_MIN_STACK_SIZE
	.align		4
.L_250:
        /*05a0*/ 	.byte	0x04, 0x12
        /*05a2*/ 	.short	(.L_252 - .L_251)
	.align		4
.L_251:
        /*05a4*/ 	.word	index@(_ZN7cutlass13device_kernelIN5flash19enable_sm80_to_sm89INS1_16FlashAttnBwdSm80INS1_25CollectiveMainloopBwdSm80ILi2ELi1EN4cute5tupleIJNS5_1CILi64EEENS7_ILi128EEENS7_ILi96EEEEEENS_6half_tEfNS_4arch4Sm80ELb0ELb0ELb1ELb1ELb0ELb0ELb0ELb0ELi2ELi2ELi4ELi2ELb1EEENS1_21CollectiveEpilogueBwdISB_SC_SE_Li256ELb1ELb0ELi2EEENS1_19SingleTileSchedulerILb1ELb0ELb0ELi128EEEEEEEEEvNT_6ParamsE)
        /*05a8*/ 	.word	0x00000058


	//----- nvinfo : EIATTR_MIN_STACK_SIZE
	.align		4
.L_252:
        /*05ac*/ 	.byte	0x04, 0x12
        /*05ae*/ 	.short	(.L_254 - .L_253)
	.align		4
.L_253:
        /*05b0*/ 	.word	index@(_ZN7cutlass13device_kernelIN5flash19enable_sm80_to_sm89INS1_16FlashAttnBwdSm80INS1_25CollectiveMainloopBwdSm80ILi2ELi1EN4cute5tupleIJNS5_1CILi64EEENS7_ILi128EEENS7_ILi96EEEEEENS_6half_tEfNS_4arch4Sm80ELb0ELb0ELb1ELb1ELb1ELb0ELb0ELb0ELi2ELi2ELi4ELi2ELb1EEENS1_21CollectiveEpilogueBwdISB_SC_SE_Li256ELb1ELb0ELi2EEENS1_19SingleTileSchedulerILb1ELb0ELb0ELi128EEEEEEEEEvNT_6ParamsE)
        /*05b4*/ 	.word	0x00000058


	//----- nvinfo : EIATTR_MIN_STACK_SIZE
	.align		4
.L_254:
        /*05b8*/ 	.byte	0x04, 0x12
        /*05ba*/ 	.short	(.L_256 - .L_255)
	.align		4
.L_255:
        /*05bc*/ 	.word	index@(_ZN7cutlass13device_kernelIN5flash19enable_sm80_to_sm89INS1_16FlashAttnBwdSm80INS1_25CollectiveMainloopBwdSm80ILi2ELi1EN4cute5tupleIJNS5_1CILi64EEENS7_ILi128EEENS7_ILi96EEEEEENS_6half_tEfNS_4arch4Sm80ELb0ELb0ELb1ELb1ELb0ELb0ELb0ELb0ELi2ELi2ELi4ELi2ELb1EEENS1_24CollectiveEpilogueBwdGQAISB_fSE_Li256ELb1ELb0EEENS1_19SingleTileSchedulerILb1ELb0ELb0ELi128EEEEEEEEEvNT_6ParamsE)
        /*05c0*/ 	.word	0x00000058


	//----- nvinfo : EIATTR_MIN_STACK_SIZE
	.align		4
.L_256:
        /*05c4*/ 	.byte	0x04, 0x12
        /*05c6*/ 	.short	(.L_258 - .L_257)
	.align		4
.L_257:
        /*05c8*/ 	.word	index@(_ZN7cutlass13device_kernelIN5flash19enable_sm80_to_sm89INS1_16FlashAttnBwdSm80INS1_25CollectiveMainloopBwdSm80ILi2ELi1EN4cute5tupleIJNS5_1CILi64EEENS7_ILi128EEENS7_ILi96EEEEEENS_6half_tEfNS_4arch4Sm80ELb0ELb0ELb1ELb1ELb1ELb0ELb0ELb0ELi2ELi2ELi4ELi2ELb1EEENS1_24CollectiveEpilogueBwdGQAISB_fSE_Li256ELb1ELb1EEENS1_19SingleTileSchedulerILb1ELb0ELb0ELi128EEEEEEEEEvNT_6ParamsE)
        /*05cc*/ 	.word	0x00000058


	//----- nvinfo : EIATTR_MIN_STACK_SIZE
	.align		4
.L_258:
        /*05d0*/ 	.byte	0x04, 0x12
        /*05d2*/ 	.short	(.L_260 - .L_259)
	.align		4
.L_259:
        /*05d4*/ 	.word	index@(_ZN7cutlass13device_kernelIN5flash19enable_sm80_to_sm89INS1_16FlashAttnBwdSm80INS1_25CollectiveMainloopBwdSm80ILi2ELi1EN4cute5tupleIJNS5_1CILi64EEENS7_ILi128EEENS7_ILi96EEEEEENS_6half_tEfNS_4arch4Sm80ELb0ELb1ELb1ELb0ELb0ELb0ELb0ELb0ELi2ELi2ELi4ELi2ELb1EEENS1_21CollectiveEpilogueBwdISB_SC_SE_Li256ELb0ELb0ELi2EEENS1_19SingleTileSchedulerILb0ELb0ELb0ELi128EEEEEEEEEvNT_6ParamsE)
        /*05d8*/ 	.word	0x000000b8


	//----- nvinfo : EIATTR_MIN_STACK_SIZE
	.align		4
.L_260:
        /*05dc*/ 	.byte	0x04, 0x12
        /*05de*/ 	.short	(.L_262 - .L_261)
	.align		4
.L_261:
        /*05e0*/ 	.word	index@(_ZN7cutlass13device_kernelIN5flash19enable_sm80_to_sm89INS1_16FlashAttnBwdSm80INS1_25CollectiveMainloopBwdSm80ILi2ELi1EN4cute5tupleIJNS5_1CILi64EEENS7_ILi128EEENS7_ILi96EEEEEENS_6half_tEfNS_4arch4Sm80ELb0ELb1ELb1ELb0ELb1ELb0ELb0ELb0ELi2ELi2ELi4ELi2ELb1EEENS1_21CollectiveEpilogueBwdISB_SC_SE_Li256ELb0ELb0ELi2EEENS1_19SingleTileSchedulerILb0ELb0ELb0ELi128EEEEEEEEEvNT_6ParamsE)
        /*05e4*/ 	.word	0x000000b8


	//----- nvinfo : EIATTR_MIN_STACK_SIZE
	.align		4
.L_262:
        /*05e8*/ 	.byte	0x04, 0x12
        /*05ea*/ 	.short	(.L_264 - .L_263)
	.align		4
.L_263:
        /*05ec*/ 	.word	index@(_ZN7cutlass13device_kernelIN5flash19enable_sm80_to_sm89INS1_16FlashAttnBwdSm80INS1_25CollectiveMainloopBwdSm80ILi2ELi1EN4cute5tupleIJNS5_1CILi64EEENS7_ILi128EEENS7_ILi96EEEEEENS_6half_tEfNS_4arch4Sm80ELb0ELb1ELb1ELb0ELb0ELb0ELb0ELb0ELi2ELi2ELi4ELi2ELb1EEENS1_24CollectiveEpilogueBwdGQAISB_fSE_Li256ELb0ELb0EEENS1_19SingleTileSchedulerILb0ELb0ELb0ELi128EEEEEEEEEvNT_6ParamsE)
        /*05f0*/ 	.word	0x00000098


	//----- nvinfo : EIATTR_MIN_STACK_SIZE
	.align		4
.L_264:
        /*05f4*/ 	.byte	0x04, 0x12
        /*05f6*/ 	.short	(.L_266 - .L_265)
	.align		4
.L_265:
        /*05f8*/ 	.word	index@(_ZN7cutlass13device_kernelIN5flash19enable_sm80_to_sm89INS1_16FlashAttnBwdSm80INS1_25CollectiveMainloopBwdSm80ILi2ELi1EN4cute5tupleIJNS5_1CILi64EEENS7_ILi128EEENS7_ILi96EEEEEENS_6half_tEfNS_4arch4Sm80ELb0ELb1ELb1ELb0ELb1ELb0ELb0ELb0ELi2ELi2ELi4ELi2ELb1EEENS1_24CollectiveEpilogueBwdGQAISB_fSE_Li256ELb0ELb1EEENS1_19SingleTileSchedulerILb0ELb0ELb0ELi128EEEEEEEEEvNT_6ParamsE)
        /*05fc*/ 	.word	0x000000a8


	//----- nvinfo : EIATTR_MIN_STACK_SIZE
	.align		4
.L_266:
        /*0600*/ 	.byte	0x04, 0x12
        /*0602*/ 	.short	(.L_268 - .L_267)
	.align		4
.L_267:
        /*0604*/ 	.word	index@(_ZN7cutlass13device_kernelIN5flash19enable_sm80_to_sm89INS1_16FlashAttnBwdSm80INS1_25CollectiveMainloopBwdSm80ILi2ELi1EN4cute5tupleIJNS5_1CILi64EEENS7_ILi128EEENS7_ILi96EEEEEENS_6half_tEfNS_4arch4Sm80ELb0ELb1ELb1ELb1ELb0ELb0ELb0ELb0ELi2ELi2ELi4ELi2ELb1EEENS1_21CollectiveEpilogueBwdISB_SC_SE_Li256ELb1ELb0ELi2EEENS1_19SingleTileSchedulerILb1ELb0ELb0ELi128EEEEEEEEEvNT_6ParamsE)
        /*0608*/ 	.word	0x00000088


	//----- nvinfo : EIATTR_MIN_STACK_SIZE
	.align		4
.L_268:
        /*060c*/ 	.byte	0x04, 0x12
        /*060e*/ 	.short	(.L_270 - .L_269)
	.align		4
.L_269:
        /*0610*/ 	.word	index@(_ZN7cutlass13device_kernelIN5flash19enable_sm80_to_sm89INS1_16FlashAttnBwdSm80INS1_25CollectiveMainloopBwdSm80ILi2ELi1EN4cute5tupleIJNS5_1CILi64EEENS7_ILi128EEENS7_ILi96EEEEEENS_6half_tEfNS_4arch4Sm80ELb0ELb1ELb1ELb1ELb1ELb0ELb0ELb0ELi2ELi2ELi4ELi2ELb1EEENS1_21CollectiveEpilogueBwdISB_SC_SE_Li256ELb1ELb0ELi2EEENS1_19SingleTileSchedulerILb1ELb0ELb0ELi128EEEEEEEEEvNT_6ParamsE)
        /*0614*/ 	.word	0x00000088


	//----- nvinfo : EIATTR_MIN_STACK_SIZE
	.align		4
.L_270:
        /*0618*/ 	.byte	0x04, 0x12
        /*061a*/ 	.short	(.L_272 - .L_271)
	.align		4
.L_271:
        /*061c*/ 	.word	index@(_ZN7cutlass13device_kernelIN5flash19enable_sm80_to_sm89INS1_16FlashAttnBwdSm80INS1_25CollectiveMainloopBwdSm80ILi2ELi1EN4cute5tupleIJNS5_1CILi64EEENS7_ILi128EEENS7_ILi96EEEEEENS_6half_tEfNS_4arch4Sm80ELb0ELb1ELb1ELb1ELb0ELb0ELb0ELb0ELi2ELi2ELi4ELi2ELb1EEENS1_24CollectiveEpilogueBwdGQAISB_fSE_Li256ELb1ELb0EEENS1_19SingleTileSchedulerILb1ELb0ELb0ELi128EEEEEEEEEvNT_6ParamsE)
        /*0620*/ 	.word	0x00000088


	//----- nvinfo : EIATTR_MIN_STACK_SIZE
	.align		4
.L_272:
        /*0624*/ 	.byte	0x04, 0x12
        /*0626*/ 	.short	(.L_274 - .L_273)
	.align		4
.L_273:
        /*0628*/ 	.word	index@(_ZN7cutlass13device_kernelIN5flash19enable_sm80_to_sm89INS1_16FlashAttnBwdSm80INS1_25CollectiveMainloopBwdSm80ILi2ELi1EN4cute5tupleIJNS5_1CILi64EEENS7_ILi128EEENS7_ILi96EEEEEENS_6half_tEfNS_4arch4Sm80ELb0ELb1ELb1ELb1ELb1ELb0ELb0ELb0ELi2ELi2ELi4ELi2ELb1EEENS1_24CollectiveEpilogueBwdGQAISB_fSE_Li256ELb1ELb1EEENS1_19SingleTileSchedulerILb1ELb0ELb0ELi128EEEEEEEEEvNT_6ParamsE)
        /*062c*/ 	.word	0x00000088


	//----- nvinfo : EIATTR_MIN_STACK_SIZE
	.align		4
.L_274:
        /*0630*/ 	.byte	0x04, 0x12
        /*0632*/ 	.short	(.L_276 - .L_275)
	.align		4
.L_275:
        /*0634*/ 	.word	index@(_ZN7cutlass13device_kernelIN5flash19enable_sm80_to_sm89INS1_16FlashAttnBwdSm80INS1_25CollectiveMainloopBwdSm80ILi2ELi1EN4cute5tupleIJNS5_1CILi64EEENS7_ILi128EEENS7_ILi96EEEEEENS_6half_tEfNS_4arch4Sm80ELb1ELb0ELb1ELb0ELb0ELb0ELb0ELb0ELi2ELi2ELi4ELi2ELb1EEENS1_21CollectiveEpilogueBwdISB_SC_SE_Li256ELb0ELb0ELi2EEENS1_25SingleTileBwdLPTSchedulerILb0ELi128ELb0EEEEEEEEEvNT_6ParamsE)
        /*0638*/ 	.word	0x00000070


	//----- nvinfo : EIATTR_MIN_STACK_SIZE
	.align		4
.L_276:
        /*063c*/ 	.byte	0x04, 0x12
        /*063e*/ 	.short	(.L_278 - .L_277)
	.align		4
.L_277:
        /*0640*/ 	.word	index@(_ZN7cutlass13device_kernelIN5flash19enable_sm80_to_sm89INS1_16FlashAttnBwdSm80INS1_25CollectiveMainloopBwdSm80ILi2ELi1EN4cute5tupleIJNS5_1CILi64EEENS7_ILi128EEENS7_ILi96EEEEEENS_6half_tEfNS_4arch4Sm80ELb1ELb0ELb1ELb0ELb1ELb0ELb0ELb0ELi2ELi2ELi4ELi2ELb1EEENS1_21CollectiveEpilogueBwdISB_SC_SE_Li256ELb0ELb0ELi2EEENS1_25SingleTileBwdLPTSchedulerILb0ELi128ELb1EEEEEEEEEvNT_6ParamsE)
        /*0644*/ 	.word	0x00000070


	//----- nvinfo : EIATTR_MIN_STACK_SIZE
	.align		4
.L_278:
        /*0648*/ 	.byte	0x04, 0x12
        /*064a*/ 	.short	(.L_280 - .L_279)
	.align		4
.L_279:
        /*064c*/ 	.word	index@(_ZN7cutlass13device_kernelIN5flash19enable_sm80_to_sm89INS1_16FlashAttnBwdSm80INS1_25CollectiveMainloopBwdSm80ILi2ELi1EN4cute5tupleIJNS5_1CILi64EEENS7_ILi128EEENS7_ILi96EEEEEENS_6half_tEfNS_4arch4Sm80ELb1ELb0ELb1ELb0ELb0ELb0ELb0ELb0ELi2ELi2ELi4ELi2ELb1EEENS1_24CollectiveEpilogueBwdGQAISB_fSE_Li256ELb0ELb0EEENS1_25SingleTileBwdLPTSchedulerILb0ELi128ELb0EEEEEEEEEvNT_6ParamsE)
        /*0650*/ 	.word	0x00000068


	//----- nvinfo : EIATTR_MIN_STACK_SIZE
	.align		4
.L_280:
        /*0654*/ 	.byte	0x04, 0x12
        /*0656*/ 	.short	(.L_282 - .L_281)
	.align		4
.L_281:
        /*0658*/ 	.word	index@(_ZN7cutlass13device_kernelIN5flash19enable_sm80_to_sm89INS1_16FlashAttnBwdSm80INS1_25CollectiveMainloopBwdSm80ILi2ELi1EN4cute5tupleIJNS5_1CILi64EEENS7_ILi128EEENS7_ILi96EEEEEENS_6half_tEfNS_4arch4Sm80ELb1ELb0ELb1ELb0ELb1ELb0ELb0ELb0ELi2ELi2ELi4ELi2ELb1EEENS1_24CollectiveEpilogueBwdGQAISB_fSE_Li256ELb0ELb1EEENS1_25SingleTileBwdLPTSchedulerILb0ELi128ELb1EEEEEEEEEvNT_6ParamsE)
        /*065c*/ 	.word	0x00000068


	//----- nvinfo : EIATTR_MIN_STACK_SIZE
	.align		4
.L_282:
        /*0660*/ 	.byte	0x04, 0x12
        /*0662*/ 	.short	(.L_284 - .L_283)
	.align		4
.L_283:
        /*0664*/ 	.word	index@(_ZN7cutlass13device_kernelIN5flash19enable_sm80_to_sm89INS1_16FlashAttnBwdSm80INS1_25CollectiveMainloopBwdSm80ILi2ELi1EN4cute5tupleIJNS5_1CILi64EEENS7_ILi128EEENS7_ILi96EEEEEENS_6half_tEfNS_4arch4Sm80ELb1ELb0ELb1ELb1ELb0ELb0ELb0ELb0ELi2ELi2ELi4ELi2ELb1EEENS1_21CollectiveEpilogueBwdISB_SC_SE_Li256ELb1ELb0ELi2EEENS1_25SingleTileBwdLPTSchedulerILb1ELi128ELb0EEEEEEEEEvNT_6ParamsE)
        /*0668*/ 	.word	0x00000068


	//----- nvinfo : EIATTR_MIN_STACK_SIZE
	.align		4
.L_284:
        /*066c*/ 	.byte	0x04, 0x12
        /*066e*/ 	.short	(.L_286 - .L_285)
	.align		4
.L_285:
        /*0670*/ 	.word	index@(_ZN7cutlass13device_kernelIN5flash19enable_sm80_to_sm89INS1_16FlashAttnBwdSm80INS1_25CollectiveMainloopBwdSm80ILi2ELi1EN4cute5tupleIJNS5_1CILi64EEENS7_ILi128EEENS7_ILi96EEEEEENS_6half_tEfNS_4arch4Sm80ELb1ELb0ELb1ELb1ELb1ELb0ELb0ELb0ELi2ELi2ELi4ELi2ELb1EEENS1_21CollectiveEpilogueBwdISB_SC_SE_Li256ELb1ELb0ELi2EEENS1_25SingleTileBwdLPTSchedulerILb1ELi128ELb1EEEEEEEEEvNT_6ParamsE)
        /*0674*/ 	.word	0x00000070


	//----- nvinfo : EIATTR_MIN_STACK_SIZE
	.align		4
.L_286:
        /*0678*/ 	.byte	0x04, 0x12
        /*067a*/ 	.short	(.L_288 - .L_287)
	.align		4
.L_287:
        /*067c*/ 	.word	index@(_ZN7cutlass13device_kernelIN5flash19enable_sm80_to_sm89INS1_16FlashAttnBwdSm80INS1_25CollectiveMainloopBwdSm80ILi2ELi1EN4cute5tupleIJNS5_1CILi64EEENS7_ILi128EEENS7_ILi96EEEEEENS_6half_tEfNS_4arch4Sm80ELb1ELb0ELb1ELb1ELb0ELb0ELb0ELb0ELi2ELi2ELi4ELi2ELb1EEENS1_24CollectiveEpilogueBwdGQAISB_fSE_Li256ELb1ELb0EEENS1_25SingleTileBwdLPTSchedulerILb1ELi128ELb0EEEEEEEEEvNT_6ParamsE)
        /*0680*/ 	.word	0x00000070


	//----- nvinfo : EIATTR_MIN_STACK_SIZE
	.align		4
.L_288:
        /*0684*/ 	.byte	0x04, 0x12
        /*0686*/ 	.short	(.L_290 - .L_289)
	.align		4
.L_289:
        /*0688*/ 	.word	index@(_ZN7cutlass13device_kernelIN5flash19enable_sm80_to_sm89INS1_16FlashAttnBwdSm80INS1_25CollectiveMainloopBwdSm80ILi2ELi1EN4cute5tupleIJNS5_1CILi64EEENS7_ILi128EEENS7_ILi96EEEEEENS_6half_tEfNS_4arch4Sm80ELb1ELb0ELb1ELb1ELb1ELb0ELb0ELb0ELi2ELi2ELi4ELi2ELb1EEENS1_24CollectiveEpilogueBwdGQAISB_fSE_Li256ELb1ELb1EEENS1_25SingleTileBwdLPTSchedulerILb1ELi128ELb1EEEEEEEEEvNT_6ParamsE)
        /*068c*/ 	.word	0x00000060


	//----- nvinfo : EIATTR_MIN_STACK_SIZE
	.align		4
.L_290:
        /*0690*/ 	.byte	0x04, 0x12
        /*0692*/ 	.short	(.L_292 - .L_291)
	.align		4
.L_291:
        /*0694*/ 	.word	index@(_ZN7cutlass13device_kernelIN5flash19enable_sm80_to_sm89INS1_16FlashAttnBwdSm80INS1_25CollectiveMainloopBwdSm80ILi2ELi2EN4cute5tupleIJNS5_1CILi64EEENS7_ILi128EEENS7_ILi96EEEEEENS_6half_tEfNS_4arch4Sm80ELb0ELb0ELb1ELb0ELb0ELb0ELb0ELb0ELi2ELi2ELi4ELi2ELb0EEENS1_21CollectiveEpilogueBwdISB_SC_SE_Li256ELb0ELb0ELi2EEENS1_19SingleTileSchedulerILb0ELb0ELb0ELi128EEEEEEEEEvNT_6ParamsE)
        /*0698*/ 	.word	0x00000000


	//----- nvinfo : EIATTR_MIN_STACK_SIZE
	.align		4
.L_292:
        /*069c*/ 	.byte	0x04, 0x12
        /*069e*/ 	.short	(.L_294 - .L_293)
	.align		4
.L_293:
        /*06a0*/ 	.word	index@(_ZN7cutlass13device_kernelIN5flash19enable_sm80_to_sm89INS1_16FlashAttnBwdSm80INS1_25CollectiveMainloopBwdSm80ILi2ELi2EN4cute5tupleIJNS5_1CILi64EEENS7_ILi128EEENS7_ILi96EEEEEENS_6half_tEfNS_4arch4Sm80ELb0ELb0ELb1ELb0ELb1ELb0ELb0ELb0ELi2ELi2ELi4ELi2ELb0EEENS1_21CollectiveEpilogueBwdISB_SC_SE_Li256ELb0ELb0ELi2EEENS1_19SingleTileSchedulerILb0ELb0ELb0ELi128EEEEEEEEEvNT_6ParamsE)
        /*06a4*/ 	.word	0x00000000


	//----- nvinfo : EIATTR_MIN_STACK_SIZE
	.align		4
.L_294:
        /*06a8*/ 	.byte	0x04, 0x12
        /*06aa*/ 	.short	(.L_296 - .L_295)
	.align		4
.L_295:
        /*06ac*/ 	.word	index@(_ZN7cutlass13device_kernelIN5flash19enable_sm80_to_sm89INS1_16FlashAttnBwdSm80INS1_25CollectiveMainloopBwdSm80ILi2ELi2EN4cute5tupleIJNS5_1CILi64EEENS7_ILi128EEENS7_ILi96EEEEEENS_6half_tEfNS_4arch4Sm80ELb0ELb0ELb1ELb0ELb0ELb0ELb0ELb0ELi2ELi2ELi4ELi2ELb0EEENS1_24CollectiveEpilogueBwdGQAISB_fSE_Li256ELb0ELb0EEENS1_19SingleTileSchedulerILb0ELb0ELb0ELi128EEEEEEEEEvNT_6ParamsE)
        /*06b0*/ 	.word	0x00000000


	//----- nvinfo : EIATTR_MIN_STACK_SIZE
	.align		4
.L_296:
        /*06b4*/ 	.byte	0x04, 0x12
        /*06b6*/ 	.short	(.L_298 - .L_297)
	.align		4
.L_297:
        /*06b8*/ 	.word	index@(_ZN7cutlass13device_kernelIN5flash19enable_sm80_to_sm89INS1_16FlashAttnBwdSm80INS1_25CollectiveMainloopBwdSm80ILi2ELi2EN4cute5tupleIJNS5_1CILi64EEENS7_ILi128EEENS7_ILi96EEEEEENS_6half_tEfNS_4arch4Sm80ELb0ELb0ELb1ELb0ELb1ELb0ELb0ELb0ELi2ELi2ELi4ELi2ELb0EEENS1_24CollectiveEpilogueBwdGQAISB_fSE_Li256ELb0ELb1EEENS1_19SingleTileSchedulerILb0ELb0ELb0ELi128EEEEEEEEEvNT_6ParamsE)
        /*06bc*/ 	.word	0x00000000


	//----- nvinfo : EIATTR_MIN_STACK_SIZE
	.align		4
.L_298:
        /*06c0*/ 	.byte	0x04, 0x12
        /*06c2*/ 	.short	(.L_300 - .L_299)
	.align		4
.L_299:
        /*06c4*/ 	.word	index@(_ZN7cutlass13device_kernelIN5flash19enable_sm80_to_sm89INS1_16FlashAttnBwdSm80INS1_25CollectiveMainloopBwdSm80ILi2ELi2EN4cute5tupleIJNS5_1CILi64EEENS7_ILi128EEENS7_ILi96EEEEEENS_6half_tEfNS_4arch4Sm80ELb0ELb0ELb1ELb1ELb0ELb0ELb0ELb0ELi2ELi2ELi4ELi2ELb0EEENS1_21CollectiveEpilogueBwdISB_SC_SE_Li256ELb1ELb0ELi2EEENS1_19SingleTileSchedulerILb1ELb0ELb0ELi128EEEEEEEEEvNT_6ParamsE)
        /*06c8*/ 	.word	0x00000000


	//----- nvinfo : EIATTR_MIN_STACK_SIZE
	.align		4
.L_300:
        /*06cc*/ 	.byte	0x04, 0x12
        /*06ce*/ 	.short	(.L_302 - .L_301)
	.align		4
.L_301:
        /*06d0*/ 	.word	index@(_ZN7cutlass13device_kernelIN5flash19enable_sm80_to_sm89INS1_16FlashAttnBwdSm80INS1_25CollectiveMainloopBwdSm80ILi2ELi2EN4cute5tupleIJNS5_1CILi64EEENS7_ILi128EEENS7_ILi96EEEEEENS_6half_tEfNS_4arch4Sm80ELb0ELb0ELb1ELb1ELb1ELb0ELb0ELb0ELi2ELi2ELi4ELi2ELb0EEENS1_21CollectiveEpilogueBwdISB_SC_SE_Li256ELb1ELb0ELi2EEENS1_19SingleTileSchedulerILb1ELb0ELb0ELi128EEEEEEEEEvNT_6ParamsE)
        /*06d4*/ 	.word	0x00000000


	//----- nvinfo : EIATTR_MIN_STACK_SIZE
	.align		4
.L_302:
        /*06d8*/ 	.byte	0x04, 0x12
        /*06da*/ 	.short	(.L_304 - .L_303)
	.align		4
.L_303:
        /*06dc*/ 	.word	index@(_ZN7cutlass13device_kernelIN5flash19enable_sm80_to_sm89INS1_16FlashAttnBwdSm80INS1_25CollectiveMainloopBwdSm80ILi2ELi2EN4cute5tupleIJNS5_1CILi64EEENS7_ILi128EEENS7_ILi96EEEEEENS_6half_tEfNS_4arch4Sm80ELb0ELb0ELb1ELb1ELb0ELb0ELb0ELb0ELi2ELi2ELi4ELi2ELb0EEENS1_24CollectiveEpilogueBwdGQAISB_fSE_Li256ELb1ELb0EEENS1_19SingleTileSchedulerILb1ELb0ELb0ELi128EEEEEEEEEvNT_6ParamsE)
        /*06e0*/ 	.word	0x00000000


	//----- nvinfo : EIATTR_MIN_STACK_SIZE
	.align		4
.L_304:
        /*06e4*/ 	.byte	0x04, 0x12
        /*06e6*/ 	.short	(.L_306 - .L_305)
	.align		4
.L_305:
        /*06e8*/ 	.word	index@(_ZN7cutlass13device_kernelIN5flash19enable_sm80_to_sm89INS1_16FlashAttnBwdSm80INS1_25CollectiveMainloopBwdSm80ILi2ELi2EN4cute5tupleIJNS5_1CILi64EEENS7_ILi128EEENS7_ILi96EEEEEENS_6half_tEfNS_4arch4Sm80ELb0ELb0ELb1ELb1ELb1ELb0ELb0ELb0ELi2ELi2ELi4ELi2ELb0EEENS1_24CollectiveEpilogueBwdGQAISB_fSE_Li256ELb1ELb1EEENS1_19SingleTileSchedulerILb1ELb0ELb0ELi128EEEEEEEEEvNT_6ParamsE)
        /*06ec*/ 	.word	0x00000000


	//----- nvinfo : EIATTR_MIN_STACK_SIZE
	.align		4
.L_306:
        /*06f0*/ 	.byte	0x04, 0x12
        /*06f2*/ 	.short	(.L_308 - .L_307)
	.align		4
.L_307:
        /*06f4*/ 	.word	index@(_ZN7cutlass13device_kernelIN5flash19enable_sm80_to_sm89INS1_16FlashAttnBwdSm80INS1_25CollectiveMainloopBwdSm80ILi2ELi2EN4cute5tupleIJNS5_1CILi64EEENS7_ILi128EEENS7_ILi96EEEEEENS_6half_tEfNS_4arch4Sm80ELb0ELb1ELb1ELb0ELb0ELb0ELb0ELb0ELi2ELi2ELi4ELi2ELb0EEENS1_21CollectiveEpilogueBwdISB_SC_SE_Li256ELb0ELb0ELi2EEENS1_19SingleTileSchedulerILb0ELb0ELb0ELi128EEEEEEEEEvNT_6ParamsE)
        /*06f8*/ 	.word	0x00000000


	//----- nvinfo : EIATTR_MIN_STACK_SIZE
	.align		4
.L_308:
        /*06fc*/ 	.byte	0x04, 0x12
        /*06fe*/ 	.short	(.L_310 - .L_309)
	.align		4
.L_309:
        /*0700*/ 	.word	index@(_ZN7cutlass13device_kernelIN5flash19enable_sm80_to_sm89INS1_16FlashAttnBwdSm80INS1_25CollectiveMainloopBwdSm80ILi2ELi2EN4cute5tupleIJNS5_1CILi64EEENS7_ILi128EEENS7_ILi96EEEEEENS_6half_tEfNS_4arch4Sm80ELb0ELb1ELb1ELb0ELb1ELb0ELb0ELb0ELi2ELi2ELi4ELi2ELb0EEENS1_21CollectiveEpilogueBwdISB_SC_SE_Li256ELb0ELb0ELi2EEENS1_19SingleTileSchedulerILb0ELb0ELb0ELi128EEEEEEEEEvNT_6ParamsE)
        /*0704*/ 	.word	0x00000000


	//----- nvinfo : EIATTR_MIN_STACK_SIZE
	.align		4
.L_310:
        /*0708*/ 	.byte	0x04, 0x12
        /*070a*/ 	.short	(.L_312 - .L_311)
	.align		4
.L_311:
        /*070c*/ 	.word	index@(_ZN7cutlass13device_kernelIN5flash19enable_sm80_to_sm89INS1_16FlashAttnBwdSm80INS1_25CollectiveMainloopBwdSm80ILi2ELi2EN4cute5tupleIJNS5_1CILi64EEENS7_ILi128EEENS7_ILi96EEEEEENS_6half_tEfNS_4arch4Sm80ELb0ELb1ELb1ELb0ELb0ELb0ELb0ELb0ELi2ELi2ELi4ELi2ELb0EEENS1_24CollectiveEpilogueBwdGQAISB_fSE_Li256ELb0ELb0EEENS1_19SingleTileSchedulerILb0ELb0ELb0ELi128EEEEEEEEEvNT_6ParamsE)
        /*0710*/ 	.word	0x00000000


	//----- nvinfo : EIATTR_MIN_STACK_SIZE
	.align		4
.L_312:
        /*0714*/ 	.byte	0x04, 0x12
        /*0716*/ 	.short	(.L_314 - .L_313)
	.align		4
.L_313:
        /*0718*/ 	.word	index@(_ZN7cutlass13device_kernelIN5flash19enable_sm80_to_sm89INS1_16FlashAttnBwdSm80INS1_25CollectiveMainloopBwdSm80ILi2ELi2EN4cute5tupleIJNS5_1CILi64EEENS7_ILi128EEENS7_ILi96EEEEEENS_6half_tEfNS_4arch4Sm80ELb0ELb1ELb1ELb0ELb1ELb0ELb0ELb0ELi2ELi2ELi4ELi2ELb0EEENS1_24CollectiveEpilogueBwdGQAISB_fSE_Li256ELb0ELb1EEENS1_19SingleTileSchedulerILb0ELb0ELb0ELi128EEEEEEEEEvNT_6ParamsE)
        /*071c*/ 	.word	0x00000000


	//----- nvinfo : EIATTR_MIN_STACK_SIZE
	.align		4
.L_314:
        /*0720*/ 	.byte	0x04, 0x12
        /*0722*/ 	.short	(.L_316 - .L_315)
	.align		4
.L_315:
        /*0724*/ 	.word	index@(_ZN7cutlass13device_kernelIN5flash19enable_sm80_to_sm89INS1_16FlashAttnBwdSm80INS1_25CollectiveMainloopBwdSm80ILi2ELi2EN4cute5tupleIJNS5_1CILi64EEENS7_ILi128EEENS7_ILi96EEEEEENS_6half_tEfNS_4arch4Sm80ELb0ELb1ELb1ELb1ELb0ELb0ELb0ELb0ELi2ELi2ELi4ELi2ELb0EEENS1_21CollectiveEpilogueBwdISB_SC_SE_Li256ELb1ELb0ELi2EEENS1_19SingleTileSchedulerILb1ELb0ELb0ELi128EEEEEEEEEvNT_6ParamsE)
        /*0728*/ 	.word	0x00000000


	//----- nvinfo : EIATTR_MIN_STACK_SIZE
	.align		4
.L_316:
        /*072c*/ 	.byte	0x04, 0x12
        /*072e*/ 	.short	(.L_318 - .L_317)
	.align		4
.L_317:
        /*0730*/ 	.word	index@(_ZN7cutlass13device_kernelIN5flash19enable_sm80_to_sm89INS1_16FlashAttnBwdSm80INS1_25CollectiveMainloopBwdSm80ILi2ELi2EN4cute5tupleIJNS5_1CILi64EEENS7_ILi128EEENS7_ILi96EEEEEENS_6half_tEfNS_4arch4Sm80ELb0ELb1ELb1ELb1ELb1ELb0ELb0ELb0ELi2ELi2ELi4ELi2ELb0EEENS1_21CollectiveEpilogueBwdISB_SC_SE_Li256ELb1ELb0ELi2EEENS1_19SingleTileSchedulerILb1ELb0ELb0ELi128EEEEEEEEEvNT_6ParamsE)
        /*0734*/ 	.word	0x00000000


	//----- nvinfo : EIATTR_MIN_STACK_SIZE
	.align		4
.L_318:
        /*0738*/ 	.byte	0x04, 0x12
        /*073a*/ 	.short	(.L_320 - .L_319)
	.align		4
.L_319:
        /*073c*/ 	.word	index@(_ZN7cutlass13device_kernelIN5flash19enable_sm80_to_sm89INS1_16FlashAttnBwdSm80INS1_25CollectiveMainloopBwdSm80ILi2ELi2EN4cute5tupleIJNS5_1CILi64EEENS7_ILi128EEENS7_ILi96EEEEEENS_6half_tEfNS_4arch4Sm80ELb0ELb1ELb1ELb1ELb0ELb0ELb0ELb0ELi2ELi2ELi4ELi2ELb0EEENS1_24CollectiveEpilogueBwdGQAISB_fSE_Li256ELb1ELb0EEENS1_19SingleTileSchedulerILb1ELb0ELb0ELi128EEEEEEEEEvNT_6ParamsE)
        /*0740*/ 	.word	0x00000000


	//----- nvinfo : EIATTR_MIN_STACK_SIZE
	.align		4
.L_320:
        /*0744*/ 	.byte	0x04, 0x12
        /*0746*/ 	.short	(.L_322 - .L_321)
	.align		4
.L_321:
        /*0748*/ 	.word	index@(_ZN7cutlass13device_kernelIN5flash19enable_sm80_to_sm89INS1_16FlashAttnBwdSm80INS1_25CollectiveMainloopBwdSm80ILi2ELi2EN4cute5tupleIJNS5_1CILi64EEENS7_ILi128EEENS7_ILi96EEEEEENS_6half_tEfNS_4arch4Sm80ELb0ELb1ELb1ELb1ELb1ELb0ELb0ELb0ELi2ELi2ELi4ELi2ELb0EEENS1_24CollectiveEpilogueBwdGQAISB_fSE_Li256ELb1ELb1EEENS1_19SingleTileSchedulerILb1ELb0ELb0ELi128EEEEEEEEEvNT_6ParamsE)
        /*074c*/ 	.word	0x00000000


	//----- nvinfo : EIATTR_MIN_STACK_SIZE
	.align		4
.L_322:
        /*0750*/ 	.byte	0x04, 0x12
        /*0752*/ 	.short	(.L_324 - .L_323)
	.align		4
.L_323:
        /*0754*/ 	.word	index@(_ZN7cutlass13device_kernelIN5flash19enable_sm80_to_sm89INS1_16FlashAttnBwdSm80INS1_25CollectiveMainloopBwdSm80ILi2ELi2EN4cute5tupleIJNS5_1CILi64EEENS7_ILi128EEENS7_ILi96EEEEEENS_6half_tEfNS_4arch4Sm80ELb1ELb0ELb1ELb0ELb0ELb0ELb0ELb0ELi2ELi2ELi4ELi2ELb0EEENS1_21CollectiveEpilogueBwdISB_SC_SE_Li256ELb0ELb0ELi2EEENS1_25SingleTileBwdLPTSchedulerILb0ELi128ELb0EEEEEEEEEvNT_6ParamsE)
        /*0758*/ 	.word	0x00000000


	//----- nvinfo : EIATTR_MIN_STACK_SIZE
	.align		4
.L_324:
        /*075c*/ 	.byte	0x04, 0x12
        /*075e*/ 	.short	(.L_326 - .L_325)
	.align		4
.L_325:
        /*0760*/ 	.word	index@(_ZN7cutlass13device_kernelIN5flash19enable_sm80_to_sm89INS1_16FlashAttnBwdSm80INS1_25CollectiveMainloopBwdSm80ILi2ELi2EN4cute5tupleIJNS5_1CILi64EEENS7_ILi128EEENS7_ILi96EEEEEENS_6half_tEfNS_4arch4Sm80ELb1ELb0ELb1ELb0ELb1ELb0ELb0ELb0ELi2ELi2ELi4ELi2ELb0EEENS1_21CollectiveEpilogueBwdISB_SC_SE_Li256ELb0ELb0ELi2EEENS1_25SingleTileBwdLPTSchedulerILb0ELi128ELb1EEEEEEEEEvNT_6ParamsE)
        /*0764*/ 	.word	0x00000000


	//----- nvinfo : EIATTR_MIN_STACK_SIZE
	.align		4
.L_326:
        /*0768*/ 	.byte	0x04, 0x12
        /*076a*/ 	.short	(.L_328 - .L_327)
	.align		4
.L_327:
        /*076c*/ 	.word	index@(_ZN7cutlass13device_kernelIN5flash19enable_sm80_to_sm89INS1_16FlashAttnBwdSm80INS1_25CollectiveMainloopBwdSm80ILi2ELi2EN4cute5tupleIJNS5_1CILi64EEENS7_ILi128EEENS7_ILi96EEEEEENS_6half_tEfNS_4arch4Sm80ELb1ELb0ELb1ELb0ELb0ELb0ELb0ELb0ELi2ELi2ELi4ELi2ELb0EEENS1_24CollectiveEpilogueBwdGQAISB_fSE_Li256ELb0ELb0EEENS1_25SingleTileBwdLPTSchedulerILb0ELi128ELb0EEEEEEEEEvNT_6ParamsE)
        /*0770*/ 	.word	0x00000000


	//----- nvinfo : EIATTR_MIN_STACK_SIZE
	.align		4
.L_328:
        /*0774*/ 	.byte	0x04, 0x12
        /*0776*/ 	.short	(.L_330 - .L_329)
	.align		4
.L_329:
        /*0778*/ 	.word	index@(_ZN7cutlass13device_kernelIN5flash19enable_sm80_to_sm89INS1_16FlashAttnBwdSm80INS1_25CollectiveMainloopBwdSm80ILi2ELi2EN4cute5tupleIJNS5_1CILi64EEENS7_ILi128EEENS7_ILi96EEEEEENS_6half_tEfNS_4arch4Sm80ELb1ELb0ELb1ELb0ELb1ELb0ELb0ELb0ELi2ELi2ELi4ELi2ELb0EEENS1_24CollectiveEpilogueBwdGQAISB_fSE_Li256ELb0ELb1EEENS1_25SingleTileBwdLPTSchedulerILb0ELi128ELb1EEEEEEEEEvNT_6ParamsE)
        /*077c*/ 	.word	0x00000000


	//----- nvinfo : EIATTR_MIN_STACK_SIZE
	.align		4
.L_330:
        /*0780*/ 	.byte	0x04, 0x12
        /*0782*/ 	.short	(.L_332 - .L_331)
	.align		4
.L_331:
        /*0784*/ 	.word	index@(_ZN7cutlass13device_kernelIN5flash22FlashAttnBwdPreprocessIN4cute5tupleIJNS3_1CILi64EEENS5_ILi96EEEEEENS_6half_tEfNS_4arch4Sm80ELb1ELb0EEEEEvNT_6ParamsE)
        /*0788*/ 	.word	0x00000000


	//----- nvinfo : EIATTR_MIN_STACK_SIZE
	.align		4
.L_332:
        /*078c*/ 	.byte	0x04, 0x12
        /*078e*/ 	.short	(.L_334 - .L_333)
	.align		4
.L_333:
        /*0790*/ 	.word	index@(_ZN7cutlass13device_kernelIN5flash19enable_sm80_to_sm89INS1_16FlashAttnBwdSm80INS1_25CollectiveMainloopBwdSm80ILi2ELi2EN4cute5tupleIJNS5_1CILi64EEENS7_ILi128EEENS7_ILi96EEEEEENS_6half_tEfNS_4arch4Sm80ELb1ELb0ELb1ELb1ELb0ELb0ELb0ELb0ELi2ELi2ELi4ELi2ELb0EEENS1_21CollectiveEpilogueBwdISB_SC_SE_Li256ELb1ELb0ELi2EEENS1_25SingleTileBwdLPTSchedulerILb1ELi128ELb0EEEEEEEEEvNT_6ParamsE)
        /*0794*/ 	.word	0x00000000


	//----- nvinfo : EIATTR_MIN_STACK_SIZE
	.align		4
.L_334:
        /*0798*/ 	.byte	0x04, 0x12
        /*079a*/ 	.short	(.L_336 - .L_335)
	.align		4
.L_335:
        /*079c*/ 	.word	index@(_ZN7cutlass13device_kernelIN5flash19enable_sm80_to_sm89INS1_16FlashAttnBwdSm80INS1_25CollectiveMainloopBwdSm80ILi2ELi2EN4cute5tupleIJNS5_1CILi64EEENS7_ILi128EEENS7_ILi96EEEEEENS_6half_tEfNS_4arch4Sm80ELb1ELb0ELb1ELb1ELb1ELb0ELb0ELb0ELi2ELi2ELi4ELi2ELb0EEENS1_21CollectiveEpilogueBwdISB_SC_SE_Li256ELb1ELb0ELi2EEENS1_25SingleTileBwdLPTSchedulerILb1ELi128ELb1EEEEEEEEEvNT_6ParamsE)
        /*07a0*/ 	.word	0x00000000


	//----- nvinfo : EIATTR_MIN_STACK_SIZE
	.align		4
.L_336:
        /*07a4*/ 	.byte	0x04, 0x12
        /*07a6*/ 	.short	(.L_338 - .L_337)
	.align		4
.L_337:
        /*07a8*/ 	.word	index@(_ZN7cutlass13device_kernelIN5flash19enable_sm80_to_sm89INS1_16FlashAttnBwdSm80INS1_25CollectiveMainloopBwdSm80ILi2ELi2EN4cute5tupleIJNS5_1CILi64EEENS7_ILi128EEENS7_ILi96EEEEEENS_6half_tEfNS_4arch4Sm80ELb1ELb0ELb1ELb1ELb0ELb0ELb0ELb0ELi2ELi2ELi4ELi2ELb0EEENS1_24CollectiveEpilogueBwdGQAISB_fSE_Li256ELb1ELb0EEENS1_25SingleTileBwdLPTSchedulerILb1ELi128ELb0EEEEEEEEEvNT_6ParamsE)
        /*07ac*/ 	.word	0x00000000


	//----- nvinfo : EIATTR_MIN_STACK_SIZE
	.align		4
.L_338:
        /*07b0*/ 	.byte	0x04, 0x12
        /*07b2*/ 	.short	(.L_340 - .L_339)
	.align		4
.L_339:
        /*07b4*/ 	.word	index@(_ZN7cutlass13device_kernelIN5flash32FlashAttnBwdPostprocessConvertdQIN4cute5tupleIJNS3_1CILi128EEENS5_ILi96EEEEEENS_6half_tEfNS_4arch4Sm80ELi256ENS3_8TiledMMAINS3_8MMA_AtomIJNS3_28SM80_16x8x16_F32F16F16F32_TNEEEENS3_6LayoutINS4_IJNS5_ILi4EEENS5_ILi2EEENS5_ILi1EEEEEENS4_IJSJ_SH_NS5_ILi0EEEEEEEENS4_IJNS5_ILi64EEENS5_ILi32EEENS5_ILi16EEEEEEEELb0EEEEEvNT_6ParamsE)
        /*07b8*/ 	.word	0x00000000


	//----- nvinfo : EIATTR_MIN_STACK_SIZE
	.align		4
.L_340:
        /*07bc*/ 	.byte	0x04, 0x12
        /*07be*/ 	.short	(.L_342 - .L_341)
	.align		4
.L_341:
        /*07c0*/ 	.word	index@(_ZN7cutlass13device_kernelIN5flash32FlashAttnBwdPostprocessConvertdQIN4cute5tupleIJNS3_1CILi64EEENS5_ILi96EEEEEENS_6half_tEfNS_4arch4Sm80ELi256ENS3_8TiledMMAINS3_8MMA_AtomIJNS3_28SM80_16x8x16_F32F16F16F32_TNEEEENS3_6LayoutINS4_IJNS5_ILi2EEENS5_ILi4EEENS5_ILi1EEEEEENS4_IJSJ_SH_NS5_ILi0EEEEEEEENS4_IJNS5_ILi32EEESO_NS5_ILi16EEEEEEEELb0EEEEEvNT_6ParamsE)
        /*07c4*/ 	.word	0x00000000


	//----- nvinfo : EIATTR_MIN_STACK_SIZE
	.align		4
.L_342:
        /*07c8*/ 	.byte	0x04, 0x12
        /*07ca*/ 	.short	(.L_344 - .L_343)
	.align		4
.L_343:
        /*07cc*/ 	.word	index@(_ZN7cutlass13device_kernelIN5flash19enable_sm80_to_sm89INS1_16FlashAttnBwdSm80INS1_25CollectiveMainloopBwdSm80ILi2ELi2EN4cute5tupleIJNS5_1CILi64EEENS7_ILi128EEENS7_ILi96EEEEEENS_6half_tEfNS_4arch4Sm80ELb1ELb0ELb1ELb1ELb1ELb0ELb0ELb0ELi2ELi2ELi4ELi2ELb0EEENS1_24CollectiveEpilogueBwdGQAISB_fSE_Li256ELb1ELb1EEENS1_25SingleTileBwdLPTSchedulerILb1ELi128ELb1EEEEEEEEEvNT_6ParamsE)
        /*07d0*/ 	.word	0x00000000


	//----- nvinfo : EIATTR_MIN_STACK_SIZE
	.align		4
.L_344:
        /*07d4*/ 	.byte	0x04, 0x12
        /*07d6*/ 	.short	(.L_346 - .L_345)
	.align		4
.L_345:
        /*07d8*/ 	.word	index@(_ZN7cutlass13device_kernelIN5flash22FlashAttnBwdPreprocessIN4cute5tupleIJNS3_1CILi64EEENS5_ILi96EEEEEENS_6half_tEfNS_4arch4Sm80ELb1ELb1EEEEEvNT_6ParamsE)
        /*07dc*/ 	.word	0x00000000
.L_346:


//--------------------- .nv.info._ZN7cutlass13device_kernelIN5flash19enable_sm80_to_sm89INS1_16FlashAttnBwdSm80INS1_25CollectiveMainloopBwdSm80ILi2ELi1EN4cute5tupleIJNS5_1CILi64EEENS7_ILi128EEENS7_ILi96EEEEEENS_6half_tEfNS_4arch4Sm80ELb0ELb0ELb1ELb0ELb0ELb0ELb0ELb0ELi2ELi2ELi4ELi2ELb1EEENS1_21CollectiveEpilogueBwdISB_SC_SE_Li256ELb0ELb0ELi2EEENS1_19SingleTileSchedulerILb0ELb0ELb0ELi128EEEEEEEEEvNT_6ParamsE --------------------------
	.section	.nv.info._ZN7cutlass13device_kernelIN5flash19enable_sm80_to_sm89INS1_16FlashAttnBwdSm80INS1_25CollectiveMainloopBwdSm80ILi2ELi1EN4cute5tupleIJNS5_1CILi64EEENS7_ILi128EEENS7_ILi96EEEEEENS_6half_tEfNS_4arch4Sm80ELb0ELb0ELb1ELb0ELb0ELb0ELb0ELb0ELi2ELi2ELi4ELi2ELb1EEENS1_21CollectiveEpilogueBwdISB_SC_SE_Li256ELb0ELb0ELi2EEENS1_19SingleTileSchedulerILb0ELb0ELb0ELi128EEEEEEEEEvNT_6ParamsE,"",@"SHT_CUDA_INFO"
	.sectionflags	@""
	.align	4


	//----- nvinfo : EIATTR_CUDA_API_VERSION
	.align		4
        /*0000*/ 	.byte	0x04, 0x37
        /*0002*/ 	.short	(.L_348 - .L_347)
.L_347:
        /*0004*/ 	.word	0x00000082


	//----- nvinfo : EIATTR_SW2861232_WAR
	.align		4
.L_348:
        /*0008*/ 	.byte	0x01, 0x35
	.zero		2


	//----- nvinfo : EIATTR_PARAM_CBANK
	.align		4
        /*000c*/ 	.byte	0x04, 0x0a
        /*000e*/ 	.short	(.L_350 - .L_349)
	.align		4
.L_349:
        /*0010*/ 	.word	index@(.nv.constant0._ZN7cutlass13device_kernelIN5flash19enable_sm80_to_sm89INS1_16FlashAttnBwdSm80INS1_25CollectiveMainloopBwdSm80ILi2ELi1EN4cute5tupleIJNS5_1CILi64EEENS7_ILi128EEENS7_ILi96EEEEEENS_6half_tEfNS_4arch4Sm80ELb0ELb0ELb1ELb0ELb0ELb0ELb0ELb0ELi2ELi2ELi4ELi2ELb1EEENS1_21CollectiveEpilogueBwdISB_SC_SE_Li256ELb0ELb0ELi2EEENS1_19SingleTileSchedulerILb0ELb0ELb0ELi128EEEEEEEEEvNT_6ParamsE)
        /*0014*/ 	.short	0x0160
        /*0016*/ 	.short	0x0270


	//----- nvinfo : EIATTR_CBANK_PARAM_SIZE
	.align		4
.L_350:
        /*0018*/ 	.byte	0x03, 0x19
        /*001a*/ 	.short	0x0270


	//----- nvinfo : EIATTR_KPARAM_INFO
	.align		4
        /*001c*/ 	.byte	0x04, 0x17
        /*001e*/ 	.short	(.L_352 - .L_351)
.L_351:
        /*0020*/ 	.word	0x00000000
        /*0024*/ 	.short	0x0000
        /*0026*/ 	.short	0x0000
        /*0028*/ 	.byte	0x00, 0xf0, 0xc1, 0x09


	//----- nvinfo : EIATTR_MAXREG_COUNT
	.align		4
.L_352:
        /*002c*/ 	.byte	0x03, 0x1b
        /*002e*/ 	.short	0x00ff


	//----- nvinfo : EIATTR_NUM_BARRIERS
	.align		4
        /*0030*/ 	.byte	0x02, 0x4c
        /*0032*/ 	.byte	0x02
	.zero		1


	//----- nvinfo : EIATTR_ANNOTATIONS
	.align		4
        /*0034*/ 	.byte	0x04, 0x55
        /*0036*/ 	.short	(.L_354 - .L_353)


	//   ....[0]....
.L_353:
        /*0038*/ 	.word	0x00000001
        /*003c*/ 	.byte	0xe0, 0x01, 0x00, 0x00, 0x01, 0x00, 0x00, 0x00, 0x40, 0x03, 0x00, 0x00, 0x01, 0x00, 0x00, 0x00
        /* <DEDUP_REMOVED lines=20> */
        /*018c*/ 	.byte	0xc0, 0x5b, 0x00, 0x00, 0x01, 0x00, 0x00, 0x00, 0xf0, 0x5b, 0x00, 0x00


	//----- nvinfo : EIATTR_MERCURY_ISA_VERSION
	.align		4
.L_354:
        /*0198*/ 	.byte	0x03, 0x5f
        /*019a*/ 	.short	0x0000


	//----- nvinfo : EIATTR_EXIT_INSTR_OFFSETS
	.align		4
        /*019c*/ 	.byte	0x04, 0x1c
        /*019e*/ 	.short	(.L_356 - .L_355)


	//   ....[0]....
.L_355:
        /*01a0*/ 	.word	0x00000040


	//   ....[1]....
        /*01a4*/ 	.word	0x00006d80


	//   ....[2]....
        /*01a8*/ 	.word	0x00006e70


	//   ....[3]....
        /*01ac*/ 	.word	0x00006e90


	//----- nvinfo : EIATTR_CTAIDZ_USED
	.align		4
.L_356:
        /*01b0*/ 	.byte	0x01, 0x04
	.zero		2


	//----- nvinfo : EIATTR_MAX_THREADS
	.align		4
        /*01b4*/ 	.byte	0x04, 0x05
        /*01b6*/ 	.short	(.L_358 - .L_357)
.L_357:
        /*01b8*/ 	.word	0x00000100
        /*01bc*/ 	.word	0x00000001
        /*01c0*/ 	.word	0x00000001


	//----- nvinfo : EIATTR_CRS_STACK_SIZE
	.align		4
.L_358:
        /*01c4*/ 	.byte	0x04, 0x1e
        /*01c6*/ 	.short	(.L_360 - .L_359)
.L_359:
        /*01c8*/ 	.word	0x00000000
.L_360:


//--------------------- .nv.info._ZN7cutlass13device_kernelIN5flash19enable_sm80_to_sm89INS1_16FlashAttnBwdSm80INS1_25CollectiveMainloopBwdSm80ILi2ELi1EN4cute5tupleIJNS5_1CILi64EEENS7_ILi128EEENS7_ILi96EEEEEENS_6half_tEfNS_4arch4Sm80ELb0ELb0ELb1ELb0ELb1ELb0ELb0ELb0ELi2ELi2ELi4ELi2ELb1EEENS1_21CollectiveEpilogueBwdISB_SC_SE_Li256ELb0ELb0ELi2EEENS1_19SingleTileSchedulerILb0ELb0ELb0ELi128EEEEEEEEEvNT_6ParamsE --------------------------
	.section	.nv.info._ZN7cutlass13device_kernelIN5flash19enable_sm80_to_sm89INS1_16FlashAttnBwdSm80INS1_25CollectiveMainloopBwdSm80ILi2ELi1EN4cute5tupleIJNS5_1CILi64EEENS7_ILi128EEENS7_ILi96EEEEEENS_6half_tEfNS_4arch4Sm80ELb0ELb0ELb1ELb0ELb1ELb0ELb0ELb0ELi2ELi2ELi4ELi2ELb1EEENS1_21CollectiveEpilogueBwdISB_SC_SE_Li256ELb0ELb0ELi2EEENS1_19SingleTileSchedulerILb0ELb0ELb0ELi128EEEEEEEEEvNT_6ParamsE,"",@"SHT_CUDA_INFO"
	.sectionflags	@""
	.align	4


	//----- nvinfo : EIATTR_CUDA_API_VERSION
	.align		4
        /*0000*/ 	.byte	0x04, 0x37
        /*0002*/ 	.short	(.L_362 - .L_361)
.L_361:
        /*0004*/ 	.word	0x00000082


	//----- nvinfo : EIATTR_SW2861232_WAR
	.align		4
.L_362:
        /*0008*/ 	.byte	0x01, 0x35
	.zero		2


	//----- nvinfo : EIATTR_PARAM_CBANK
	.align		4
        /*000c*/ 	.byte	0x04, 0x0a
        /*000e*/ 	.short	(.L_364 - .L_363)
	.align		4
.L_363:
        /*0010*/ 	.word	index@(.nv.constant0._ZN7cutlass13device_kernelIN5flash19enable_sm80_to_sm89INS1_16FlashAttnBwdSm80INS1_25CollectiveMainloopBwdSm80ILi2ELi1EN4cute5tupleIJNS5_1CILi64EEENS7_ILi128EEENS7_ILi96EEEEEENS_6half_tEfNS_4arch4Sm80ELb0ELb0ELb1ELb0ELb1ELb0ELb0ELb0ELi2ELi2ELi4ELi2ELb1EEENS1_21CollectiveEpilogueBwdISB_SC_SE_Li256ELb0ELb0ELi2EEENS1_19SingleTileSchedulerILb0ELb0ELb0ELi128EEEEEEEEEvNT_6ParamsE)
        /*0014*/ 	.short	0x0160
        /*0016*/ 	.short	0x0270


	//----- nvinfo : EIATTR_CBANK_PARAM_SIZE
	.align		4
.L_364:
        /*0018*/ 	.byte	0x03, 0x19
        /*001a*/ 	.short	0x0270


	//----- nvinfo : EIATTR_KPARAM_INFO
	.align		4
        /*001c*/ 	.byte	0x04, 0x17
        /*001e*/ 	.short	(.L_366 - .L_365)
.L_365:
        /*0020*/ 	.word	0x00000000
        /*0024*/ 	.short	0x0000
        /*0026*/ 	.short	0x0000
        /*0028*/ 	.byte	0x00, 0xf0, 0xc1, 0x09


	//----- nvinfo : EIATTR_MAXREG_COUNT
	.align		4
.L_366:
        /*002c*/ 	.byte	0x03, 0x1b
        /*002e*/ 	.short	0x00ff


	//----- nvinfo : EIATTR_NUM_BARRIERS
	.align		4
        /*0030*/ 	.byte	0x02, 0x4c
        /*0032*/ 	.byte	0x02
	.zero		1


	//----- nvinfo : EIATTR_ANNOTATIONS
	.align		4
        /*0034*/ 	.byte	0x04, 0x55
        /*0036*/ 	.short	(.L_368 - .L_367)


	//   ....[0]....
.L_367:
        /* <DEDUP_REMOVED lines=23> */


	//----- nvinfo : EIATTR_MERCURY_ISA_VERSION
	.align		4
.L_368:
        /*0198*/ 	.byte	0x03, 0x5f
        /*019a*/ 	.short	0x0000


	//----- nvinfo : EIATTR_EXIT_INSTR_OFFSETS
	.align		4
        /*019c*/ 	.byte	0x04, 0x1c
        /*019e*/ 	.short	(.L_370 - .L_369)


	//   ....[0]....
.L_369:
        /*01a0*/ 	.word	0x00000040


	//   ....[1]....
        /*01a4*/ 	.word	0x00006d80


	//   ....[2]....
        /*01a8*/ 	.word	0x00006e70


	//   ....[3]....
        /*01ac*/ 	.word	0x00006e90


	//----- nvinfo : EIATTR_CTAIDZ_USED
	.align		4
.L_370:
        /*01b0*/ 	.byte	0x01, 0x04
	.zero		2


	//----- nvinfo : EIATTR_MAX_THREADS
	.align		4
        /*01b4*/ 	.byte	0x04, 0x05
        /*01b6*/ 	.short	(.L_372 - .L_371)
.L_371:
        /*01b8*/ 	.word	0x00000100
        /*01bc*/ 	.word	0x00000001
        /*01c0*/ 	.word	0x00000001


	//----- nvinfo : EIATTR_CRS_STACK_SIZE
	.align		4
.L_372:
        /*01c4*/ 	.byte	0x04, 0x1e
        /*01c6*/ 	.short	(.L_374 - .L_373)
.L_373:
        /*01c8*/ 	.word	0x00000000
.L_374:


//--------------------- .nv.info._ZN7cutlass13device_kernelIN5flash19enable_sm80_to_sm89INS1_16FlashAttnBwdSm80INS1_25CollectiveMainloopBwdSm80ILi2ELi1EN4cute5tupleIJNS5_1CILi64EEENS7_ILi128EEENS7_ILi96EEEEEENS_6half_tEfNS_4arch4Sm80ELb0ELb0ELb1ELb0ELb0ELb0ELb0ELb0ELi2ELi2ELi4ELi2ELb1EEENS1_24CollectiveEpilogueBwdGQAISB_fSE_Li256ELb0ELb0EEENS1_19SingleTileSchedulerILb0ELb0ELb0ELi128EEEEEEEEEvNT_6ParamsE --------------------------
	.section	.nv.info._ZN7cutlass13device_kernelIN5flash19enable_sm80_to_sm89INS1_16FlashAttnBwdSm80INS1_25CollectiveMainloopBwdSm80ILi2ELi1EN4cute5tupleIJNS5_1CILi64EEENS7_ILi128EEENS7_ILi96EEEEEENS_6half_tEfNS_4arch4Sm80ELb0ELb0ELb1ELb0ELb0ELb0ELb0ELb0ELi2ELi2ELi4ELi2ELb1EEENS1_24CollectiveEpilogueBwdGQAISB_fSE_Li256ELb0ELb0EEENS1_19SingleTileSchedulerILb0ELb0ELb0ELi128EEEEEEEEEvNT_6ParamsE,"",@"SHT_CUDA_INFO"
	.sectionflags	@""
	.align	4


	//----- nvinfo : EIATTR_CUDA_API_VERSION
	.align		4
        /*0000*/ 	.byte	0x04, 0x37
        /*0002*/ 	.short	(.L_376 - .L_375)
.L_375:
        /*0004*/ 	.word	0x00000082


	//----- nvinfo : EIATTR_SW2861232_WAR
	.align		4
.L_376:
        /*0008*/ 	.byte	0x01, 0x35
	.zero		2


	//----- nvinfo : EIATTR_PARAM_CBANK
	.align		4
        /*000c*/ 	.byte	0x04, 0x0a
        /*000e*/ 	.short	(.L_378 - .L_377)
	.align		4
.L_377:
        /*0010*/ 	.word	index@(.nv.constant0._ZN7cutlass13device_kernelIN5flash19enable_sm80_to_sm89INS1_16FlashAttnBwdSm80INS1_25CollectiveMainloopBwdSm80ILi2ELi1EN4cute5tupleIJNS5_1CILi64EEENS7_ILi128EEENS7_ILi96EEEEEENS_6half_tEfNS_4arch4Sm80ELb0ELb0ELb1ELb0ELb0ELb0ELb0ELb0ELi2ELi2ELi4ELi2ELb1EEENS1_24CollectiveEpilogueBwdGQAISB_fSE_Li256ELb0ELb0EEENS1_19SingleTileSchedulerILb0ELb0ELb0ELi128EEEEEEEEEvNT_6ParamsE)
        /*0014*/ 	.short	0x0160
        /*0016*/ 	.short	0x0278


	//----- nvinfo : EIATTR_CBANK_PARAM_SIZE
	.align		4
.L_378:
        /*0018*/ 	.byte	0x03, 0x19
        /*001a*/ 	.short	0x0278


	//----- nvinfo : EIATTR_KPARAM_INFO
	.align		4
        /*001c*/ 	.byte	0x04, 0x17
        /*001e*/ 	.short	(.L_380 - .L_379)
.L_379:
        /*0020*/ 	.word	0x00000000
        /*0024*/ 	.short	0x0000
        /*0026*/ 	.short	0x0000
        /*0028*/ 	.byte	0x00, 0xf0, 0xe1, 0x09


	//----- nvinfo : EIATTR_MAXREG_COUNT
	.align		4
.L_380:
        /*002c*/ 	.byte	0x03, 0x1b
        /*002e*/ 	.short	0x00ff


	//----- nvinfo : EIATTR_NUM_BARRIERS
	.align		4
        /*0030*/ 	.byte	0x02, 0x4c
        /*0032*/ 	.byte	0x02
	.zero		1


	//----- nvinfo : EIATTR_ANNOTATIONS
	.align		4
        /*0034*/ 	.byte	0x04, 0x55
        /*0036*/ 	.short	(.L_382 - .L_381)


	//   ....[0]....
.L_381:
        /* <DEDUP_REMOVED lines=19> */
        /*015c*/ 	.byte	0xa0, 0x5a, 0x00, 0x00


	//----- nvinfo : EIATTR_MERCURY_ISA_VERSION
	.align		4
.L_382:
        /*0160*/ 	.byte	0x03, 0x5f
        /*0162*/ 	.short	0x0000


	//----- nvinfo : EIATTR_EXIT_INSTR_OFFSETS
	.align		4
        /*0164*/ 	.byte	0x04, 0x1c
        /*0166*/ 	.short	(.L_384 - .L_383)


	//   ....[0]....
.L_383:
        /*0168*/ 	.word	0x00000040


	//   ....[1]....
        /*016c*/ 	.word	0x00006650


	//----- nvinfo : EIATTR_CTAIDZ_USED
	.align		4
.L_384:
        /*0170*/ 	.byte	0x01, 0x04
	.zero		2


	//----- nvinfo : EIATTR_MAX_THREADS
	.align		4
        /*0174*/ 	.byte	0x04, 0x05
        /*0176*/ 	.short	(.L_386 - .L_385)
.L_385:
        /*0178*/ 	.word	0x00000100
        /*017c*/ 	.word	0x00000001
        /*0180*/ 	.word	0x00000001
.L_386:


//--------------------- .nv.info._ZN7cutlass13device_kernelIN5flash19enable_sm80_to_sm89INS1_16FlashAttnBwdSm80INS1_25CollectiveMainloopBwdSm80ILi2ELi1EN4cute5tupleIJNS5_1CILi64EEENS7_ILi128EEENS7_ILi96EEEEEENS_6half_tEfNS_4arch4Sm80ELb0ELb0ELb1ELb0ELb1ELb0ELb0ELb0ELi2ELi2ELi4ELi2ELb1EEENS1_24CollectiveEpilogueBwdGQAISB_fSE_Li256ELb0ELb1EEENS1_19SingleTileSchedulerILb0ELb0ELb0ELi128EEEEEEEEEvNT_6ParamsE --------------------------
	.section	.nv.info._ZN7cutlass13device_kernelIN5flash19enable_sm80_to_sm89INS1_16FlashAttnBwdSm80INS1_25CollectiveMainloopBwdSm80ILi2ELi1EN4cute5tupleIJNS5_1CILi64EEENS7_ILi128EEENS7_ILi96EEEEEENS_6half_tEfNS_4arch4Sm80ELb0ELb0ELb1ELb0ELb1ELb0ELb0ELb0ELi2ELi2ELi4ELi2ELb1EEENS1_24CollectiveEpilogueBwdGQAISB_fSE_Li256ELb0ELb1EEENS1_19SingleTileSchedulerILb0ELb0ELb0ELi128EEEEEEEEEvNT_6ParamsE,"",@"SHT_CUDA_INFO"
	.sectionflags	@""
	.align	4


	//----- nvinfo : EIATTR_CUDA_API_VERSION
	.align		4
        /*0000*/ 	.byte	0x04, 0x37
        /*0002*/ 	.short	(.L_388 - .L_387)
.L_387:
        /*0004*/ 	.word	0x00000082


	//----- nvinfo : EIATTR_SW2861232_WAR
	.align		4
.L_388:
        /*0008*/ 	.byte	0x01, 0x35
	.zero		2


	//----- nvinfo : EIATTR_PARAM_CBANK
	.align		4
        /*000c*/ 	.byte	0x04, 0x0a
        /*000e*/ 	.short	(.L_390 - .L_389)
	.align		4
.L_389:
        /*0010*/ 	.word	index@(.nv.constant0._ZN7cutlass13device_kernelIN5flash19enable_sm80_to_sm89INS1_16FlashAttnBwdSm80INS1_25CollectiveMainloopBwdSm80ILi2ELi1EN4cute5tupleIJNS5_1CILi64EEENS7_ILi128EEENS7_ILi96EEEEEENS_6half_tEfNS_4arch4Sm80ELb0ELb0ELb1ELb0ELb1ELb0ELb0ELb0ELi2ELi2ELi4ELi2ELb1EEENS1_24CollectiveEpilogueBwdGQAISB_fSE_Li256ELb0ELb1EEENS1_19SingleTileSchedulerILb0ELb0ELb0ELi128EEEEEEEEEvNT_6ParamsE)
        /*0014*/ 	.short	0x0160
        /*0016*/ 	.short	0x0278


	//----- nvinfo : EIATTR_CBANK_PARAM_SIZE
	.align		4
.L_390:
        /*0018*/ 	.byte	0x03, 0x19
        /*001a*/ 	.short	0x0278


	//----- nvinfo : EIATTR_KPARAM_INFO
	.align		4
        /*001c*/ 	.byte	0x04, 0x17
        /*001e*/ 	.short	(.L_392 - .L_391)
.L_391:
        /*0020*/ 	.word	0x00000000
        /*0024*/ 	.short	0x0000
        /*0026*/ 	.short	0x0000
        /*0028*/ 	.byte	0x00, 0xf0, 0xe1, 0x09


	//----- nvinfo : EIATTR_MAXREG_COUNT
	.align		4
.L_392:
        /*002c*/ 	.byte	0x03, 0x1b
        /*002e*/ 	.short	0x00ff


	//----- nvinfo : EIATTR_NUM_BARRIERS
	.align		4
        /*0030*/ 	.byte	0x02, 0x4c
        /*0032*/ 	.byte	0x02
	.zero		1


	//----- nvinfo : EIATTR_ANNOTATIONS
	.align		4
        /*0034*/ 	.byte	0x04, 0x55
        /*0036*/ 	.short	(.L_394 - .L_393)


	//   ....[0]....
.L_393:
        /* <DEDUP_REMOVED lines=20> */


	//----- nvinfo : EIATTR_MERCURY_ISA_VERSION
	.align		4
.L_394:
        /*0168*/ 	.byte	0x03, 0x5f
        /*016a*/ 	.short	0x0000


	//----- nvinfo : EIATTR_COOP_GROUP_MASK_REGIDS
	.align		4
        /*016c*/ 	.byte	0x04, 0x29
        /*016e*/ 	.short	(.L_396 - .L_395)


	//   ....[0]....
.L_395:
        /*0170*/ 	.word	0xffffffff


	//   ....[1]....
        /*0174*/ 	.word	0xffffffff


	//   ....[2]....
        /*0178*/ 	.word	0xffffffff


	//   ....[3]....
        /*017c*/ 	.word	0xffffffff


	//   ....[4]....
        /*0180*/ 	.word	0xffffffff


	//   ....[5]....
        /*0184*/ 	.word	0xffffffff


	//   ....[6]....
        /*0188*/ 	.word	0xffffffff


	//   ....[7]....
        /*018c*/ 	.word	0xffffffff


	//----- nvinfo : EIATTR_COOP_GROUP_INSTR_OFFSETS
	.align		4
.L_396:
        /*0190*/ 	.byte	0x04, 0x28
        /*0192*/ 	.short	(.L_398 - .L_397)


	//   ....[0]....
.L_397:
        /*0194*/ 	.word	0x00006090


	//   ....[1]....
        /*0198*/ 	.word	0x000060e0


	//   ....[2]....
        /*019c*/ 	.word	0x00006510


	//   ....[3]....
        /*01a0*/ 	.word	0x00006520


	//   ....[4]....
        /*01a4*/ 	.word	0x000066e0


	//   ....[5]....
        /*01a8*/ 	.word	0x000067d0


	//   ....[6]....
        /*01ac*/ 	.word	0x00006b00


	//   ....[7]....
        /*01b0*/ 	.word	0x00006b10


	//----- nvinfo : EIATTR_EXIT_INSTR_OFFSETS
	.align		4
.L_398:
        /*01b4*/ 	.byte	0x04, 0x1c
        /*01b6*/ 	.short	(.L_400 - .L_399)


	//   ....[0]....
.L_399:
        /*01b8*/ 	.word	0x00000040


	//   ....[1]....
        /*01bc*/ 	.word	0x00006b20


	//   ....[2]....
        /*01c0*/ 	.word	0x00006bc0


	//----- nvinfo : EIATTR_CTAIDZ_USED
	.align		4
.L_400:
        /*01c4*/ 	.byte	0x01, 0x04
	.zero		2


	//----- nvinfo : EIATTR_MAX_THREADS
	.align		4
        /*01c8*/ 	.byte	0x04, 0x05
        /*01ca*/ 	.short	(.L_402 - .L_401)
.L_401:
        /*01cc*/ 	.word	0x00000100
        /*01d0*/ 	.word	0x00000001
        /*01d4*/ 	.word	0x00000001


	//----- nvinfo : EIATTR_CRS_STACK_SIZE
	.align		4
.L_402:
        /*01d8*/ 	.byte	0x04, 0x1e
        /*01da*/ 	.short	(.L_404 - .L_403)
.L_403:
        /*01dc*/ 	.word	0x00000000
.L_404:


//--------------------- .nv.info._ZN7cutlass13device_kernelIN5flash19enable_sm80_to_sm89INS1_16FlashAttnBwdSm80INS1_25CollectiveMainloopBwdSm80ILi2ELi1EN4cute5tupleIJNS5_1CILi64EEENS7_ILi128EEENS7_ILi96EEEEEENS_6half_tEfNS_4arch4Sm80ELb0ELb0ELb1ELb1ELb0ELb0ELb0ELb0ELi2ELi2ELi4ELi2ELb1EEENS1_21CollectiveEpilogueBwdISB_SC_SE_Li256ELb1ELb0ELi2EEENS1_19SingleTileSchedulerILb1ELb0ELb0ELi128EEEEEEEEEvNT_6ParamsE --------------------------
	.section	.nv.info._ZN7cutlass13device_kernelIN5flash19enable_sm80_to_sm89INS1_16FlashAttnBwdSm80INS1_25CollectiveMainloopBwdSm80ILi2ELi1EN4cute5tupleIJNS5_1CILi64EEENS7_ILi128EEENS7_ILi96EEEEEENS_6half_tEfNS_4arch4Sm80ELb0ELb0ELb1ELb1ELb0ELb0ELb0ELb0ELi2ELi2ELi4ELi2ELb1EEENS1_21CollectiveEpilogueBwdISB_SC_SE_Li256ELb1ELb0ELi2EEENS1_19SingleTileSchedulerILb1ELb0ELb0ELi128EEEEEEEEEvNT_6ParamsE,"",@"SHT_CUDA_INFO"
	.sectionflags	@""
	.align	4


	//----- nvinfo : EIATTR_CUDA_API_VERSION
	.align		4
        /*0000*/ 	.byte	0x04, 0x37
        /*0002*/ 	.short	(.L_406 - .L_405)
.L_405:
        /*0004*/ 	.word	0x00000082


	//----- nvinfo : EIATTR_SW2861232_WAR
	.align		4
.L_406:
        /*0008*/ 	.byte	0x01, 0x35
	.zero		2


	//----- nvinfo : EIATTR_PARAM_CBANK
	.align		4
        /*000c*/ 	.byte	0x04, 0x0a
        /*000e*/ 	.short	(.L_408 - .L_407)
	.align		4
.L_407:
        /*0010*/ 	.word	index@(.nv.constant0._ZN7cutlass13device_kernelIN5flash19enable_sm80_to_sm89INS1_16FlashAttnBwdSm80INS1_25CollectiveMainloopBwdSm80ILi2ELi1EN4cute5tupleIJNS5_1CILi64EEENS7_ILi128EEENS7_ILi96EEEEEENS_6half_tEfNS_4arch4Sm80ELb0ELb0ELb1ELb1ELb0ELb0ELb0ELb0ELi2ELi2ELi4ELi2ELb1EEENS1_21CollectiveEpilogueBwdISB_SC_SE_Li256ELb1ELb0ELi2EEENS1_19SingleTileSchedulerILb1ELb0ELb0ELi128EEEEEEEEEvNT_6ParamsE)
        /*0014*/ 	.short	0x0160
        /*0016*/ 	.short	0x0270


	//----- nvinfo : EIATTR_CBANK_PARAM_SIZE
	.align		4
.L_408:
        /*0018*/ 	.byte	0x03, 0x19
        /*001a*/ 	.short	0x0270


	//----- nvinfo : EIATTR_KPARAM_INFO
	.align		4
        /*001c*/ 	.byte	0x04, 0x17
        /*001e*/ 	.short	(.L_410 - .L_409)
.L_409:
        /*0020*/ 	.word	0x00000000
        /*0024*/ 	.short	0x0000
        /*0026*/ 	.short	0x0000
        /*0028*/ 	.byte	0x00, 0xf0, 0xc1, 0x09


	//----- nvinfo : EIATTR_MAXREG_COUNT
	.align		4
.L_410:
        /*002c*/ 	.byte	0x03, 0x1b
        /*002e*/ 	.short	0x00ff


	//----- nvinfo : EIATTR_NUM_BARRIERS
	.align		4
        /*0030*/ 	.byte	0x02, 0x4c
        /*0032*/ 	.byte	0x02
	.zero		1


	//----- nvinfo : EIATTR_ANNOTATIONS
	.align		4
        /*0034*/ 	.byte	0x04, 0x55
        /*0036*/ 	.short	(.L_412 - .L_411)


	//   ....[0]....
.L_411:
        /* <DEDUP_REMOVED lines=19> */


	//----- nvinfo : EIATTR_MERCURY_ISA_VERSION
	.align		4
.L_412:
        /*0158*/ 	.byte	0x03, 0x5f
        /*015a*/ 	.short	0x0000


	//----- nvinfo : EIATTR_COOP_GROUP_MASK_REGIDS
	.align		4
        /*015c*/ 	.byte	0x04, 0x29
        /*015e*/ 	.short	(.L_414 - .L_413)


	//   ....[0]....
.L_413:
        /*0160*/ 	.word	0xffffffff


	//----- nvinfo : EIATTR_COOP_GROUP_INSTR_OFFSETS
	.align		4
.L_414:
        /*0164*/ 	.byte	0x04, 0x28
        /*0166*/ 	.short	(.L_416 - .L_415)


	//   ....[0]....
.L_415:
        /*0168*/ 	.word	0x000000a0


	//----- nvinfo : EIATTR_EXIT_INSTR_OFFSETS
	.align		4
.L_416:
        /*016c*/ 	.byte	0x04, 0x1c
        /*016e*/ 	.short	(.L_418 - .L_417)


	//   ....[0]....
.L_417:
        /*0170*/ 	.word	0x00000340


	//   ....[1]....
        /*0174*/ 	.word	0x00007260


	//   ....[2]....
        /*0178*/ 	.word	0x00007360


	//   ....[3]....
        /*017c*/ 	.word	0x00007380


	//   ....[4]....
        /*0180*/ 	.word	0x00007a50


	//   ....[5]....
        /*0184*/ 	.word	0x00007b40


	//   ....[6]....
        /*0188*/ 	.word	0x00007b60


	//----- nvinfo : EIATTR_CTAIDZ_USED
	.align		4
.L_418:
        /*018c*/ 	.byte	0x01, 0x04
	.zero		2


	//----- nvinfo : EIATTR_MAX_THREADS
	.align		4
        /*0190*/ 	.byte	0x04, 0x05
        /*0192*/ 	.short	(.L_420 - .L_419)
.L_419:
        /*0194*/ 	.word	0x00000100
        /*0198*/ 	.word	0x00000001
        /*019c*/ 	.word	0x00000001


	//----- nvinfo : EIATTR_CRS_STACK_SIZE
	.align		4
.L_420:
        /*01a0*/ 	.byte	0x04, 0x1e
        /*01a2*/ 	.short	(.L_422 - .L_421)
.L_421:
        /*01a4*/ 	.word	0x00000000
.L_422:


//--------------------- .nv.info._ZN7cutlass13device_kernelIN5flash19enable_sm80_to_sm89INS1_16FlashAttnBwdSm80INS1_25CollectiveMainloopBwdSm80ILi2ELi1EN4cute5tupleIJNS5_1CILi64EEENS7_ILi128EEENS7_ILi96EEEEEENS_6half_tEfNS_4arch4Sm80ELb0ELb0ELb1ELb1ELb1ELb0ELb0ELb0ELi2ELi2ELi4ELi2ELb1EEENS1_21CollectiveEpilogueBwdISB_SC_SE_Li256ELb1ELb0ELi2EEENS1_19SingleTileSchedulerILb1ELb0ELb0ELi128EEEEEEEEEvNT_6ParamsE --------------------------
	.section	.nv.info._ZN7cutlass13device_kernelIN5flash19enable_sm80_to_sm89INS1_16FlashAttnBwdSm80INS1_25CollectiveMainloopBwdSm80ILi2ELi1EN4cute5tupleIJNS5_1CILi64EEENS7_ILi128EEENS7_ILi96EEEEEENS_6half_tEfNS_4arch4Sm80ELb0ELb0ELb1ELb1ELb1ELb0ELb0ELb0ELi2ELi2ELi4ELi2ELb1EEENS1_21CollectiveEpilogueBwdISB_SC_SE_Li256ELb1ELb0ELi2EEENS1_19SingleTileSchedulerILb1ELb0ELb0ELi128EEEEEEEEEvNT_6ParamsE,"",@"SHT_CUDA_INFO"
	.sectionflags	@""
	.align	4


	//----- nvinfo : EIATTR_CUDA_API_VERSION
	.align		4
        /*0000*/ 	.byte	0x04, 0x37
        /*0002*/ 	.short	(.L_424 - .L_423)
.L_423:
        /*0004*/ 	.word	0x00000082


	//----- nvinfo : EIATTR_SW2861232_WAR
	.align		4
.L_424:
        /*0008*/ 	.byte	0x01, 0x35
	.zero		2


	//----- nvinfo : EIATTR_PARAM_CBANK
	.align		4
        /*000c*/ 	.byte	0x04, 0x0a
        /*000e*/ 	.short	(.L_426 - .L_425)
	.align		4
.L_425:
        /*0010*/ 	.word	index@(.nv.constant0._ZN7cutlass13device_kernelIN5flash19enable_sm80_to_sm89INS1_16FlashAttnBwdSm80INS1_25CollectiveMainloopBwdSm80ILi2ELi1EN4cute5tupleIJNS5_1CILi64EEENS7_ILi128EEENS7_ILi96EEEEEENS_6half_tEfNS_4arch4Sm80ELb0ELb0ELb1ELb1ELb1ELb0ELb0ELb0ELi2ELi2ELi4ELi2ELb1EEENS1_21CollectiveEpilogueBwdISB_SC_SE_Li256ELb1ELb0ELi2EEENS1_19SingleTileSchedulerILb1ELb0ELb0ELi128EEEEEEEEEvNT_6ParamsE)
        /*0014*/ 	.short	0x0160
        /*0016*/ 	.short	0x0270


	//----- nvinfo : EIATTR_CBANK_PARAM_SIZE
	.align		4
.L_426:
        /*0018*/ 	.byte	0x03, 0x19
        /*001a*/ 	.short	0x0270


	//----- nvinfo : EIATTR_KPARAM_INFO
	.align		4
        /*001c*/ 	.byte	0x04, 0x17
        /*001e*/ 	.short	(.L_428 - .L_427)
.L_427:
        /*0020*/ 	.word	0x00000000
        /*0024*/ 	.short	0x0000
        /*0026*/ 	.short	0x0000
        /*0028*/ 	.byte	0x00, 0xf0, 0xc1, 0x09


	//----- nvinfo : EIATTR_MAXREG_COUNT
	.align		4
.L_428:
        /*002c*/ 	.byte	0x03, 0x1b
        /*002e*/ 	.short	0x00ff


	//----- nvinfo : EIATTR_NUM_BARRIERS
	.align		4
        /*0030*/ 	.byte	0x02, 0x4c
        /*0032*/ 	.byte	0x02
	.zero		1


	//----- nvinfo : EIATTR_ANNOTATIONS
	.align		4
        /*0034*/ 	.byte	0x04, 0x55
        /*0036*/ 	.short	(.L_430 - .L_429)


	//   ....[0]....
.L_429:
        /* <DEDUP_REMOVED lines=19> */


	//----- nvinfo : EIATTR_MERCURY_ISA_VERSION
	.align		4
.L_430:
        /*0158*/ 	.byte	0x03, 0x5f
        /*015a*/ 	.short	0x0000


	//----- nvinfo : EIATTR_COOP_GROUP_MASK_REGIDS
	.align		4
        /*015c*/ 	.byte	0x04, 0x29
        /*015e*/ 	.short	(.L_432 - .L_431)


	//   ....[0]....
.L_431:
        /*0160*/ 	.word	0xffffffff


	//----- nvinfo : EIATTR_COOP_GROUP_INSTR_OFFSETS
	.align		4
.L_432:
        /*0164*/ 	.byte	0x04, 0x28
        /*0166*/ 	.short	(.L_434 - .L_433)


	//   ....[0]....
.L_433:
        /*0168*/ 	.word	0x000000a0


	//----- nvinfo : EIATTR_EXIT_INSTR_OFFSETS
	.align		4
.L_434:
        /*016c*/ 	.byte	0x04, 0x1c
        /*016e*/ 	.short	(.L_436 - .L_435)


	//   ....[0]....
.L_435:
        /*0170*/ 	.word	0x00000340


	//   ....[1]....
        /*0174*/ 	.word	0x00007260


	//   ....[2]....
        /*0178*/ 	.word	0x00007360


	//   ....[3]....
        /*017c*/ 	.word	0x00007380


	//   ....[4]....
        /*0180*/ 	.word	0x00007a50


	//   ....[5]....
        /*0184*/ 	.word	0x00007b40


	//   ....[6]....
        /*0188*/ 	.word	0x00007b60


	//----- nvinfo : EIATTR_CTAIDZ_USED
	.align		4
.L_436:
        /*018c*/ 	.byte	0x01, 0x04
	.zero		2


	//----- nvinfo : EIATTR_MAX_THREADS
	.align		4
        /*0190*/ 	.byte	0x04, 0x05
        /*0192*/ 	.short	(.L_438 - .L_437)
.L_437:
        /*0194*/ 	.word	0x00000100
        /*0198*/ 	.word	0x00000001
        /*019c*/ 	.word	0x00000001


	//----- nvinfo : EIATTR_CRS_STACK_SIZE
	.align		4
.L_438:
        /*01a0*/ 	.byte	0x04, 0x1e
        /*01a2*/ 	.short	(.L_440 - .L_439)
.L_439:
        /*01a4*/ 	.word	0x00000000
.L_440:


//--------------------- .nv.info._ZN7cutlass13device_kernelIN5flash19enable_sm80_to_sm89INS1_16FlashAttnBwdSm80INS1_25CollectiveMainloopBwdSm80ILi2ELi1EN4cute5tupleIJNS5_1CILi64EEENS7_ILi128EEENS7_ILi96EEEEEENS_6half_tEfNS_4arch4Sm80ELb0ELb0ELb1ELb1ELb0ELb0ELb0ELb0ELi2ELi2ELi4ELi2ELb1EEENS1_24CollectiveEpilogueBwdGQAISB_fSE_Li256ELb1ELb0EEENS1_19SingleTileSchedulerILb1ELb0ELb0ELi128EEEEEEEEEvNT_6ParamsE --------------------------
	.section	.nv.info._ZN7cutlass13device_kernelIN5flash19enable_sm80_to_sm89INS1_16FlashAttnBwdSm80INS1_25CollectiveMainloopBwdSm80ILi2ELi1EN4cute5tupleIJNS5_1CILi64EEENS7_ILi128EEENS7_ILi96EEEEEENS_6half_tEfNS_4arch4Sm80ELb0ELb0ELb1ELb1ELb0ELb0ELb0ELb0ELi2ELi2ELi4ELi2ELb1EEENS1_24CollectiveEpilogueBwdGQAISB_fSE_Li256ELb1ELb0EEENS1_19SingleTileSchedulerILb1ELb0ELb0ELi128EEEEEEEEEvNT_6ParamsE,"",@"SHT_CUDA_INFO"
	.sectionflags	@""
	.align	4


	//----- nvinfo : EIATTR_CUDA_API_VERSION
	.align		4
        /*0000*/ 	.byte	0x04, 0x37
        /*0002*/ 	.short	(.L_442 - .L_441)
.L_441:
        /*0004*/ 	.word	0x00000082


	//----- nvinfo : EIATTR_SW2861232_WAR
	.align		4
.L_442:
        /*0008*/ 	.byte	0x01, 0x35
	.zero		2


	//----- nvinfo : EIATTR_PARAM_CBANK
	.align		4
        /*000c*/ 	.byte	0x04, 0x0a
        /*000e*/ 	.short	(.L_444 - .L_443)
	.align		4
.L_443:
        /*0010*/ 	.word	index@(.nv.constant0._ZN7cutlass13device_kernelIN5flash19enable_sm80_to_sm89INS1_16FlashAttnBwdSm80INS1_25CollectiveMainloopBwdSm80ILi2ELi1EN4cute5tupleIJNS5_1CILi64EEENS7_ILi128EEENS7_ILi96EEEEEENS_6half_tEfNS_4arch4Sm80ELb0ELb0ELb1ELb1ELb0ELb0ELb0ELb0ELi2ELi2ELi4ELi2ELb1EEENS1_24CollectiveEpilogueBwdGQAISB_fSE_Li256ELb1ELb0EEENS1_19SingleTileSchedulerILb1ELb0ELb0ELi128EEEEEEEEEvNT_6ParamsE)
        /*0014*/ 	.short	0x0160
        /*0016*/ 	.short	0x0278


	//----- nvinfo : EIATTR_CBANK_PARAM_SIZE
	.align		4
.L_444:
        /*0018*/ 	.byte	0x03, 0x19
        /*001a*/ 	.short	0x0278


	//----- nvinfo : EIATTR_KPARAM_INFO
	.align		4
        /*001c*/ 	.byte	0x04, 0x17
        /*001e*/ 	.short	(.L_446 - .L_445)
.L_445:
        /*0020*/ 	.word	0x00000000
        /*0024*/ 	.short	0x0000
        /*0026*/ 	.short	0x0000
        /*0028*/ 	.byte	0x00, 0xf0, 0xe1, 0x09


	//----- nvinfo : EIATTR_MAXREG_COUNT
	.align		4
.L_446:
        /*002c*/ 	.byte	0x03, 0x1b
        /*002e*/ 	.short	0x00ff


	//----- nvinfo : EIATTR_NUM_BARRIERS
	.align		4
        /*0030*/ 	.byte	0x02, 0x4c
        /*0032*/ 	.byte	0x02
	.zero		1


	//----- nvinfo : EIATTR_ANNOTATIONS
	.align		4
        /*0034*/ 	.byte	0x04, 0x55
        /*0036*/ 	.short	(.L_448 - .L_447)


	//   ....[0]....
.L_447:
        /* <DEDUP_REMOVED lines=19> */


	//----- nvinfo : EIATTR_MERCURY_ISA_VERSION
	.align		4
.L_448:
        /*0150*/ 	.byte	0x03, 0x5f
        /*0152*/ 	.short	0x0000


	//----- nvinfo : EIATTR_COOP_GROUP_MASK_REGIDS
	.align		4
        /*0154*/ 	.byte	0x04, 0x29
        /*0156*/ 	.short	(.L_450 - .L_449)


	//   ....[0]....
.L_449:
        /*0158*/ 	.word	0xffffffff


	//----- nvinfo : EIATTR_COOP_GROUP_INSTR_OFFSETS
	.align		4
.L_450:
        /*015c*/ 	.byte	0x04, 0x28
        /*015e*/ 	.short	(.L_452 - .L_451)


	//   ....[0]....
.L_451:
        /*0160*/ 	.word	0x000000a0


	//----- nvinfo : EIATTR_EXIT_INSTR_OFFSETS
	.align		4
.L_452:
        /*0164*/ 	.byte	0x04, 0x1c
        /*0166*/ 	.short	(.L_454 - .L_453)


	//   ....[0]....
.L_453:
        /*0168*/ 	.word	0x00000340


	//   ....[1]....
        /*016c*/ 	.word	0x000061b0


	//   ....[2]....
        /*0170*/ 	.word	0x00006af0


	//----- nvinfo : EIATTR_CTAIDZ_USED
	.align		4
.L_454:
        /*0174*/ 	.byte	0x01, 0x04
	.zero		2


	//----- nvinfo : EIATTR_MAX_THREADS
	.align		4
        /*0178*/ 	.byte	0x04, 0x05
        /*017a*/ 	.short	(.L_456 - .L_455)
.L_455:
        /*017c*/ 	.word	0x00000100
        /*0180*/ 	.word	0x00000001
        /*0184*/ 	.word	0x00000001
.L_456:


//--------------------- .nv.info._ZN7cutlass13device_kernelIN5flash19enable_sm80_to_sm89INS1_16FlashAttnBwdSm80INS1_25CollectiveMainloopBwdSm80ILi2ELi1EN4cute5tupleIJNS5_1CILi64EEENS7_ILi128EEENS7_ILi96EEEEEENS_6half_tEfNS_4arch4Sm80ELb0ELb0ELb1ELb1ELb1ELb0ELb0ELb0ELi2ELi2ELi4ELi2ELb1EEENS1_24CollectiveEpilogueBwdGQAISB_fSE_Li256ELb1ELb1EEENS1_19SingleTileSchedulerILb1ELb0ELb0ELi128EEEEEEEEEvNT_6ParamsE --------------------------
	.section	.nv.info._ZN7cutlass13device_kernelIN5flash19enable_sm80_to_sm89INS1_16FlashAttnBwdSm80INS1_25CollectiveMainloopBwdSm80ILi2ELi1EN4cute5tupleIJNS5_1CILi64EEENS7_ILi128EEENS7_ILi96EEEEEENS_6half_tEfNS_4arch4Sm80ELb0ELb0ELb1ELb1ELb1ELb0ELb0ELb0ELi2ELi2ELi4ELi2ELb1EEENS1_24CollectiveEpilogueBwdGQAISB_fSE_Li256ELb1ELb1EEENS1_19SingleTileSchedulerILb1ELb0ELb0ELi128EEEEEEEEEvNT_6ParamsE,"",@"SHT_CUDA_INFO"
	.sectionflags	@""
	.align	4


	//----- nvinfo : EIATTR_CUDA_API_VERSION
	.align		4
        /*0000*/ 	.byte	0x04, 0x37
        /*0002*/ 	.short	(.L_458 - .L_457)
.L_457:
        /*0004*/ 	.word	0x00000082


	//----- nvinfo : EIATTR_SW2861232_WAR
	.align		4
.L_458:
        /*0008*/ 	.byte	0x01, 0x35
	.zero		2


	//----- nvinfo : EIATTR_PARAM_CBANK
	.align		4
        /*000c*/ 	.byte	0x04, 0x0a
        /*000e*/ 	.short	(.L_460 - .L_459)
	.align		4
.L_459:
        /*0010*/ 	.word	index@(.nv.constant0._ZN7cutlass13device_kernelIN5flash19enable_sm80_to_sm89INS1_16FlashAttnBwdSm80INS1_25CollectiveMainloopBwdSm80ILi2ELi1EN4cute5tupleIJNS5_1CILi64EEENS7_ILi128EEENS7_ILi96EEEEEENS_6half_tEfNS_4arch4Sm80ELb0ELb0ELb1ELb1ELb1ELb0ELb0ELb0ELi2ELi2ELi4ELi2ELb1EEENS1_24CollectiveEpilogueBwdGQAISB_fSE_Li256ELb1ELb1EEENS1_19SingleTileSchedulerILb1ELb0ELb0ELi128EEEEEEEEEvNT_6ParamsE)
        /*0014*/ 	.short	0x0160
        /*0016*/ 	.short	0x0278


	//----- nvinfo : EIATTR_CBANK_PARAM_SIZE
	.align		4
.L_460:
        /*0018*/ 	.byte	0x03, 0x19
        /*001a*/ 	.short	0x0278


	//----- nvinfo : EIATTR_KPARAM_INFO
	.align		4
        /*001c*/ 	.byte	0x04, 0x17
        /*001e*/ 	.short	(.L_462 - .L_461)
.L_461:
        /*0020*/ 	.word	0x00000000
        /*0024*/ 	.short	0x0000
        /*0026*/ 	.short	0x0000
        /*0028*/ 	.byte	0x00, 0xf0, 0xe1, 0x09


	//----- nvinfo : EIATTR_MAXREG_COUNT
	.align		4
.L_462:
        /*002c*/ 	.byte	0x03, 0x1b
        /*002e*/ 	.short	0x00ff


	//----- nvinfo : EIATTR_NUM_BARRIERS
	.align		4
        /*0030*/ 	.byte	0x02, 0x4c
        /*0032*/ 	.byte	0x02
	.zero		1


	//----- nvinfo : EIATTR_ANNOTATIONS
	.align		4
        /*0034*/ 	.byte	0x04, 0x55
        /*0036*/ 	.short	(.L_464 - .L_463)


	//   ....[0]....
.L_463:
        /* <DEDUP_REMOVED lines=19> */


	//----- nvinfo : EIATTR_MERCURY_ISA_VERSION
	.align		4
.L_464:
        /*0150*/ 	.byte	0x03, 0x5f
        /*0152*/ 	.short	0x0000


	//----- nvinfo : EIATTR_COOP_GROUP_MASK_REGIDS
	.align		4
        /*0154*/ 	.byte	0x04, 0x29
        /*0156*/ 	.short	(.L_466 - .L_465)


	//   ....[0]....
.L_465:
        /*0158*/ 	.word	0xffffffff


	//   ....[1]....
        /*015c*/ 	.word	0xffffffff


	//   ....[2]....
        /*0160*/ 	.word	0xffffffff


	//   ....[3]....
        /*0164*/ 	.word	0xffffffff


	//   ....[4]....
        /*0168*/ 	.word	0xffffffff


	//   ....[5]....
        /*016c*/ 	.word	0xffffffff


	//   ....[6]....
        /*0170*/ 	.word	0xffffffff


	//   ....[7]....
        /*0174*/ 	.word	0xffffffff


	//   ....[8]....
        /*0178*/ 	.word	0xffffffff


	//----- nvinfo : EIATTR_COOP_GROUP_INSTR_OFFSETS
	.align		4
.L_466:
        /*017c*/ 	.byte	0x04, 0x28
        /*017e*/ 	.short	(.L_468 - .L_467)


	//   ....[0]....
.L_467:
        /*0180*/ 	.word	0x000000a0


	//   ....[1]....
        /*0184*/ 	.word	0x00006510


	//   ....[2]....
        /*0188*/ 	.word	0x00006540


	//   ....[3]....
        /*018c*/ 	.word	0x00006950


	//   ....[4]....
        /*0190*/ 	.word	0x00006960


	//   ....[5]....
        /*0194*/ 	.word	0x00006af0


	//   ....[6]....
        /*0198*/ 	.word	0x00006b40


	//   ....[7]....
        /*019c*/ 	.word	0x00006ef0


	//   ....[8]....
        /*01a0*/ 	.word	0x00006f00


	//----- nvinfo : EIATTR_EXIT_INSTR_OFFSETS
	.align		4
.L_468:
        /*01a4*/ 	.byte	0x04, 0x1c
        /*01a6*/ 	.short	(.L_470 - .L_469)


	//   ....[0]....
.L_469:
        /*01a8*/ 	.word	0x00000340


	//   ....[1]....
        /*01ac*/ 	.word	0x000061b0


	//   ....[2]....
        /*01b0*/ 	.word	0x00006f10


	//   ....[3]....
        /*01b4*/ 	.word	0x00006fb0


	//----- nvinfo : EIATTR_CTAIDZ_USED
	.align		4
.L_470:
        /*01b8*/ 	.byte	0x01, 0x04
	.zero		2


	//----- nvinfo : EIATTR_MAX_THREADS
	.align		4
        /*01bc*/ 	.byte	0x04, 0x05
        /*01be*/ 	.short	(.L_472 - .L_471)
.L_471:
        /*01c0*/ 	.word	0x00000100
        /*01c4*/ 	.word	0x00000001
        /*01c8*/ 	.word	0x00000001


	//----- nvinfo : EIATTR_CRS_STACK_SIZE
	.align		4
.L_472:
        /*01cc*/ 	.byte	0x04, 0x1e
        /*01ce*/ 	.short	(.L_474 - .L_473)
.L_473:
        /*01d0*/ 	.word	0x00000000
.L_474:


//--------------------- .nv.info._ZN7cutlass13device_kernelIN5flash19enable_sm80_to_sm89INS1_16FlashAttnBwdSm80INS1_25CollectiveMainloopBwdSm80ILi2ELi1EN4cute5tupleIJNS5_1CILi64EEENS7_ILi128EEENS7_ILi96EEEEEENS_6half_tEfNS_4arch4Sm80ELb0ELb1ELb1ELb0ELb0ELb0ELb0ELb0ELi2ELi2ELi4ELi2ELb1EEENS1_21CollectiveEpilogueBwdISB_SC_SE_Li256ELb0ELb0ELi2EEENS1_19SingleTileSchedulerILb0ELb0ELb0ELi128EEEEEEEEEvNT_6ParamsE --------------------------
	.section	.nv.info._ZN7cutlass13device_kernelIN5flash19enable_sm80_to_sm89INS1_16FlashAttnBwdSm80INS1_25CollectiveMainloopBwdSm80ILi2ELi1EN4cute5tupleIJNS5_1CILi64EEENS7_ILi128EEENS7_ILi96EEEEEENS_6half_tEfNS_4arch4Sm80ELb0ELb1ELb1ELb0ELb0ELb0ELb0ELb0ELi2ELi2ELi4ELi2ELb1EEENS1_21CollectiveEpilogueBwdISB_SC_SE_Li256ELb0ELb0ELi2EEENS1_19SingleTileSchedulerILb0ELb0ELb0ELi128EEEEEEEEEvNT_6ParamsE,"",@"SHT_CUDA_INFO"
	.sectionflags	@""
	.align	4


	//----- nvinfo : EIATTR_CUDA_API_VERSION
	.align		4
        /*0000*/ 	.byte	0x04, 0x37
        /*0002*/ 	.short	(.L_476 - .L_475)
.L_475:
        /*0004*/ 	.word	0x00000082


	//----- nvinfo : EIATTR_SW2861232_WAR
	.align		4
.L_476:
        /*0008*/ 	.byte	0x01, 0x35
	.zero		2


	//----- nvinfo : EIATTR_PARAM_CBANK
	.align		4
        /*000c*/ 	.byte	0x04, 0x0a
        /*000e*/ 	.short	(.L_478 - .L_477)
	.align		4
.L_477:
        /*0010*/ 	.word	index@(.nv.constant0._ZN7cutlass13device_kernelIN5flash19enable_sm80_to_sm89INS1_16FlashAttnBwdSm80INS1_25CollectiveMainloopBwdSm80ILi2ELi1EN4cute5tupleIJNS5_1CILi64EEENS7_ILi128EEENS7_ILi96EEEEEENS_6half_tEfNS_4arch4Sm80ELb0ELb1ELb1ELb0ELb0ELb0ELb0ELb0ELi2ELi2ELi4ELi2ELb1EEENS1_21CollectiveEpilogueBwdISB_SC_SE_Li256ELb0ELb0ELi2EEENS1_19SingleTileSchedulerILb0ELb0ELb0ELi128EEEEEEEEEvNT_6ParamsE)
        /*0014*/ 	.short	0x0160
        /*0016*/ 	.short	0x0270


	//----- nvinfo : EIATTR_CBANK_PARAM_SIZE
	.align		4
.L_478:
        /*0018*/ 	.byte	0x03, 0x19
        /*001a*/ 	.short	0x0270


	//----- nvinfo : EIATTR_KPARAM_INFO
	.align		4
        /*001c*/ 	.byte	0x04, 0x17
        /*001e*/ 	.short	(.L_480 - .L_479)
.L_479:
        /*0020*/ 	.word	0x00000000
        /*0024*/ 	.short	0x0000
        /*0026*/ 	.short	0x0000
        /*0028*/ 	.byte	0x00, 0xf0, 0xc1, 0x09


	//----- nvinfo : EIATTR_MAXREG_COUNT
	.align		4
.L_480:
        /*002c*/ 	.byte	0x03, 0x1b
        /*002e*/ 	.short	0x00ff


	//----- nvinfo : EIATTR_NUM_BARRIERS
	.align		4
        /*0030*/ 	.byte	0x02, 0x4c
        /*0032*/ 	.byte	0x02
	.zero		1


	//----- nvinfo : EIATTR_ANNOTATIONS
	.align		4
        /*0034*/ 	.byte	0x04, 0x55
        /*0036*/ 	.short	(.L_482 - .L_481)


	//   ....[0]....
.L_481:
        /* <DEDUP_REMOVED lines=43> */


	//----- nvinfo : EIATTR_MERCURY_ISA_VERSION
	.align		4
.L_482:
        /*02d0*/ 	.byte	0x03, 0x5f
        /*02d2*/ 	.short	0x0000


	//----- nvinfo : EIATTR_EXIT_INSTR_OFFSETS
	.align		4
        /*02d4*/ 	.byte	0x04, 0x1c
        /*02d6*/ 	.short	(.L_484 - .L_483)


	//   ....[0]....
.L_483:
        /*02d8*/ 	.word	0x00000040


	//   ....[1]....
        /*02dc*/ 	.word	0x00007fe0


	//   ....[2]....
        /*02e0*/ 	.word	0x000080e0


	//   ....[3]....
        /*02e4*/ 	.word	0x00008100


	//   ....[4]....
        /*02e8*/ 	.word	0x00008690


	//   ....[5]....
        /*02ec*/ 	.word	0x00008780


	//   ....[6]....
        /*02f0*/ 	.word	0x000087a0


	//----- nvinfo : EIATTR_CTAIDZ_USED
	.align		4
.L_484:
        /*02f4*/ 	.byte	0x01, 0x04
	.zero		2


	//----- nvinfo : EIATTR_MAX_THREADS
	.align		4
        /*02f8*/ 	.byte	0x04, 0x05
        /*02fa*/ 	.short	(.L_486 - .L_485)
.L_485:
        /*02fc*/ 	.word	0x00000100
        /*0300*/ 	.word	0x00000001
        /*0304*/ 	.word	0x00000001


	//----- nvinfo : EIATTR_CRS_STACK_SIZE
	.align		4
.L_486:
        /*0308*/ 	.byte	0x04, 0x1e
        /*030a*/ 	.short	(.L_488 - .L_487)
.L_487:
        /*030c*/ 	.word	0x00000000
.L_488:


//--------------------- .nv.info._ZN7cutlass13device_kernelIN5flash19enable_sm80_to_sm89INS1_16FlashAttnBwdSm80INS1_25CollectiveMainloopBwdSm80ILi2ELi1EN4cute5tupleIJNS5_1CILi64EEENS7_ILi128EEENS7_ILi96EEEEEENS_6half_tEfNS_4arch4Sm80ELb0ELb1ELb1ELb0ELb1ELb0ELb0ELb0ELi2ELi2ELi4ELi2ELb1EEENS1_21CollectiveEpilogueBwdISB_SC_SE_Li256ELb0ELb0ELi2EEENS1_19SingleTileSchedulerILb0ELb0ELb0ELi128EEEEEEEEEvNT_6ParamsE --------------------------
	.section	.nv.info._ZN7cutlass13device_kernelIN5flash19enable_sm80_to_sm89INS1_16FlashAttnBwdSm80INS1_25CollectiveMainloopBwdSm80ILi2ELi1EN4cute5tupleIJNS5_1CILi64EEENS7_ILi128EEENS7_ILi96EEEEEENS_6half_tEfNS_4arch4Sm80ELb0ELb1ELb1ELb0ELb1ELb0ELb0ELb0ELi2ELi2ELi4ELi2ELb1EEENS1_21CollectiveEpilogueBwdISB_SC_SE_Li256ELb0ELb0ELi2EEENS1_19SingleTileSchedulerILb0ELb0ELb0ELi128EEEEEEEEEvNT_6ParamsE,"",@"SHT_CUDA_INFO"
	.sectionflags	@""
	.align	4


	//----- nvinfo : EIATTR_CUDA_API_VERSION
	.align		4
        /*0000*/ 	.byte	0x04, 0x37
        /*0002*/ 	.short	(.L_490 - .L_489)
.L_489:
        /*0004*/ 	.word	0x00000082


	//----- nvinfo : EIATTR_SW2861232_WAR
	.align		4
.L_490:
        /*0008*/ 	.byte	0x01, 0x35
	.zero		2


	//----- nvinfo : EIATTR_PARAM_CBANK
	.align		4
        /*000c*/ 	.byte	0x04, 0x0a
        /*000e*/ 	.short	(.L_492 - .L_491)
	.align		4
.L_491:
        /*0010*/ 	.word	index@(.nv.constant0._ZN7cutlass13device_kernelIN5flash19enable_sm80_to_sm89INS1_16FlashAttnBwdSm80INS1_25CollectiveMainloopBwdSm80ILi2ELi1EN4cute5tupleIJNS5_1CILi64EEENS7_ILi128EEENS7_ILi96EEEEEENS_6half_tEfNS_4arch4Sm80ELb0ELb1ELb1ELb0ELb1ELb0ELb0ELb0ELi2ELi2ELi4ELi2ELb1EEENS1_21CollectiveEpilogueBwdISB_SC_SE_Li256ELb0ELb0ELi2EEENS1_19SingleTileSchedulerILb0ELb0ELb0ELi128EEEEEEEEEvNT_6ParamsE)
        /*0014*/ 	.short	0x0160
        /*0016*/ 	.short	0x0270


	//----- nvinfo : EIATTR_CBANK_PARAM_SIZE
	.align		4
.L_492:
        /*0018*/ 	.byte	0x03, 0x19
        /*001a*/ 	.short	0x0270


	//----- nvinfo : EIATTR_KPARAM_INFO
	.align		4
        /*001c*/ 	.byte	0x04, 0x17
        /*001e*/ 	.short	(.L_494 - .L_493)
.L_493:
        /*0020*/ 	.word	0x00000000
        /*0024*/ 	.short	0x0000
        /*0026*/ 	.short	0x0000
        /*0028*/ 	.byte	0x00, 0xf0, 0xc1, 0x09


	//----- nvinfo : EIATTR_MAXREG_COUNT
	.align		4
.L_494:
        /*002c*/ 	.byte	0x03, 0x1b
        /*002e*/ 	.short	0x00ff


	//----- nvinfo : EIATTR_NUM_BARRIERS
	.align		4
        /*0030*/ 	.byte	0x02, 0x4c
        /*0032*/ 	.byte	0x02
	.zero		1


	//----- nvinfo : EIATTR_ANNOTATIONS
	.align		4
        /*0034*/ 	.byte	0x04, 0x55
        /*0036*/ 	.short	(.L_496 - .L_495)


	//   ....[0]....
.L_495:
        /* <DEDUP_REMOVED lines=43> */


	//----- nvinfo : EIATTR_MERCURY_ISA_VERSION
	.align		4
.L_496:
        /*02d0*/ 	.byte	0x03, 0x5f
        /*02d2*/ 	.short	0x0000


	//----- nvinfo : EIATTR_EXIT_INSTR_OFFSETS
	.align		4
        /*02d4*/ 	.byte	0x04, 0x1c
        /*02d6*/ 	.short	(.L_498 - .L_497)


	//   ....[0]....
.L_497:
        /*02d8*/ 	.word	0x00000040


	//   ....[1]....
        /*02dc*/ 	.word	0x00007fe0


	//   ....[2]....
        /*02e0*/ 	.word	0x000080e0


	//   ....[3]....
        /*02e4*/ 	.word	0x00008100


	//   ....[4]....
        /*02e8*/ 	.word	0x00008690


	//   ....[5]....
        /*02ec*/ 	.word	0x00008780


	//   ....[6]....
        /*02f0*/ 	.word	0x000087a0


	//----- nvinfo : EIATTR_CTAIDZ_USED
	.align		4
.L_498:
        /*02f4*/ 	.byte	0x01, 0x04
	.zero		2


	//----- nvinfo : EIATTR_MAX_THREADS
	.align		4
        /*02f8*/ 	.byte	0x04, 0x05
        /*02fa*/ 	.short	(.L_500 - .L_499)
.L_499:
        /*02fc*/ 	.word	0x00000100
        /*0300*/ 	.word	0x00000001
        /*0304*/ 	.word	0x00000001


	//----- nvinfo : EIATTR_CRS_STACK_SIZE
	.align		4
.L_500:
        /*0308*/ 	.byte	0x04, 0x1e
        /*030a*/ 	.short	(.L_502 - .L_501)
.L_501:
        /*030c*/ 	.word	0x00000000
.L_502:


//--------------------- .nv.info._ZN7cutlass13device_kernelIN5flash19enable_sm80_to_sm89INS1_16FlashAttnBwdSm80INS1_25CollectiveMainloopBwdSm80ILi2ELi1EN4cute5tupleIJNS5_1CILi64EEENS7_ILi128EEENS7_ILi96EEEEEENS_6half_tEfNS_4arch4Sm80ELb0ELb1ELb1ELb0ELb0ELb0ELb0ELb0ELi2ELi2ELi4ELi2ELb1EEENS1_24CollectiveEpilogueBwdGQAISB_fSE_Li256ELb0ELb0EEENS1_19SingleTileSchedulerILb0ELb0ELb0ELi128EEEEEEEEEvNT_6ParamsE --------------------------
	.section	.nv.info._ZN7cutlass13device_kernelIN5flash19enable_sm80_to_sm89INS1_16FlashAttnBwdSm80INS1_25CollectiveMainloopBwdSm80ILi2ELi1EN4cute5tupleIJNS5_1CILi64EEENS7_ILi128EEENS7_ILi96EEEEEENS_6half_tEfNS_4arch4Sm80ELb0ELb1ELb1ELb0ELb0ELb0ELb0ELb0ELi2ELi2ELi4ELi2ELb1EEENS1_24CollectiveEpilogueBwdGQAISB_fSE_Li256ELb0ELb0EEENS1_19SingleTileSchedulerILb0ELb0ELb0ELi128EEEEEEEEEvNT_6ParamsE,"",@"SHT_CUDA_INFO"
	.sectionflags	@""
	.align	4


	//----- nvinfo : EIATTR_CUDA_API_VERSION
	.align		4
        /*0000*/ 	.byte	0x04, 0x37
        /*0002*/ 	.short	(.L_504 - .L_503)
.L_503:
        /*0004*/ 	.word	0x00000082


	//----- nvinfo : EIATTR_SW2861232_WAR
	.align		4
.L_504:
        /*0008*/ 	.byte	0x01, 0x35
	.zero		2


	//----- nvinfo : EIATTR_PARAM_CBANK
	.align		4
        /*000c*/ 	.byte	0x04, 0x0a
        /*000e*/ 	.short	(.L_506 - .L_505)
	.align		4
.L_505:
        /*0010*/ 	.word	index@(.nv.constant0._ZN7cutlass13device_kernelIN5flash19enable_sm80_to_sm89INS1_16FlashAttnBwdSm80INS1_25CollectiveMainloopBwdSm80ILi2ELi1EN4cute5tupleIJNS5_1CILi64EEENS7_ILi128EEENS7_ILi96EEEEEENS_6half_tEfNS_4arch4Sm80ELb0ELb1ELb1ELb0ELb0ELb0ELb0ELb0ELi2ELi2ELi4ELi2ELb1EEENS1_24CollectiveEpilogueBwdGQAISB_fSE_Li256ELb0ELb0EEENS1_19SingleTileSchedulerILb0ELb0ELb0ELi128EEEEEEEEEvNT_6ParamsE)
        /*0014*/ 	.short	0x0160
        /*0016*/ 	.short	0x0278


	//----- nvinfo : EIATTR_CBANK_PARAM_SIZE
	.align		4
.L_506:
        /*0018*/ 	.byte	0x03, 0x19
        /*001a*/ 	.short	0x0278


	//----- nvinfo : EIATTR_KPARAM_INFO
	.align		4
        /*001c*/ 	.byte	0x04, 0x17
        /*001e*/ 	.short	(.L_508 - .L_507)
.L_507:
        /*0020*/ 	.word	0x00000000
        /*0024*/ 	.short	0x0000
        /*0026*/ 	.short	0x0000
        /*0028*/ 	.byte	0x00, 0xf0, 0xe1, 0x09


	//----- nvinfo : EIATTR_MAXREG_COUNT
	.align		4
.L_508:
        /*002c*/ 	.byte	0x03, 0x1b
        /*002e*/ 	.short	0x00ff


	//----- nvinfo : EIATTR_NUM_BARRIERS
	.align		4
        /*0030*/ 	.byte	0x02, 0x4c
        /*0032*/ 	.byte	0x02
	.zero		1


	//----- nvinfo : EIATTR_ANNOTATIONS
	.align		4
        /*0034*/ 	.byte	0x04, 0x55
        /*0036*/ 	.short	(.L_510 - .L_509)


	//   ....[0]....
.L_509:
        /* <DEDUP_REMOVED lines=35> */


	//----- nvinfo : EIATTR_MERCURY_ISA_VERSION
	.align		4
.L_510:
        /*0250*/ 	.byte	0x03, 0x5f
        /*0252*/ 	.short	0x0000


	//----- nvinfo : EIATTR_EXIT_INSTR_OFFSETS
	.align		4
        /*0254*/ 	.byte	0x04, 0x1c
        /*0256*/ 	.short	(.L_512 - .L_511)


	//   ....[0]....
.L_511:
        /*0258*/ 	.word	0x00000040


	//   ....[1]....
        /*025c*/ 	.word	0x00006f20


	//   ....[2]....
        /*0260*/ 	.word	0x00007750


	//----- nvinfo : EIATTR_CTAIDZ_USED
	.align		4
.L_512:
        /*0264*/ 	.byte	0x01, 0x04
	.zero		2


	//----- nvinfo : EIATTR_MAX_THREADS
	.align		4
        /*0268*/ 	.byte	0x04, 0x05
        /*026a*/ 	.short	(.L_514 - .L_513)
.L_513:
        /*026c*/ 	.word	0x00000100
        /*0270*/ 	.word	0x00000001
        /*0274*/ 	.word	0x00000001


	//----- nvinfo : EIATTR_CRS_STACK_SIZE
	.align		4
.L_514:
        /*0278*/ 	.byte	0x04, 0x1e
        /*027a*/ 	.short	(.L_516 - .L_515)
.L_515:
        /*027c*/ 	.word	0x00000000
.L_516:


//--------------------- .nv.info._ZN7cutlass13device_kernelIN5flash19enable_sm80_to_sm89INS1_16FlashAttnBwdSm80INS1_25CollectiveMainloopBwdSm80ILi2ELi1EN4cute5tupleIJNS5_1CILi64EEENS7_ILi128EEENS7_ILi96EEEEEENS_6half_tEfNS_4arch4Sm80ELb0ELb1ELb1ELb0ELb1ELb0ELb0ELb0ELi2ELi2ELi4ELi2ELb1EEENS1_24CollectiveEpilogueBwdGQAISB_fSE_Li256ELb0ELb1EEENS1_19SingleTileSchedulerILb0ELb0ELb0ELi128EEEEEEEEEvNT_6ParamsE --------------------------
	.section	.nv.info._ZN7cutlass13device_kernelIN5flash19enable_sm80_to_sm89INS1_16FlashAttnBwdSm80INS1_25CollectiveMainloopBwdSm80ILi2ELi1EN4cute5tupleIJNS5_1CILi64EEENS7_ILi128EEENS7_ILi96EEEEEENS_6half_tEfNS_4arch4Sm80ELb0ELb1ELb1ELb0ELb1ELb0ELb0ELb0ELi2ELi2ELi4ELi2ELb1EEENS1_24CollectiveEpilogueBwdGQAISB_fSE_Li256ELb0ELb1EEENS1_19SingleTileSchedulerILb0ELb0ELb0ELi128EEEEEEEEEvNT_6ParamsE,"",@"SHT_CUDA_INFO"
	.sectionflags	@""
	.align	4


	//----- nvinfo : EIATTR_CUDA_API_VERSION
	.align		4
        /*0000*/ 	.byte	0x04, 0x37
        /*0002*/ 	.short	(.L_518 - .L_517)
.L_517:
        /*0004*/ 	.word	0x00000082


	//----- nvinfo : EIATTR_SW2861232_WAR
	.align		4
.L_518:
        /*0008*/ 	.byte	0x01, 0x35
	.zero		2


	//----- nvinfo : EIATTR_PARAM_CBANK
	.align		4
        /*000c*/ 	.byte	0x04, 0x0a
        /*000e*/ 	.short	(.L_520 - .L_519)
	.align		4
.L_519:
        /*0010*/ 	.word	index@(.nv.constant0._ZN7cutlass13device_kernelIN5flash19enable_sm80_to_sm89INS1_16FlashAttnBwdSm80INS1_25CollectiveMainloopBwdSm80ILi2ELi1EN4cute5tupleIJNS5_1CILi64EEENS7_ILi128EEENS7_ILi96EEEEEENS_6half_tEfNS_4arch4Sm80ELb0ELb1ELb1ELb0ELb1ELb0ELb0ELb0ELi2ELi2ELi4ELi2ELb1EEENS1_24CollectiveEpilogueBwdGQAISB_fSE_Li256ELb0ELb1EEENS1_19SingleTileSchedulerILb0ELb0ELb0ELi128EEEEEEEEEvNT_6ParamsE)
        /*0014*/ 	.short	0x0160
        /*0016*/ 	.short	0x0278


	//----- nvinfo : EIATTR_CBANK_PARAM_SIZE
	.align		4
.L_520:
        /*0018*/ 	.byte	0x03, 0x19
        /*001a*/ 	.short	0x0278


	//----- nvinfo : EIATTR_KPARAM_INFO
	.align		4
        /*001c*/ 	.byte	0x04, 0x17
        /*001e*/ 	.short	(.L_522 - .L_521)
.L_521:
        /*0020*/ 	.word	0x00000000
        /*0024*/ 	.short	0x0000
        /*0026*/ 	.short	0x0000
        /*0028*/ 	.byte	0x00, 0xf0, 0xe1, 0x09


	//----- nvinfo : EIATTR_MAXREG_COUNT
	.align		4
.L_522:
        /*002c*/ 	.byte	0x03, 0x1b
        /*002e*/ 	.short	0x00ff


	//----- nvinfo : EIATTR_NUM_BARRIERS
	.align		4
        /*0030*/ 	.byte	0x02, 0x4c
        /*0032*/ 	.byte	0x02
	.zero		1


	//----- nvinfo : EIATTR_ANNOTATIONS
	.align		4
        /*0034*/ 	.byte	0x04, 0x55
        /*0036*/ 	.short	(.L_524 - .L_523)


	//   ....[0]....
.L_523:
        /* <DEDUP_REMOVED lines=40> */


	//----- nvinfo : EIATTR_MERCURY_ISA_VERSION
	.align		4
.L_524:
        /*02a0*/ 	.byte	0x03, 0x5f
        /*02a2*/ 	.short	0x0000


	//----- nvinfo : EIATTR_COOP_GROUP_MASK_REGIDS
	.align		4
        /*02a4*/ 	.byte	0x04, 0x29
        /*02a6*/ 	.short	(.L_526 - .L_525)


	//   ....[0]....
.L_525:
        /*02a8*/ 	.word	0xffffffff


	//   ....[1]....
        /*02ac*/ 	.word	0xffffffff


	//   ....[2]....
        /*02b0*/ 	.word	0xffffffff


	//   ....[3]....
        /*02b4*/ 	.word	0xffffffff


	//   ....[4]....
        /*02b8*/ 	.word	0xffffffff


	//   ....[5]....
        /*02bc*/ 	.word	0xffffffff


	//   ....[6]....
        /*02c0*/ 	.word	0xffffffff


	//   ....[7]....
        /*02c4*/ 	.word	0xffffffff


	//----- nvinfo : EIATTR_COOP_GROUP_INSTR_OFFSETS
	.align		4
.L_526:
        /*02c8*/ 	.byte	0x04, 0x28
        /*02ca*/ 	.short	(.L_528 - .L_527)


	//   ....[0]....
.L_527:
        /*02cc*/ 	.word	0x00007240


	//   ....[1]....
        /*02d0*/ 	.word	0x000072b0


	//   ....[2]....
        /*02d4*/ 	.word	0x00007670


	//   ....[3]....
        /*02d8*/ 	.word	0x00007680


	//   ....[4]....
        /*02dc*/ 	.word	0x00007810


	//   ....[5]....
        /*02e0*/ 	.word	0x00007860


	//   ....[6]....
        /*02e4*/ 	.word	0x00007c10


	//   ....[7]....
        /*02e8*/ 	.word	0x00007c20


	//----- nvinfo : EIATTR_EXIT_INSTR_OFFSETS
	.align		4
.L_528:
        /*02ec*/ 	.byte	0x04, 0x1c
        /*02ee*/ 	.short	(.L_530 - .L_529)


	//   ....[0]....
.L_529:
        /*02f0*/ 	.word	0x00000040


	//   ....[1]....
        /*02f4*/ 	.word	0x00006fd0


	//   ....[2]....
        /*02f8*/ 	.word	0x00007c30


	//   ....[3]....
        /*02fc*/ 	.word	0x00007cd0


	//----- nvinfo : EIATTR_CTAIDZ_USED
	.align		4
.L_530:
        /*0300*/ 	.byte	0x01, 0x04
	.zero		2


	//----- nvinfo : EIATTR_MAX_THREADS
	.align		4
        /*0304*/ 	.byte	0x04, 0x05
        /*0306*/ 	.short	(.L_532 - .L_531)
.L_531:
        /*0308*/ 	.word	0x00000100
        /*030c*/ 	.word	0x00000001
        /*0310*/ 	.word	0x00000001


	//----- nvinfo : EIATTR_CRS_STACK_SIZE
	.align		4
.L_532:
        /*0314*/ 	.byte	0x04, 0x1e
        /*0316*/ 	.short	(.L_534 - .L_533)
.L_533:
        /*0318*/ 	.word	0x00000000
.L_534:


//--------------------- .nv.info._ZN7cutlass13device_kernelIN5flash19enable_sm80_to_sm89INS1_16FlashAttnBwdSm80INS1_25CollectiveMainloopBwdSm80ILi2ELi1EN4cute5tupleIJNS5_1CILi64EEENS7_ILi128EEENS7_ILi96EEEEEENS_6half_tEfNS_4arch4Sm80ELb0ELb1ELb1ELb1ELb0ELb0ELb0ELb0ELi2ELi2ELi4ELi2ELb1EEENS1_21CollectiveEpilogueBwdISB_SC_SE_Li256ELb1ELb0ELi2EEENS1_19SingleTileSchedulerILb1ELb0ELb0ELi128EEEEEEEEEvNT_6ParamsE --------------------------
	.section	.nv.info._ZN7cutlass13device_kernelIN5flash19enable_sm80_to_sm89INS1_16FlashAttnBwdSm80INS1_25CollectiveMainloopBwdSm80ILi2ELi1EN4cute5tupleIJNS5_1CILi64EEENS7_ILi128EEENS7_ILi96EEEEEENS_6half_tEfNS_4arch4Sm80ELb0ELb1ELb1ELb1ELb0ELb0ELb0ELb0ELi2ELi2ELi4ELi2ELb1EEENS1_21CollectiveEpilogueBwdISB_SC_SE_Li256ELb1ELb0ELi2EEENS1_19SingleTileSchedulerILb1ELb0ELb0ELi128EEEEEEEEEvNT_6ParamsE,"",@"SHT_CUDA_INFO"
	.sectionflags	@""
	.align	4


	//----- nvinfo : EIATTR_CUDA_API_VERSION
	.align		4
        /*0000*/ 	.byte	0x04, 0x37
        /*0002*/ 	.short	(.L_536 - .L_535)
.L_535:
        /*0004*/ 	.word	0x00000082


	//----- nvinfo : EIATTR_SW2861232_WAR
	.align		4
.L_536:
        /*0008*/ 	.byte	0x01, 0x35
	.zero		2


	//----- nvinfo : EIATTR_PARAM_CBANK
	.align		4
        /*000c*/ 	.byte	0x04, 0x0a
        /*000e*/ 	.short	(.L_538 - .L_537)
	.align		4
.L_537:
        /*0010*/ 	.word	index@(.nv.constant0._ZN7cutlass13device_kernelIN5flash19enable_sm80_to_sm89INS1_16FlashAttnBwdSm80INS1_25CollectiveMainloopBwdSm80ILi2ELi1EN4cute5tupleIJNS5_1CILi64EEENS7_ILi128EEENS7_ILi96EEEEEENS_6half_tEfNS_4arch4Sm80ELb0ELb1ELb1ELb1ELb0ELb0ELb0ELb0ELi2ELi2ELi4ELi2ELb1EEENS1_21CollectiveEpilogueBwdISB_SC_SE_Li256ELb1ELb0ELi2EEENS1_19SingleTileSchedulerILb1ELb0ELb0ELi128EEEEEEEEEvNT_6ParamsE)
        /*0014*/ 	.short	0x0160
        /*0016*/ 	.short	0x0270


	//----- nvinfo : EIATTR_CBANK_PARAM_SIZE
	.align		4
.L_538:
        /*0018*/ 	.byte	0x03, 0x19
        /*001a*/ 	.short	0x0270


	//----- nvinfo : EIATTR_KPARAM_INFO
	.align		4
        /*001c*/ 	.byte	0x04, 0x17
        /*001e*/ 	.short	(.L_540 - .L_539)
.L_539:
        /*0020*/ 	.word	0x00000000
        /*0024*/ 	.short	0x0000
        /*0026*/ 	.short	0x0000
        /*0028*/ 	.byte	0x00, 0xf0, 0xc1, 0x09


	//----- nvinfo : EIATTR_MAXREG_COUNT
	.align		4
.L_540:
        /*002c*/ 	.byte	0x03, 0x1b
        /*002e*/ 	.short	0x00ff


	//----- nvinfo : EIATTR_NUM_BARRIERS
	.align		4
        /*0030*/ 	.byte	0x02, 0x4c
        /*0032*/ 	.byte	0x02
	.zero		1


	//----- nvinfo : EIATTR_ANNOTATIONS
	.align		4
        /*0034*/ 	.byte	0x04, 0x55
        /*0036*/ 	.short	(.L_542 - .L_541)


	//   ....[0]....
.L_541:
        /* <DEDUP_REMOVED lines=31> */


	//----- nvinfo : EIATTR_MERCURY_ISA_VERSION
	.align		4
.L_542:
        /*0218*/ 	.byte	0x03, 0x5f
        /*021a*/ 	.short	0x0000


	//----- nvinfo : EIATTR_COOP_GROUP_MASK_REGIDS
	.align		4
        /*021c*/ 	.byte	0x04, 0x29
        /*021e*/ 	.short	(.L_544 - .L_543)


	//   ....[0]....
.L_543:
        /*0220*/ 	.word	0xffffffff


	//----- nvinfo : EIATTR_COOP_GROUP_INSTR_OFFSETS
	.align		4
.L_544:
        /*0224*/ 	.byte	0x04, 0x28
        /*0226*/ 	.short	(.L_546 - .L_545)


	//   ....[0]....
.L_545:
        /*0228*/ 	.word	0x000000a0


	//----- nvinfo : EIATTR_EXIT_INSTR_OFFSETS
	.align		4
.L_546:
        /*022c*/ 	.byte	0x04, 0x1c
        /*022e*/ 	.short	(.L_548 - .L_547)


	//   ....[0]....
.L_547:
        /*0230*/ 	.word	0x00000340


	//   ....[1]....
        /*0234*/ 	.word	0x00008430


	//   ....[2]....
        /*0238*/ 	.word	0x00008530


	//   ....[3]....
        /*023c*/ 	.word	0x00008550


	//   ....[4]....
        /*0240*/ 	.word	0x00008c20


	//   ....[5]....
        /*0244*/ 	.word	0x00008d10


	//   ....[6]....
        /*0248*/ 	.word	0x00008d30


	//----- nvinfo : EIATTR_CTAIDZ_USED
	.align		4
.L_548:
        /*024c*/ 	.byte	0x01, 0x04
	.zero		2


	//----- nvinfo : EIATTR_MAX_THREADS
	.align		4
        /*0250*/ 	.byte	0x04, 0x05
        /*0252*/ 	.short	(.L_550 - .L_549)
.L_549:
        /*0254*/ 	.word	0x00000100
        /*0258*/ 	.word	0x00000001
        /*025c*/ 	.word	0x00000001


	//----- nvinfo : EIATTR_CRS_STACK_SIZE
	.align		4
.L_550:
        /*0260*/ 	.byte	0x04, 0x1e
        /*0262*/ 	.short	(.L_552 - .L_551)
.L_551:
        /*0264*/ 	.word	0x00000000
.L_552:


//--------------------- .nv.info._ZN7cutlass13device_kernelIN5flash19enable_sm80_to_sm89INS1_16FlashAttnBwdSm80INS1_25CollectiveMainloopBwdSm80ILi2ELi1EN4cute5tupleIJNS5_1CILi64EEENS7_ILi128EEENS7_ILi96EEEEEENS_6half_tEfNS_4arch4Sm80ELb0ELb1ELb1ELb1ELb1ELb0ELb0ELb0ELi2ELi2ELi4ELi2ELb1EEENS1_21CollectiveEpilogueBwdISB_SC_SE_Li256ELb1ELb0ELi2EEENS1_19SingleTileSchedulerILb1ELb0ELb0ELi128EEEEEEEEEvNT_6ParamsE --------------------------
	.section	.nv.info._ZN7cutlass13device_kernelIN5flash19enable_sm80_to_sm89INS1_16FlashAttnBwdSm80INS1_25CollectiveMainloopBwdSm80ILi2ELi1EN4cute5tupleIJNS5_1CILi64EEENS7_ILi128EEENS7_ILi96EEEEEENS_6half_tEfNS_4arch4Sm80ELb0ELb1ELb1ELb1ELb1ELb0ELb0ELb0ELi2ELi2ELi4ELi2ELb1EEENS1_21CollectiveEpilogueBwdISB_SC_SE_Li256ELb1ELb0ELi2EEENS1_19SingleTileSchedulerILb1ELb0ELb0ELi128EEEEEEEEEvNT_6ParamsE,"",@"SHT_CUDA_INFO"
	.sectionflags	@""
	.align	4


	//----- nvinfo : EIATTR_CUDA_API_VERSION
	.align		4
        /*0000*/ 	.byte	0x04, 0x37
        /*0002*/ 	.short	(.L_554 - .L_553)
.L_553:
        /*0004*/ 	.word	0x00000082


	//----- nvinfo : EIATTR_SW2861232_WAR
	.align		4
.L_554:
        /*0008*/ 	.byte	0x01, 0x35
	.zero		2


	//----- nvinfo : EIATTR_PARAM_CBANK
	.align		4
        /*000c*/ 	.byte	0x04, 0x0a
        /*000e*/ 	.short	(.L_556 - .L_555)
	.align		4
.L_555:
        /*0010*/ 	.word	index@(.nv.constant0._ZN7cutlass13device_kernelIN5flash19enable_sm80_to_sm89INS1_16FlashAttnBwdSm80INS1_25CollectiveMainloopBwdSm80ILi2ELi1EN4cute5tupleIJNS5_1CILi64EEENS7_ILi128EEENS7_ILi96EEEEEENS_6half_tEfNS_4arch4Sm80ELb0ELb1ELb1ELb1ELb1ELb0ELb0ELb0ELi2ELi2ELi4ELi2ELb1EEENS1_21CollectiveEpilogueBwdISB_SC_SE_Li256ELb1ELb0ELi2EEENS1_19SingleTileSchedulerILb1ELb0ELb0ELi128EEEEEEEEEvNT_6ParamsE)
        /*0014*/ 	.short	0x0160
        /*0016*/ 	.short	0x0270


	//----- nvinfo : EIATTR_CBANK_PARAM_SIZE
	.align		4
.L_556:
        /*0018*/ 	.byte	0x03, 0x19
        /*001a*/ 	.short	0x0270


	//----- nvinfo : EIATTR_KPARAM_INFO
	.align		4
        /*001c*/ 	.byte	0x04, 0x17
        /*001e*/ 	.short	(.L_558 - .L_557)
.L_557:
        /*0020*/ 	.word	0x00000000
        /*0024*/ 	.short	0x0000
        /*0026*/ 	.short	0x0000
        /*0028*/ 	.byte	0x00, 0xf0, 0xc1, 0x09


	//----- nvinfo : EIATTR_MAXREG_COUNT
	.align		4
.L_558:
        /*002c*/ 	.byte	0x03, 0x1b
        /*002e*/ 	.short	0x00ff


	//----- nvinfo : EIATTR_NUM_BARRIERS
	.align		4
        /*0030*/ 	.byte	0x02, 0x4c
        /*0032*/ 	.byte	0x02
	.zero		1


	//----- nvinfo : EIATTR_ANNOTATIONS
	.align		4
        /*0034*/ 	.byte	0x04, 0x55
        /*0036*/ 	.short	(.L_560 - .L_559)


	//   ....[0]....
.L_559:
        /* <DEDUP_REMOVED lines=31> */


	//----- nvinfo : EIATTR_MERCURY_ISA_VERSION
	.align		4
.L_560:
        /*0218*/ 	.byte	0x03, 0x5f
        /*021a*/ 	.short	0x0000


	//----- nvinfo : EIATTR_COOP_GROUP_MASK_REGIDS
	.align		4
        /*021c*/ 	.byte	0x04, 0x29
        /*021e*/ 	.short	(.L_562 - .L_561)


	//   ....[0]....
.L_561:
        /*0220*/ 	.word	0xffffffff


	//----- nvinfo : EIATTR_COOP_GROUP_INSTR_OFFSETS
	.align		4
.L_562:
        /*0224*/ 	.byte	0x04, 0x28
        /*0226*/ 	.short	(.L_564 - .L_563)


	//   ....[0]....
.L_563:
        /*0228*/ 	.word	0x000000a0


	//----- nvinfo : EIATTR_EXIT_INSTR_OFFSETS
	.align		4
.L_564:
        /*022c*/ 	.byte	0x04, 0x1c
        /*022e*/ 	.short	(.L_566 - .L_565)


	//   ....[0]....
.L_565:
        /*0230*/ 	.word	0x00000340


	//   ....[1]....
        /*0234*/ 	.word	0x00008430


	//   ....[2]....
        /*0238*/ 	.word	0x00008530


	//   ....[3]....
        /*023c*/ 	.word	0x00008550


	//   ....[4]....
        /*0240*/ 	.word	0x00008c20


	//   ....[5]....
        /*0244*/ 	.word	0x00008d10


	//   ....[6]....
        /*0248*/ 	.word	0x00008d30


	//----- nvinfo : EIATTR_CTAIDZ_USED
	.align		4
.L_566:
        /*024c*/ 	.byte	0x01, 0x04
	.zero		2


	//----- nvinfo : EIATTR_MAX_THREADS
	.align		4
        /*0250*/ 	.byte	0x04, 0x05
        /*0252*/ 	.short	(.L_568 - .L_567)
.L_567:
        /*0254*/ 	.word	0x00000100
        /*0258*/ 	.word	0x00000001
        /*025c*/ 	.word	0x00000001


	//----- nvinfo : EIATTR_CRS_STACK_SIZE
	.align		4
.L_568:
        /*0260*/ 	.byte	0x04, 0x1e
        /*0262*/ 	.short	(.L_570 - .L_569)
.L_569:
        /*0264*/ 	.word	0x00000000
.L_570:


//--------------------- .nv.info._ZN7cutlass13device_kernelIN5flash19enable_sm80_to_sm89INS1_16FlashAttnBwdSm80INS1_25CollectiveMainloopBwdSm80ILi2ELi1EN4cute5tupleIJNS5_1CILi64EEENS7_ILi128EEENS7_ILi96EEEEEENS_6half_tEfNS_4arch4Sm80ELb0ELb1ELb1ELb1ELb0ELb0ELb0ELb0ELi2ELi2ELi4ELi2ELb1EEENS1_24CollectiveEpilogueBwdGQAISB_fSE_Li256ELb1ELb0EEENS1_19SingleTileSchedulerILb1ELb0ELb0ELi128EEEEEEEEEvNT_6ParamsE --------------------------
	.section	.nv.info._ZN7cutlass13device_kernelIN5flash19enable_sm80_to_sm89INS1_16FlashAttnBwdSm80INS1_25CollectiveMainloopBwdSm80ILi2ELi1EN4cute5tupleIJNS5_1CILi64EEENS7_ILi128EEENS7_ILi96EEEEEENS_6half_tEfNS_4arch4Sm80ELb0ELb1ELb1ELb1ELb0ELb0ELb0ELb0ELi2ELi2ELi4ELi2ELb1EEENS1_24CollectiveEpilogueBwdGQAISB_fSE_Li256ELb1ELb0EEENS1_19SingleTileSchedulerILb1ELb0ELb0ELi128EEEEEEEEEvNT_6ParamsE,"",@"SHT_CUDA_INFO"
	.sectionflags	@""
	.align	4


	//----- nvinfo : EIATTR_CUDA_API_VERSION
	.align		4
        /*0000*/ 	.byte	0x04, 0x37
        /*0002*/ 	.short	(.L_572 - .L_571)
.L_571:
        /*0004*/ 	.word	0x00000082


	//----- nvinfo : EIATTR_SW2861232_WAR
	.align		4
.L_572:
        /*0008*/ 	.byte	0x01, 0x35
	.zero		2


	//----- nvinfo : EIATTR_PARAM_CBANK
	.align		4
        /*000c*/ 	.byte	0x04, 0x0a
        /*000e*/ 	.short	(.L_574 - .L_573)
	.align		4
.L_573:
        /*0010*/ 	.word	index@(.nv.constant0._ZN7cutlass13device_kernelIN5flash19enable_sm80_to_sm89INS1_16FlashAttnBwdSm80INS1_25CollectiveMainloopBwdSm80ILi2ELi1EN4cute5tupleIJNS5_1CILi64EEENS7_ILi128EEENS7_ILi96EEEEEENS_6half_tEfNS_4arch4Sm80ELb0ELb1ELb1ELb1ELb0ELb0ELb0ELb0ELi2ELi2ELi4ELi2ELb1EEENS1_24CollectiveEpilogueBwdGQAISB_fSE_Li256ELb1ELb0EEENS1_19SingleTileSchedulerILb1ELb0ELb0ELi128EEEEEEEEEvNT_6ParamsE)
        /*0014*/ 	.short	0x0160
        /*0016*/ 	.short	0x0278


	//----- nvinfo : EIATTR_CBANK_PARAM_SIZE
	.align		4
.L_574:
        /*0018*/ 	.byte	0x03, 0x19
        /*001a*/ 	.short	0x0278


	//----- nvinfo : EIATTR_KPARAM_INFO
	.align		4
        /*001c*/ 	.byte	0x04, 0x17
        /*001e*/ 	.short	(.L_576 - .L_575)
.L_575:
        /*0020*/ 	.word	0x00000000
        /*0024*/ 	.short	0x0000
        /*0026*/ 	.short	0x0000
        /*0028*/ 	.byte	0x00, 0xf0, 0xe1, 0x09


	//----- nvinfo : EIATTR_MAXREG_COUNT
	.align		4
.L_576:
        /*002c*/ 	.byte	0x03, 0x1b
        /*002e*/ 	.short	0x00ff


	//----- nvinfo : EIATTR_NUM_BARRIERS
	.align		4
        /*0030*/ 	.byte	0x02, 0x4c
        /*0032*/ 	.byte	0x02
	.zero		1


	//----- nvinfo : EIATTR_ANNOTATIONS
	.align		4
        /*0034*/ 	.byte	0x04, 0x55
        /*0036*/ 	.short	(.L_578 - .L_577)


	//   ....[0]....
.L_577:
        /* <DEDUP_REMOVED lines=31> */


	//----- nvinfo : EIATTR_MERCURY_ISA_VERSION
	.align		4
.L_578:
        /*0210*/ 	.byte	0x03, 0x5f
        /*0212*/ 	.short	0x0000


	//----- nvinfo : EIATTR_COOP_GROUP_MASK_REGIDS
	.align		4
        /*0214*/ 	.byte	0x04, 0x29
        /*0216*/ 	.short	(.L_580 - .L_579)


	//   ....[0]....
.L_579:
        /*0218*/ 	.word	0xffffffff


	//----- nvinfo : EIATTR_COOP_GROUP_INSTR_OFFSETS
	.align		4
.L_580:
        /*021c*/ 	.byte	0x04, 0x28
        /*021e*/ 	.short	(.L_582 - .L_581)


	//   ....[0]....
.L_581:
        /*0220*/ 	.word	0x000000a0


	//----- nvinfo : EIATTR_EXIT_INSTR_OFFSETS
	.align		4
.L_582:
        /*0224*/ 	.byte	0x04, 0x1c
        /*0226*/ 	.short	(.L_584 - .L_583)


	//   ....[0]....
.L_583:
        /*0228*/ 	.word	0x00000340


	//   ....[1]....
        /*022c*/ 	.word	0x00007360


	//   ....[2]....
        /*0230*/ 	.word	0x00007c90


	//----- nvinfo : EIATTR_CTAIDZ_USED
	.align		4
.L_584:
        /*0234*/ 	.byte	0x01, 0x04
	.zero		2


	//----- nvinfo : EIATTR_MAX_THREADS
	.align		4
        /*0238*/ 	.byte	0x04, 0x05
        /*023a*/ 	.short	(.L_586 - .L_585)
.L_585:
        /*023c*/ 	.word	0x00000100
        /*0240*/ 	.word	0x00000001
        /*0244*/ 	.word	0x00000001


	//----- nvinfo : EIATTR_CRS_STACK_SIZE
	.align		4
.L_586:
        /*0248*/ 	.byte	0x04, 0x1e
        /*024a*/ 	.short	(.L_588 - .L_587)
.L_587:
        /*024c*/ 	.word	0x00000000
.L_588:


//--------------------- .nv.info._ZN7cutlass13device_kernelIN5flash19enable_sm80_to_sm89INS1_16FlashAttnBwdSm80INS1_25CollectiveMainloopBwdSm80ILi2ELi1EN4cute5tupleIJNS5_1CILi64EEENS7_ILi128EEENS7_ILi96EEEEEENS_6half_tEfNS_4arch4Sm80ELb0ELb1ELb1ELb1ELb1ELb0ELb0ELb0ELi2ELi2ELi4ELi2ELb1EEENS1_24CollectiveEpilogueBwdGQAISB_fSE_Li256ELb1ELb1EEENS1_19SingleTileSchedulerILb1ELb0ELb0ELi128EEEEEEEEEvNT_6ParamsE --------------------------
	.section	.nv.info._ZN7cutlass13device_kernelIN5flash19enable_sm80_to_sm89INS1_16FlashAttnBwdSm80INS1_25CollectiveMainloopBwdSm80ILi2ELi1EN4cute5tupleIJNS5_1CILi64EEENS7_ILi128EEENS7_ILi96EEEEEENS_6half_tEfNS_4arch4Sm80ELb0ELb1ELb1ELb1ELb1ELb0ELb0ELb0ELi2ELi2ELi4ELi2ELb1EEENS1_24CollectiveEpilogueBwdGQAISB_fSE_Li256ELb1ELb1EEENS1_19SingleTileSchedulerILb1ELb0ELb0ELi128EEEEEEEEEvNT_6ParamsE,"",@"SHT_CUDA_INFO"
	.sectionflags	@""
	.align	4


	//----- nvinfo : EIATTR_CUDA_API_VERSION
	.align		4
        /*0000*/ 	.byte	0x04, 0x37
        /*0002*/ 	.short	(.L_590 - .L_589)
.L_589:
        /*0004*/ 	.word	0x00000082


	//----- nvinfo : EIATTR_SW2861232_WAR
	.align		4
.L_590:
        /*0008*/ 	.byte	0x01, 0x35
	.zero		2


	//----- nvinfo : EIATTR_PARAM_CBANK
	.align		4
        /*000c*/ 	.byte	0x04, 0x0a
        /*000e*/ 	.short	(.L_592 - .L_591)
	.align		4
.L_591:
        /*0010*/ 	.word	index@(.nv.constant0._ZN7cutlass13device_kernelIN5flash19enable_sm80_to_sm89INS1_16FlashAttnBwdSm80INS1_25CollectiveMainloopBwdSm80ILi2ELi1EN4cute5tupleIJNS5_1CILi64EEENS7_ILi128EEENS7_ILi96EEEEEENS_6half_tEfNS_4arch4Sm80ELb0ELb1ELb1ELb1ELb1ELb0ELb0ELb0ELi2ELi2ELi4ELi2ELb1EEENS1_24CollectiveEpilogueBwdGQAISB_fSE_Li256ELb1ELb1EEENS1_19SingleTileSchedulerILb1ELb0ELb0ELi128EEEEEEEEEvNT_6ParamsE)
        /*0014*/ 	.short	0x0160
        /*0016*/ 	.short	0x0278


	//----- nvinfo : EIATTR_CBANK_PARAM_SIZE
	.align		4
.L_592:
        /*0018*/ 	.byte	0x03, 0x19
        /*001a*/ 	.short	0x0278


	//----- nvinfo : EIATTR_KPARAM_INFO
	.align		4
        /*001c*/ 	.byte	0x04, 0x17
        /*001e*/ 	.short	(.L_594 - .L_593)
.L_593:
        /*0020*/ 	.word	0x00000000
        /*0024*/ 	.short	0x0000
        /*0026*/ 	.short	0x0000
        /*0028*/ 	.byte	0x00, 0xf0, 0xe1, 0x09


	//----- nvinfo : EIATTR_MAXREG_COUNT
	.align		4
.L_594:
        /*002c*/ 	.byte	0x03, 0x1b
        /*002e*/ 	.short	0x00ff


	//----- nvinfo : EIATTR_NUM_BARRIERS
	.align		4
        /*0030*/ 	.byte	0x02, 0x4c
        /*0032*/ 	.byte	0x02
	.zero		1


	//----- nvinfo : EIATTR_ANNOTATIONS
	.align		4
        /*0034*/ 	.byte	0x04, 0x55
        /*0036*/ 	.short	(.L_596 - .L_595)


	//   ....[0]....
.L_595:
        /* <DEDUP_REMOVED lines=31> */


	//----- nvinfo : EIATTR_MERCURY_ISA_VERSION
	.align		4
.L_596:
        /*0210*/ 	.byte	0x03, 0x5f
        /*0212*/ 	.short	0x0000


	//----- nvinfo : EIATTR_COOP_GROUP_MASK_REGIDS
	.align		4
        /*0214*/ 	.byte	0x04, 0x29
        /*0216*/ 	.short	(.L_598 - .L_597)


	//   ....[0]....
.L_597:
        /*0218*/ 	.word	0xffffffff


	//   ....[1]....
        /*021c*/ 	.word	0xffffffff


	//   ....[2]....
        /*0220*/ 	.word	0xffffffff


	//   ....[3]....
        /*0224*/ 	.word	0xffffffff


	//   ....[4]....
        /*0228*/ 	.word	0xffffffff


	//   ....[5]....
        /*022c*/ 	.word	0xffffffff


	//   ....[6]....
        /*0230*/ 	.word	0xffffffff


	//   ....[7]....
        /*0234*/ 	.word	0xffffffff


	//   ....[8]....
        /*0238*/ 	.word	0xffffffff


	//----- nvinfo : EIATTR_COOP_GROUP_INSTR_OFFSETS
	.align		4
.L_598:
        /*023c*/ 	.byte	0x04, 0x28
        /*023e*/ 	.short	(.L_600 - .L_599)


	//   ....[0]....
.L_599:
        /*0240*/ 	.word	0x000000a0


	//   ....[1]....
        /*0244*/ 	.word	0x000076b0


	//   ....[2]....
        /*0248*/ 	.word	0x000076e0


	//   ....[3]....
        /*024c*/ 	.word	0x00007af0


	//   ....[4]....
        /*0250*/ 	.word	0x00007b00


	//   ....[5]....
        /*0254*/ 	.word	0x00007c90


	//   ....[6]....
        /*0258*/ 	.word	0x00007ce0


	//   ....[7]....
        /*025c*/ 	.word	0x00008090


	//   ....[8]....
        /*0260*/ 	.word	0x000080a0


	//----- nvinfo : EIATTR_EXIT_INSTR_OFFSETS
	.align		4
.L_600:
        /*0264*/ 	.byte	0x04, 0x1c
        /*0266*/ 	.short	(.L_602 - .L_601)


	//   ....[0]....
.L_601:
        /*0268*/ 	.word	0x00000340


	//   ....[1]....
        /*026c*/ 	.word	0x00007360


	//   ....[2]....
        /*0270*/ 	.word	0x000080b0


	//   ....[3]....
        /*0274*/ 	.word	0x00008150


	//----- nvinfo : EIATTR_CTAIDZ_USED
	.align		4
.L_602:
        /*0278*/ 	.byte	0x01, 0x04
	.zero		2


	//----- nvinfo : EIATTR_MAX_THREADS
	.align		4
        /*027c*/ 	.byte	0x04, 0x05
        /*027e*/ 	.short	(.L_604 - .L_603)
.L_603:
        /*0280*/ 	.word	0x00000100
        /*0284*/ 	.word	0x00000001
        /*0288*/ 	.word	0x00000001


	//----- nvinfo : EIATTR_CRS_STACK_SIZE
	.align		4
.L_604:
        /*028c*/ 	.byte	0x04, 0x1e
        /*028e*/ 	.short	(.L_606 - .L_605)
.L_605:
        /*0290*/ 	.word	0x00000000
.L_606:


//--------------------- .nv.info._ZN7cutlass13device_kernelIN5flash19enable_sm80_to_sm89INS1_16FlashAttnBwdSm80INS1_25CollectiveMainloopBwdSm80ILi2ELi1EN4cute5tupleIJNS5_1CILi64EEENS7_ILi128EEENS7_ILi96EEEEEENS_6half_tEfNS_4arch4Sm80ELb1ELb0ELb1ELb0ELb0ELb0ELb0ELb0ELi2ELi2ELi4ELi2ELb1EEENS1_21CollectiveEpilogueBwdISB_SC_SE_Li256ELb0ELb0ELi2EEENS1_25SingleTileBwdLPTSchedulerILb0ELi128ELb0EEEEEEEEEvNT_6ParamsE --------------------------
	.section	.nv.info._ZN7cutlass13device_kernelIN5flash19enable_sm80_to_sm89INS1_16FlashAttnBwdSm80INS1_25CollectiveMainloopBwdSm80ILi2ELi1EN4cute5tupleIJNS5_1CILi64EEENS7_ILi128EEENS7_ILi96EEEEEENS_6half_tEfNS_4arch4Sm80ELb1ELb0ELb1ELb0ELb0ELb0ELb0ELb0ELi2ELi2ELi4ELi2ELb1EEENS1_21CollectiveEpilogueBwdISB_SC_SE_Li256ELb0ELb0ELi2EEENS1_25SingleTileBwdLPTSchedulerILb0ELi128ELb0EEEEEEEEEvNT_6ParamsE,"",@"SHT_CUDA_INFO"
	.sectionflags	@""
	.align	4


	//----- nvinfo : EIATTR_CUDA_API_VERSION
	.align		4
        /*0000*/ 	.byte	0x04, 0x37
        /*0002*/ 	.short	(.L_608 - .L_607)
.L_607:
        /*0004*/ 	.word	0x00000082


	//----- nvinfo : EIATTR_SW2861232_WAR
	.align		4
.L_608:
        /*0008*/ 	.byte	0x01, 0x35
	.zero		2


	//----- nvinfo : EIATTR_PARAM_CBANK
	.align		4
        /*000c*/ 	.byte	0x04, 0x0a
        /*000e*/ 	.short	(.L_610 - .L_609)
	.align		4
.L_609:
        /*0010*/ 	.word	index@(.nv.constant0._ZN7cutlass13device_kernelIN5flash19enable_sm80_to_sm89INS1_16FlashAttnBwdSm80INS1_25CollectiveMainloopBwdSm80ILi2ELi1EN4cute5tupleIJNS5_1CILi64EEENS7_ILi128EEENS7_ILi96EEEEEENS_6half_tEfNS_4arch4Sm80ELb1ELb0ELb1ELb0ELb0ELb0ELb0ELb0ELi2ELi2ELi4ELi2ELb1EEENS1_21CollectiveEpilogueBwdISB_SC_SE_Li256ELb0ELb0ELi2EEENS1_25SingleTileBwdLPTSchedulerILb0ELi128ELb0EEEEEEEEEvNT_6ParamsE)
        /*0014*/ 	.short	0x0160
        /*0016*/ 	.short	0x0288


	//----- nvinfo : EIATTR_CBANK_PARAM_SIZE
	.align		4
.L_610:
        /*0018*/ 	.byte	0x03, 0x19
        /*001a*/ 	.short	0x0288


	//----- nvinfo : EIATTR_KPARAM_INFO
	.align		4
        /*001c*/ 	.byte	0x04, 0x17
        /*001e*/ 	.short	(.L_612 - .L_611)
.L_611:
        /*0020*/ 	.word	0x00000000
        /*0024*/ 	.short	0x0000
        /*0026*/ 	.short	0x0000
        /*0028*/ 	.byte	0x00, 0xf0, 0x21, 0x0a


	//----- nvinfo : EIATTR_MAXREG_COUNT
	.align		4
.L_612:
        /*002c*/ 	.byte	0x03, 0x1b
        /*002e*/ 	.short	0x00ff


	//----- nvinfo : EIATTR_NUM_BARRIERS
	.align		4
        /*0030*/ 	.byte	0x02, 0x4c
        /*0032*/ 	.byte	0x02
	.zero		1


	//----- nvinfo : EIATTR_ANNOTATIONS
	.align		4
        /*0034*/ 	.byte	0x04, 0x55
        /*0036*/ 	.short	(.L_614 - .L_613)


	//   ....[0]....
.L_613:
        /* <DEDUP_REMOVED lines=23> */


	//----- nvinfo : EIATTR_MERCURY_ISA_VERSION
	.align		4
.L_614:
        /*0198*/ 	.byte	0x03, 0x5f
        /*019a*/ 	.short	0x0000


	//----- nvinfo : EIATTR_COOP_GROUP_MASK_REGIDS
	.align		4
        /*019c*/ 	.byte	0x04, 0x29
        /*019e*/ 	.short	(.L_616 - .L_615)


	//   ....[0]....
.L_615:
        /*01a0*/ 	.word	0xffffffff


	//----- nvinfo : EIATTR_COOP_GROUP_INSTR_OFFSETS
	.align		4
.L_616:
        /*01a4*/ 	.byte	0x04, 0x28
        /*01a6*/ 	.short	(.L_618 - .L_617)


	//   ....[0]....
.L_617:
        /*01a8*/ 	.word	0x00000090


	//----- nvinfo : EIATTR_EXIT_INSTR_OFFSETS
	.align		4
.L_618:
        /*01ac*/ 	.byte	0x04, 0x1c
        /*01ae*/ 	.short	(.L_620 - .L_619)


	//   ....[0]....
.L_619:
        /*01b0*/ 	.word	0x00000580


	//   ....[1]....
        /*01b4*/ 	.word	0x000077d0


	//   ....[2]....
        /*01b8*/ 	.word	0x000078d0


	//   ....[3]....
        /*01bc*/ 	.word	0x000078f0


	//   ....[4]....
        /*01c0*/ 	.word	0x00007ee0


	//   ....[5]....
        /*01c4*/ 	.word	0x00007fd0


	//   ....[6]....
        /*01c8*/ 	.word	0x00007ff0


	//----- nvinfo : EIATTR_MAX_THREADS
	.align		4
.L_620:
        /*01cc*/ 	.byte	0x04, 0x05
        /*01ce*/ 	.short	(.L_622 - .L_621)
.L_621:
        /*01d0*/ 	.word	0x00000100
        /*01d4*/ 	.word	0x00000001
        /*01d8*/ 	.word	0x00000001


	//----- nvinfo : EIATTR_CRS_STACK_SIZE
	.align		4
.L_622:
        /*01dc*/ 	.byte	0x04, 0x1e
        /*01de*/ 	.short	(.L_624 - .L_623)
.L_623:
        /*01e0*/ 	.word	0x00000000
.L_624:


//--------------------- .nv.info._ZN7cutlass13device_kernelIN5flash19enable_sm80_to_sm89INS1_16FlashAttnBwdSm80INS1_25CollectiveMainloopBwdSm80ILi2ELi1EN4cute5tupleIJNS5_1CILi64EEENS7_ILi128EEENS7_ILi96EEEEEENS_6half_tEfNS_4arch4Sm80ELb1ELb0ELb1ELb0ELb1ELb0ELb0ELb0ELi2ELi2ELi4ELi2ELb1EEENS1_21CollectiveEpilogueBwdISB_SC_SE_Li256ELb0ELb0ELi2EEENS1_25SingleTileBwdLPTSchedulerILb0ELi128ELb1EEEEEEEEEvNT_6ParamsE --------------------------
	.section	.nv.info._ZN7cutlass13device_kernelIN5flash19enable_sm80_to_sm89INS1_16FlashAttnBwdSm80INS1_25CollectiveMainloopBwdSm80ILi2ELi1EN4cute5tupleIJNS5_1CILi64EEENS7_ILi128EEENS7_ILi96EEEEEENS_6half_tEfNS_4arch4Sm80ELb1ELb0ELb1ELb0ELb1ELb0ELb0ELb0ELi2ELi2ELi4ELi2ELb1EEENS1_21CollectiveEpilogueBwdISB_SC_SE_Li256ELb0ELb0ELi2EEENS1_25SingleTileBwdLPTSchedulerILb0ELi128ELb1EEEEEEEEEvNT_6ParamsE,"",@"SHT_CUDA_INFO"
	.sectionflags	@""
	.align	4


	//----- nvinfo : EIATTR_CUDA_API_VERSION
	.align		4
        /*0000*/ 	.byte	0x04, 0x37
        /*0002*/ 	.short	(.L_626 - .L_625)
.L_625:
        /*0004*/ 	.word	0x00000082


	//----- nvinfo : EIATTR_SW2861232_WAR
	.align		4
.L_626:
        /*0008*/ 	.byte	0x01, 0x35
	.zero		2


	//----- nvinfo : EIATTR_PARAM_CBANK
	.align		4
        /*000c*/ 	.byte	0x04, 0x0a
        /*000e*/ 	.short	(.L_628 - .L_627)
	.align		4
.L_627:
        /*0010*/ 	.word	index@(.nv.constant0._ZN7cutlass13device_kernelIN5flash19enable_sm80_to_sm89INS1_16FlashAttnBwdSm80INS1_25CollectiveMainloopBwdSm80ILi2ELi1EN4cute5tupleIJNS5_1CILi64EEENS7_ILi128EEENS7_ILi96EEEEEENS_6half_tEfNS_4arch4Sm80ELb1ELb0ELb1ELb0ELb1ELb0ELb0ELb0ELi2ELi2ELi4ELi2ELb1EEENS1_21CollectiveEpilogueBwdISB_SC_SE_Li256ELb0ELb0ELi2EEENS1_25SingleTileBwdLPTSchedulerILb0ELi128ELb1EEEEEEEEEvNT_6ParamsE)
        /*0014*/ 	.short	0x0160
        /*0016*/ 	.short	0x0288


	//----- nvinfo : EIATTR_CBANK_PARAM_SIZE
	.align		4
.L_628:
        /*0018*/ 	.byte	0x03, 0x19
        /*001a*/ 	.short	0x0288


	//----- nvinfo : EIATTR_KPARAM_INFO
	.align		4
        /*001c*/ 	.byte	0x04, 0x17
        /*001e*/ 	.short	(.L_630 - .L_629)
.L_629:
        /*0020*/ 	.word	0x00000000
        /*0024*/ 	.short	0x0000
        /*0026*/ 	.short	0x0000
        /*0028*/ 	.byte	0x00, 0xf0, 0x21, 0x0a


	//----- nvinfo : EIATTR_MAXREG_COUNT
	.align		4
.L_630:
        /*002c*/ 	.byte	0x03, 0x1b
        /*002e*/ 	.short	0x00ff


	//----- nvinfo : EIATTR_NUM_BARRIERS
	.align		4
        /*0030*/ 	.byte	0x02, 0x4c
        /*0032*/ 	.byte	0x02
	.zero		1


	//----- nvinfo : EIATTR_ANNOTATIONS
	.align		4
        /*0034*/ 	.byte	0x04, 0x55
        /*0036*/ 	.short	(.L_632 - .L_631)


	//   ....[0]....
.L_631:
        /* <DEDUP_REMOVED lines=23> */


	//----- nvinfo : EIATTR_MERCURY_ISA_VERSION
	.align		4
.L_632:
        /*0198*/ 	.byte	0x03, 0x5f
        /*019a*/ 	.short	0x0000


	//----- nvinfo : EIATTR_COOP_GROUP_MASK_REGIDS
	.align		4
        /*019c*/ 	.byte	0x04, 0x29
        /*019e*/ 	.short	(.L_634 - .L_633)


	//   ....[0]....
.L_633:
        /*01a0*/ 	.word	0xffffffff


	//----- nvinfo : EIATTR_COOP_GROUP_INSTR_OFFSETS
	.align		4
.L_634:
        /*01a4*/ 	.byte	0x04, 0x28
        /*01a6*/ 	.short	(.L_636 - .L_635)


	//   ....[0]....
.L_635:
        /*01a8*/ 	.word	0x00000090


	//----- nvinfo : EIATTR_EXIT_INSTR_OFFSETS
	.align		4
.L_636:
        /*01ac*/ 	.byte	0x04, 0x1c
        /*01ae*/ 	.short	(.L_638 - .L_637)


	//   ....[0]....
.L_637:
        /*01b0*/ 	.word	0x000005e0


	//   ....[1]....
        /*01b4*/ 	.word	0x00007830


	//   ....[2]....
        /*01b8*/ 	.word	0x00007930


	//   ....[3]....
        /*01bc*/ 	.word	0x00007950


	//   ....[4]....
        /*01c0*/ 	.word	0x00007f40


	//   ....[5]....
        /*01c4*/ 	.word	0x00008030


	//   ....[6]....
        /*01c8*/ 	.word	0x00008050


	//----- nvinfo : EIATTR_MAX_THREADS
	.align		4
.L_638:
        /*01cc*/ 	.byte	0x04, 0x05
        /*01ce*/ 	.short	(.L_640 - .L_639)
.L_639:
        /*01d0*/ 	.word	0x00000100
        /*01d4*/ 	.word	0x00000001
        /*01d8*/ 	.word	0x00000001


	//----- nvinfo : EIATTR_CRS_STACK_SIZE
	.align		4
.L_640:
        /*01dc*/ 	.byte	0x04, 0x1e
        /*01de*/ 	.short	(.L_642 - .L_641)
.L_641:
        /*01e0*/ 	.word	0x00000000
.L_642:


//--------------------- .nv.info._ZN7cutlass13device_kernelIN5flash19enable_sm80_to_sm89INS1_16FlashAttnBwdSm80INS1_25CollectiveMainloopBwdSm80ILi2ELi1EN4cute5tupleIJNS5_1CILi64EEENS7_ILi128EEENS7_ILi96EEEEEENS_6half_tEfNS_4arch4Sm80ELb1ELb0ELb1ELb0ELb0ELb0ELb0ELb0ELi2ELi2ELi4ELi2ELb1EEENS1_24CollectiveEpilogueBwdGQAISB_fSE_Li256ELb0ELb0EEENS1_25SingleTileBwdLPTSchedulerILb0ELi128ELb0EEEEEEEEEvNT_6ParamsE --------------------------
	.section	.nv.info._ZN7cutlass13device_kernelIN5flash19enable_sm80_to_sm89INS1_16FlashAttnBwdSm80INS1_25CollectiveMainloopBwdSm80ILi2ELi1EN4cute5tupleIJNS5_1CILi64EEENS7_ILi128EEENS7_ILi96EEEEEENS_6half_tEfNS_4arch4Sm80ELb1ELb0ELb1ELb0ELb0ELb0ELb0ELb0ELi2ELi2ELi4ELi2ELb1EEENS1_24CollectiveEpilogueBwdGQAISB_fSE_Li256ELb0ELb0EEENS1_25SingleTileBwdLPTSchedulerILb0ELi128ELb0EEEEEEEEEvNT_6ParamsE,"",@"SHT_CUDA_INFO"
	.sectionflags	@""
	.align	4


	//----- nvinfo : EIATTR_CUDA_API_VERSION
	.align		4
        /*0000*/ 	.byte	0x04, 0x37
        /*0002*/ 	.short	(.L_644 - .L_643)
.L_643:
        /*0004*/ 	.word	0x00000082


	//----- nvinfo : EIATTR_SW2861232_WAR
	.align		4
.L_644:
        /*0008*/ 	.byte	0x01, 0x35
	.zero		2


	//----- nvinfo : EIATTR_PARAM_CBANK
	.align		4
        /*000c*/ 	.byte	0x04, 0x0a
        /*000e*/ 	.short	(.L_646 - .L_645)
	.align		4
.L_645:
        /*0010*/ 	.word	index@(.nv.constant0._ZN7cutlass13device_kernelIN5flash19enable_sm80_to_sm89INS1_16FlashAttnBwdSm80INS1_25CollectiveMainloopBwdSm80ILi2ELi1EN4cute5tupleIJNS5_1CILi64EEENS7_ILi128EEENS7_ILi96EEEEEENS_6half_tEfNS_4arch4Sm80ELb1ELb0ELb1ELb0ELb0ELb0ELb0ELb0ELi2ELi2ELi4ELi2ELb1EEENS1_24CollectiveEpilogueBwdGQAISB_fSE_Li256ELb0ELb0EEENS1_25SingleTileBwdLPTSchedulerILb0ELi128ELb0EEEEEEEEEvNT_6ParamsE)
        /*0014*/ 	.short	0x0160
        /*0016*/ 	.short	0x0290


	//----- nvinfo : EIATTR_CBANK_PARAM_SIZE
	.align		4
.L_646:
        /*0018*/ 	.byte	0x03, 0x19
        /*001a*/ 	.short	0x0290


	//----- nvinfo : EIATTR_KPARAM_INFO
	.align		4
        /*001c*/ 	.byte	0x04, 0x17
        /*001e*/ 	.short	(.L_648 - .L_647)
.L_647:
        /*0020*/ 	.word	0x00000000
        /*0024*/ 	.short	0x0000
        /*0026*/ 	.short	0x0000
        /*0028*/ 	.byte	0x00, 0xf0, 0x41, 0x0a


	//----- nvinfo : EIATTR_MAXREG_COUNT
	.align		4
.L_648:
        /*002c*/ 	.byte	0x03, 0x1b
        /*002e*/ 	.short	0x00ff


	//----- nvinfo : EIATTR_NUM_BARRIERS
	.align		4
        /*0030*/ 	.byte	0x02, 0x4c
        /*0032*/ 	.byte	0x02
	.zero		1


	//----- nvinfo : EIATTR_ANNOTATIONS
	.align		4
        /*0034*/ 	.byte	0x04, 0x55
        /*0036*/ 	.short	(.L_650 - .L_649)


	//   ....[0]....
.L_649:
        /* <DEDUP_REMOVED lines=22> */


	//----- nvinfo : EIATTR_MERCURY_ISA_VERSION
	.align		4
.L_650:
        /*0180*/ 	.byte	0x03, 0x5f
        /*0182*/ 	.short	0x0000


	//----- nvinfo : EIATTR_COOP_GROUP_MASK_REGIDS
	.align		4
        /*0184*/ 	.byte	0x04, 0x29
        /*0186*/ 	.short	(.L_652 - .L_651)


	//   ....[0]....
.L_651:
        /*0188*/ 	.word	0xffffffff


	//----- nvinfo : EIATTR_COOP_GROUP_INSTR_OFFSETS
	.align		4
.L_652:
        /*018c*/ 	.byte	0x04, 0x28
        /*018e*/ 	.short	(.L_654 - .L_653)


	//   ....[0]....
.L_653:
        /*0190*/ 	.word	0x00000090


	//----- nvinfo : EIATTR_EXIT_INSTR_OFFSETS
	.align		4
.L_654:
        /*0194*/ 	.byte	0x04, 0x1c
        /*0196*/ 	.short	(.L_656 - .L_655)


	//   ....[0]....
.L_655:
        /*0198*/ 	.word	0x00000580


	//   ....[1]....
        /*019c*/ 	.word	0x000067b0


	//   ....[2]....
        /*01a0*/ 	.word	0x00007060


	//----- nvinfo : EIATTR_MAX_THREADS
	.align		4
.L_656:
        /*01a4*/ 	.byte	0x04, 0x05
        /*01a6*/ 	.short	(.L_658 - .L_657)
.L_657:
        /*01a8*/ 	.word	0x00000100
        /*01ac*/ 	.word	0x00000001
        /*01b0*/ 	.word	0x00000001
.L_658:


//--------------------- .nv.info._ZN7cutlass13device_kernelIN5flash19enable_sm80_to_sm89INS1_16FlashAttnBwdSm80INS1_25CollectiveMainloopBwdSm80ILi2ELi1EN4cute5tupleIJNS5_1CILi64EEENS7_ILi128EEENS7_ILi96EEEEEENS_6half_tEfNS_4arch4Sm80ELb1ELb0ELb1ELb0ELb1ELb0ELb0ELb0ELi2ELi2ELi4ELi2ELb1EEENS1_24CollectiveEpilogueBwdGQAISB_fSE_Li256ELb0ELb1EEENS1_25SingleTileBwdLPTSchedulerILb0ELi128ELb1EEEEEEEEEvNT_6ParamsE --------------------------
	.section	.nv.info._ZN7cutlass13device_kernelIN5flash19enable_sm80_to_sm89INS1_16FlashAttnBwdSm80INS1_25CollectiveMainloopBwdSm80ILi2ELi1EN4cute5tupleIJNS5_1CILi64EEENS7_ILi128EEENS7_ILi96EEEEEENS_6half_tEfNS_4arch4Sm80ELb1ELb0ELb1ELb0ELb1ELb0ELb0ELb0ELi2ELi2ELi4ELi2ELb1EEENS1_24CollectiveEpilogueBwdGQAISB_fSE_Li256ELb0ELb1EEENS1_25SingleTileBwdLPTSchedulerILb0ELi128ELb1EEEEEEEEEvNT_6ParamsE,"",@"SHT_CUDA_INFO"
	.sectionflags	@""
	.align	4


	//----- nvinfo : EIATTR_CUDA_API_VERSION
	.align		4
        /*0000*/ 	.byte	0x04, 0x37
        /*0002*/ 	.short	(.L_660 - .L_659)
.L_659:
        /*0004*/ 	.word	0x00000082


	//----- nvinfo : EIATTR_SW2861232_WAR
	.align		4
.L_660:
        /*0008*/ 	.byte	0x01, 0x35
	.zero		2


	//----- nvinfo : EIATTR_PARAM_CBANK
	.align		4
        /*000c*/ 	.byte	0x04, 0x0a
        /*000e*/ 	.short	(.L_662 - .L_661)
	.align		4
.L_661:
        /*0010*/ 	.word	index@(.nv.constant0._ZN7cutlass13device_kernelIN5flash19enable_sm80_to_sm89INS1_16FlashAttnBwdSm80INS1_25CollectiveMainloopBwdSm80ILi2ELi1EN4cute5tupleIJNS5_1CILi64EEENS7_ILi128EEENS7_ILi96EEEEEENS_6half_tEfNS_4arch4Sm80ELb1ELb0ELb1ELb0ELb1ELb0ELb0ELb0ELi2ELi2ELi4ELi2ELb1EEENS1_24CollectiveEpilogueBwdGQAISB_fSE_Li256ELb0ELb1EEENS1_25SingleTileBwdLPTSchedulerILb0ELi128ELb1EEEEEEEEEvNT_6ParamsE)
        /*0014*/ 	.short	0x0160
        /*0016*/ 	.short	0x0290


	//----- nvinfo : EIATTR_CBANK_PARAM_SIZE
	.align		4
.L_662:
        /*0018*/ 	.byte	0x03, 0x19
        /*001a*/ 	.short	0x0290


	//----- nvinfo : EIATTR_KPARAM_INFO
	.align		4
        /*001c*/ 	.byte	0x04, 0x17
        /*001e*/ 	.short	(.L_664 - .L_663)
.L_663:
        /*0020*/ 	.word	0x00000000
        /*0024*/ 	.short	0x0000
        /*0026*/ 	.short	0x0000
        /*0028*/ 	.byte	0x00, 0xf0, 0x41, 0x0a


	//----- nvinfo : EIATTR_MAXREG_COUNT
	.align		4
.L_664:
        /*002c*/ 	.byte	0x03, 0x1b
        /*002e*/ 	.short	0x00ff


	//----- nvinfo : EIATTR_NUM_BARRIERS
	.align		4
        /*0030*/ 	.byte	0x02, 0x4c
        /*0032*/ 	.byte	0x02
	.zero		1


	//----- nvinfo : EIATTR_ANNOTATIONS
	.align		4
        /*0034*/ 	.byte	0x04, 0x55
        /*0036*/ 	.short	(.L_666 - .L_665)


	//   ....[0]....
.L_665:
        /* <DEDUP_REMOVED lines=22> */


	//----- nvinfo : EIATTR_MERCURY_ISA_VERSION
	.align		4
.L_666:
        /*0188*/ 	.byte	0x03, 0x5f
        /*018a*/ 	.short	0x0000


	//----- nvinfo : EIATTR_COOP_GROUP_MASK_REGIDS
	.align		4
        /*018c*/ 	.byte	0x04, 0x29
        /*018e*/ 	.short	(.L_668 - .L_667)


	//   ....[0]....
.L_667:
        /*0190*/ 	.word	0xffffffff


	//   ....[1]....
        /*0194*/ 	.word	0xffffffff


	//   ....[2]....
        /*0198*/ 	.word	0xffffffff


	//   ....[3]....
        /*019c*/ 	.word	0xffffffff


	//   ....[4]....
        /*01a0*/ 	.word	0xffffffff


	//   ....[5]....
        /*01a4*/ 	.word	0xffffffff


	//   ....[6]....
        /*01a8*/ 	.word	0xffffffff


	//   ....[7]....
        /*01ac*/ 	.word	0xffffffff


	//   ....[8]....
        /*01b0*/ 	.word	0xffffffff


	//----- nvinfo : EIATTR_COOP_GROUP_INSTR_OFFSETS
	.align		4
.L_668:
        /*01b4*/ 	.byte	0x04, 0x28
        /*01b6*/ 	.short	(.L_670 - .L_669)


	//   ....[0]....
.L_669:
        /*01b8*/ 	.word	0x00000090


	//   ....[1]....
        /*01bc*/ 	.word	0x00006a90


	//   ....[2]....
        /*01c0*/ 	.word	0x00006ae0


	//   ....[3]....
        /*01c4*/ 	.word	0x00006f00


	//   ....[4]....
        /*01c8*/ 	.word	0x00006f10


	//   ....[5]....
        /*01cc*/ 	.word	0x000070d0


	//   ....[6]....
        /*01d0*/ 	.word	0x000071e0


	//   ....[7]....
        /*01d4*/ 	.word	0x00007510


	//   ....[8]....
        /*01d8*/ 	.word	0x00007520


	//----- nvinfo : EIATTR_EXIT_INSTR_OFFSETS
	.align		4
.L_670:
        /*01dc*/ 	.byte	0x04, 0x1c
        /*01de*/ 	.short	(.L_672 - .L_671)


	//   ....[0]....
.L_671:
        /*01e0*/ 	.word	0x000005e0


	//   ....[1]....
        /*01e4*/ 	.word	0x000067f0


	//   ....[2]....
        /*01e8*/ 	.word	0x00007530


	//   ....[3]....
        /*01ec*/ 	.word	0x000075d0


	//----- nvinfo : EIATTR_MAX_THREADS
	.align		4
.L_672:
        /*01f0*/ 	.byte	0x04, 0x05
        /*01f2*/ 	.short	(.L_674 - .L_673)
.L_673:
        /*01f4*/ 	.word	0x00000100
        /*01f8*/ 	.word	0x00000001
        /*01fc*/ 	.word	0x00000001


	//----- nvinfo : EIATTR_CRS_STACK_SIZE
	.align		4
.L_674:
        /*0200*/ 	.byte	0x04, 0x1e
        /*0202*/ 	.short	(.L_676 - .L_675)
.L_675:
        /*0204*/ 	.word	0x00000000
.L_676:


//--------------------- .nv.info._ZN7cutlass13device_kernelIN5flash19enable_sm80_to_sm89INS1_16FlashAttnBwdSm80INS1_25CollectiveMainloopBwdSm80ILi2ELi1EN4cute5tupleIJNS5_1CILi64EEENS7_ILi128EEENS7_ILi96EEEEEENS_6half_tEfNS_4arch4Sm80ELb1ELb0ELb1ELb1ELb0ELb0ELb0ELb0ELi2ELi2ELi4ELi2ELb1EEENS1_21CollectiveEpilogueBwdISB_SC_SE_Li256ELb1ELb0ELi2EEENS1_25SingleTileBwdLPTSchedulerILb1ELi128ELb0EEEEEEEEEvNT_6ParamsE --------------------------
	.section	.nv.info._ZN7cutlass13device_kernelIN5flash19enable_sm80_to_sm89INS1_16FlashAttnBwdSm80INS1_25CollectiveMainloopBwdSm80ILi2ELi1EN4cute5tupleIJNS5_1CILi64EEENS7_ILi128EEENS7_ILi96EEEEEENS_6half_tEfNS_4arch4Sm80ELb1ELb0ELb1ELb1ELb0ELb0ELb0ELb0ELi2ELi2ELi4ELi2ELb1EEENS1_21CollectiveEpilogueBwdISB_SC_SE_Li256ELb1ELb0ELi2EEENS1_25SingleTileBwdLPTSchedulerILb1ELi128ELb0EEEEEEEEEvNT_6ParamsE,"",@"SHT_CUDA_INFO"
	.sectionflags	@""
	.align	4


	//----- nvinfo : EIATTR_CUDA_API_VERSION
	.align		4
        /*0000*/ 	.byte	0x04, 0x37
        /*0002*/ 	.short	(.L_678 - .L_677)
.L_677:
        /*0004*/ 	.word	0x00000082


	//----- nvinfo : EIATTR_SW2861232_WAR
	.align		4
.L_678:
        /*0008*/ 	.byte	0x01, 0x35
	.zero		2


	//----- nvinfo : EIATTR_PARAM_CBANK
	.align		4
        /*000c*/ 	.byte	0x04, 0x0a
        /*000e*/ 	.short	(.L_680 - .L_679)
	.align		4
.L_679:
        /*0010*/ 	.word	index@(.nv.constant0._ZN7cutlass13device_kernelIN5flash19enable_sm80_to_sm89INS1_16FlashAttnBwdSm80INS1_25CollectiveMainloopBwdSm80ILi2ELi1EN4cute5tupleIJNS5_1CILi64EEENS7_ILi128EEENS7_ILi96EEEEEENS_6half_tEfNS_4arch4Sm80ELb1ELb0ELb1ELb1ELb0ELb0ELb0ELb0ELi2ELi2ELi4ELi2ELb1EEENS1_21CollectiveEpilogueBwdISB_SC_SE_Li256ELb1ELb0ELi2EEENS1_25SingleTileBwdLPTSchedulerILb1ELi128ELb0EEEEEEEEEvNT_6ParamsE)
        /*0014*/ 	.short	0x0160
        /*0016*/ 	.short	0x0288


	//----- nvinfo : EIATTR_CBANK_PARAM_SIZE
	.align		4
.L_680:
        /*0018*/ 	.byte	0x03, 0x19
        /*001a*/ 	.short	0x0288


	//----- nvinfo : EIATTR_KPARAM_INFO
	.align		4
        /*001c*/ 	.byte	0x04, 0x17
        /*001e*/ 	.short	(.L_682 - .L_681)
.L_681:
        /*0020*/ 	.word	0x00000000
        /*0024*/ 	.short	0x0000
        /*0026*/ 	.short	0x0000
        /*0028*/ 	.byte	0x00, 0xf0, 0x21, 0x0a


	//----- nvinfo : EIATTR_MAXREG_COUNT
	.align		4
.L_682:
        /*002c*/ 	.byte	0x03, 0x1b
        /*002e*/ 	.short	0x00ff


	//----- nvinfo : EIATTR_NUM_BARRIERS
	.align		4
        /*0030*/ 	.byte	0x02, 0x4c
        /*0032*/ 	.byte	0x02
	.zero		1


	//----- nvinfo : EIATTR_ANNOTATIONS
	.align		4
        /*0034*/ 	.byte	0x04, 0x55
        /*0036*/ 	.short	(.L_684 - .L_683)


	//   ....[0]....
.L_683:
        /* <DEDUP_REMOVED lines=21> */


	//----- nvinfo : EIATTR_MERCURY_ISA_VERSION
	.align		4
.L_684:
        /*0170*/ 	.byte	0x03, 0x5f
        /*0172*/ 	.short	0x0000


	//----- nvinfo : EIATTR_COOP_GROUP_MASK_REGIDS
	.align		4
        /*0174*/ 	.byte	0x04, 0x29
        /*0176*/ 	.short	(.L_686 - .L_685)


	//   ....[0]....
.L_685:
        /*0178*/ 	.word	0xffffffff


	//----- nvinfo : EIATTR_COOP_GROUP_INSTR_OFFSETS
	.align		4
.L_686:
        /*017c*/ 	.byte	0x04, 0x28
        /*017e*/ 	.short	(.L_688 - .L_687)


	//   ....[0]....
.L_687:
        /*0180*/ 	.word	0x00000060


	//----- nvinfo : EIATTR_EXIT_INSTR_OFFSETS
	.align		4
.L_688:
        /*0184*/ 	.byte	0x04, 0x1c
        /*0186*/ 	.short	(.L_690 - .L_689)


	//   ....[0]....
.L_689:
        /*0188*/ 	.word	0x000009d0


	//   ....[1]....
        /*018c*/ 	.word	0x000081d0


	//   ....[2]....
        /*0190*/ 	.word	0x000082d0


	//   ....[3]....
        /*0194*/ 	.word	0x000082f0


	//   ....[4]....
        /*0198*/ 	.word	0x00008ae0


	//   ....[5]....
        /*019c*/ 	.word	0x00008bd0


	//   ....[6]....
        /*01a0*/ 	.word	0x00008bf0


	//----- nvinfo : EIATTR_MAX_THREADS
	.align		4
.L_690:
        /*01a4*/ 	.byte	0x04, 0x05
        /*01a6*/ 	.short	(.L_692 - .L_691)
.L_691:
        /*01a8*/ 	.word	0x00000100
        /*01ac*/ 	.word	0x00000001
        /*01b0*/ 	.word	0x00000001


	//----- nvinfo : EIATTR_CRS_STACK_SIZE
	.align		4
.L_692:
        /*01b4*/ 	.byte	0x04, 0x1e
        /*01b6*/ 	.short	(.L_694 - .L_693)
.L_693:
        /*01b8*/ 	.word	0x00000000
.L_694:


//--------------------- .nv.info._ZN7cutlass13device_kernelIN5flash19enable_sm80_to_sm89INS1_16FlashAttnBwdSm80INS1_25CollectiveMainloopBwdSm80ILi2ELi1EN4cute5tupleIJNS5_1CILi64EEENS7_ILi128EEENS7_ILi96EEEEEENS_6half_tEfNS_4arch4Sm80ELb1ELb0ELb1ELb1ELb1ELb0ELb0ELb0ELi2ELi2ELi4ELi2ELb1EEENS1_21CollectiveEpilogueBwdISB_SC_SE_Li256ELb1ELb0ELi2EEENS1_25SingleTileBwdLPTSchedulerILb1ELi128ELb1EEEEEEEEEvNT_6ParamsE --------------------------
	.section	.nv.info._ZN7cutlass13device_kernelIN5flash19enable_sm80_to_sm89INS1_16FlashAttnBwdSm80INS1_25CollectiveMainloopBwdSm80ILi2ELi1EN4cute5tupleIJNS5_1CILi64EEENS7_ILi128EEENS7_ILi96EEEEEENS_6half_tEfNS_4arch4Sm80ELb1ELb0ELb1ELb1ELb1ELb0ELb0ELb0ELi2ELi2ELi4ELi2ELb1EEENS1_21CollectiveEpilogueBwdISB_SC_SE_Li256ELb1ELb0ELi2EEENS1_25SingleTileBwdLPTSchedulerILb1ELi128ELb1EEEEEEEEEvNT_6ParamsE,"",@"SHT_CUDA_INFO"
	.sectionflags	@""
	.align	4


	//----- nvinfo : EIATTR_CUDA_API_VERSION
	.align		4
        /*0000*/ 	.byte	0x04, 0x37
        /*0002*/ 	.short	(.L_696 - .L_695)
.L_695:
        /*0004*/ 	.word	0x00000082


	//----- nvinfo : EIATTR_SW2861232_WAR
	.align		4
.L_696:
        /*0008*/ 	.byte	0x01, 0x35
	.zero		2


	//----- nvinfo : EIATTR_PARAM_CBANK
	.align		4
        /*000c*/ 	.byte	0x04, 0x0a
        /*000e*/ 	.short	(.L_698 - .L_697)
	.align		4
.L_697:
        /*0010*/ 	.word	index@(.nv.constant0._ZN7cutlass13device_kernelIN5flash19enable_sm80_to_sm89INS1_16FlashAttnBwdSm80INS1_25CollectiveMainloopBwdSm80ILi2ELi1EN4cute5tupleIJNS5_1CILi64EEENS7_ILi128EEENS7_ILi96EEEEEENS_6half_tEfNS_4arch4Sm80ELb1ELb0ELb1ELb1ELb1ELb0ELb0ELb0ELi2ELi2ELi4ELi2ELb1EEENS1_21CollectiveEpilogueBwdISB_SC_SE_Li256ELb1ELb0ELi2EEENS1_25SingleTileBwdLPTSchedulerILb1ELi128ELb1EEEEEEEEEvNT_6ParamsE)
        /*0014*/ 	.short	0x0160
        /*0016*/ 	.short	0x0288


	//----- nvinfo : EIATTR_CBANK_PARAM_SIZE
	.align		4
.L_698:
        /*0018*/ 	.byte	0x03, 0x19
        /*001a*/ 	.short	0x0288


	//----- nvinfo : EIATTR_KPARAM_INFO
	.align		4
        /*001c*/ 	.byte	0x04, 0x17
        /*001e*/ 	.short	(.L_700 - .L_699)
.L_699:
        /*0020*/ 	.word	0x00000000
        /*0024*/ 	.short	0x0000
        /*0026*/ 	.short	0x0000
        /*0028*/ 	.byte	0x00, 0xf0, 0x21, 0x0a


	//----- nvinfo : EIATTR_MAXREG_COUNT
	.align		4
.L_700:
        /*002c*/ 	.byte	0x03, 0x1b
        /*002e*/ 	.short	0x00ff


	//----- nvinfo : EIATTR_NUM_BARRIERS
	.align		4
        /*0030*/ 	.byte	0x02, 0x4c
        /*0032*/ 	.byte	0x02
	.zero		1


	//----- nvinfo : EIATTR_ANNOTATIONS
	.align		4
        /*0034*/ 	.byte	0x04, 0x55
        /*0036*/ 	.short	(.L_702 - .L_701)


	//   ....[0]....
.L_701:
        /* <DEDUP_REMOVED lines=23> */


	//----- nvinfo : EIATTR_MERCURY_ISA_VERSION
	.align		4
.L_702:
        /*0198*/ 	.byte	0x03, 0x5f
        /*019a*/ 	.short	0x0000


	//----- nvinfo : EIATTR_COOP_GROUP_MASK_REGIDS
	.align		4
        /*019c*/ 	.byte	0x04, 0x29
        /*019e*/ 	.short	(.L_704 - .L_703)


	//   ....[0]....
.L_703:
        /*01a0*/ 	.word	0xffffffff


	//----- nvinfo : EIATTR_COOP_GROUP_INSTR_OFFSETS
	.align		4
.L_704:
        /*01a4*/ 	.byte	0x04, 0x28
        /*01a6*/ 	.short	(.L_706 - .L_705)


	//   ....[0]....
.L_705:
        /*01a8*/ 	.word	0x00000060


	//----- nvinfo : EIATTR_EXIT_INSTR_OFFSETS
	.align		4
.L_706:
        /*01ac*/ 	.byte	0x04, 0x1c
        /*01ae*/ 	.short	(.L_708 - .L_707)


	//   ....[0]....
.L_707:
        /*01b0*/ 	.word	0x00000a10


	//   ....[1]....
        /*01b4*/ 	.word	0x00008130


	//   ....[2]....
        /*01b8*/ 	.word	0x00008230


	//   ....[3]....
        /*01bc*/ 	.word	0x00008250


	//   ....[4]....
        /*01c0*/ 	.word	0x00008a20


	//   ....[5]....
        /*01c4*/ 	.word	0x00008b10


	//   ....[6]....
        /*01c8*/ 	.word	0x00008b30


	//----- nvinfo : EIATTR_MAX_THREADS
	.align		4
.L_708:
        /*01cc*/ 	.byte	0x04, 0x05
        /*01ce*/ 	.short	(.L_710 - .L_709)
.L_709:
        /*01d0*/ 	.word	0x00000100
        /*01d4*/ 	.word	0x00000001
        /*01d8*/ 	.word	0x00000001


	//----- nvinfo : EIATTR_CRS_STACK_SIZE
	.align		4
.L_710:
        /*01dc*/ 	.byte	0x04, 0x1e
        /*01de*/ 	.short	(.L_712 - .L_711)
.L_711:
        /*01e0*/ 	.word	0x00000000
.L_712:


//--------------------- .nv.info._ZN7cutlass13device_kernelIN5flash19enable_sm80_to_sm89INS1_16FlashAttnBwdSm80INS1_25CollectiveMainloopBwdSm80ILi2ELi1EN4cute5tupleIJNS5_1CILi64EEENS7_ILi128EEENS7_ILi96EEEEEENS_6half_tEfNS_4arch4Sm80ELb1ELb0ELb1ELb1ELb0ELb0ELb0ELb0ELi2ELi2ELi4ELi2ELb1EEENS1_24CollectiveEpilogueBwdGQAISB_fSE_Li256ELb1ELb0EEENS1_25SingleTileBwdLPTSchedulerILb1ELi128ELb0EEEEEEEEEvNT_6ParamsE --------------------------
	.section	.nv.info._ZN7cutlass13device_kernelIN5flash19enable_sm80_to_sm89INS1_16FlashAttnBwdSm80INS1_25CollectiveMainloopBwdSm80ILi2ELi1EN4cute5tupleIJNS5_1CILi64EEENS7_ILi128EEENS7_ILi96EEEEEENS_6half_tEfNS_4arch4Sm80ELb1ELb0ELb1ELb1ELb0ELb0ELb0ELb0ELi2ELi2ELi4ELi2ELb1EEENS1_24CollectiveEpilogueBwdGQAISB_fSE_Li256ELb1ELb0EEENS1_25SingleTileBwdLPTSchedulerILb1ELi128ELb0EEEEEEEEEvNT_6ParamsE,"",@"SHT_CUDA_INFO"
	.sectionflags	@""
	.align	4


	//----- nvinfo : EIATTR_CUDA_API_VERSION
	.align		4
        /*0000*/ 	.byte	0x04, 0x37
        /*0002*/ 	.short	(.L_714 - .L_713)
.L_713:
        /*0004*/ 	.word	0x00000082


	//----- nvinfo : EIATTR_SW2861232_WAR
	.align		4
.L_714:
        /*0008*/ 	.byte	0x01, 0x35
	.zero		2


	//----- nvinfo : EIATTR_PARAM_CBANK
	.align		4
        /*000c*/ 	.byte	0x04, 0x0a
        /*000e*/ 	.short	(.L_716 - .L_715)
	.align		4
.L_715:
        /*0010*/ 	.word	index@(.nv.constant0._ZN7cutlass13device_kernelIN5flash19enable_sm80_to_sm89INS1_16FlashAttnBwdSm80INS1_25CollectiveMainloopBwdSm80ILi2ELi1EN4cute5tupleIJNS5_1CILi64EEENS7_ILi128EEENS7_ILi96EEEEEENS_6half_tEfNS_4arch4Sm80ELb1ELb0ELb1ELb1ELb0ELb0ELb0ELb0ELi2ELi2ELi4ELi2ELb1EEENS1_24CollectiveEpilogueBwdGQAISB_fSE_Li256ELb1ELb0EEENS1_25SingleTileBwdLPTSchedulerILb1ELi128ELb0EEEEEEEEEvNT_6ParamsE)
        /*0014*/ 	.short	0x0160
        /*0016*/ 	.short	0x0290


	//----- nvinfo : EIATTR_CBANK_PARAM_SIZE
	.align		4
.L_716:
        /*0018*/ 	.byte	0x03, 0x19
        /*001a*/ 	.short	0x0290


	//----- nvinfo : EIATTR_KPARAM_INFO
	.align		4
        /*001c*/ 	.byte	0x04, 0x17
        /*001e*/ 	.short	(.L_718 - .L_717)
.L_717:
        /*0020*/ 	.word	0x00000000
        /*0024*/ 	.short	0x0000
        /*0026*/ 	.short	0x0000
        /*0028*/ 	.byte	0x00, 0xf0, 0x41, 0x0a


	//----- nvinfo : EIATTR_MAXREG_COUNT
	.align		4
.L_718:
        /*002c*/ 	.byte	0x03, 0x1b
        /*002e*/ 	.short	0x00ff


	//----- nvinfo : EIATTR_NUM_BARRIERS
	.align		4
        /*0030*/ 	.byte	0x02, 0x4c
        /*0032*/ 	.byte	0x02
	.zero		1


	//----- nvinfo : EIATTR_ANNOTATIONS
	.align		4
        /*0034*/ 	.byte	0x04, 0x55
        /*0036*/ 	.short	(.L_720 - .L_719)


	//   ....[0]....
.L_719:
        /* <DEDUP_REMOVED lines=23> */


	//----- nvinfo : EIATTR_MERCURY_ISA_VERSION
	.align		4
.L_720:
        /*0190*/ 	.byte	0x03, 0x5f
        /*0192*/ 	.short	0x0000


	//----- nvinfo : EIATTR_COOP_GROUP_MASK_REGIDS
	.align		4
        /*0194*/ 	.byte	0x04, 0x29
        /*0196*/ 	.short	(.L_722 - .L_721)


	//   ....[0]....
.L_721:
        /*0198*/ 	.word	0xffffffff


	//----- nvinfo : EIATTR_COOP_GROUP_INSTR_OFFSETS
	.align		4
.L_722:
        /*019c*/ 	.byte	0x04, 0x28
        /*019e*/ 	.short	(.L_724 - .L_723)


	//   ....[0]....
.L_723:
        /*01a0*/ 	.word	0x00000060


	//----- nvinfo : EIATTR_EXIT_INSTR_OFFSETS
	.align		4
.L_724:
        /*01a4*/ 	.byte	0x04, 0x1c
        /*01a6*/ 	.short	(.L_726 - .L_725)


	//   ....[0]....
.L_725:
        /*01a8*/ 	.word	0x00000a00


	//   ....[1]....
        /*01ac*/ 	.word	0x00006e90


	//   ....[2]....
        /*01b0*/ 	.word	0x00007810


	//----- nvinfo : EIATTR_MAX_THREADS
	.align		4
.L_726:
        /*01b4*/ 	.byte	0x04, 0x05
        /*01b6*/ 	.short	(.L_728 - .L_727)
.L_727:
        /*01b8*/ 	.word	0x00000100
        /*01bc*/ 	.word	0x00000001
        /*01c0*/ 	.word	0x00000001
.L_728:


//--------------------- .nv.info._ZN7cutlass13device_kernelIN5flash19enable_sm80_to_sm89INS1_16FlashAttnBwdSm80INS1_25CollectiveMainloopBwdSm80ILi2ELi1EN4cute5tupleIJNS5_1CILi64EEENS7_ILi128EEENS7_ILi96EEEEEENS_6half_tEfNS_4arch4Sm80ELb1ELb0ELb1ELb1ELb1ELb0ELb0ELb0ELi2ELi2ELi4ELi2ELb1EEENS1_24CollectiveEpilogueBwdGQAISB_fSE_Li256ELb1ELb1EEENS1_25SingleTileBwdLPTSchedulerILb1ELi128ELb1EEEEEEEEEvNT_6ParamsE --------------------------
	.section	.nv.info._ZN7cutlass13device_kernelIN5flash19enable_sm80_to_sm89INS1_16FlashAttnBwdSm80INS1_25CollectiveMainloopBwdSm80ILi2ELi1EN4cute5tupleIJNS5_1CILi64EEENS7_ILi128EEENS7_ILi96EEEEEENS_6half_tEfNS_4arch4Sm80ELb1ELb0ELb1ELb1ELb1ELb0ELb0ELb0ELi2ELi2ELi4ELi2ELb1EEENS1_24CollectiveEpilogueBwdGQAISB_fSE_Li256ELb1ELb1EEENS1_25SingleTileBwdLPTSchedulerILb1ELi128ELb1EEEEEEEEEvNT_6ParamsE,"",@"SHT_CUDA_INFO"
	.sectionflags	@""
	.align	4


	//----- nvinfo : EIATTR_CUDA_API_VERSION
	.align		4
        /*0000*/ 	.byte	0x04, 0x37
        /*0002*/ 	.short	(.L_730 - .L_729)
.L_729:
        /*0004*/ 	.word	0x00000082


	//----- nvinfo : EIATTR_SW2861232_WAR
	.align		4
.L_730:
        /*0008*/ 	.byte	0x01, 0x35
	.zero		2


	//----- nvinfo : EIATTR_PARAM_CBANK
	.align		4
        /*000c*/ 	.byte	0x04, 0x0a
        /*000e*/ 	.short	(.L_732 - .L_731)
	.align		4
.L_731:
        /*0010*/ 	.word	index@(.nv.constant0._ZN7cutlass13device_kernelIN5flash19enable_sm80_to_sm89INS1_16FlashAttnBwdSm80INS1_25CollectiveMainloopBwdSm80ILi2ELi1EN4cute5tupleIJNS5_1CILi64EEENS7_ILi128EEENS7_ILi96EEEEEENS_6half_tEfNS_4arch4Sm80ELb1ELb0ELb1ELb1ELb1ELb0ELb0ELb0ELi2ELi2ELi4ELi2ELb1EEENS1_24CollectiveEpilogueBwdGQAISB_fSE_Li256ELb1ELb1EEENS1_25SingleTileBwdLPTSchedulerILb1ELi128ELb1EEEEEEEEEvNT_6ParamsE)
        /*0014*/ 	.short	0x0160
        /*0016*/ 	.short	0x0290


	//----- nvinfo : EIATTR_CBANK_PARAM_SIZE
	.align		4
.L_732:
        /*0018*/ 	.byte	0x03, 0x19
        /*001a*/ 	.short	0x0290


	//----- nvinfo : EIATTR_KPARAM_INFO
	.align		4
        /*001c*/ 	.byte	0x04, 0x17
        /*001e*/ 	.short	(.L_734 - .L_733)
.L_733:
        /*0020*/ 	.word	0x00000000
        /*0024*/ 	.short	0x0000
        /*0026*/ 	.short	0x0000
        /*0028*/ 	.byte	0x00, 0xf0, 0x41, 0x0a


	//----- nvinfo : EIATTR_MAXREG_COUNT
	.align		4
.L_734:
        /*002c*/ 	.byte	0x03, 0x1b
        /*002e*/ 	.short	0x00ff


	//----- nvinfo : EIATTR_NUM_BARRIERS
	.align		4
        /*0030*/ 	.byte	0x02, 0x4c
        /*0032*/ 	.byte	0x02
	.zero		1


	//----- nvinfo : EIATTR_ANNOTATIONS
	.align		4
        /*0034*/ 	.byte	0x04, 0x55
        /*0036*/ 	.short	(.L_736 - .L_735)


	//   ....[0]....
.L_735:
        /* <DEDUP_REMOVED lines=20> */


	//----- nvinfo : EIATTR_MERCURY_ISA_VERSION
	.align		4
.L_736:
        /*0160*/ 	.byte	0x03, 0x5f
        /*0162*/ 	.short	0x0000


	//----- nvinfo : EIATTR_COOP_GROUP_MASK_REGIDS
	.align		4
        /*0164*/ 	.byte	0x04, 0x29
        /*0166*/ 	.short	(.L_738 - .L_737)


	//   ....[0]....
.L_737:
        /*0168*/ 	.word	0xffffffff


	//   ....[1]....
        /*016c*/ 	.word	0xffffffff


	//   ....[2]....
        /*0170*/ 	.word	0xffffffff


	//   ....[3]....
        /*0174*/ 	.word	0xffffffff


	//   ....[4]....
        /*0178*/ 	.word	0xffffffff


	//   ....[5]....
        /*017c*/ 	.word	0xffffffff


	//   ....[6]....
        /*0180*/ 	.word	0xffffffff


	//   ....[7]....
        /*0184*/ 	.word	0xffffffff


	//   ....[8]....
        /*0188*/ 	.word	0xffffffff


	//----- nvinfo : EIATTR_COOP_GROUP_INSTR_OFFSETS
	.align		4
.L_738:
        /*018c*/ 	.byte	0x04, 0x28
        /*018e*/ 	.short	(.L_740 - .L_739)


	//   ....[0]....
.L_739:
        /*0190*/ 	.word	0x00000060


	//   ....[1]....
        /*0194*/ 	.word	0x00007480


	//   ....[2]....
        /*0198*/ 	.word	0x000074c0


	//   ....[3]....
        /*019c*/ 	.word	0x00007920


	//   ....[4]....
        /*01a0*/ 	.word	0x00007930


	//   ....[5]....
        /*01a4*/ 	.word	0x00007af0


	//   ....[6]....
        /*01a8*/ 	.word	0x00007bf0


	//   ....[7]....
        /*01ac*/ 	.word	0x00007f20


	//   ....[8]....
        /*01b0*/ 	.word	0x00007f30


	//----- nvinfo : EIATTR_EXIT_INSTR_OFFSETS
	.align		4
.L_740:
        /*01b4*/ 	.byte	0x04, 0x1c
        /*01b6*/ 	.short	(.L_742 - .L_741)


	//   ....[0]....
.L_741:
        /*01b8*/ 	.word	0x000009d0


	//   ....[1]....
        /*01bc*/ 	.word	0x00007080


	//   ....[2]....
        /*01c0*/ 	.word	0x00007f40


	//   ....[3]....
        /*01c4*/ 	.word	0x00007fe0


	//----- nvinfo : EIATTR_MAX_THREADS
	.align		4
.L_742:
        /*01c8*/ 	.byte	0x04, 0x05
        /*01ca*/ 	.short	(.L_744 - .L_743)
.L_743:
        /*01cc*/ 	.word	0x00000100
        /*01d0*/ 	.word	0x00000001
        /*01d4*/ 	.word	0x00000001


	//----- nvinfo : EIATTR_CRS_STACK_SIZE
	.align		4
.L_744:
        /*01d8*/ 	.byte	0x04, 0x1e
        /*01da*/ 	.short	(.L_746 - .L_745)
.L_745:
        /*01dc*/ 	.word	0x00000000
.L_746:


//--------------------- .nv.info._ZN7cutlass13device_kernelIN5flash19enable_sm80_to_sm89INS1_16FlashAttnBwdSm80INS1_25CollectiveMainloopBwdSm80ILi2ELi2EN4cute5tupleIJNS5_1CILi64EEENS7_ILi128EEENS7_ILi96EEEEEENS_6half_tEfNS_4arch4Sm80ELb0ELb0ELb1ELb0ELb0ELb0ELb0ELb0ELi2ELi2ELi4ELi2ELb0EEENS1_21CollectiveEpilogueBwdISB_SC_SE_Li256ELb0ELb0ELi2EEENS1_19SingleTileSchedulerILb0ELb0ELb0ELi128EEEEEEEEEvNT_6ParamsE --------------------------
	.section	.nv.info._ZN7cutlass13device_kernelIN5flash19enable_sm80_to_sm89INS1_16FlashAttnBwdSm80INS1_25CollectiveMainloopBwdSm80ILi2ELi2EN4cute5tupleIJNS5_1CILi64EEENS7_ILi128EEENS7_ILi96EEEEEENS_6half_tEfNS_4arch4Sm80ELb0ELb0ELb1ELb0ELb0ELb0ELb0ELb0ELi2ELi2ELi4ELi2ELb0EEENS1_21CollectiveEpilogueBwdISB_SC_SE_Li256ELb0ELb0ELi2EEENS1_19SingleTileSchedulerILb0ELb0ELb0ELi128EEEEEEEEEvNT_6ParamsE,"",@"SHT_CUDA_INFO"
	.sectionflags	@""
	.align	4


	//----- nvinfo : EIATTR_CUDA_API_VERSION
	.align		4
        /*0000*/ 	.byte	0x04, 0x37
        /*0002*/ 	.short	(.L_748 - .L_747)
.L_747:
        /*0004*/ 	.word	0x00000082


	//----- nvinfo : EIATTR_SW2861232_WAR
	.align		4
.L_748:
        /*0008*/ 	.byte	0x01, 0x35
	.zero		2


	//----- nvinfo : EIATTR_PARAM_CBANK
	.align		4
        /*000c*/ 	.byte	0x04, 0x0a
        /*000e*/ 	.short	(.L_750 - .L_749)
	.align		4
.L_749:
        /*0010*/ 	.word	index@(.nv.constant0._ZN7cutlass13device_kernelIN5flash19enable_sm80_to_sm89INS1_16FlashAttnBwdSm80INS1_25CollectiveMainloopBwdSm80ILi2ELi2EN4cute5tupleIJNS5_1CILi64EEENS7_ILi128EEENS7_ILi96EEEEEENS_6half_tEfNS_4arch4Sm80ELb0ELb0ELb1ELb0ELb0ELb0ELb0ELb0ELi2ELi2ELi4ELi2ELb0EEENS1_21CollectiveEpilogueBwdISB_SC_SE_Li256ELb0ELb0ELi2EEENS1_19SingleTileSchedulerILb0ELb0ELb0ELi128EEEEEEEEEvNT_6ParamsE)
        /*0014*/ 	.short	0x0160
        /*0016*/ 	.short	0x0270


	//----- nvinfo : EIATTR_CBANK_PARAM_SIZE
	.align		4
.L_750:
        /*0018*/ 	.byte	0x03, 0x19
        /*001a*/ 	.short	0x0270


	//----- nvinfo : EIATTR_KPARAM_INFO
	.align		4
        /*001c*/ 	.byte	0x04, 0x17
        /*001e*/ 	.short	(.L_752 - .L_751)
.L_751:
        /*0020*/ 	.word	0x00000000
        /*0024*/ 	.short	0x0000
        /*0026*/ 	.short	0x0000
        /*0028*/ 	.byte	0x00, 0xf0, 0xc1, 0x09


	//----- nvinfo : EIATTR_MAXREG_COUNT
	.align		4
.L_752:
        /*002c*/ 	.byte	0x03, 0x1b
        /*002e*/ 	.short	0x00ff


	//----- nvinfo : EIATTR_NUM_BARRIERS
	.align		4
        /*0030*/ 	.byte	0x02, 0x4c
        /*0032*/ 	.byte	0x02
	.zero		1


	//----- nvinfo : EIATTR_MERCURY_ISA_VERSION
	.align		4
        /*0034*/ 	.byte	0x03, 0x5f
        /*0036*/ 	.short	0x0000


	//----- nvinfo : EIATTR_EXIT_INSTR_OFFSETS
	.align		4
        /*0038*/ 	.byte	0x04, 0x1c
        /*003a*/ 	.short	(.L_754 - .L_753)


	//   ....[0]....
.L_753:
        /*003c*/ 	.word	0x00000030


	//   ....[1]....
        /*0040*/ 	.word	0x00006b00


	//   ....[2]....
        /*0044*/ 	.word	0x00006c00


	//   ....[3]....
        /*0048*/ 	.word	0x00006c20


	//----- nvinfo : EIATTR_CTAIDZ_USED
	.align		4
.L_754:
        /*004c*/ 	.byte	0x01, 0x04
	.zero		2


	//----- nvinfo : EIATTR_MAX_THREADS
	.align		4
        /*0050*/ 	.byte	0x04, 0x05
        /*0052*/ 	.short	(.L_756 - .L_755)
.L_755:
        /*0054*/ 	.word	0x00000100
        /*0058*/ 	.word	0x00000001
        /*005c*/ 	.word	0x00000001


	//----- nvinfo : EIATTR_CRS_STACK_SIZE
	.align		4
.L_756:
        /*0060*/ 	.byte	0x04, 0x1e
        /*0062*/ 	.short	(.L_758 - .L_757)
.L_757:
        /*0064*/ 	.word	0x00000000
.L_758:


//--------------------- .nv.info._ZN7cutlass13device_kernelIN5flash19enable_sm80_to_sm89INS1_16FlashAttnBwdSm80INS1_25CollectiveMainloopBwdSm80ILi2ELi2EN4cute5tupleIJNS5_1CILi64EEENS7_ILi128EEENS7_ILi96EEEEEENS_6half_tEfNS_4arch4Sm80ELb0ELb0ELb1ELb0ELb1ELb0ELb0ELb0ELi2ELi2ELi4ELi2ELb0EEENS1_21CollectiveEpilogueBwdISB_SC_SE_Li256ELb0ELb0ELi2EEENS1_19SingleTileSchedulerILb0ELb0ELb0ELi128EEEEEEEEEvNT_6ParamsE --------------------------
	.section	.nv.info._ZN7cutlass13device_kernelIN5flash19enable_sm80_to_sm89INS1_16FlashAttnBwdSm80INS1_25CollectiveMainloopBwdSm80ILi2ELi2EN4cute5tupleIJNS5_1CILi64EEENS7_ILi128EEENS7_ILi96EEEEEENS_6half_tEfNS_4arch4Sm80ELb0ELb0ELb1ELb0ELb1ELb0ELb0ELb0ELi2ELi2ELi4ELi2ELb0EEENS1_21CollectiveEpilogueBwdISB_SC_SE_Li256ELb0ELb0ELi2EEENS1_19SingleTileSchedulerILb0ELb0ELb0ELi128EEEEEEEEEvNT_6ParamsE,"",@"SHT_CUDA_INFO"
	.sectionflags	@""
	.align	4


	//----- nvinfo : EIATTR_CUDA_API_VERSION
	.align		4
        /*0000*/ 	.byte	0x04, 0x37
        /*0002*/ 	.short	(.L_760 - .L_759)
.L_759:
        /*0004*/ 	.word	0x00000082


	//----- nvinfo : EIATTR_SW2861232_WAR
	.align		4
.L_760:
        /*0008*/ 	.byte	0x01, 0x35
	.zero		2


	//----- nvinfo : EIATTR_PARAM_CBANK
	.align		4
        /*000c*/ 	.byte	0x04, 0x0a
        /*000e*/ 	.short	(.L_762 - .L_761)
	.align		4
.L_761:
        /*0010*/ 	.word	index@(.nv.constant0._ZN7cutlass13device_kernelIN5flash19enable_sm80_to_sm89INS1_16FlashAttnBwdSm80INS1_25CollectiveMainloopBwdSm80ILi2ELi2EN4cute5tupleIJNS5_1CILi64EEENS7_ILi128EEENS7_ILi96EEEEEENS_6half_tEfNS_4arch4Sm80ELb0ELb0ELb1ELb0ELb1ELb0ELb0ELb0ELi2ELi2ELi4ELi2ELb0EEENS1_21CollectiveEpilogueBwdISB_SC_SE_Li256ELb0ELb0ELi2EEENS1_19SingleTileSchedulerILb0ELb0ELb0ELi128EEEEEEEEEvNT_6ParamsE)
        /*0014*/ 	.short	0x0160
        /*0016*/ 	.short	0x0270


	//----- nvinfo : EIATTR_CBANK_PARAM_SIZE
	.align		4
.L_762:
        /*0018*/ 	.byte	0x03, 0x19
        /*001a*/ 	.short	0x0270


	//----- nvinfo : EIATTR_KPARAM_INFO
	.align		4
        /*001c*/ 	.byte	0x04, 0x17
        /*001e*/ 	.short	(.L_764 - .L_763)
.L_763:
        /*0020*/ 	.word	0x00000000
        /*0024*/ 	.short	0x0000
        /*0026*/ 	.short	0x0000
        /*0028*/ 	.byte	0x00, 0xf0, 0xc1, 0x09


	//----- nvinfo : EIATTR_MAXREG_COUNT
	.align		4
.L_764:
        /*002c*/ 	.byte	0x03, 0x1b
        /*002e*/ 	.short	0x00ff


	//----- nvinfo : EIATTR_NUM_BARRIERS
	.align		4
        /*0030*/ 	.byte	0x02, 0x4c
        /*0032*/ 	.byte	0x02
	.zero		1


	//----- nvinfo : EIATTR_MERCURY_ISA_VERSION
	.align		4
        /*0034*/ 	.byte	0x03, 0x5f
        /*0036*/ 	.short	0x0000


	//----- nvinfo : EIATTR_EXIT_INSTR_OFFSETS
	.align		4
        /*0038*/ 	.byte	0x04, 0x1c
        /*003a*/ 	.short	(.L_766 - .L_765)


	//   ....[0]....
.L_765:
        /*003c*/ 	.word	0x00000030


	//   ....[1]....
        /*0040*/ 	.word	0x00006b00


	//   ....[2]....
        /*0044*/ 	.word	0x00006c00


	//   ....[3]....
        /*0048*/ 	.word	0x00006c20


	//----- nvinfo : EIATTR_CTAIDZ_USED
	.align		4
.L_766:
        /*004c*/ 	.byte	0x01, 0x04
	.zero		2


	//----- nvinfo : EIATTR_MAX_THREADS
	.align		4
        /*0050*/ 	.byte	0x04, 0x05
        /*0052*/ 	.short	(.L_768 - .L_767)
.L_767:
        /*0054*/ 	.word	0x00000100
        /*0058*/ 	.word	0x00000001
        /*005c*/ 	.word	0x00000001


	//----- nvinfo : EIATTR_CRS_STACK_SIZE
	.align		4
.L_768:
        /*0060*/ 	.byte	0x04, 0x1e
        /*0062*/ 	.short	(.L_770 - .L_769)
.L_769:
        /*0064*/ 	.word	0x00000000
.L_770:


//--------------------- .nv.info._ZN7cutlass13device_kernelIN5flash19enable_sm80_to_sm89INS1_16FlashAttnBwdSm80INS1_25CollectiveMainloopBwdSm80ILi2ELi2EN4cute5tupleIJNS5_1CILi64EEENS7_ILi128EEENS7_ILi96EEEEEENS_6half_tEfNS_4arch4Sm80ELb0ELb0ELb1ELb0ELb0ELb0ELb0ELb0ELi2ELi2ELi4ELi2ELb0EEENS1_24CollectiveEpilogueBwdGQAISB_fSE_Li256ELb0ELb0EEENS1_19SingleTileSchedulerILb0ELb0ELb0ELi128EEEEEEEEEvNT_6ParamsE --------------------------
	.section	.nv.info._ZN7cutlass13device_kernelIN5flash19enable_sm80_to_sm89INS1_16FlashAttnBwdSm80INS1_25CollectiveMainloopBwdSm80ILi2ELi2EN4cute5tupleIJNS5_1CILi64EEENS7_ILi128EEENS7_ILi96EEEEEENS_6half_tEfNS_4arch4Sm80ELb0ELb0ELb1ELb0ELb0ELb0ELb0ELb0ELi2ELi2ELi4ELi2ELb0EEENS1_24CollectiveEpilogueBwdGQAISB_fSE_Li256ELb0ELb0EEENS1_19SingleTileSchedulerILb0ELb0ELb0ELi128EEEEEEEEEvNT_6ParamsE,"",@"SHT_CUDA_INFO"
	.sectionflags	@""
	.align	4


	//----- nvinfo : EIATTR_CUDA_API_VERSION
	.align		4
        /*0000*/ 	.byte	0x04, 0x37
        /*0002*/ 	.short	(.L_772 - .L_771)
.L_771:
        /*0004*/ 	.word	0x00000082


	//----- nvinfo : EIATTR_SW2861232_WAR
	.align		4
.L_772:
        /*0008*/ 	.byte	0x01, 0x35
	.zero		2


	//----- nvinfo : EIATTR_PARAM_CBANK
	.align		4
        /*000c*/ 	.byte	0x04, 0x0a
        /*000e*/ 	.short	(.L_774 - .L_773)
	.align		4
.L_773:
        /*0010*/ 	.word	index@(.nv.constant0._ZN7cutlass13device_kernelIN5flash19enable_sm80_to_sm89INS1_16FlashAttnBwdSm80INS1_25CollectiveMainloopBwdSm80ILi2ELi2EN4cute5tupleIJNS5_1CILi64EEENS7_ILi128EEENS7_ILi96EEEEEENS_6half_tEfNS_4arch4Sm80ELb0ELb0ELb1ELb0ELb0ELb0ELb0ELb0ELi2ELi2ELi4ELi2ELb0EEENS1_24CollectiveEpilogueBwdGQAISB_fSE_Li256ELb0ELb0EEENS1_19SingleTileSchedulerILb0ELb0ELb0ELi128EEEEEEEEEvNT_6ParamsE)
        /*0014*/ 	.short	0x0160
        /*0016*/ 	.short	0x0278


	//----- nvinfo : EIATTR_CBANK_PARAM_SIZE
	.align		4
.L_774:
        /*0018*/ 	.byte	0x03, 0x19
        /*001a*/ 	.short	0x0278


	//----- nvinfo : EIATTR_KPARAM_INFO
	.align		4
        /*001c*/ 	.byte	0x04, 0x17
        /*001e*/ 	.short	(.L_776 - .L_775)
.L_775:
        /*0020*/ 	.word	0x00000000
        /*0024*/ 	.short	0x0000
        /*0026*/ 	.short	0x0000
        /*0028*/ 	.byte	0x00, 0xf0, 0xe1, 0x09


	//----- nvinfo : EIATTR_MAXREG_COUNT
	.align		4
.L_776:
        /*002c*/ 	.byte	0x03, 0x1b
        /*002e*/ 	.short	0x00ff


	//----- nvinfo : EIATTR_NUM_BARRIERS
	.align		4
        /*0030*/ 	.byte	0x02, 0x4c
        /*0032*/ 	.byte	0x02
	.zero		1


	//----- nvinfo : EIATTR_MERCURY_ISA_VERSION
	.align		4
        /*0034*/ 	.byte	0x03, 0x5f
        /*0036*/ 	.short	0x0000


	//----- nvinfo : EIATTR_EXIT_INSTR_OFFSETS
	.align		4
        /*0038*/ 	.byte	0x04, 0x1c
        /*003a*/ 	.short	(.L_778 - .L_777)


	//   ....[0]....
.L_777:
        /*003c*/ 	.word	0x00000030


	//   ....[1]....
        /*0040*/ 	.word	0x00006350


	//----- nvinfo : EIATTR_CTAIDZ_USED
	.align		4
.L_778:
        /*0044*/ 	.byte	0x01, 0x04
	.zero		2


	//----- nvinfo : EIATTR_MAX_THREADS
	.align		4
        /*0048*/ 	.byte	0x04, 0x05
        /*004a*/ 	.short	(.L_780 - .L_779)
.L_779:
        /*004c*/ 	.word	0x00000100
        /*0050*/ 	.word	0x00000001
        /*0054*/ 	.word	0x00000001


	//----- nvinfo : EIATTR_CRS_STACK_SIZE
	.align		4
.L_780:
        /*0058*/ 	.byte	0x04, 0x1e
        /*005a*/ 	.short	(.L_782 - .L_781)
.L_781:
        /*005c*/ 	.word	0x00000000
.L_782:


//--------------------- .nv.info._ZN7cutlass13device_kernelIN5flash19enable_sm80_to_sm89INS1_16FlashAttnBwdSm80INS1_25CollectiveMainloopBwdSm80ILi2ELi2EN4cute5tupleIJNS5_1CILi64EEENS7_ILi128EEENS7_ILi96EEEEEENS_6half_tEfNS_4arch4Sm80ELb0ELb0ELb1ELb0ELb1ELb0ELb0ELb0ELi2ELi2ELi4ELi2ELb0EEENS1_24CollectiveEpilogueBwdGQAISB_fSE_Li256ELb0ELb1EEENS1_19SingleTileSchedulerILb0ELb0ELb0ELi128EEEEEEEEEvNT_6ParamsE --------------------------
	.section	.nv.info._ZN7cutlass13device_kernelIN5flash19enable_sm80_to_sm89INS1_16FlashAttnBwdSm80INS1_25CollectiveMainloopBwdSm80ILi2ELi2EN4cute5tupleIJNS5_1CILi64EEENS7_ILi128EEENS7_ILi96EEEEEENS_6half_tEfNS_4arch4Sm80ELb0ELb0ELb1ELb0ELb1ELb0ELb0ELb0ELi2ELi2ELi4ELi2ELb0EEENS1_24CollectiveEpilogueBwdGQAISB_fSE_Li256ELb0ELb1EEENS1_19SingleTileSchedulerILb0ELb0ELb0ELi128EEEEEEEEEvNT_6ParamsE,"",@"SHT_CUDA_INFO"
	.sectionflags	@""
	.align	4


	//----- nvinfo : EIATTR_CUDA_API_VERSION
	.align		4
        /*0000*/ 	.byte	0x04, 0x37
        /*0002*/ 	.short	(.L_784 - .L_783)
.L_783:
        /*0004*/ 	.word	0x00000082


	//----- nvinfo : EIATTR_SW2861232_WAR
	.align		4
.L_784:
        /*0008*/ 	.byte	0x01, 0x35
	.zero		2


	//----- nvinfo : EIATTR_PARAM_CBANK
	.align		4
        /*000c*/ 	.byte	0x04, 0x0a
        /*000e*/ 	.short	(.L_786 - .L_785)
	.align		4
.L_785:
        /*0010*/ 	.word	index@(.nv.constant0._ZN7cutlass13device_kernelIN5flash19enable_sm80_to_sm89INS1_16FlashAttnBwdSm80INS1_25CollectiveMainloopBwdSm80ILi2ELi2EN4cute5tupleIJNS5_1CILi64EEENS7_ILi128EEENS7_ILi96EEEEEENS_6half_tEfNS_4arch4Sm80ELb0ELb0ELb1ELb0ELb1ELb0ELb0ELb0ELi2ELi2ELi4ELi2ELb0EEENS1_24CollectiveEpilogueBwdGQAISB_fSE_Li256ELb0ELb1EEENS1_19SingleTileSchedulerILb0ELb0ELb0ELi128EEEEEEEEEvNT_6ParamsE)
        /*0014*/ 	.short	0x0160
        /*0016*/ 	.short	0x0278


	//----- nvinfo : EIATTR_CBANK_PARAM_SIZE
	.align		4
.L_786:
        /*0018*/ 	.byte	0x03, 0x19
        /*001a*/ 	.short	0x0278


	//----- nvinfo : EIATTR_KPARAM_INFO
	.align		4
        /*001c*/ 	.byte	0x04, 0x17
        /*001e*/ 	.short	(.L_788 - .L_787)
.L_787:
        /*0020*/ 	.word	0x00000000
        /*0024*/ 	.short	0x0000
        /*0026*/ 	.short	0x0000
        /*0028*/ 	.byte	0x00, 0xf0, 0xe1, 0x09


	//----- nvinfo : EIATTR_MAXREG_COUNT
	.align		4
.L_788:
        /*002c*/ 	.byte	0x03, 0x1b
        /*002e*/ 	.short	0x00ff


	//----- nvinfo : EIATTR_NUM_BARRIERS
	.align		4
        /*0030*/ 	.byte	0x02, 0x4c
        /*0032*/ 	.byte	0x02
	.zero		1


	//----- nvinfo : EIATTR_MERCURY_ISA_VERSION
	.align		4
        /*0034*/ 	.byte	0x03, 0x5f
        /*0036*/ 	.short	0x0000


	//----- nvinfo : EIATTR_COOP_GROUP_MASK_REGIDS
	.align		4
        /*0038*/ 	.byte	0x04, 0x29
        /*003a*/ 	.short	(.L_790 - .L_789)


	//   ....[0]....
.L_789:
        /*003c*/ 	.word	0xffffffff


	//   ....[1]....
        /*0040*/ 	.word	0xffffffff


	//   ....[2]....
        /*0044*/ 	.word	0xffffffff


	//   ....[3]....
        /*0048*/ 	.word	0xffffffff


	//   ....[4]....
        /*004c*/ 	.word	0xffffffff


	//   ....[5]....
        /*0050*/ 	.word	0xffffffff


	//   ....[6]....
        /*0054*/ 	.word	0xffffffff


	//   ....[7]....
        /*0058*/ 	.word	0xffffffff


	//----- nvinfo : EIATTR_COOP_GROUP_INSTR_OFFSETS
	.align		4
.L_790:
        /*005c*/ 	.byte	0x04, 0x28
        /*005e*/ 	.short	(.L_792 - .L_791)


	//   ....[0]....
.L_791:
        /*0060*/ 	.word	0x00005da0


	//   ....[1]....
        /*0064*/ 	.word	0x00005de0


	//   ....[2]....
        /*0068*/ 	.word	0x00006210


	//   ....[3]....
        /*006c*/ 	.word	0x00006220


	//   ....[4]....
        /*0070*/ 	.word	0x000063e0


	//   ....[5]....
        /*0074*/ 	.word	0x000064d0


	//   ....[6]....
        /*0078*/ 	.word	0x00006800


	//   ....[7]....
        /*007c*/ 	.word	0x00006810


	//----- nvinfo : EIATTR_EXIT_INSTR_OFFSETS
	.align		4
.L_792:
        /*0080*/ 	.byte	0x04, 0x1c
        /*0082*/ 	.short	(.L_794 - .L_793)


	//   ....[0]....
.L_793:
        /*0084*/ 	.word	0x00000030


	//   ....[1]....
        /*0088*/ 	.word	0x00006820


	//   ....[2]....
        /*008c*/ 	.word	0x000068c0


	//----- nvinfo : EIATTR_CTAIDZ_USED
	.align		4
.L_794:
        /*0090*/ 	.byte	0x01, 0x04
	.zero		2


	//----- nvinfo : EIATTR_MAX_THREADS
	.align		4
        /*0094*/ 	.byte	0x04, 0x05
        /*0096*/ 	.short	(.L_796 - .L_795)
.L_795:
        /*0098*/ 	.word	0x00000100
        /*009c*/ 	.word	0x00000001
        /*00a0*/ 	.word	0x00000001


	//----- nvinfo : EIATTR_CRS_STACK_SIZE
	.align		4
.L_796:
        /*00a4*/ 	.byte	0x04, 0x1e
        /*00a6*/ 	.short	(.L_798 - .L_797)
.L_797:
        /*00a8*/ 	.word	0x00000000
.L_798:


//--------------------- .nv.info._ZN7cutlass13device_kernelIN5flash19enable_sm80_to_sm89INS1_16FlashAttnBwdSm80INS1_25CollectiveMainloopBwdSm80ILi2ELi2EN4cute5tupleIJNS5_1CILi64EEENS7_ILi128EEENS7_ILi96EEEEEENS_6half_tEfNS_4arch4Sm80ELb0ELb0ELb1ELb1ELb0ELb0ELb0ELb0ELi2ELi2ELi4ELi2ELb0EEENS1_21CollectiveEpilogueBwdISB_SC_SE_Li256ELb1ELb0ELi2EEENS1_19SingleTileSchedulerILb1ELb0ELb0ELi128EEEEEEEEEvNT_6ParamsE --------------------------
	.section	.nv.info._ZN7cutlass13device_kernelIN5flash19enable_sm80_to_sm89INS1_16FlashAttnBwdSm80INS1_25CollectiveMainloopBwdSm80ILi2ELi2EN4cute5tupleIJNS5_1CILi64EEENS7_ILi128EEENS7_ILi96EEEEEENS_6half_tEfNS_4arch4Sm80ELb0ELb0ELb1ELb1ELb0ELb0ELb0ELb0ELi2ELi2ELi4ELi2ELb0EEENS1_21CollectiveEpilogueBwdISB_SC_SE_Li256ELb1ELb0ELi2EEENS1_19SingleTileSchedulerILb1ELb0ELb0ELi128EEEEEEEEEvNT_6ParamsE,"",@"SHT_CUDA_INFO"
	.sectionflags	@""
	.align	4


	//----- nvinfo : EIATTR_CUDA_API_VERSION
	.align		4
        /*0000*/ 	.byte	0x04, 0x37
        /*0002*/ 	.short	(.L_800 - .L_799)
.L_799:
        /*0004*/ 	.word	0x00000082


	//----- nvinfo : EIATTR_SW2861232_WAR
	.align		4
.L_800:
        /*0008*/ 	.byte	0x01, 0x35
	.zero		2


	//----- nvinfo : EIATTR_PARAM_CBANK
	.align		4
        /*000c*/ 	.byte	0x04, 0x0a
        /*000e*/ 	.short	(.L_802 - .L_801)
	.align		4
.L_801:
        /*0010*/ 	.word	index@(.nv.constant0._ZN7cutlass13device_kernelIN5flash19enable_sm80_to_sm89INS1_16FlashAttnBwdSm80INS1_25CollectiveMainloopBwdSm80ILi2ELi2EN4cute5tupleIJNS5_1CILi64EEENS7_ILi128EEENS7_ILi96EEEEEENS_6half_tEfNS_4arch4Sm80ELb0ELb0ELb1ELb1ELb0ELb0ELb0ELb0ELi2ELi2ELi4ELi2ELb0EEENS1_21CollectiveEpilogueBwdISB_SC_SE_Li256ELb1ELb0ELi2EEENS1_19SingleTileSchedulerILb1ELb0ELb0ELi128EEEEEEEEEvNT_6ParamsE)
        /*0014*/ 	.short	0x0160
        /*0016*/ 	.short	0x0270


	//----- nvinfo : EIATTR_CBANK_PARAM_SIZE
	.align		4
.L_802:
        /*0018*/ 	.byte	0x03, 0x19
        /*001a*/ 	.short	0x0270


	//----- nvinfo : EIATTR_KPARAM_INFO
	.align		4
        /*001c*/ 	.byte	0x04, 0x17
        /*001e*/ 	.short	(.L_804 - .L_803)
.L_803:
        /*0020*/ 	.word	0x00000000
        /*0024*/ 	.short	0x0000
        /*0026*/ 	.short	0x0000
        /*0028*/ 	.byte	0x00, 0xf0, 0xc1, 0x09


	//----- nvinfo : EIATTR_MAXREG_COUNT
	.align		4
.L_804:
        /*002c*/ 	.byte	0x03, 0x1b
        /*002e*/ 	.short	0x00ff


	//----- nvinfo : EIATTR_NUM_BARRIERS
	.align		4
        /*0030*/ 	.byte	0x02, 0x4c
        /*0032*/ 	.byte	0x02
	.zero		1


	//----- nvinfo : EIATTR_MERCURY_ISA_VERSION
	.align		4
        /*0034*/ 	.byte	0x03, 0x5f
        /*0036*/ 	.short	0x0000


	//----- nvinfo : EIATTR_COOP_GROUP_MASK_REGIDS
	.align		4
        /*0038*/ 	.byte	0x04, 0x29
        /*003a*/ 	.short	(.L_806 - .L_805)


	//   ....[0]....
.L_805:
        /*003c*/ 	.word	0xffffffff


	//----- nvinfo : EIATTR_COOP_GROUP_INSTR_OFFSETS
	.align		4
.L_806:
        /*0040*/ 	.byte	0x04, 0x28
        /*0042*/ 	.short	(.L_808 - .L_807)


	//   ....[0]....
.L_807:
        /*0044*/ 	.word	0x00000080


	//----- nvinfo : EIATTR_EXIT_INSTR_OFFSETS
	.align		4
.L_808:
        /*0048*/ 	.byte	0x04, 0x1c
        /*004a*/ 	.short	(.L_810 - .L_809)


	//   ....[0]....
.L_809:
        /*004c*/ 	.word	0x00000300


	//   ....[1]....
        /*0050*/ 	.word	0x00006e80


	//   ....[2]....
        /*0054*/ 	.word	0x00006f80


	//   ....[3]....
        /*0058*/ 	.word	0x00006fa0


	//   ....[4]....
        /*005c*/ 	.word	0x00007670


	//   ....[5]....
        /*0060*/ 	.word	0x00007770


	//   ....[6]....
        /*0064*/ 	.word	0x00007790


	//----- nvinfo : EIATTR_CTAIDZ_USED
	.align		4
.L_810:
        /*0068*/ 	.byte	0x01, 0x04
	.zero		2


	//----- nvinfo : EIATTR_MAX_THREADS
	.align		4
        /*006c*/ 	.byte	0x04, 0x05
        /*006e*/ 	.short	(.L_812 - .L_811)
.L_811:
        /*0070*/ 	.word	0x00000100
        /*0074*/ 	.word	0x00000001
        /*0078*/ 	.word	0x00000001


	//----- nvinfo : EIATTR_CRS_STACK_SIZE
	.align		4
.L_812:
        /*007c*/ 	.byte	0x04, 0x1e
        /*007e*/ 	.short	(.L_814 - .L_813)
.L_813:
        /*0080*/ 	.word	0x00000000
.L_814:


//--------------------- .nv.info._ZN7cutlass13device_kernelIN5flash19enable_sm80_to_sm89INS1_16FlashAttnBwdSm80INS1_25CollectiveMainloopBwdSm80ILi2ELi2EN4cute5tupleIJNS5_1CILi64EEENS7_ILi128EEENS7_ILi96EEEEEENS_6half_tEfNS_4arch4Sm80ELb0ELb0ELb1ELb1ELb1ELb0ELb0ELb0ELi2ELi2ELi4ELi2ELb0EEENS1_21CollectiveEpilogueBwdISB_SC_SE_Li256ELb1ELb0ELi2EEENS1_19SingleTileSchedulerILb1ELb0ELb0ELi128EEEEEEEEEvNT_6ParamsE --------------------------
	.section	.nv.info._ZN7cutlass13device_kernelIN5flash19enable_sm80_to_sm89INS1_16FlashAttnBwdSm80INS1_25CollectiveMainloopBwdSm80ILi2ELi2EN4cute5tupleIJNS5_1CILi64EEENS7_ILi128EEENS7_ILi96EEEEEENS_6half_tEfNS_4arch4Sm80ELb0ELb0ELb1ELb1ELb1ELb0ELb0ELb0ELi2ELi2ELi4ELi2ELb0EEENS1_21CollectiveEpilogueBwdISB_SC_SE_Li256ELb1ELb0ELi2EEENS1_19SingleTileSchedulerILb1ELb0ELb0ELi128EEEEEEEEEvNT_6ParamsE,"",@"SHT_CUDA_INFO"
	.sectionflags	@""
	.align	4


	//----- nvinfo : EIATTR_CUDA_API_VERSION
	.align		4
        /*0000*/ 	.byte	0x04, 0x37
        /*0002*/ 	.short	(.L_816 - .L_815)
.L_815:
        /*0004*/ 	.word	0x00000082


	//----- nvinfo : EIATTR_SW2861232_WAR
	.align		4
.L_816:
        /*0008*/ 	.byte	0x01, 0x35
	.zero		2


	//----- nvinfo : EIATTR_PARAM_CBANK
	.align		4
        /*000c*/ 	.byte	0x04, 0x0a
        /*000e*/ 	.short	(.L_818 - .L_817)
	.align		4
.L_817:
        /*0010*/ 	.word	index@(.nv.constant0._ZN7cutlass13device_kernelIN5flash19enable_sm80_to_sm89INS1_16FlashAttnBwdSm80INS1_25CollectiveMainloopBwdSm80ILi2ELi2EN4cute5tupleIJNS5_1CILi64EEENS7_ILi128EEENS7_ILi96EEEEEENS_6half_tEfNS_4arch4Sm80ELb0ELb0ELb1ELb1ELb1ELb0ELb0ELb0ELi2ELi2ELi4ELi2ELb0EEENS1_21CollectiveEpilogueBwdISB_SC_SE_Li256ELb1ELb0ELi2EEENS1_19SingleTileSchedulerILb1ELb0ELb0ELi128EEEEEEEEEvNT_6ParamsE)
        /*0014*/ 	.short	0x0160
        /*0016*/ 	.short	0x0270


	//----- nvinfo : EIATTR_CBANK_PARAM_SIZE
	.align		4
.L_818:
        /*0018*/ 	.byte	0x03, 0x19
        /*001a*/ 	.short	0x0270


	//----- nvinfo : EIATTR_KPARAM_INFO
	.align		4
        /*001c*/ 	.byte	0x04, 0x17
        /*001e*/ 	.short	(.L_820 - .L_819)
.L_819:
        /*0020*/ 	.word	0x00000000
        /*0024*/ 	.short	0x0000
        /*0026*/ 	.short	0x0000
        /*0028*/ 	.byte	0x00, 0xf0, 0xc1, 0x09


	//----- nvinfo : EIATTR_MAXREG_COUNT
	.align		4
.L_820:
        /*002c*/ 	.byte	0x03, 0x1b
        /*002e*/ 	.short	0x00ff


	//----- nvinfo : EIATTR_NUM_BARRIERS
	.align		4
        /*0030*/ 	.byte	0x02, 0x4c
        /*0032*/ 	.byte	0x02
	.zero		1


	//----- nvinfo : EIATTR_MERCURY_ISA_VERSION
	.align		4
        /*0034*/ 	.byte	0x03, 0x5f
        /*0036*/ 	.short	0x0000


	//----- nvinfo : EIATTR_COOP_GROUP_MASK_REGIDS
	.align		4
        /*0038*/ 	.byte	0x04, 0x29
        /*003a*/ 	.short	(.L_822 - .L_821)


	//   ....[0]....
.L_821:
        /*003c*/ 	.word	0xffffffff


	//----- nvinfo : EIATTR_COOP_GROUP_INSTR_OFFSETS
	.align		4
.L_822:
        /*0040*/ 	.byte	0x04, 0x28
        /*0042*/ 	.short	(.L_824 - .L_823)


	//   ....[0]....
.L_823:
        /*0044*/ 	.word	0x00000080


	//----- nvinfo : EIATTR_EXIT_INSTR_OFFSETS
	.align		4
.L_824:
        /*0048*/ 	.byte	0x04, 0x1c
        /*004a*/ 	.short	(.L_826 - .L_825)


	//   ....[0]....
.L_825:
        /*004c*/ 	.word	0x00000300


	//   ....[1]....
        /*0050*/ 	.word	0x00006e80


	//   ....[2]....
        /*0054*/ 	.word	0x00006f80


	//   ....[3]....
        /*0058*/ 	.word	0x00006fa0


	//   ....[4]....
        /*005c*/ 	.word	0x00007670


	//   ....[5]....
        /*0060*/ 	.word	0x00007770


	//   ....[6]....
        /*0064*/ 	.word	0x00007790


	//----- nvinfo : EIATTR_CTAIDZ_USED
	.align		4
.L_826:
        /*0068*/ 	.byte	0x01, 0x04
	.zero		2


	//----- nvinfo : EIATTR_MAX_THREADS
	.align		4
        /*006c*/ 	.byte	0x04, 0x05
        /*006e*/ 	.short	(.L_828 - .L_827)
.L_827:
        /*0070*/ 	.word	0x00000100
        /*0074*/ 	.word	0x00000001
        /*0078*/ 	.word	0x00000001


	//----- nvinfo : EIATTR_CRS_STACK_SIZE
	.align		4
.L_828:
        /*007c*/ 	.byte	0x04, 0x1e
        /*007e*/ 	.short	(.L_830 - .L_829)
.L_829:
        /*0080*/ 	.word	0x00000000
.L_830:


//--------------------- .nv.info._ZN7cutlass13device_kernelIN5flash19enable_sm80_to_sm89INS1_16FlashAttnBwdSm80INS1_25CollectiveMainloopBwdSm80ILi2ELi2EN4cute5tupleIJNS5_1CILi64EEENS7_ILi128EEENS7_ILi96EEEEEENS_6half_tEfNS_4arch4Sm80ELb0ELb0ELb1ELb1ELb0ELb0ELb0ELb0ELi2ELi2ELi4ELi2ELb0EEENS1_24CollectiveEpilogueBwdGQAISB_fSE_Li256ELb1ELb0EEENS1_19SingleTileSchedulerILb1ELb0ELb0ELi128EEEEEEEEEvNT_6ParamsE --------------------------
	.section	.nv.info._ZN7cutlass13device_kernelIN5flash19enable_sm80_to_sm89INS1_16FlashAttnBwdSm80INS1_25CollectiveMainloopBwdSm80ILi2ELi2EN4cute5tupleIJNS5_1CILi64EEENS7_ILi128EEENS7_ILi96EEEEEENS_6half_tEfNS_4arch4Sm80ELb0ELb0ELb1ELb1ELb0ELb0ELb0ELb0ELi2ELi2ELi4ELi2ELb0EEENS1_24CollectiveEpilogueBwdGQAISB_fSE_Li256ELb1ELb0EEENS1_19SingleTileSchedulerILb1ELb0ELb0ELi128EEEEEEEEEvNT_6ParamsE,"",@"SHT_CUDA_INFO"
	.sectionflags	@""
	.align	4


	//----- nvinfo : EIATTR_CUDA_API_VERSION
	.align		4
        /*0000*/ 	.byte	0x04, 0x37
        /*0002*/ 	.short	(.L_832 - .L_831)
.L_831:
        /*0004*/ 	.word	0x00000082


	//----- nvinfo : EIATTR_SW2861232_WAR
	.align		4
.L_832:
        /*0008*/ 	.byte	0x01, 0x35
	.zero		2


	//----- nvinfo : EIATTR_PARAM_CBANK
	.align		4
        /*000c*/ 	.byte	0x04, 0x0a
        /*000e*/ 	.short	(.L_834 - .L_833)
	.align		4
.L_833:
        /*0010*/ 	.word	index@(.nv.constant0._ZN7cutlass13device_kernelIN5flash19enable_sm80_to_sm89INS1_16FlashAttnBwdSm80INS1_25CollectiveMainloopBwdSm80ILi2ELi2EN4cute5tupleIJNS5_1CILi64EEENS7_ILi128EEENS7_ILi96EEEEEENS_6half_tEfNS_4arch4Sm80ELb0ELb0ELb1ELb1ELb0ELb0ELb0ELb0ELi2ELi2ELi4ELi2ELb0EEENS1_24CollectiveEpilogueBwdGQAISB_fSE_Li256ELb1ELb0EEENS1_19SingleTileSchedulerILb1ELb0ELb0ELi128EEEEEEEEEvNT_6ParamsE)
        /*0014*/ 	.short	0x0160
        /*0016*/ 	.short	0x0278


	//----- nvinfo : EIATTR_CBANK_PARAM_SIZE
	.align		4
.L_834:
        /*0018*/ 	.byte	0x03, 0x19
        /*001a*/ 	.short	0x0278


	//----- nvinfo : EIATTR_KPARAM_INFO
	.align		4
        /*001c*/ 	.byte	0x04, 0x17
        /*001e*/ 	.short	(.L_836 - .L_835)
.L_835:
        /*0020*/ 	.word	0x00000000
        /*0024*/ 	.short	0x0000
        /*0026*/ 	.short	0x0000
        /*0028*/ 	.byte	0x00, 0xf0, 0xe1, 0x09


	//----- nvinfo : EIATTR_MAXREG_COUNT
	.align		4
.L_836:
        /*002c*/ 	.byte	0x03, 0x1b
        /*002e*/ 	.short	0x00ff


	//----- nvinfo : EIATTR_NUM_BARRIERS
	.align		4
        /*0030*/ 	.byte	0x02, 0x4c
        /*0032*/ 	.byte	0x02
	.zero		1


	//----- nvinfo : EIATTR_MERCURY_ISA_VERSION
	.align		4
        /*0034*/ 	.byte	0x03, 0x5f
        /*0036*/ 	.short	0x0000


	//----- nvinfo : EIATTR_COOP_GROUP_MASK_REGIDS
	.align		4
        /*0038*/ 	.byte	0x04, 0x29
        /*003a*/ 	.short	(.L_838 - .L_837)


	//   ....[0]....
.L_837:
        /*003c*/ 	.word	0xffffffff


	//----- nvinfo : EIATTR_COOP_GROUP_INSTR_OFFSETS
	.align		4
.L_838:
        /*0040*/ 	.byte	0x04, 0x28
        /*0042*/ 	.short	(.L_840 - .L_839)


	//   ....[0]....
.L_839:
        /*0044*/ 	.word	0x00000080


	//----- nvinfo : EIATTR_EXIT_INSTR_OFFSETS
	.align		4
.L_840:
        /*0048*/ 	.byte	0x04, 0x1c
        /*004a*/ 	.short	(.L_842 - .L_841)


	//   ....[0]....
.L_841:
        /*004c*/ 	.word	0x00000300


	//   ....[1]....
        /*0050*/ 	.word	0x00005e90


	//   ....[2]....
        /*0054*/ 	.word	0x000067b0


	//----- nvinfo : EIATTR_CTAIDZ_USED
	.align		4
.L_842:
        /*0058*/ 	.byte	0x01, 0x04
	.zero		2


	//----- nvinfo : EIATTR_MAX_THREADS
	.align		4
        /*005c*/ 	.byte	0x04, 0x05
        /*005e*/ 	.short	(.L_844 - .L_843)
.L_843:
        /*0060*/ 	.word	0x00000100
        /*0064*/ 	.word	0x00000001
        /*0068*/ 	.word	0x00000001


	//----- nvinfo : EIATTR_CRS_STACK_SIZE
	.align		4
.L_844:
        /*006c*/ 	.byte	0x04, 0x1e
        /*006e*/ 	.short	(.L_846 - .L_845)
.L_845:
        /*0070*/ 	.word	0x00000000
.L_846:


//--------------------- .nv.info._ZN7cutlass13device_kernelIN5flash19enable_sm80_to_sm89INS1_16FlashAttnBwdSm80INS1_25CollectiveMainloopBwdSm80ILi2ELi2EN4cute5tupleIJNS5_1CILi64EEENS7_ILi128EEENS7_ILi96EEEEEENS_6half_tEfNS_4arch4Sm80ELb0ELb0ELb1ELb1ELb1ELb0ELb0ELb0ELi2ELi2ELi4ELi2ELb0EEENS1_24CollectiveEpilogueBwdGQAISB_fSE_Li256ELb1ELb1EEENS1_19SingleTileSchedulerILb1ELb0ELb0ELi128EEEEEEEEEvNT_6ParamsE --------------------------
	.section	.nv.info._ZN7cutlass13device_kernelIN5flash19enable_sm80_to_sm89INS1_16FlashAttnBwdSm80INS1_25CollectiveMainloopBwdSm80ILi2ELi2EN4cute5tupleIJNS5_1CILi64EEENS7_ILi128EEENS7_ILi96EEEEEENS_6half_tEfNS_4arch4Sm80ELb0ELb0ELb1ELb1ELb1ELb0ELb0ELb0ELi2ELi2ELi4ELi2ELb0EEENS1_24CollectiveEpilogueBwdGQAISB_fSE_Li256ELb1ELb1EEENS1_19SingleTileSchedulerILb1ELb0ELb0ELi128EEEEEEEEEvNT_6ParamsE,"",@"SHT_CUDA_INFO"
	.sectionflags	@""
	.align	4


	//----- nvinfo : EIATTR_CUDA_API_VERSION
	.align		4
        /*0000*/ 	.byte	0x04, 0x37
        /*0002*/ 	.short	(.L_848 - .L_847)
.L_847:
        /*0004*/ 	.word	0x00000082


	//----- nvinfo : EIATTR_SW2861232_WAR
	.align		4
.L_848:
        /*0008*/ 	.byte	0x01, 0x35
	.zero		2


	//----- nvinfo : EIATTR_PARAM_CBANK
	.align		4
        /*000c*/ 	.byte	0x04, 0x0a
        /*000e*/ 	.short	(.L_850 - .L_849)
	.align		4
.L_849:
        /*0010*/ 	.word	index@(.nv.constant0._ZN7cutlass13device_kernelIN5flash19enable_sm80_to_sm89INS1_16FlashAttnBwdSm80INS1_25CollectiveMainloopBwdSm80ILi2ELi2EN4cute5tupleIJNS5_1CILi64EEENS7_ILi128EEENS7_ILi96EEEEEENS_6half_tEfNS_4arch4Sm80ELb0ELb0ELb1ELb1ELb1ELb0ELb0ELb0ELi2ELi2ELi4ELi2ELb0EEENS1_24CollectiveEpilogueBwdGQAISB_fSE_Li256ELb1ELb1EEENS1_19SingleTileSchedulerILb1ELb0ELb0ELi128EEEEEEEEEvNT_6ParamsE)
        /*0014*/ 	.short	0x0160
        /*0016*/ 	.short	0x0278


	//----- nvinfo : EIATTR_CBANK_PARAM_SIZE
	.align		4
.L_850:
        /*0018*/ 	.byte	0x03, 0x19
        /*001a*/ 	.short	0x0278


	//----- nvinfo : EIATTR_KPARAM_INFO
	.align		4
        /*001c*/ 	.byte	0x04, 0x17
        /*001e*/ 	.short	(.L_852 - .L_851)
.L_851:
        /*0020*/ 	.word	0x00000000
        /*0024*/ 	.short	0x0000
        /*0026*/ 	.short	0x0000
        /*0028*/ 	.byte	0x00, 0xf0, 0xe1, 0x09


	//----- nvinfo : EIATTR_MAXREG_COUNT
	.align		4
.L_852:
        /*002c*/ 	.byte	0x03, 0x1b
        /*002e*/ 	.short	0x00ff


	//----- nvinfo : EIATTR_NUM_BARRIERS
	.align		4
        /*0030*/ 	.byte	0x02, 0x4c
        /*0032*/ 	.byte	0x02
	.zero		1


	//----- nvinfo : EIATTR_MERCURY_ISA_VERSION
	.align		4
        /*0034*/ 	.byte	0x03, 0x5f
        /*0036*/ 	.short	0x0000


	//----- nvinfo : EIATTR_COOP_GROUP_MASK_REGIDS
	.align		4
        /*0038*/ 	.byte	0x04, 0x29
        /*003a*/ 	.short	(.L_854 - .L_853)


	//   ....[0]....
.L_853:
        /*003c*/ 	.word	0xffffffff


	//   ....[1]....
        /*0040*/ 	.word	0xffffffff


	//   ....[2]....
        /*0044*/ 	.word	0xffffffff


	//   ....[3]....
        /*0048*/ 	.word	0xffffffff


	//   ....[4]....
        /*004c*/ 	.word	0xffffffff


	//   ....[5]....
        /*0050*/ 	.word	0xffffffff


	//   ....[6]....
        /*0054*/ 	.word	0xffffffff


	//   ....[7]....
        /*0058*/ 	.word	0xffffffff


	//   ....[8]....
        /*005c*/ 	.word	0xffffffff


	//----- nvinfo : EIATTR_COOP_GROUP_INSTR_OFFSETS
	.align		4
.L_854:
        /*0060*/ 	.byte	0x04, 0x28
        /*0062*/ 	.short	(.L_856 - .L_855)


	//   ....[0]....
.L_855:
        /*0064*/ 	.word	0x00000080


	//   ....[1]....
        /*0068*/ 	.word	0x000061c0


	//   ....[2]....
        /*006c*/ 	.word	0x000061f0


	//   ....[3]....
        /*0070*/ 	.word	0x000065f0


	//   ....[4]....
        /*0074*/ 	.word	0x00006600


	//   ....[5]....
        /*0078*/ 	.word	0x00006790


	//   ....[6]....
        /*007c*/ 	.word	0x000067e0


	//   ....[7]....
        /*0080*/ 	.word	0x00006b90


	//   ....[8]....
        /*0084*/ 	.word	0x00006ba0


	//----- nvinfo : EIATTR_EXIT_INSTR_OFFSETS
	.align		4
.L_856:
        /*0088*/ 	.byte	0x04, 0x1c
        /*008a*/ 	.short	(.L_858 - .L_857)


	//   ....[0]....
.L_857:
        /*008c*/ 	.word	0x00000300


	//   ....[1]....
        /*0090*/ 	.word	0x00005e70


	//   ....[2]....
        /*0094*/ 	.word	0x00006bb0


	//   ....[3]....
        /*0098*/ 	.word	0x00006c50


	//----- nvinfo : EIATTR_CTAIDZ_USED
	.align		4
.L_858:
        /*009c*/ 	.byte	0x01, 0x04
	.zero		2


	//----- nvinfo : EIATTR_MAX_THREADS
	.align		4
        /*00a0*/ 	.byte	0x04, 0x05
        /*00a2*/ 	.short	(.L_860 - .L_859)
.L_859:
        /*00a4*/ 	.word	0x00000100
        /*00a8*/ 	.word	0x00000001
        /*00ac*/ 	.word	0x00000001


	//----- nvinfo : EIATTR_CRS_STACK_SIZE
	.align		4
.L_860:
        /*00b0*/ 	.byte	0x04, 0x1e
        /*00b2*/ 	.short	(.L_862 - .L_861)
.L_861:
        /*00b4*/ 	.word	0x00000000
.L_862:


//--------------------- .nv.info._ZN7cutlass13device_kernelIN5flash19enable_sm80_to_sm89INS1_16FlashAttnBwdSm80INS1_25CollectiveMainloopBwdSm80ILi2ELi2EN4cute5tupleIJNS5_1CILi64EEENS7_ILi128EEENS7_ILi96EEEEEENS_6half_tEfNS_4arch4Sm80ELb0ELb1ELb1ELb0ELb0ELb0ELb0ELb0ELi2ELi2ELi4ELi2ELb0EEENS1_21CollectiveEpilogueBwdISB_SC_SE_Li256ELb0ELb0ELi2EEENS1_19SingleTileSchedulerILb0ELb0ELb0ELi128EEEEEEEEEvNT_6ParamsE --------------------------
	.section	.nv.info._ZN7cutlass13device_kernelIN5flash19enable_sm80_to_sm89INS1_16FlashAttnBwdSm80INS1_25CollectiveMainloopBwdSm80ILi2ELi2EN4cute5tupleIJNS5_1CILi64EEENS7_ILi128EEENS7_ILi96EEEEEENS_6half_tEfNS_4arch4Sm80ELb0ELb1ELb1ELb0ELb0ELb0ELb0ELb0ELi2ELi2ELi4ELi2ELb0EEENS1_21CollectiveEpilogueBwdISB_SC_SE_Li256ELb0ELb0ELi2EEENS1_19SingleTileSchedulerILb0ELb0ELb0ELi128EEEEEEEEEvNT_6ParamsE,"",@"SHT_CUDA_INFO"
	.sectionflags	@""
	.align	4


	//----- nvinfo : EIATTR_CUDA_API_VERSION
	.align		4
        /*0000*/ 	.byte	0x04, 0x37
        /*0002*/ 	.short	(.L_864 - .L_863)
.L_863:
        /*0004*/ 	.word	0x00000082


	//----- nvinfo : EIATTR_SW2861232_WAR
	.align		4
.L_864:
        /*0008*/ 	.byte	0x01, 0x35
	.zero		2


	//----- nvinfo : EIATTR_PARAM_CBANK
	.align		4
        /*000c*/ 	.byte	0x04, 0x0a
        /*000e*/ 	.short	(.L_866 - .L_865)
	.align		4
.L_865:
        /*0010*/ 	.word	index@(.nv.constant0._ZN7cutlass13device_kernelIN5flash19enable_sm80_to_sm89INS1_16FlashAttnBwdSm80INS1_25CollectiveMainloopBwdSm80ILi2ELi2EN4cute5tupleIJNS5_1CILi64EEENS7_ILi128EEENS7_ILi96EEEEEENS_6half_tEfNS_4arch4Sm80ELb0ELb1ELb1ELb0ELb0ELb0ELb0ELb0ELi2ELi2ELi4ELi2ELb0EEENS1_21CollectiveEpilogueBwdISB_SC_SE_Li256ELb0ELb0ELi2EEENS1_19SingleTileSchedulerILb0ELb0ELb0ELi128EEEEEEEEEvNT_6ParamsE)
        /*0014*/ 	.short	0x0160
        /*0016*/ 	.short	0x0270


	//----- nvinfo : EIATTR_CBANK_PARAM_SIZE
	.align		4
.L_866:
        /*0018*/ 	.byte	0x03, 0x19
        /*001a*/ 	.short	0x0270


	//----- nvinfo : EIATTR_KPARAM_INFO
	.align		4
        /*001c*/ 	.byte	0x04, 0x17
        /*001e*/ 	.short	(.L_868 - .L_867)
.L_867:
        /*0020*/ 	.word	0x00000000
        /*0024*/ 	.short	0x0000
        /*0026*/ 	.short	0x0000
        /*0028*/ 	.byte	0x00, 0xf0, 0xc1, 0x09


	//----- nvinfo : EIATTR_MAXREG_COUNT
	.align		4
.L_868:
        /*002c*/ 	.byte	0x03, 0x1b
        /*002e*/ 	.short	0x00ff


	//----- nvinfo : EIATTR_NUM_BARRIERS
	.align		4
        /*0030*/ 	.byte	0x02, 0x4c
        /*0032*/ 	.byte	0x02
	.zero		1


	//----- nvinfo : EIATTR_MERCURY_ISA_VERSION
	.align		4
        /*0034*/ 	.byte	0x03, 0x5f
        /*0036*/ 	.short	0x0000


	//----- nvinfo : EIATTR_EXIT_INSTR_OFFSETS
	.align		4
        /*0038*/ 	.byte	0x04, 0x1c
        /*003a*/ 	.short	(.L_870 - .L_869)


	//   ....[0]....
.L_869:
        /*003c*/ 	.word	0x00000030


	//   ....[1]....
        /*0040*/ 	.word	0x00007af0


	//   ....[2]....
        /*0044*/ 	.word	0x00007bf0


	//   ....[3]....
        /*0048*/ 	.word	0x00007c10


	//   ....[4]....
        /*004c*/ 	.word	0x000081a0


	//   ....[5]....
        /*0050*/ 	.word	0x00008290


	//   ....[6]....
        /*0054*/ 	.word	0x000082b0


	//----- nvinfo : EIATTR_CTAIDZ_USED
	.align		4
.L_870:
        /*0058*/ 	.byte	0x01, 0x04
	.zero		2


	//----- nvinfo : EIATTR_MAX_THREADS
	.align		4
        /*005c*/ 	.byte	0x04, 0x05
        /*005e*/ 	.short	(.L_872 - .L_871)
.L_871:
        /*0060*/ 	.word	0x00000100
        /*0064*/ 	.word	0x00000001
        /*0068*/ 	.word	0x00000001


	//----- nvinfo : EIATTR_CRS_STACK_SIZE
	.align		4
.L_872:
        /*006c*/ 	.byte	0x04, 0x1e
        /*006e*/ 	.short	(.L_874 - .L_873)
.L_873:
        /*0070*/ 	.word	0x00000000
.L_874:


//--------------------- .nv.info._ZN7cutlass13device_kernelIN5flash19enable_sm80_to_sm89INS1_16FlashAttnBwdSm80INS1_25CollectiveMainloopBwdSm80ILi2ELi2EN4cute5tupleIJNS5_1CILi64EEENS7_ILi128EEENS7_ILi96EEEEEENS_6half_tEfNS_4arch4Sm80ELb0ELb1ELb1ELb0ELb1ELb0ELb0ELb0ELi2ELi2ELi4ELi2ELb0EEENS1_21CollectiveEpilogueBwdISB_SC_SE_Li256ELb0ELb0ELi2EEENS1_19SingleTileSchedulerILb0ELb0ELb0ELi128EEEEEEEEEvNT_6ParamsE --------------------------
	.section	.nv.info._ZN7cutlass13device_kernelIN5flash19enable_sm80_to_sm89INS1_16FlashAttnBwdSm80INS1_25CollectiveMainloopBwdSm80ILi2ELi2EN4cute5tupleIJNS5_1CILi64EEENS7_ILi128EEENS7_ILi96EEEEEENS_6half_tEfNS_4arch4Sm80ELb0ELb1ELb1ELb0ELb1ELb0ELb0ELb0ELi2ELi2ELi4ELi2ELb0EEENS1_21CollectiveEpilogueBwdISB_SC_SE_Li256ELb0ELb0ELi2EEENS1_19SingleTileSchedulerILb0ELb0ELb0ELi128EEEEEEEEEvNT_6ParamsE,"",@"SHT_CUDA_INFO"
	.sectionflags	@""
	.align	4


	//----- nvinfo : EIATTR_CUDA_API_VERSION
	.align		4
        /*0000*/ 	.byte	0x04, 0x37
        /*0002*/ 	.short	(.L_876 - .L_875)
.L_875:
        /*0004*/ 	.word	0x00000082


	//----- nvinfo : EIATTR_SW2861232_WAR
	.align		4
.L_876:
        /*0008*/ 	.byte	0x01, 0x35
	.zero		2


	//----- nvinfo : EIATTR_PARAM_CBANK
	.align		4
        /*000c*/ 	.byte	0x04, 0x0a
        /*000e*/ 	.short	(.L_878 - .L_877)
	.align		4
.L_877:
        /*0010*/ 	.word	index@(.nv.constant0._ZN7cutlass13device_kernelIN5flash19enable_sm80_to_sm89INS1_16FlashAttnBwdSm80INS1_25CollectiveMainloopBwdSm80ILi2ELi2EN4cute5tupleIJNS5_1CILi64EEENS7_ILi128EEENS7_ILi96EEEEEENS_6half_tEfNS_4arch4Sm80ELb0ELb1ELb1ELb0ELb1ELb0ELb0ELb0ELi2ELi2ELi4ELi2ELb0EEENS1_21CollectiveEpilogueBwdISB_SC_SE_Li256ELb0ELb0ELi2EEENS1_19SingleTileSchedulerILb0ELb0ELb0ELi128EEEEEEEEEvNT_6ParamsE)
        /*0014*/ 	.short	0x0160
        /*0016*/ 	.short	0x0270


	//----- nvinfo : EIATTR_CBANK_PARAM_SIZE
	.align		4
.L_878:
        /*0018*/ 	.byte	0x03, 0x19
        /*001a*/ 	.short	0x0270


	//----- nvinfo : EIATTR_KPARAM_INFO
	.align		4
        /*001c*/ 	.byte	0x04, 0x17
        /*001e*/ 	.short	(.L_880 - .L_879)
.L_879:
        /*0020*/ 	.word	0x00000000
        /*0024*/ 	.short	0x0000
        /*0026*/ 	.short	0x0000
        /*0028*/ 	.byte	0x00, 0xf0, 0xc1, 0x09


	//----- nvinfo : EIATTR_MAXREG_COUNT
	.align		4
.L_880:
        /*002c*/ 	.byte	0x03, 0x1b
        /*002e*/ 	.short	0x00ff


	//----- nvinfo : EIATTR_NUM_BARRIERS
	.align		4
        /*0030*/ 	.byte	0x02, 0x4c
        /*0032*/ 	.byte	0x02
	.zero		1


	//----- nvinfo : EIATTR_MERCURY_ISA_VERSION
	.align		4
        /*0034*/ 	.byte	0x03, 0x5f
        /*0036*/ 	.short	0x0000


	//----- nvinfo : EIATTR_EXIT_INSTR_OFFSETS
	.align		4
        /*0038*/ 	.byte	0x04, 0x1c
        /*003a*/ 	.short	(.L_882 - .L_881)


	//   ....[0]....
.L_881:
        /*003c*/ 	.word	0x00000030


	//   ....[1]....
        /*0040*/ 	.word	0x00007af0


	//   ....[2]....
        /*0044*/ 	.word	0x00007bf0


	//   ....[3]....
        /*0048*/ 	.word	0x00007c10


	//   ....[4]....
        /*004c*/ 	.word	0x000081a0


	//   ....[5]....
        /*0050*/ 	.word	0x00008290


	//   ....[6]....
        /*0054*/ 	.word	0x000082b0


	//----- nvinfo : EIATTR_CTAIDZ_USED
	.align		4
.L_882:
        /*0058*/ 	.byte	0x01, 0x04
	.zero		2


	//----- nvinfo : EIATTR_MAX_THREADS
	.align		4
        /*005c*/ 	.byte	0x04, 0x05
        /*005e*/ 	.short	(.L_884 - .L_883)
.L_883:
        /*0060*/ 	.word	0x00000100
        /*0064*/ 	.word	0x00000001
        /*0068*/ 	.word	0x00000001


	//----- nvinfo : EIATTR_CRS_STACK_SIZE
	.align		4
.L_884:
        /*006c*/ 	.byte	0x04, 0x1e
        /*006e*/ 	.short	(.L_886 - .L_885)
.L_885:
        /*0070*/ 	.word	0x00000000
.L_886:


//--------------------- .nv.info._ZN7cutlass13device_kernelIN5flash19enable_sm80_to_sm89INS1_16FlashAttnBwdSm80INS1_25CollectiveMainloopBwdSm80ILi2ELi2EN4cute5tupleIJNS5_1CILi64EEENS7_ILi128EEENS7_ILi96EEEEEENS_6half_tEfNS_4arch4Sm80ELb0ELb1ELb1ELb0ELb0ELb0ELb0ELb0ELi2ELi2ELi4ELi2ELb0EEENS1_24CollectiveEpilogueBwdGQAISB_fSE_Li256ELb0ELb0EEENS1_19SingleTileSchedulerILb0ELb0ELb0ELi128EEEEEEEEEvNT_6ParamsE --------------------------
	.section	.nv.info._ZN7cutlass13device_kernelIN5flash19enable_sm80_to_sm89INS1_16FlashAttnBwdSm80INS1_25CollectiveMainloopBwdSm80ILi2ELi2EN4cute5tupleIJNS5_1CILi64EEENS7_ILi128EEENS7_ILi96EEEEEENS_6half_tEfNS_4arch4Sm80ELb0ELb1ELb1ELb0ELb0ELb0ELb0ELb0ELi2ELi2ELi4ELi2ELb0EEENS1_24CollectiveEpilogueBwdGQAISB_fSE_Li256ELb0ELb0EEENS1_19SingleTileSchedulerILb0ELb0ELb0ELi128EEEEEEEEEvNT_6ParamsE,"",@"SHT_CUDA_INFO"
	.sectionflags	@""
	.align	4


	//----- nvinfo : EIATTR_CUDA_API_VERSION
	.align		4
        /*0000*/ 	.byte	0x04, 0x37
        /*0002*/ 	.short	(.L_888 - .L_887)
.L_887:
        /*0004*/ 	.word	0x00000082


	//----- nvinfo : EIATTR_SW2861232_WAR
	.align		4
.L_888:
        /*0008*/ 	.byte	0x01, 0x35
	.zero		2


	//----- nvinfo : EIATTR_PARAM_CBANK
	.align		4
        /*000c*/ 	.byte	0x04, 0x0a
        /*000e*/ 	.short	(.L_890 - .L_889)
	.align		4
.L_889:
        /*0010*/ 	.word	index@(.nv.constant0._ZN7cutlass13device_kernelIN5flash19enable_sm80_to_sm89INS1_16FlashAttnBwdSm80INS1_25CollectiveMainloopBwdSm80ILi2ELi2EN4cute5tupleIJNS5_1CILi64EEENS7_ILi128EEENS7_ILi96EEEEEENS_6half_tEfNS_4arch4Sm80ELb0ELb1ELb1ELb0ELb0ELb0ELb0ELb0ELi2ELi2ELi4ELi2ELb0EEENS1_24CollectiveEpilogueBwdGQAISB_fSE_Li256ELb0ELb0EEENS1_19SingleTileSchedulerILb0ELb0ELb0ELi128EEEEEEEEEvNT_6ParamsE)
        /*0014*/ 	.short	0x0160
        /*0016*/ 	.short	0x0278


	//----- nvinfo : EIATTR_CBANK_PARAM_SIZE
	.align		4
.L_890:
        /*0018*/ 	.byte	0x03, 0x19
        /*001a*/ 	.short	0x0278


	//----- nvinfo : EIATTR_KPARAM_INFO
	.align		4
        /*001c*/ 	.byte	0x04, 0x17
        /*001e*/ 	.short	(.L_892 - .L_891)
.L_891:
        /*0020*/ 	.word	0x00000000
        /*0024*/ 	.short	0x0000
        /*0026*/ 	.short	0x0000
        /*0028*/ 	.byte	0x00, 0xf0, 0xe1, 0x09


	//----- nvinfo : EIATTR_MAXREG_COUNT
	.align		4
.L_892:
        /*002c*/ 	.byte	0x03, 0x1b
        /*002e*/ 	.short	0x00ff


	//----- nvinfo : EIATTR_NUM_BARRIERS
	.align		4
        /*0030*/ 	.byte	0x02, 0x4c
        /*0032*/ 	.byte	0x02
	.zero		1


	//----- nvinfo : EIATTR_MERCURY_ISA_VERSION
	.align		4
        /*0034*/ 	.byte	0x03, 0x5f
        /*0036*/ 	.short	0x0000


	//----- nvinfo : EIATTR_EXIT_INSTR_OFFSETS
	.align		4
        /*0038*/ 	.byte	0x04, 0x1c
        /*003a*/ 	.short	(.L_894 - .L_893)


	//   ....[0]....
.L_893:
        /*003c*/ 	.word	0x00000030


	//   ....[1]....
        /*0040*/ 	.word	0x00006b90


	//   ....[2]....
        /*0044*/ 	.word	0x000073c0


	//----- nvinfo : EIATTR_CTAIDZ_USED
	.align		4
.L_894:
        /*0048*/ 	.byte	0x01, 0x04
	.zero		2


	//----- nvinfo : EIATTR_MAX_THREADS
	.align		4
        /*004c*/ 	.byte	0x04, 0x05
        /*004e*/ 	.short	(.L_896 - .L_895)
.L_895:
        /*0050*/ 	.word	0x00000100
        /*0054*/ 	.word	0x00000001
        /*0058*/ 	.word	0x00000001


	//----- nvinfo : EIATTR_CRS_STACK_SIZE
	.align		4
.L_896:
        /*005c*/ 	.byte	0x04, 0x1e
        /*005e*/ 	.short	(.L_898 - .L_897)
.L_897:
        /*0060*/ 	.word	0x00000000
.L_898:


//--------------------- .nv.info._ZN7cutlass13device_kernelIN5flash19enable_sm80_to_sm89INS1_16FlashAttnBwdSm80INS1_25CollectiveMainloopBwdSm80ILi2ELi2EN4cute5tupleIJNS5_1CILi64EEENS7_ILi128EEENS7_ILi96EEEEEENS_6half_tEfNS_4arch4Sm80ELb0ELb1ELb1ELb0ELb1ELb0ELb0ELb0ELi2ELi2ELi4ELi2ELb0EEENS1_24CollectiveEpilogueBwdGQAISB_fSE_Li256ELb0ELb1EEENS1_19SingleTileSchedulerILb0ELb0ELb0ELi128EEEEEEEEEvNT_6ParamsE --------------------------
	.section	.nv.info._ZN7cutlass13device_kernelIN5flash19enable_sm80_to_sm89INS1_16FlashAttnBwdSm80INS1_25CollectiveMainloopBwdSm80ILi2ELi2EN4cute5tupleIJNS5_1CILi64EEENS7_ILi128EEENS7_ILi96EEEEEENS_6half_tEfNS_4arch4Sm80ELb0ELb1ELb1ELb0ELb1ELb0ELb0ELb0ELi2ELi2ELi4ELi2ELb0EEENS1_24CollectiveEpilogueBwdGQAISB_fSE_Li256ELb0ELb1EEENS1_19SingleTileSchedulerILb0ELb0ELb0ELi128EEEEEEEEEvNT_6ParamsE,"",@"SHT_CUDA_INFO"
	.sectionflags	@""
	.align	4


	//----- nvinfo : EIATTR_CUDA_API_VERSION
	.align		4
        /*0000*/ 	.byte	0x04, 0x37
        /*0002*/ 	.short	(.L_900 - .L_899)
.L_899:
        /*0004*/ 	.word	0x00000082


	//----- nvinfo : EIATTR_SW2861232_WAR
	.align		4
.L_900:
        /*0008*/ 	.byte	0x01, 0x35
	.zero		2


	//----- nvinfo : EIATTR_PARAM_CBANK
	.align		4
        /*000c*/ 	.byte	0x04, 0x0a
        /*000e*/ 	.short	(.L_902 - .L_901)
	.align		4
.L_901:
        /*0010*/ 	.word	index@(.nv.constant0._ZN7cutlass13device_kernelIN5flash19enable_sm80_to_sm89INS1_16FlashAttnBwdSm80INS1_25CollectiveMainloopBwdSm80ILi2ELi2EN4cute5tupleIJNS5_1CILi64EEENS7_ILi128EEENS7_ILi96EEEEEENS_6half_tEfNS_4arch4Sm80ELb0ELb1ELb1ELb0ELb1ELb0ELb0ELb0ELi2ELi2ELi4ELi2ELb0EEENS1_24CollectiveEpilogueBwdGQAISB_fSE_Li256ELb0ELb1EEENS1_19SingleTileSchedulerILb0ELb0ELb0ELi128EEEEEEEEEvNT_6ParamsE)
        /*0014*/ 	.short	0x0160
        /*0016*/ 	.short	0x0278


	//----- nvinfo : EIATTR_CBANK_PARAM_SIZE
	.align		4
.L_902:
        /*0018*/ 	.byte	0x03, 0x19
        /*001a*/ 	.short	0x0278


	//----- nvinfo : EIATTR_KPARAM_INFO
	.align		4
        /*001c*/ 	.byte	0x04, 0x17
        /*001e*/ 	.short	(.L_904 - .L_903)
.L_903:
        /*0020*/ 	.word	0x00000000
        /*0024*/ 	.short	0x0000
        /*0026*/ 	.short	0x0000
        /*0028*/ 	.byte	0x00, 0xf0, 0xe1, 0x09


	//----- nvinfo : EIATTR_MAXREG_COUNT
	.align		4
.L_904:
        /*002c*/ 	.byte	0x03, 0x1b
        /*002e*/ 	.short	0x00ff


	//----- nvinfo : EIATTR_NUM_BARRIERS
	.align		4
        /*0030*/ 	.byte	0x02, 0x4c
        /*0032*/ 	.byte	0x02
	.zero		1


	//----- nvinfo : EIATTR_MERCURY_ISA_VERSION
	.align		4
        /*0034*/ 	.byte	0x03, 0x5f
        /*0036*/ 	.short	0x0000


	//----- nvinfo : EIATTR_COOP_GROUP_MASK_REGIDS
	.align		4
        /*0038*/ 	.byte	0x04, 0x29
        /*003a*/ 	.short	(.L_906 - .L_905)


	//   ....[0]....
.L_905:
        /*003c*/ 	.word	0xffffffff


	//   ....[1]....
        /*0040*/ 	.word	0xffffffff


	//   ....[2]....
        /*0044*/ 	.word	0xffffffff


	//   ....[3]....
        /*0048*/ 	.word	0xffffffff


	//   ....[4]....
        /*004c*/ 	.word	0xffffffff


	//   ....[5]....
        /*0050*/ 	.word	0xffffffff


	//   ....[6]....
        /*0054*/ 	.word	0xffffffff


	//   ....[7]....
        /*0058*/ 	.word	0xffffffff


	//----- nvinfo : EIATTR_COOP_GROUP_INSTR_OFFSETS
	.align		4
.L_906:
        /*005c*/ 	.byte	0x04, 0x28
        /*005e*/ 	.short	(.L_908 - .L_907)


	//   ....[0]....
.L_907:
        /*0060*/ 	.word	0x00006e00


	//   ....[1]....
        /*0064*/ 	.word	0x00006e30


	//   ....[2]....
        /*0068*/ 	.word	0x00007220


	//   ....[3]....
        /*006c*/ 	.word	0x00007230


	//   ....[4]....
        /*0070*/ 	.word	0x000073c0


	//   ....[5]....
        /*0074*/ 	.word	0x00007410


	//   ....[6]....
        /*0078*/ 	.word	0x000077c0


	//   ....[7]....
        /*007c*/ 	.word	0x000077d0


	//----- nvinfo : EIATTR_EXIT_INSTR_OFFSETS
	.align		4
.L_908:
        /*0080*/ 	.byte	0x04, 0x1c
        /*0082*/ 	.short	(.L_910 - .L_909)


	//   ....[0]....
.L_909:
        /*0084*/ 	.word	0x00000030


	//   ....[1]....
        /*0088*/ 	.word	0x00006b90


	//   ....[2]....
        /*008c*/ 	.word	0x000077e0


	//   ....[3]....
        /*0090*/ 	.word	0x00007880


	//----- nvinfo : EIATTR_CTAIDZ_USED
	.align		4
.L_910:
        /*0094*/ 	.byte	0x01, 0x04
	.zero		2


	//----- nvinfo : EIATTR_MAX_THREADS
	.align		4
        /*0098*/ 	.byte	0x04, 0x05
        /*009a*/ 	.short	(.L_912 - .L_911)
.L_911:
        /*009c*/ 	.word	0x00000100
        /*00a0*/ 	.word	0x00000001
        /*00a4*/ 	.word	0x00000001


	//----- nvinfo : EIATTR_CRS_STACK_SIZE
	.align		4
.L_912:
        /*00a8*/ 	.byte	0x04, 0x1e
        /*00aa*/ 	.short	(.L_914 - .L_913)
.L_913:
        /*00ac*/ 	.word	0x00000000
.L_914:


//--------------------- .nv.info._ZN7cutlass13device_kernelIN5flash19enable_sm80_to_sm89INS1_16FlashAttnBwdSm80INS1_25CollectiveMainloopBwdSm80ILi2ELi2EN4cute5tupleIJNS5_1CILi64EEENS7_ILi128EEENS7_ILi96EEEEEENS_6half_tEfNS_4arch4Sm80ELb0ELb1ELb1ELb1ELb0ELb0ELb0ELb0ELi2ELi2ELi4ELi2ELb0EEENS1_21CollectiveEpilogueBwdISB_SC_SE_Li256ELb1ELb0ELi2EEENS1_19SingleTileSchedulerILb1ELb0ELb0ELi128EEEEEEEEEvNT_6ParamsE --------------------------
	.section	.nv.info._ZN7cutlass13device_kernelIN5flash19enable_sm80_to_sm89INS1_16FlashAttnBwdSm80INS1_25CollectiveMainloopBwdSm80ILi2ELi2EN4cute5tupleIJNS5_1CILi64EEENS7_ILi128EEENS7_ILi96EEEEEENS_6half_tEfNS_4arch4Sm80ELb0ELb1ELb1ELb1ELb0ELb0ELb0ELb0ELi2ELi2ELi4ELi2ELb0EEENS1_21CollectiveEpilogueBwdISB_SC_SE_Li256ELb1ELb0ELi2EEENS1_19SingleTileSchedulerILb1ELb0ELb0ELi128EEEEEEEEEvNT_6ParamsE,"",@"SHT_CUDA_INFO"
	.sectionflags	@""
	.align	4


	//----- nvinfo : EIATTR_CUDA_API_VERSION
	.align		4
        /*0000*/ 	.byte	0x04, 0x37
        /*0002*/ 	.short	(.L_916 - .L_915)
.L_915:
        /*0004*/ 	.word	0x00000082


	//----- nvinfo : EIATTR_SW2861232_WAR
	.align		4
.L_916:
        /*0008*/ 	.byte	0x01, 0x35
	.zero		2


	//----- nvinfo : EIATTR_PARAM_CBANK
	.align		4
        /*000c*/ 	.byte	0x04, 0x0a
        /*000e*/ 	.short	(.L_918 - .L_917)
	.align		4
.L_917:
        /*0010*/ 	.word	index@(.nv.constant0._ZN7cutlass13device_kernelIN5flash19enable_sm80_to_sm89INS1_16FlashAttnBwdSm80INS1_25CollectiveMainloopBwdSm80ILi2ELi2EN4cute5tupleIJNS5_1CILi64EEENS7_ILi128EEENS7_ILi96EEEEEENS_6half_tEfNS_4arch4Sm80ELb0ELb1ELb1ELb1ELb0ELb0ELb0ELb0ELi2ELi2ELi4ELi2ELb0EEENS1_21CollectiveEpilogueBwdISB_SC_SE_Li256ELb1ELb0ELi2EEENS1_19SingleTileSchedulerILb1ELb0ELb0ELi128EEEEEEEEEvNT_6ParamsE)
        /*0014*/ 	.short	0x0160
        /*0016*/ 	.short	0x0270


	//----- nvinfo : EIATTR_CBANK_PARAM_SIZE
	.align		4
.L_918:
        /*0018*/ 	.byte	0x03, 0x19
        /*001a*/ 	.short	0x0270


	//----- nvinfo : EIATTR_KPARAM_INFO
	.align		4
        /*001c*/ 	.byte	0x04, 0x17
        /*001e*/ 	.short	(.L_920 - .L_919)
.L_919:
        /*0020*/ 	.word	0x00000000
        /*0024*/ 	.short	0x0000
        /*0026*/ 	.short	0x0000
        /*0028*/ 	.byte	0x00, 0xf0, 0xc1, 0x09


	//----- nvinfo : EIATTR_MAXREG_COUNT
	.align		4
.L_920:
        /*002c*/ 	.byte	0x03, 0x1b
        /*002e*/ 	.short	0x00ff


	//----- nvinfo : EIATTR_NUM_BARRIERS
	.align		4
        /*0030*/ 	.byte	0x02, 0x4c
        /*0032*/ 	.byte	0x02
	.zero		1


	//----- nvinfo : EIATTR_MERCURY_ISA_VERSION
	.align		4
        /*0034*/ 	.byte	0x03, 0x5f
        /*0036*/ 	.short	0x0000


	//----- nvinfo : EIATTR_COOP_GROUP_MASK_REGIDS
	.align		4
        /*0038*/ 	.byte	0x04, 0x29
        /*003a*/ 	.short	(.L_922 - .L_921)


	//   ....[0]....
.L_921:
        /*003c*/ 	.word	0xffffffff


	//----- nvinfo : EIATTR_COOP_GROUP_INSTR_OFFSETS
	.align		4
.L_922:
        /*0040*/ 	.byte	0x04, 0x28
        /*0042*/ 	.short	(.L_924 - .L_923)


	//   ....[0]....
.L_923:
        /*0044*/ 	.word	0x00000090


	//----- nvinfo : EIATTR_EXIT_INSTR_OFFSETS
	.align		4
.L_924:
        /*0048*/ 	.byte	0x04, 0x1c
        /*004a*/ 	.short	(.L_926 - .L_925)


	//   ....[0]....
.L_925:
        /*004c*/ 	.word	0x00000300


	//   ....[1]....
        /*0050*/ 	.word	0x00007ef0


	//   ....[2]....
        /*0054*/ 	.word	0x00008000


	//   ....[3]....
        /*0058*/ 	.word	0x00008020


	//   ....[4]....
        /*005c*/ 	.word	0x00008700


	//   ....[5]....
        /*0060*/ 	.word	0x000087f0


	//   ....[6]....
        /*0064*/ 	.word	0x00008810


	//----- nvinfo : EIATTR_CTAIDZ_USED
	.align		4
.L_926:
        /*0068*/ 	.byte	0x01, 0x04
	.zero		2


	//----- nvinfo : EIATTR_MAX_THREADS
	.align		4
        /*006c*/ 	.byte	0x04, 0x05
        /*006e*/ 	.short	(.L_928 - .L_927)
.L_927:
        /*0070*/ 	.word	0x00000100
        /*0074*/ 	.word	0x00000001
        /*0078*/ 	.word	0x00000001


	//----- nvinfo : EIATTR_CRS_STACK_SIZE
	.align		4
.L_928:
        /*007c*/ 	.byte	0x04, 0x1e
        /*007e*/ 	.short	(.L_930 - .L_929)
.L_929:
        /*0080*/ 	.word	0x00000000
.L_930:


//--------------------- .nv.info._ZN7cutlass13device_kernelIN5flash19enable_sm80_to_sm89INS1_16FlashAttnBwdSm80INS1_25CollectiveMainloopBwdSm80ILi2ELi2EN4cute5tupleIJNS5_1CILi64EEENS7_ILi128EEENS7_ILi96EEEEEENS_6half_tEfNS_4arch4Sm80ELb0ELb1ELb1ELb1ELb1ELb0ELb0ELb0ELi2ELi2ELi4ELi2ELb0EEENS1_21CollectiveEpilogueBwdISB_SC_SE_Li256ELb1ELb0ELi2EEENS1_19SingleTileSchedulerILb1ELb0ELb0ELi128EEEEEEEEEvNT_6ParamsE --------------------------
	.section	.nv.info._ZN7cutlass13device_kernelIN5flash19enable_sm80_to_sm89INS1_16FlashAttnBwdSm80INS1_25CollectiveMainloopBwdSm80ILi2ELi2EN4cute5tupleIJNS5_1CILi64EEENS7_ILi128EEENS7_ILi96EEEEEENS_6half_tEfNS_4arch4Sm80ELb0ELb1ELb1ELb1ELb1ELb0ELb0ELb0ELi2ELi2ELi4ELi2ELb0EEENS1_21CollectiveEpilogueBwdISB_SC_SE_Li256ELb1ELb0ELi2EEENS1_19SingleTileSchedulerILb1ELb0ELb0ELi128EEEEEEEEEvNT_6ParamsE,"",@"SHT_CUDA_INFO"
	.sectionflags	@""
	.align	4


	//----- nvinfo : EIATTR_CUDA_API_VERSION
	.align		4
        /*0000*/ 	.byte	0x04, 0x37
        /*0002*/ 	.short	(.L_932 - .L_931)
.L_931:
        /*0004*/ 	.word	0x00000082


	//----- nvinfo : EIATTR_SW2861232_WAR
	.align		4
.L_932:
        /*0008*/ 	.byte	0x01, 0x35
	.zero		2


	//----- nvinfo : EIATTR_PARAM_CBANK
	.align		4
        /*000c*/ 	.byte	0x04, 0x0a
        /*000e*/ 	.short	(.L_934 - .L_933)
	.align		4
.L_933:
        /*0010*/ 	.word	index@(.nv.constant0._ZN7cutlass13device_kernelIN5flash19enable_sm80_to_sm89INS1_16FlashAttnBwdSm80INS1_25CollectiveMainloopBwdSm80ILi2ELi2EN4cute5tupleIJNS5_1CILi64EEENS7_ILi128EEENS7_ILi96EEEEEENS_6half_tEfNS_4arch4Sm80ELb0ELb1ELb1ELb1ELb1ELb0ELb0ELb0ELi2ELi2ELi4ELi2ELb0EEENS1_21CollectiveEpilogueBwdISB_SC_SE_Li256ELb1ELb0ELi2EEENS1_19SingleTileSchedulerILb1ELb0ELb0ELi128EEEEEEEEEvNT_6ParamsE)
        /*0014*/ 	.short	0x0160
        /*0016*/ 	.short	0x0270


	//----- nvinfo : EIATTR_CBANK_PARAM_SIZE
	.align		4
.L_934:
        /*0018*/ 	.byte	0x03, 0x19
        /*001a*/ 	.short	0x0270


	//----- nvinfo : EIATTR_KPARAM_INFO
	.align		4
        /*001c*/ 	.byte	0x04, 0x17
        /*001e*/ 	.short	(.L_936 - .L_935)
.L_935:
        /*0020*/ 	.word	0x00000000
        /*0024*/ 	.short	0x0000
        /*0026*/ 	.short	0x0000
        /*0028*/ 	.byte	0x00, 0xf0, 0xc1, 0x09


	//----- nvinfo : EIATTR_MAXREG_COUNT
	.align		4
.L_936:
        /*002c*/ 	.byte	0x03, 0x1b
        /*002e*/ 	.short	0x00ff


	//----- nvinfo : EIATTR_NUM_BARRIERS
	.align		4
        /*0030*/ 	.byte	0x02, 0x4c
        /*0032*/ 	.byte	0x02
	.zero		1


	//----- nvinfo : EIATTR_MERCURY_ISA_VERSION
	.align		4
        /*0034*/ 	.byte	0x03, 0x5f
        /*0036*/ 	.short	0x0000


	//----- nvinfo : EIATTR_COOP_GROUP_MASK_REGIDS
	.align		4
        /*0038*/ 	.byte	0x04, 0x29
        /*003a*/ 	.short	(.L_938 - .L_937)


	//   ....[0]....
.L_937:
        /*003c*/ 	.word	0xffffffff


	//----- nvinfo : EIATTR_COOP_GROUP_INSTR_OFFSETS
	.align		4
.L_938:
        /*0040*/ 	.byte	0x04, 0x28
        /*0042*/ 	.short	(.L_940 - .L_939)


	//   ....[0]....
.L_939:
        /*0044*/ 	.word	0x00000090


	//----- nvinfo : EIATTR_EXIT_INSTR_OFFSETS
	.align		4
.L_940:
        /*0048*/ 	.byte	0x04, 0x1c
        /*004a*/ 	.short	(.L_942 - .L_941)


	//   ....[0]....
.L_941:
        /*004c*/ 	.word	0x00000300


	//   ....[1]....
        /*0050*/ 	.word	0x00007ef0


	//   ....[2]....
        /*0054*/ 	.word	0x00008000


	//   ....[3]....
        /*0058*/ 	.word	0x00008020


	//   ....[4]....
        /*005c*/ 	.word	0x00008700


	//   ....[5]....
        /*0060*/ 	.word	0x000087f0


	//   ....[6]....
        /*0064*/ 	.word	0x00008810


	//----- nvinfo : EIATTR_CTAIDZ_USED
	.align		4
.L_942:
        /*0068*/ 	.byte	0x01, 0x04
	.zero		2


	//----- nvinfo : EIATTR_MAX_THREADS
	.align		4
        /*006c*/ 	.byte	0x04, 0x05
        /*006e*/ 	.short	(.L_944 - .L_943)
.L_943:
        /*0070*/ 	.word	0x00000100
        /*0074*/ 	.word	0x00000001
        /*0078*/ 	.word	0x00000001


	//----- nvinfo : EIATTR_CRS_STACK_SIZE
	.align		4
.L_944:
        /*007c*/ 	.byte	0x04, 0x1e
        /*007e*/ 	.short	(.L_946 - .L_945)
.L_945:
        /*0080*/ 	.word	0x00000000
.L_946:


//--------------------- .nv.info._ZN7cutlass13device_kernelIN5flash19enable_sm80_to_sm89INS1_16FlashAttnBwdSm80INS1_25CollectiveMainloopBwdSm80ILi2ELi2EN4cute5tupleIJNS5_1CILi64EEENS7_ILi128EEENS7_ILi96EEEEEENS_6half_tEfNS_4arch4Sm80ELb0ELb1ELb1ELb1ELb0ELb0ELb0ELb0ELi2ELi2ELi4ELi2ELb0EEENS1_24CollectiveEpilogueBwdGQAISB_fSE_Li256ELb1ELb0EEENS1_19SingleTileSchedulerILb1ELb0ELb0ELi128EEEEEEEEEvNT_6ParamsE --------------------------
	.section	.nv.info._ZN7cutlass13device_kernelIN5flash19enable_sm80_to_sm89INS1_16FlashAttnBwdSm80INS1_25CollectiveMainloopBwdSm80ILi2ELi2EN4cute5tupleIJNS5_1CILi64EEENS7_ILi128EEENS7_ILi96EEEEEENS_6half_tEfNS_4arch4Sm80ELb0ELb1ELb1ELb1ELb0ELb0ELb0ELb0ELi2ELi2ELi4ELi2ELb0EEENS1_24CollectiveEpilogueBwdGQAISB_fSE_Li256ELb1ELb0EEENS1_19SingleTileSchedulerILb1ELb0ELb0ELi128EEEEEEEEEvNT_6ParamsE,"",@"SHT_CUDA_INFO"
	.sectionflags	@""
	.align	4


	//----- nvinfo : EIATTR_CUDA_API_VERSION
	.align		4
        /*0000*/ 	.byte	0x04, 0x37
        /*0002*/ 	.short	(.L_948 - .L_947)
.L_947:
        /*0004*/ 	.word	0x00000082


	//----- nvinfo : EIATTR_SW2861232_WAR
	.align		4
.L_948:
        /*0008*/ 	.byte	0x01, 0x35
	.zero		2


	//----- nvinfo : EIATTR_PARAM_CBANK
	.align		4
        /*000c*/ 	.byte	0x04, 0x0a
        /*000e*/ 	.short	(.L_950 - .L_949)
	.align		4
.L_949:
        /*0010*/ 	.word	index@(.nv.constant0._ZN7cutlass13device_kernelIN5flash19enable_sm80_to_sm89INS1_16FlashAttnBwdSm80INS1_25CollectiveMainloopBwdSm80ILi2ELi2EN4cute5tupleIJNS5_1CILi64EEENS7_ILi128EEENS7_ILi96EEEEEENS_6half_tEfNS_4arch4Sm80ELb0ELb1ELb1ELb1ELb0ELb0ELb0ELb0ELi2ELi2ELi4ELi2ELb0EEENS1_24CollectiveEpilogueBwdGQAISB_fSE_Li256ELb1ELb0EEENS1_19SingleTileSchedulerILb1ELb0ELb0ELi128EEEEEEEEEvNT_6ParamsE)
        /*0014*/ 	.short	0x0160
        /*0016*/ 	.short	0x0278


	//----- nvinfo : EIATTR_CBANK_PARAM_SIZE
	.align		4
.L_950:
        /*0018*/ 	.byte	0x03, 0x19
        /*001a*/ 	.short	0x0278


	//----- nvinfo : EIATTR_KPARAM_INFO
	.align		4
        /*001c*/ 	.byte	0x04, 0x17
        /*001e*/ 	.short	(.L_952 - .L_951)
.L_951:
        /*0020*/ 	.word	0x00000000
        /*0024*/ 	.short	0x0000
        /*0026*/ 	.short	0x0000
        /*0028*/ 	.byte	0x00, 0xf0, 0xe1, 0x09


	//----- nvinfo : EIATTR_MAXREG_COUNT
	.align		4
.L_952:
        /*002c*/ 	.byte	0x03, 0x1b
        /*002e*/ 	.short	0x00ff


	//----- nvinfo : EIATTR_NUM_BARRIERS
	.align		4
        /*0030*/ 	.byte	0x02, 0x4c
        /*0032*/ 	.byte	0x02
	.zero		1


	//----- nvinfo : EIATTR_MERCURY_ISA_VERSION
	.align		4
        /*0034*/ 	.byte	0x03, 0x5f
        /*0036*/ 	.short	0x0000


	//----- nvinfo : EIATTR_COOP_GROUP_MASK_REGIDS
	.align		4
        /*0038*/ 	.byte	0x04, 0x29
        /*003a*/ 	.short	(.L_954 - .L_953)


	//   ....[0]....
.L_953:
        /*003c*/ 	.word	0xffffffff


	//----- nvinfo : EIATTR_COOP_GROUP_INSTR_OFFSETS
	.align		4
.L_954:
        /*0040*/ 	.byte	0x04, 0x28
        /*0042*/ 	.short	(.L_956 - .L_955)


	//   ....[0]....
.L_955:
        /*0044*/ 	.word	0x00000090


	//----- nvinfo : EIATTR_EXIT_INSTR_OFFSETS
	.align		4
.L_956:
        /*0048*/ 	.byte	0x04, 0x1c
        /*004a*/ 	.short	(.L_958 - .L_957)


	//   ....[0]....
.L_957:
        /*004c*/ 	.word	0x00000300


	//   ....[1]....
        /*0050*/ 	.word	0x00006f00


	//   ....[2]....
        /*0054*/ 	.word	0x00007810


	//----- nvinfo : EIATTR_CTAIDZ_USED
	.align		4
.L_958:
        /*0058*/ 	.byte	0x01, 0x04
	.zero		2


	//----- nvinfo : EIATTR_MAX_THREADS
	.align		4
        /*005c*/ 	.byte	0x04, 0x05
        /*005e*/ 	.short	(.L_960 - .L_959)
.L_959:
        /*0060*/ 	.word	0x00000100
        /*0064*/ 	.word	0x00000001
        /*0068*/ 	.word	0x00000001


	//----- nvinfo : EIATTR_CRS_STACK_SIZE
	.align		4
.L_960:
        /*006c*/ 	.byte	0x04, 0x1e
        /*006e*/ 	.short	(.L_962 - .L_961)
.L_961:
        /*0070*/ 	.word	0x00000000
.L_962:


//--------------------- .nv.info._ZN7cutlass13device_kernelIN5flash19enable_sm80_to_sm89INS1_16FlashAttnBwdSm80INS1_25CollectiveMainloopBwdSm80ILi2ELi2EN4cute5tupleIJNS5_1CILi64EEENS7_ILi128EEENS7_ILi96EEEEEENS_6half_tEfNS_4arch4Sm80ELb0ELb1ELb1ELb1ELb1ELb0ELb0ELb0ELi2ELi2ELi4ELi2ELb0EEENS1_24CollectiveEpilogueBwdGQAISB_fSE_Li256ELb1ELb1EEENS1_19SingleTileSchedulerILb1ELb0ELb0ELi128EEEEEEEEEvNT_6ParamsE --------------------------
	.section	.nv.info._ZN7cutlass13device_kernelIN5flash19enable_sm80_to_sm89INS1_16FlashAttnBwdSm80INS1_25CollectiveMainloopBwdSm80ILi2ELi2EN4cute5tupleIJNS5_1CILi64EEENS7_ILi128EEENS7_ILi96EEEEEENS_6half_tEfNS_4arch4Sm80ELb0ELb1ELb1ELb1ELb1ELb0ELb0ELb0ELi2ELi2ELi4ELi2ELb0EEENS1_24CollectiveEpilogueBwdGQAISB_fSE_Li256ELb1ELb1EEENS1_19SingleTileSchedulerILb1ELb0ELb0ELi128EEEEEEEEEvNT_6ParamsE,"",@"SHT_CUDA_INFO"
	.sectionflags	@""
	.align	4


	//----- nvinfo : EIATTR_CUDA_API_VERSION
	.align		4
        /*0000*/ 	.byte	0x04, 0x37
        /*0002*/ 	.short	(.L_964 - .L_963)
.L_963:
        /*0004*/ 	.word	0x00000082


	//----- nvinfo : EIATTR_SW2861232_WAR
	.align		4
.L_964:
        /*0008*/ 	.byte	0x01, 0x35
	.zero		2


	//----- nvinfo : EIATTR_PARAM_CBANK
	.align		4
        /*000c*/ 	.byte	0x04, 0x0a
        /*000e*/ 	.short	(.L_966 - .L_965)
	.align		4
.L_965:
        /*0010*/ 	.word	index@(.nv.constant0._ZN7cutlass13device_kernelIN5flash19enable_sm80_to_sm89INS1_16FlashAttnBwdSm80INS1_25CollectiveMainloopBwdSm80ILi2ELi2EN4cute5tupleIJNS5_1CILi64EEENS7_ILi128EEENS7_ILi96EEEEEENS_6half_tEfNS_4arch4Sm80ELb0ELb1ELb1ELb1ELb1ELb0ELb0ELb0ELi2ELi2ELi4ELi2ELb0EEENS1_24CollectiveEpilogueBwdGQAISB_fSE_Li256ELb1ELb1EEENS1_19SingleTileSchedulerILb1ELb0ELb0ELi128EEEEEEEEEvNT_6ParamsE)
        /*0014*/ 	.short	0x0160
        /*0016*/ 	.short	0x0278


	//----- nvinfo : EIATTR_CBANK_PARAM_SIZE
	.align		4
.L_966:
        /*0018*/ 	.byte	0x03, 0x19
        /*001a*/ 	.short	0x0278


	//----- nvinfo : EIATTR_KPARAM_INFO
	.align		4
        /*001c*/ 	.byte	0x04, 0x17
        /*001e*/ 	.short	(.L_968 - .L_967)
.L_967:
        /*0020*/ 	.word	0x00000000
        /*0024*/ 	.short	0x0000
        /*0026*/ 	.short	0x0000
        /*0028*/ 	.byte	0x00, 0xf0, 0xe1, 0x09


	//----- nvinfo : EIATTR_MAXREG_COUNT
	.align		4
.L_968:
        /*002c*/ 	.byte	0x03, 0x1b
        /*002e*/ 	.short	0x00ff


	//----- nvinfo : EIATTR_NUM_BARRIERS
	.align		4
        /*0030*/ 	.byte	0x02, 0x4c
        /*0032*/ 	.byte	0x02
	.zero		1


	//----- nvinfo : EIATTR_MERCURY_ISA_VERSION
	.align		4
        /*0034*/ 	.byte	0x03, 0x5f
        /*0036*/ 	.short	0x0000


	//----- nvinfo : EIATTR_COOP_GROUP_MASK_REGIDS
	.align		4
        /*0038*/ 	.byte	0x04, 0x29
        /*003a*/ 	.short	(.L_970 - .L_969)


	//   ....[0]....
.L_969:
        /*003c*/ 	.word	0xffffffff


	//   ....[1]....
        /*0040*/ 	.word	0xffffffff


	//   ....[2]....
        /*0044*/ 	.word	0xffffffff


	//   ....[3]....
        /*0048*/ 	.word	0xffffffff


	//   ....[4]....
        /*004c*/ 	.word	0xffffffff


	//   ....[5]....
        /*0050*/ 	.word	0xffffffff


	//   ....[6]....
        /*0054*/ 	.word	0xffffffff


	//   ....[7]....
        /*0058*/ 	.word	0xffffffff


	//   ....[8]....
        /*005c*/ 	.word	0xffffffff


	//----- nvinfo : EIATTR_COOP_GROUP_INSTR_OFFSETS
	.align		4
.L_970:
        /*0060*/ 	.byte	0x04, 0x28
        /*0062*/ 	.short	(.L_972 - .L_971)


	//   ....[0]....
.L_971:
        /*0064*/ 	.word	0x00000090


	//   ....[1]....
        /*0068*/ 	.word	0x00007250


	//   ....[2]....
        /*006c*/ 	.word	0x00007280


	//   ....[3]....
        /*0070*/ 	.word	0x00007680


	//   ....[4]....
        /*0074*/ 	.word	0x00007690


	//   ....[5]....
        /*0078*/ 	.word	0x00007820


	//   ....[6]....
        /*007c*/ 	.word	0x00007870


	//   ....[7]....
        /*0080*/ 	.word	0x00007c20


	//   ....[8]....
        /*0084*/ 	.word	0x00007c30


	//----- nvinfo : EIATTR_EXIT_INSTR_OFFSETS
	.align		4
.L_972:
        /*0088*/ 	.byte	0x04, 0x1c
        /*008a*/ 	.short	(.L_974 - .L_973)


	//   ....[0]....
.L_973:
        /*008c*/ 	.word	0x00000300


	//   ....[1]....
        /*0090*/ 	.word	0x00006f00


	//   ....[2]....
        /*0094*/ 	.word	0x00007c40


	//   ....[3]....
        /*0098*/ 	.word	0x00007ce0


	//----- nvinfo : EIATTR_CTAIDZ_USED
	.align		4
.L_974:
        /*009c*/ 	.byte	0x01, 0x04
	.zero		2


	//----- nvinfo : EIATTR_MAX_THREADS
	.align		4
        /*00a0*/ 	.byte	0x04, 0x05
        /*00a2*/ 	.short	(.L_976 - .L_975)
.L_975:
        /*00a4*/ 	.word	0x00000100
        /*00a8*/ 	.word	0x00000001
        /*00ac*/ 	.word	0x00000001


	//----- nvinfo : EIATTR_CRS_STACK_SIZE
	.align		4
.L_976:
        /*00b0*/ 	.byte	0x04, 0x1e
        /*00b2*/ 	.short	(.L_978 - .L_977)
.L_977:
        /*00b4*/ 	.word	0x00000000
.L_978:


//--------------------- .nv.info._ZN7cutlass13device_kernelIN5flash19enable_sm80_to_sm89INS1_16FlashAttnBwdSm80INS1_25CollectiveMainloopBwdSm80ILi2ELi2EN4cute5tupleIJNS5_1CILi64EEENS7_ILi128EEENS7_ILi96EEEEEENS_6half_tEfNS_4arch4Sm80ELb1ELb0ELb1ELb0ELb0ELb0ELb0ELb0ELi2ELi2ELi4ELi2ELb0EEENS1_21CollectiveEpilogueBwdISB_SC_SE_Li256ELb0ELb0ELi2EEENS1_25SingleTileBwdLPTSchedulerILb0ELi128ELb0EEEEEEEEEvNT_6ParamsE --------------------------
	.section	.nv.info._ZN7cutlass13device_kernelIN5flash19enable_sm80_to_sm89INS1_16FlashAttnBwdSm80INS1_25CollectiveMainloopBwdSm80ILi2ELi2EN4cute5tupleIJNS5_1CILi64EEENS7_ILi128EEENS7_ILi96EEEEEENS_6half_tEfNS_4arch4Sm80ELb1ELb0ELb1ELb0ELb0ELb0ELb0ELb0ELi2ELi2ELi4ELi2ELb0EEENS1_21CollectiveEpilogueBwdISB_SC_SE_Li256ELb0ELb0ELi2EEENS1_25SingleTileBwdLPTSchedulerILb0ELi128ELb0EEEEEEEEEvNT_6ParamsE,"",@"SHT_CUDA_INFO"
	.sectionflags	@""
	.align	4


	//----- nvinfo : EIATTR_CUDA_API_VERSION
	.align		4
        /*0000*/ 	.byte	0x04, 0x37
        /*0002*/ 	.short	(.L_980 - .L_979)
.L_979:
        /*0004*/ 	.word	0x00000082


	//----- nvinfo : EIATTR_SW2861232_WAR
	.align		4
.L_980:
        /*0008*/ 	.byte	0x01, 0x35
	.zero		2


	//----- nvinfo : EIATTR_PARAM_CBANK
	.align		4
        /*000c*/ 	.byte	0x04, 0x0a
        /*000e*/ 	.short	(.L_982 - .L_981)
	.align		4
.L_981:
        /*0010*/ 	.word	index@(.nv.constant0._ZN7cutlass13device_kernelIN5flash19enable_sm80_to_sm89INS1_16FlashAttnBwdSm80INS1_25CollectiveMainloopBwdSm80ILi2ELi2EN4cute5tupleIJNS5_1CILi64EEENS7_ILi128EEENS7_ILi96EEEEEENS_6half_tEfNS_4arch4Sm80ELb1ELb0ELb1ELb0ELb0ELb0ELb0ELb0ELi2ELi2ELi4ELi2ELb0EEENS1_21CollectiveEpilogueBwdISB_SC_SE_Li256ELb0ELb0ELi2EEENS1_25SingleTileBwdLPTSchedulerILb0ELi128ELb0EEEEEEEEEvNT_6ParamsE)
        /*0014*/ 	.short	0x0160
        /*0016*/ 	.short	0x0288


	//----- nvinfo : EIATTR_CBANK_PARAM_SIZE
	.align		4
.L_982:
        /*0018*/ 	.byte	0x03, 0x19
        /*001a*/ 	.short	0x0288


	//----- nvinfo : EIATTR_KPARAM_INFO
	.align		4
        /*001c*/ 	.byte	0x04, 0x17
        /*001e*/ 	.short	(.L_984 - .L_983)
.L_983:
        /*0020*/ 	.word	0x00000000
        /*0024*/ 	.short	0x0000
        /*0026*/ 	.short	0x0000
        /*0028*/ 	.byte	0x00, 0xf0, 0x21, 0x0a


	//----- nvinfo : EIATTR_MAXREG_COUNT
	.align		4
.L_984:
        /*002c*/ 	.byte	0x03, 0x1b
        /*002e*/ 	.short	0x00ff


	//----- nvinfo : EIATTR_NUM_BARRIERS
	.align		4
        /*0030*/ 	.byte	0x02, 0x4c
        /*0032*/ 	.byte	0x02
	.zero		1


	//----- nvinfo : EIATTR_MERCURY_ISA_VERSION
	.align		4
        /*0034*/ 	.byte	0x03, 0x5f
        /*0036*/ 	.short	0x0000


	//----- nvinfo : EIATTR_COOP_GROUP_MASK_REGIDS
	.align		4
        /*0038*/ 	.byte	0x04, 0x29
        /*003a*/ 	.short	(.L_986 - .L_985)


	//   ....[0]....
.L_985:
        /*003c*/ 	.word	0xffffffff


	//----- nvinfo : EIATTR_COOP_GROUP_INSTR_OFFSETS
	.align		4
.L_986:
        /*0040*/ 	.byte	0x04, 0x28
        /*0042*/ 	.short	(.L_988 - .L_987)


	//   ....[0]....
.L_987:
        /*0044*/ 	.word	0x00000040


	//----- nvinfo : EIATTR_EXIT_INSTR_OFFSETS
	.align		4
.L_988:
        /*0048*/ 	.byte	0x04, 0x1c
        /*004a*/ 	.short	(.L_990 - .L_989)


	//   ....[0]....
.L_989:
        /*004c*/ 	.word	0x00000530


	//   ....[1]....
        /*0050*/ 	.word	0x000074b0


	//   ....[2]....
        /*0054*/ 	.word	0x000075b0


	//   ....[3]....
        /*0058*/ 	.word	0x000075d0


	//   ....[4]....
        /*005c*/ 	.word	0x00007bb0


	//   ....[5]....
        /*0060*/ 	.word	0x00007cb0


	//   ....[6]....
        /*0064*/ 	.word	0x00007cd0


	//----- nvinfo : EIATTR_MAX_THREADS
	.align		4
.L_990:
        /*0068*/ 	.byte	0x04, 0x05
        /*006a*/ 	.short	(.L_992 - .L_991)
.L_991:
        /*006c*/ 	.word	0x00000100
        /*0070*/ 	.word	0x00000001
        /*0074*/ 	.word	0x00000001


	//----- nvinfo : EIATTR_CRS_STACK_SIZE
	.align		4
.L_992:
        /*0078*/ 	.byte	0x04, 0x1e
        /*007a*/ 	.short	(.L_994 - .L_993)
.L_993:
        /*007c*/ 	.word	0x00000000
.L_994:


//--------------------- .nv.info._ZN7cutlass13device_kernelIN5flash19enable_sm80_to_sm89INS1_16FlashAttnBwdSm80INS1_25CollectiveMainloopBwdSm80ILi2ELi2EN4cute5tupleIJNS5_1CILi64EEENS7_ILi128EEENS7_ILi96EEEEEENS_6half_tEfNS_4arch4Sm80ELb1ELb0ELb1ELb0ELb1ELb0ELb0ELb0ELi2ELi2ELi4ELi2ELb0EEENS1_21CollectiveEpilogueBwdISB_SC_SE_Li256ELb0ELb0ELi2EEENS1_25SingleTileBwdLPTSchedulerILb0ELi128ELb1EEEEEEEEEvNT_6ParamsE --------------------------
	.section	.nv.info._ZN7cutlass13device_kernelIN5flash19enable_sm80_to_sm89INS1_16FlashAttnBwdSm80INS1_25CollectiveMainloopBwdSm80ILi2ELi2EN4cute5tupleIJNS5_1CILi64EEENS7_ILi128EEENS7_ILi96EEEEEENS_6half_tEfNS_4arch4Sm80ELb1ELb0ELb1ELb0ELb1ELb0ELb0ELb0ELi2ELi2ELi4ELi2ELb0EEENS1_21CollectiveEpilogueBwdISB_SC_SE_Li256ELb0ELb0ELi2EEENS1_25SingleTileBwdLPTSchedulerILb0ELi128ELb1EEEEEEEEEvNT_6ParamsE,"",@"SHT_CUDA_INFO"
	.sectionflags	@""
	.align	4


	//----- nvinfo : EIATTR_CUDA_API_VERSION
	.align		4
        /*0000*/ 	.byte	0x04, 0x37
        /*0002*/ 	.short	(.L_996 - .L_995)
.L_995:
        /*0004*/ 	.word	0x00000082


	//----- nvinfo : EIATTR_SW2861232_WAR
	.align		4
.L_996:
        /*0008*/ 	.byte	0x01, 0x35
	.zero		2


	//----- nvinfo : EIATTR_PARAM_CBANK
	.align		4
        /*000c*/ 	.byte	0x04, 0x0a
        /*000e*/ 	.short	(.L_998 - .L_997)
	.align		4
.L_997:
        /*0010*/ 	.word	index@(.nv.constant0._ZN7cutlass13device_kernelIN5flash19enable_sm80_to_sm89INS1_16FlashAttnBwdSm80INS1_25CollectiveMainloopBwdSm80ILi2ELi2EN4cute5tupleIJNS5_1CILi64EEENS7_ILi128EEENS7_ILi96EEEEEENS_6half_tEfNS_4arch4Sm80ELb1ELb0ELb1ELb0ELb1ELb0ELb0ELb0ELi2ELi2ELi4ELi2ELb0EEENS1_21CollectiveEpilogueBwdISB_SC_SE_Li256ELb0ELb0ELi2EEENS1_25SingleTileBwdLPTSchedulerILb0ELi128ELb1EEEEEEEEEvNT_6ParamsE)
        /*0014*/ 	.short	0x0160
        /*0016*/ 	.short	0x0288


	//----- nvinfo : EIATTR_CBANK_PARAM_SIZE
	.align		4
.L_998:
        /*0018*/ 	.byte	0x03, 0x19
        /*001a*/ 	.short	0x0288


	//----- nvinfo : EIATTR_KPARAM_INFO
	.align		4
        /*001c*/ 	.byte	0x04, 0x17
        /*001e*/ 	.short	(.L_1000 - .L_999)
.L_999:
        /*0020*/ 	.word	0x00000000
        /*0024*/ 	.short	0x0000
        /*0026*/ 	.short	0x0000
        /*0028*/ 	.byte	0x00, 0xf0, 0x21, 0x0a


	//----- nvinfo : EIATTR_MAXREG_COUNT
	.align		4
.L_1000:
        /*002c*/ 	.byte	0x03, 0x1b
        /*002e*/ 	.short	0x00ff


	//----- nvinfo : EIATTR_NUM_BARRIERS
	.align		4
        /*0030*/ 	.byte	0x02, 0x4c
        /*0032*/ 	.byte	0x02
	.zero		1


	//----- nvinfo : EIATTR_MERCURY_ISA_VERSION
	.align		4
        /*0034*/ 	.byte	0x03, 0x5f
        /*0036*/ 	.short	0x0000


	//----- nvinfo : EIATTR_COOP_GROUP_MASK_REGIDS
	.align		4
        /*0038*/ 	.byte	0x04, 0x29
        /*003a*/ 	.short	(.L_1002 - .L_1001)


	//   ....[0]....
.L_1001:
        /*003c*/ 	.word	0xffffffff


	//----- nvinfo : EIATTR_COOP_GROUP_INSTR_OFFSETS
	.align		4
.L_1002:
        /*0040*/ 	.byte	0x04, 0x28
        /*0042*/ 	.short	(.L_1004 - .L_1003)


	//   ....[0]....
.L_1003:
        /*0044*/ 	.word	0x00000040


	//----- nvinfo : EIATTR_EXIT_INSTR_OFFSETS
	.align		4
.L_1004:
        /*0048*/ 	.byte	0x04, 0x1c
        /*004a*/ 	.short	(.L_1006 - .L_1005)


	//   ....[0]....
.L_1005:
        /*004c*/ 	.word	0x00000590


	//   ....[1]....
        /*0050*/ 	.word	0x00007510


	//   ....[2]....
        /*0054*/ 	.word	0x00007610


	//   ....[3]....
        /*0058*/ 	.word	0x00007630


	//   ....[4]....
        /*005c*/ 	.word	0x00007c10


	//   ....[5]....
        /*0060*/ 	.word	0x00007d10


	//   ....[6]....
        /*0064*/ 	.word	0x00007d30


	//----- nvinfo : EIATTR_MAX_THREADS
	.align		4
.L_1006:
        /*0068*/ 	.byte	0x04, 0x05
        /*006a*/ 	.short	(.L_1008 - .L_1007)
.L_1007:
        /*006c*/ 	.word	0x00000100
        /*0070*/ 	.word	0x00000001
        /*0074*/ 	.word	0x00000001


	//----- nvinfo : EIATTR_CRS_STACK_SIZE
	.align		4
.L_1008:
        /*0078*/ 	.byte	0x04, 0x1e
        /*007a*/ 	.short	(.L_1010 - .L_1009)
.L_1009:
        /*007c*/ 	.word	0x00000000
.L_1010:


//--------------------- .nv.info._ZN7cutlass13device_kernelIN5flash19enable_sm80_to_sm89INS1_16FlashAttnBwdSm80INS1_25CollectiveMainloopBwdSm80ILi2ELi2EN4cute5tupleIJNS5_1CILi64EEENS7_ILi128EEENS7_ILi96EEEEEENS_6half_tEfNS_4arch4Sm80ELb1ELb0ELb1ELb0ELb0ELb0ELb0ELb0ELi2ELi2ELi4ELi2ELb0EEENS1_24CollectiveEpilogueBwdGQAISB_fSE_Li256ELb0ELb0EEENS1_25SingleTileBwdLPTSchedulerILb0ELi128ELb0EEEEEEEEEvNT_6ParamsE --------------------------
	.section	.nv.info._ZN7cutlass13device_kernelIN5flash19enable_sm80_to_sm89INS1_16FlashAttnBwdSm80INS1_25CollectiveMainloopBwdSm80ILi2ELi2EN4cute5tupleIJNS5_1CILi64EEENS7_ILi128EEENS7_ILi96EEEEEENS_6half_tEfNS_4arch4Sm80ELb1ELb0ELb1ELb0ELb0ELb0ELb0ELb0ELi2ELi2ELi4ELi2ELb0EEENS1_24CollectiveEpilogueBwdGQAISB_fSE_Li256ELb0ELb0EEENS1_25SingleTileBwdLPTSchedulerILb0ELi128ELb0EEEEEEEEEvNT_6ParamsE,"",@"SHT_CUDA_INFO"
	.sectionflags	@""
	.align	4


	//----- nvinfo : EIATTR_CUDA_API_VERSION
	.align		4
        /*0000*/ 	.byte	0x04, 0x37
        /*0002*/ 	.short	(.L_1012 - .L_1011)
.L_1011:
        /*0004*/ 	.word	0x00000082


	//----- nvinfo : EIATTR_SW2861232_WAR
	.align		4
.L_1012:
        /*0008*/ 	.byte	0x01, 0x35
	.zero		2


	//----- nvinfo : EIATTR_PARAM_CBANK
	.align		4
        /*000c*/ 	.byte	0x04, 0x0a
        /*000e*/ 	.short	(.L_1014 - .L_1013)
	.align		4
.L_1013:
        /*0010*/ 	.word	index@(.nv.constant0._ZN7cutlass13device_kernelIN5flash19enable_sm80_to_sm89INS1_16FlashAttnBwdSm80INS1_25CollectiveMainloopBwdSm80ILi2ELi2EN4cute5tupleIJNS5_1CILi64EEENS7_ILi128EEENS7_ILi96EEEEEENS_6half_tEfNS_4arch4Sm80ELb1ELb0ELb1ELb0ELb0ELb0ELb0ELb0ELi2ELi2ELi4ELi2ELb0EEENS1_24CollectiveEpilogueBwdGQAISB_fSE_Li256ELb0ELb0EEENS1_25SingleTileBwdLPTSchedulerILb0ELi128ELb0EEEEEEEEEvNT_6ParamsE)
        /*0014*/ 	.short	0x0160
        /*0016*/ 	.short	0x0290


	//----- nvinfo : EIATTR_CBANK_PARAM_SIZE
	.align		4
.L_1014:
        /*0018*/ 	.byte	0x03, 0x19
        /*001a*/ 	.short	0x0290


	//----- nvinfo : EIATTR_KPARAM_INFO
	.align		4
        /*001c*/ 	.byte	0x04, 0x17
        /*001e*/ 	.short	(.L_1016 - .L_1015)
.L_1015:
        /*0020*/ 	.word	0x00000000
        /*0024*/ 	.short	0x0000
        /*0026*/ 	.short	0x0000
        /*0028*/ 	.byte	0x00, 0xf0, 0x41, 0x0a


	//----- nvinfo : EIATTR_MAXREG_COUNT
	.align		4
.L_1016:
        /*002c*/ 	.byte	0x03, 0x1b
        /*002e*/ 	.short	0x00ff


	//----- nvinfo : EIATTR_NUM_BARRIERS
	.align		4
        /*0030*/ 	.byte	0x02, 0x4c
        /*0032*/ 	.byte	0x02
	.zero		1


	//----- nvinfo : EIATTR_MERCURY_ISA_VERSION
	.align		4
        /*0034*/ 	.byte	0x03, 0x5f
        /*0036*/ 	.short	0x0000


	//----- nvinfo : EIATTR_COOP_GROUP_MASK_REGIDS
	.align		4
        /*0038*/ 	.byte	0x04, 0x29
        /*003a*/ 	.short	(.L_1018 - .L_1017)


	//   ....[0]....
.L_1017:
        /*003c*/ 	.word	0xffffffff


	//----- nvinfo : EIATTR_COOP_GROUP_INSTR_OFFSETS
	.align		4
.L_1018:
        /*0040*/ 	.byte	0x04, 0x28
        /*0042*/ 	.short	(.L_1020 - .L_1019)


	//   ....[0]....
.L_1019:
        /*0044*/ 	.word	0x00000040


	//----- nvinfo : EIATTR_EXIT_INSTR_OFFSETS
	.align		4
.L_1020:
        /*0048*/ 	.byte	0x04, 0x1c
        /*004a*/ 	.short	(.L_1022 - .L_1021)


	//   ....[0]....
.L_1021:
        /*004c*/ 	.word	0x00000530


	//   ....[1]....
        /*0050*/ 	.word	0x00006500


	//   ....[2]....
        /*0054*/ 	.word	0x00006da0


	//----- nvinfo : EIATTR_MAX_THREADS
	.align		4
.L_1022:
        /*0058*/ 	.byte	0x04, 0x05
        /*005a*/ 	.short	(.L_1024 - .L_1023)
.L_1023:
        /*005c*/ 	.word	0x00000100
        /*0060*/ 	.word	0x00000001
        /*0064*/ 	.word	0x00000001


	//----- nvinfo : EIATTR_CRS_STACK_SIZE
	.align		4
.L_1024:
        /*0068*/ 	.byte	0x04, 0x1e
        /*006a*/ 	.short	(.L_1026 - .L_1025)
.L_1025:
        /*006c*/ 	.word	0x00000000
.L_1026:


//--------------------- .nv.info._ZN7cutlass13device_kernelIN5flash19enable_sm80_to_sm89INS1_16FlashAttnBwdSm80INS1_25CollectiveMainloopBwdSm80ILi2ELi2EN4cute5tupleIJNS5_1CILi64EEENS7_ILi128EEENS7_ILi96EEEEEENS_6half_tEfNS_4arch4Sm80ELb1ELb0ELb1ELb0ELb1ELb0ELb0ELb0ELi2ELi2ELi4ELi2ELb0EEENS1_24CollectiveEpilogueBwdGQAISB_fSE_Li256ELb0ELb1EEENS1_25SingleTileBwdLPTSchedulerILb0ELi128ELb1EEEEEEEEEvNT_6ParamsE --------------------------
	.section	.nv.info._ZN7cutlass13device_kernelIN5flash19enable_sm80_to_sm89INS1_16FlashAttnBwdSm80INS1_25CollectiveMainloopBwdSm80ILi2ELi2EN4cute5tupleIJNS5_1CILi64EEENS7_ILi128EEENS7_ILi96EEEEEENS_6half_tEfNS_4arch4Sm80ELb1ELb0ELb1ELb0ELb1ELb0ELb0ELb0ELi2ELi2ELi4ELi2ELb0EEENS1_24CollectiveEpilogueBwdGQAISB_fSE_Li256ELb0ELb1EEENS1_25SingleTileBwdLPTSchedulerILb0ELi128ELb1EEEEEEEEEvNT_6ParamsE,"",@"SHT_CUDA_INFO"
	.sectionflags	@""
	.align	4


	//----- nvinfo : EIATTR_CUDA_API_VERSION
	.align		4
        /*0000*/ 	.byte	0x04, 0x37
        /*0002*/ 	.short	(.L_1028 - .L_1027)
.L_1027:
        /*0004*/ 	.word	0x00000082


	//----- nvinfo : EIATTR_SW2861232_WAR
	.align		4
.L_1028:
        /*0008*/ 	.byte	0x01, 0x35
	.zero		2


	//----- nvinfo : EIATTR_PARAM_CBANK
	.align		4
        /*000c*/ 	.byte	0x04, 0x0a
        /*000e*/ 	.short	(.L_1030 - .L_1029)
	.align		4
.L_1029:
        /*0010*/ 	.word	index@(.nv.constant0._ZN7cutlass13device_kernelIN5flash19enable_sm80_to_sm89INS1_16FlashAttnBwdSm80INS1_25CollectiveMainloopBwdSm80ILi2ELi2EN4cute5tupleIJNS5_1CILi64EEENS7_ILi128EEENS7_ILi96EEEEEENS_6half_tEfNS_4arch4Sm80ELb1ELb0ELb1ELb0ELb1ELb0ELb0ELb0ELi2ELi2ELi4ELi2ELb0EEENS1_24CollectiveEpilogueBwdGQAISB_fSE_Li256ELb0ELb1EEENS1_25SingleTileBwdLPTSchedulerILb0ELi128ELb1EEEEEEEEEvNT_6ParamsE)
        /*0014*/ 	.short	0x0160
        /*0016*/ 	.short	0x0290


	//----- nvinfo : EIATTR_CBANK_PARAM_SIZE
	.align		4
.L_1030:
        /*0018*/ 	.byte	0x03, 0x19
        /*001a*/ 	.short	0x0290


	//----- nvinfo : EIATTR_KPARAM_INFO
	.align		4
        /*001c*/ 	.byte	0x04, 0x17
        /*001e*/ 	.short	(.L_1032 - .L_1031)
.L_1031:
        /*0020*/ 	.word	0x00000000
        /*0024*/ 	.short	0x0000
        /*0026*/ 	.short	0x0000
        /*0028*/ 	.byte	0x00, 0xf0, 0x41, 0x0a


	//----- nvinfo : EIATTR_MAXREG_COUNT
	.align		4
.L_1032:
        /*002c*/ 	.byte	0x03, 0x1b
        /*002e*/ 	.short	0x00ff


	//----- nvinfo : EIATTR_NUM_BARRIERS
	.align		4
        /*0030*/ 	.byte	0x02, 0x4c
        /*0032*/ 	.byte	0x02
	.zero		1


	//----- nvinfo : EIATTR_MERCURY_ISA_VERSION
	.align		4
        /*0034*/ 	.byte	0x03, 0x5f
        /*0036*/ 	.short	0x0000


	//----- nvinfo : EIATTR_COOP_GROUP_MASK_REGIDS
	.align		4
        /*0038*/ 	.byte	0x04, 0x29
        /*003a*/ 	.short	(.L_1034 - .L_1033)


	//   ....[0]....
.L_1033:
        /*003c*/ 	.word	0xffffffff


	//   ....[1]....
        /*0040*/ 	.word	0xffffffff


	//   ....[2]....
        /*0044*/ 	.word	0xffffffff


	//   ....[3]....
        /*0048*/ 	.word	0xffffffff


	//   ....[4]....
        /*004c*/ 	.word	0xffffffff


	//   ....[5]....
        /*0050*/ 	.word	0xffffffff


	//   ....[6]....
        /*0054*/ 	.word	0xffffffff


	//   ....[7]....
        /*0058*/ 	.word	0xffffffff


	//   ....[8]....
        /*005c*/ 	.word	0xffffffff


	//----- nvinfo : EIATTR_COOP_GROUP_INSTR_OFFSETS
	.align		4
.L_1034:
        /*0060*/ 	.byte	0x04, 0x28
        /*0062*/ 	.short	(.L_1036 - .L_1035)


	//   ....[0]....
.L_1035:
        /*0064*/ 	.word	0x00000040


	//   ....[1]....
        /*0068*/ 	.word	0x00006800


	//   ....[2]....
        /*006c*/ 	.word	0x00006830


	//   ....[3]....
        /*0070*/ 	.word	0x00006c60


	//   ....[4]....
        /*0074*/ 	.word	0x00006c70


	//   ....[5]....
        /*0078*/ 	.word	0x00006e30


	//   ....[6]....
        /*007c*/ 	.word	0x00006f20


	//   ....[7]....
        /*0080*/ 	.word	0x00007250


	//   ....[8]....
        /*0084*/ 	.word	0x00007260


	//----- nvinfo : EIATTR_EXIT_INSTR_OFFSETS
	.align		4
.L_1036:
        /*0088*/ 	.byte	0x04, 0x1c
        /*008a*/ 	.short	(.L_1038 - .L_1037)


	//   ....[0]....
.L_1037:
        /*008c*/ 	.word	0x00000590


	//   ....[1]....
        /*0090*/ 	.word	0x00006570


	//   ....[2]....
        /*0094*/ 	.word	0x00007270


	//   ....[3]....
        /*0098*/ 	.word	0x00007310


	//----- nvinfo : EIATTR_MAX_THREADS
	.align		4
.L_1038:
        /*009c*/ 	.byte	0x04, 0x05
        /*009e*/ 	.short	(.L_1040 - .L_1039)
.L_1039:
        /*00a0*/ 	.word	0x00000100
        /*00a4*/ 	.word	0x00000001
        /*00a8*/ 	.word	0x00000001


	//----- nvinfo : EIATTR_CRS_STACK_SIZE
	.align		4
.L_1040:
        /*00ac*/ 	.byte	0x04, 0x1e
        /*00ae*/ 	.short	(.L_1042 - .L_1041)
.L_1041:
        /*00b0*/ 	.word	0x00000000
.L_1042:


//--------------------- .nv.info._ZN7cutlass13device_kernelIN5flash22FlashAttnBwdPreprocessIN4cute5tupleIJNS3_1CILi64EEENS5_ILi96EEEEEENS_6half_tEfNS_4arch4Sm80ELb1ELb0EEEEEvNT_6ParamsE --------------------------
	.section	.nv.info._ZN7cutlass13device_kernelIN5flash22FlashAttnBwdPreprocessIN4cute5tupleIJNS3_1CILi64EEENS5_ILi96EEEEEENS_6half_tEfNS_4arch4Sm80ELb1ELb0EEEEEvNT_6ParamsE,"",@"SHT_CUDA_INFO"
	.sectionflags	@""
	.align	4


	//----- nvinfo : EIATTR_CUDA_API_VERSION
	.align		4
        /*0000*/ 	.byte	0x04, 0x37
        /*0002*/ 	.short	(.L_1044 - .L_1043)
.L_1043:
        /*0004*/ 	.word	0x00000082


	//----- nvinfo : EIATTR_SW2861232_WAR
	.align		4
.L_1044:
        /*0008*/ 	.byte	0x01, 0x35
	.zero		2


	//----- nvinfo : EIATTR_PARAM_CBANK
	.align		4
        /*000c*/ 	.byte	0x04, 0x0a
        /*000e*/ 	.short	(.L_1046 - .L_1045)
	.align		4
.L_1045:
        /*0010*/ 	.word	index@(.nv.constant0._ZN7cutlass13device_kernelIN5flash22FlashAttnBwdPreprocessIN4cute5tupleIJNS3_1CILi64EEENS5_ILi96EEEEEENS_6half_tEfNS_4arch4Sm80ELb1ELb0EEEEEvNT_6ParamsE)
        /*0014*/ 	.short	0x0160
        /*0016*/ 	.short	0x00f0


	//----- nvinfo : EIATTR_CBANK_PARAM_SIZE
	.align		4
.L_1046:
        /*0018*/ 	.byte	0x03, 0x19
        /*001a*/ 	.short	0x00f0


	//----- nvinfo : EIATTR_KPARAM_INFO
	.align		4
        /*001c*/ 	.byte	0x04, 0x17
        /*001e*/ 	.short	(.L_1048 - .L_1047)
.L_1047:
        /*0020*/ 	.word	0x00000000
        /*0024*/ 	.short	0x0000
        /*0026*/ 	.short	0x0000
        /*0028*/ 	.byte	0x00, 0xf0, 0xc1, 0x03


	//----- nvinfo : EIATTR_MAXREG_COUNT
	.align		4
.L_1048:
        /*002c*/ 	.byte	0x03, 0x1b
        /*002e*/ 	.short	0x0080


	//----- nvinfo : EIATTR_MERCURY_ISA_VERSION
	.align		4
        /*0030*/ 	.byte	0x03, 0x5f
        /*0032*/ 	.short	0x0000


	//----- nvinfo : EIATTR_COOP_GROUP_MASK_REGIDS
	.align		4
        /*0034*/ 	.byte	0x04, 0x29
        /*0036*/ 	.short	(.L_1050 - .L_1049)


	//   ....[0]....
.L_1049:
        /*0038*/ 	.word	0xffffffff


	//   ....[1]....
        /*003c*/ 	.word	0xffffffff


	//----- nvinfo : EIATTR_COOP_GROUP_INSTR_OFFSETS
	.align		4
.L_1050:
        /*0040*/ 	.byte	0x04, 0x28
        /*0042*/ 	.short	(.L_1052 - .L_1051)


	//   ....[0]....
.L_1051:
        /*0044*/ 	.word	0x00000bb0


	//   ....[1]....
        /*0048*/ 	.word	0x00000c00


	//----- nvinfo : EIATTR_EXIT_INSTR_OFFSETS
	.align		4
.L_1052:
        /*004c*/ 	.byte	0x04, 0x1c
        /*004e*/ 	.short	(.L_1054 - .L_1053)


	//   ....[0]....
.L_1053:
        /*0050*/ 	.word	0x00001070


	//   ....[1]....
        /*0054*/ 	.word	0x000010d0


	//----- nvinfo : EIATTR_CTAIDZ_USED
	.align		4
.L_1054:
        /*0058*/ 	.byte	0x01, 0x04
	.zero		2


	//----- nvinfo : EIATTR_MAX_THREADS
	.align		4
        /*005c*/ 	.byte	0x04, 0x05
        /*005e*/ 	.short	(.L_1056 - .L_1055)
.L_1055:
        /*0060*/ 	.word	0x00000100
        /*0064*/ 	.word	0x00000001
        /*0068*/ 	.word	0x00000001


	//----- nvinfo : EIATTR_CRS_STACK_SIZE
	.align		4
.L_1056:
        /*006c*/ 	.byte	0x04, 0x1e
        /*006e*/ 	.short	(.L_1058 - .L_1057)
.L_1057:
        /*0070*/ 	.word	0x00000000
.L_1058:


//--------------------- .nv.info._ZN7cutlass13device_kernelIN5flash19enable_sm80_to_sm89INS1_16FlashAttnBwdSm80INS1_25CollectiveMainloopBwdSm80ILi2ELi2EN4cute5tupleIJNS5_1CILi64EEENS7_ILi128EEENS7_ILi96EEEEEENS_6half_tEfNS_4arch4Sm80ELb1ELb0ELb1ELb1ELb0ELb0ELb0ELb0ELi2ELi2ELi4ELi2ELb0EEENS1_21CollectiveEpilogueBwdISB_SC_SE_Li256ELb1ELb0ELi2EEENS1_25SingleTileBwdLPTSchedulerILb1ELi128ELb0EEEEEEEEEvNT_6ParamsE --------------------------
	.section	.nv.info._ZN7cutlass13device_kernelIN5flash19enable_sm80_to_sm89INS1_16FlashAttnBwdSm80INS1_25CollectiveMainloopBwdSm80ILi2ELi2EN4cute5tupleIJNS5_1CILi64EEENS7_ILi128EEENS7_ILi96EEEEEENS_6half_tEfNS_4arch4Sm80ELb1ELb0ELb1ELb1ELb0ELb0ELb0ELb0ELi2ELi2ELi4ELi2ELb0EEENS1_21CollectiveEpilogueBwdISB_SC_SE_Li256ELb1ELb0ELi2EEENS1_25SingleTileBwdLPTSchedulerILb1ELi128ELb0EEEEEEEEEvNT_6ParamsE,"",@"SHT_CUDA_INFO"
	.sectionflags	@""
	.align	4


	//----- nvinfo : EIATTR_CUDA_API_VERSION
	.align		4
        /*0000*/ 	.byte	0x04, 0x37
        /*0002*/ 	.short	(.L_1060 - .L_1059)
.L_1059:
        /*0004*/ 	.word	0x00000082


	//----- nvinfo : EIATTR_SW2861232_WAR
	.align		4
.L_1060:
        /*0008*/ 	.byte	0x01, 0x35
	.zero		2


	//----- nvinfo : EIATTR_PARAM_CBANK
	.align		4
        /*000c*/ 	.byte	0x04, 0x0a
        /*000e*/ 	.short	(.L_1062 - .L_1061)
	.align		4
.L_1061:
        /*0010*/ 	.word	index@(.nv.constant0._ZN7cutlass13device_kernelIN5flash19enable_sm80_to_sm89INS1_16FlashAttnBwdSm80INS1_25CollectiveMainloopBwdSm80ILi2ELi2EN4cute5tupleIJNS5_1CILi64EEENS7_ILi128EEENS7_ILi96EEEEEENS_6half_tEfNS_4arch4Sm80ELb1ELb0ELb1ELb1ELb0ELb0ELb0ELb0ELi2ELi2ELi4ELi2ELb0EEENS1_21CollectiveEpilogueBwdISB_SC_SE_Li256ELb1ELb0ELi2EEENS1_25SingleTileBwdLPTSchedulerILb1ELi128ELb0EEEEEEEEEvNT_6ParamsE)
        /*0014*/ 	.short	0x0160
        /*0016*/ 	.short	0x0288


	//----- nvinfo : EIATTR_CBANK_PARAM_SIZE
	.align		4
.L_1062:
        /*0018*/ 	.byte	0x03, 0x19
        /*001a*/ 	.short	0x0288


	//----- nvinfo : EIATTR_KPARAM_INFO
	.align		4
        /*001c*/ 	.byte	0x04, 0x17
        /*001e*/ 	.short	(.L_1064 - .L_1063)
.L_1063:
        /*0020*/ 	.word	0x00000000
        /*0024*/ 	.short	0x0000
        /*0026*/ 	.short	0x0000
        /*0028*/ 	.byte	0x00, 0xf0, 0x21, 0x0a


	//----- nvinfo : EIATTR_MAXREG_COUNT
	.align		4
.L_1064:
        /*002c*/ 	.byte	0x03, 0x1b
        /*002e*/ 	.short	0x00ff


	//----- nvinfo : EIATTR_NUM_BARRIERS
	.align		4
        /*0030*/ 	.byte	0x02, 0x4c
        /*0032*/ 	.byte	0x02
	.zero		1


	//----- nvinfo : EIATTR_MERCURY_ISA_VERSION
	.align		4
        /*0034*/ 	.byte	0x03, 0x5f
        /*0036*/ 	.short	0x0000


	//----- nvinfo : EIATTR_COOP_GROUP_MASK_REGIDS
	.align		4
        /*0038*/ 	.byte	0x04, 0x29
        /*003a*/ 	.short	(.L_1066 - .L_1065)


	//   ....[0]....
.L_1065:
        /*003c*/ 	.word	0xffffffff


	//----- nvinfo : EIATTR_COOP_GROUP_INSTR_OFFSETS
	.align		4
.L_1066:
        /*0040*/ 	.byte	0x04, 0x28
        /*0042*/ 	.short	(.L_1068 - .L_1067)


	//   ....[0]....
.L_1067:
        /*0044*/ 	.word	0x00000050


	//----- nvinfo : EIATTR_EXIT_INSTR_OFFSETS
	.align		4
.L_1068:
        /*0048*/ 	.byte	0x04, 0x1c
        /*004a*/ 	.short	(.L_1070 - .L_1069)


	//   ....[0]....
.L_1069:
        /*004c*/ 	.word	0x000009c0


	//   ....[1]....
        /*0050*/ 	.word	0x00007ec0


	//   ....[2]....
        /*0054*/ 	.word	0x00007fc0


	//   ....[3]....
        /*0058*/ 	.word	0x00007fe0


	//   ....[4]....
        /*005c*/ 	.word	0x000087d0


	//   ....[5]....
        /*0060*/ 	.word	0x000088c0


	//   ....[6]....
        /*0064*/ 	.word	0x000088e0


	//----- nvinfo : EIATTR_MAX_THREADS
	.align		4
.L_1070:
        /*0068*/ 	.byte	0x04, 0x05
        /*006a*/ 	.short	(.L_1072 - .L_1071)
.L_1071:
        /*006c*/ 	.word	0x00000100
        /*0070*/ 	.word	0x00000001
        /*0074*/ 	.word	0x00000001


	//----- nvinfo : EIATTR_CRS_STACK_SIZE
	.align		4
.L_1072:
        /*0078*/ 	.byte	0x04, 0x1e
        /*007a*/ 	.short	(.L_1074 - .L_1073)
.L_1073:
        /*007c*/ 	.word	0x00000000
.L_1074:


//--------------------- .nv.info._ZN7cutlass13device_kernelIN5flash19enable_sm80_to_sm89INS1_16FlashAttnBwdSm80INS1_25CollectiveMainloopBwdSm80ILi2ELi2EN4cute5tupleIJNS5_1CILi64EEENS7_ILi128EEENS7_ILi96EEEEEENS_6half_tEfNS_4arch4Sm80ELb1ELb0ELb1ELb1ELb1ELb0ELb0ELb0ELi2ELi2ELi4ELi2ELb0EEENS1_21CollectiveEpilogueBwdISB_SC_SE_Li256ELb1ELb0ELi2EEENS1_25SingleTileBwdLPTSchedulerILb1ELi128ELb1EEEEEEEEEvNT_6ParamsE --------------------------
	.section	.nv.info._ZN7cutlass13device_kernelIN5flash19enable_sm80_to_sm89INS1_16FlashAttnBwdSm80INS1_25CollectiveMainloopBwdSm80ILi2ELi2EN4cute5tupleIJNS5_1CILi64EEENS7_ILi128EEENS7_ILi96EEEEEENS_6half_tEfNS_4arch4Sm80ELb1ELb0ELb1ELb1ELb1ELb0ELb0ELb0ELi2ELi2ELi4ELi2ELb0EEENS1_21CollectiveEpilogueBwdISB_SC_SE_Li256ELb1ELb0ELi2EEENS1_25SingleTileBwdLPTSchedulerILb1ELi128ELb1EEEEEEEEEvNT_6ParamsE,"",@"SHT_CUDA_INFO"
	.sectionflags	@""
	.align	4


	//----- nvinfo : EIATTR_CUDA_API_VERSION
	.align		4
        /*0000*/ 	.byte	0x04, 0x37
        /*0002*/ 	.short	(.L_1076 - .L_1075)
.L_1075:
        /*0004*/ 	.word	0x00000082


	//----- nvinfo : EIATTR_SW2861232_WAR
	.align		4
.L_1076:
        /*0008*/ 	.byte	0x01, 0x35
	.zero		2


	//----- nvinfo : EIATTR_PARAM_CBANK
	.align		4
        /*000c*/ 	.byte	0x04, 0x0a
        /*000e*/ 	.short	(.L_1078 - .L_1077)
	.align		4
.L_1077:
        /*0010*/ 	.word	index@(.nv.constant0._ZN7cutlass13device_kernelIN5flash19enable_sm80_to_sm89INS1_16FlashAttnBwdSm80INS1_25CollectiveMainloopBwdSm80ILi2ELi2EN4cute5tupleIJNS5_1CILi64EEENS7_ILi128EEENS7_ILi96EEEEEENS_6half_tEfNS_4arch4Sm80ELb1ELb0ELb1ELb1ELb1ELb0ELb0ELb0ELi2ELi2ELi4ELi2ELb0EEENS1_21CollectiveEpilogueBwdISB_SC_SE_Li256ELb1ELb0ELi2EEENS1_25SingleTileBwdLPTSchedulerILb1ELi128ELb1EEEEEEEEEvNT_6ParamsE)
        /*0014*/ 	.short	0x0160
        /*0016*/ 	.short	0x0288


	//----- nvinfo : EIATTR_CBANK_PARAM_SIZE
	.align		4
.L_1078:
        /*0018*/ 	.byte	0x03, 0x19
        /*001a*/ 	.short	0x0288


	//----- nvinfo : EIATTR_KPARAM_INFO
	.align		4
        /*001c*/ 	.byte	0x04, 0x17
        /*001e*/ 	.short	(.L_1080 - .L_1079)
.L_1079:
        /*0020*/ 	.word	0x00000000
        /*0024*/ 	.short	0x0000
        /*0026*/ 	.short	0x0000
        /*0028*/ 	.byte	0x00, 0xf0, 0x21, 0x0a


	//----- nvinfo : EIATTR_MAXREG_COUNT
	.align		4
.L_1080:
        /*002c*/ 	.byte	0x03, 0x1b
        /*002e*/ 	.short	0x00ff


	//----- nvinfo : EIATTR_NUM_BARRIERS
	.align		4
        /*0030*/ 	.byte	0x02, 0x4c
        /*0032*/ 	.byte	0x02
	.zero		1


	//----- nvinfo : EIATTR_MERCURY_ISA_VERSION
	.align		4
        /*0034*/ 	.byte	0x03, 0x5f
        /*0036*/ 	.short	0x0000


	//----- nvinfo : EIATTR_COOP_GROUP_MASK_REGIDS
	.align		4
        /*0038*/ 	.byte	0x04, 0x29
        /*003a*/ 	.short	(.L_1082 - .L_1081)


	//   ....[0]....
.L_1081:
        /*003c*/ 	.word	0xffffffff


	//----- nvinfo : EIATTR_COOP_GROUP_INSTR_OFFSETS
	.align		4
.L_1082:
        /*0040*/ 	.byte	0x04, 0x28
        /*0042*/ 	.short	(.L_1084 - .L_1083)


	//   ....[0]....
.L_1083:
        /*0044*/ 	.word	0x00000050


	//----- nvinfo : EIATTR_EXIT_INSTR_OFFSETS
	.align		4
.L_1084:
        /*0048*/ 	.byte	0x04, 0x1c
        /*004a*/ 	.short	(.L_1086 - .L_1085)


	//   ....[0]....
.L_1085:
        /*004c*/ 	.word	0x000009e0


	//   ....[1]....
        /*0050*/ 	.word	0x00007e00


	//   ....[2]....
        /*0054*/ 	.word	0x00007f00


	//   ....[3]....
        /*0058*/ 	.word	0x00007f20


	//   ....[4]....
        /*005c*/ 	.word	0x000086e0


	//   ....[5]....
        /*0060*/ 	.word	0x000087d0


	//   ....[6]....
        /*0064*/ 	.word	0x000087f0


	//----- nvinfo : EIATTR_MAX_THREADS
	.align		4
.L_1086:
        /*0068*/ 	.byte	0x04, 0x05
        /*006a*/ 	.short	(.L_1088 - .L_1087)
.L_1087:
        /*006c*/ 	.word	0x00000100
        /*0070*/ 	.word	0x00000001
        /*0074*/ 	.word	0x00000001


	//----- nvinfo : EIATTR_CRS_STACK_SIZE
	.align		4
.L_1088:
        /*0078*/ 	.byte	0x04, 0x1e
        /*007a*/ 	.short	(.L_1090 - .L_1089)
.L_1089:
        /*007c*/ 	.word	0x00000000
.L_1090:


//--------------------- .nv.info._ZN7cutlass13device_kernelIN5flash19enable_sm80_to_sm89INS1_16FlashAttnBwdSm80INS1_25CollectiveMainloopBwdSm80ILi2ELi2EN4cute5tupleIJNS5_1CILi64EEENS7_ILi128EEENS7_ILi96EEEEEENS_6half_tEfNS_4arch4Sm80ELb1ELb0ELb1ELb1ELb0ELb0ELb0ELb0ELi2ELi2ELi4ELi2ELb0EEENS1_24CollectiveEpilogueBwdGQAISB_fSE_Li256ELb1ELb0EEENS1_25SingleTileBwdLPTSchedulerILb1ELi128ELb0EEEEEEEEEvNT_6ParamsE --------------------------
	.section	.nv.info._ZN7cutlass13device_kernelIN5flash19enable_sm80_to_sm89INS1_16FlashAttnBwdSm80INS1_25CollectiveMainloopBwdSm80ILi2ELi2EN4cute5tupleIJNS5_1CILi64EEENS7_ILi128EEENS7_ILi96EEEEEENS_6half_tEfNS_4arch4Sm80ELb1ELb0ELb1ELb1ELb0ELb0ELb0ELb0ELi2ELi2ELi4ELi2ELb0EEENS1_24CollectiveEpilogueBwdGQAISB_fSE_Li256ELb1ELb0EEENS1_25SingleTileBwdLPTSchedulerILb1ELi128ELb0EEEEEEEEEvNT_6ParamsE,"",@"SHT_CUDA_INFO"
	.sectionflags	@""
	.align	4


	//----- nvinfo : EIATTR_CUDA_API_VERSION
	.align		4
        /*0000*/ 	.byte	0x04, 0x37
        /*0002*/ 	.short	(.L_1092 - .L_1091)
.L_1091:
        /*0004*/ 	.word	0x00000082


	//----- nvinfo : EIATTR_SW2861232_WAR
	.align		4
.L_1092:
        /*0008*/ 	.byte	0x01, 0x35
	.zero		2


	//----- nvinfo : EIATTR_PARAM_CBANK
	.align		4
        /*000c*/ 	.byte	0x04, 0x0a
        /*000e*/ 	.short	(.L_1094 - .L_1093)
	.align		4
.L_1093:
        /*0010*/ 	.word	index@(.nv.constant0._ZN7cutlass13device_kernelIN5flash19enable_sm80_to_sm89INS1_16FlashAttnBwdSm80INS1_25CollectiveMainloopBwdSm80ILi2ELi2EN4cute5tupleIJNS5_1CILi64EEENS7_ILi128EEENS7_ILi96EEEEEENS_6half_tEfNS_4arch4Sm80ELb1ELb0ELb1ELb1ELb0ELb0ELb0ELb0ELi2ELi2ELi4ELi2ELb0EEENS1_24CollectiveEpilogueBwdGQAISB_fSE_Li256ELb1ELb0EEENS1_25SingleTileBwdLPTSchedulerILb1ELi128ELb0EEEEEEEEEvNT_6ParamsE)
        /*0014*/ 	.short	0x0160
        /*0016*/ 	.short	0x0290


	//----- nvinfo : EIATTR_CBANK_PARAM_SIZE
	.align		4
.L_1094:
        /*0018*/ 	.byte	0x03, 0x19
        /*001a*/ 	.short	0x0290


	//----- nvinfo : EIATTR_KPARAM_INFO
	.align		4
        /*001c*/ 	.byte	0x04, 0x17
        /*001e*/ 	.short	(.L_1096 - .L_1095)
.L_1095:
        /*0020*/ 	.word	0x00000000
        /*0024*/ 	.short	0x0000
        /*0026*/ 	.short	0x0000
        /*0028*/ 	.byte	0x00, 0xf0, 0x41, 0x0a


	//----- nvinfo : EIATTR_MAXREG_COUNT
	.align		4
.L_1096:
        /*002c*/ 	.byte	0x03, 0x1b
        /*002e*/ 	.short	0x00ff


	//----- nvinfo : EIATTR_NUM_BARRIERS
	.align		4
        /*0030*/ 	.byte	0x02, 0x4c
        /*0032*/ 	.byte	0x02
	.zero		1


	//----- nvinfo : EIATTR_MERCURY_ISA_VERSION
	.align		4
        /*0034*/ 	.byte	0x03, 0x5f
        /*0036*/ 	.short	0x0000


	//----- nvinfo : EIATTR_COOP_GROUP_MASK_REGIDS
	.align		4
        /*0038*/ 	.byte	0x04, 0x29
        /*003a*/ 	.short	(.L_1098 - .L_1097)


	//   ....[0]....
.L_1097:
        /*003c*/ 	.word	0xffffffff


	//----- nvinfo : EIATTR_COOP_GROUP_INSTR_OFFSETS
	.align		4
.L_1098:
        /*0040*/ 	.byte	0x04, 0x28
        /*0042*/ 	.short	(.L_1100 - .L_1099)


	//   ....[0]....
.L_1099:
        /*0044*/ 	.word	0x00000050


	//----- nvinfo : EIATTR_EXIT_INSTR_OFFSETS
	.align		4
.L_1100:
        /*0048*/ 	.byte	0x04, 0x1c
        /*004a*/ 	.short	(.L_1102 - .L_1101)


	//   ....[0]....
.L_1101:
        /*004c*/ 	.word	0x000009c0


	//   ....[1]....
        /*0050*/ 	.word	0x00006bb0


	//   ....[2]....
        /*0054*/ 	.word	0x00007520


	//----- nvinfo : EIATTR_MAX_THREADS
	.align		4
.L_1102:
        /*0058*/ 	.byte	0x04, 0x05
        /*005a*/ 	.short	(.L_1104 - .L_1103)
.L_1103:
        /*005c*/ 	.word	0x00000100
        /*0060*/ 	.word	0x00000001
        /*0064*/ 	.word	0x00000001


	//----- nvinfo : EIATTR_CRS_STACK_SIZE
	.align		4
.L_1104:
        /*0068*/ 	.byte	0x04, 0x1e
        /*006a*/ 	.short	(.L_1106 - .L_1105)
.L_1105:
        /*006c*/ 	.word	0x00000000
.L_1106:


//--------------------- .nv.info._ZN7cutlass13device_kernelIN5flash32FlashAttnBwdPostprocessConvertdQIN4cute5tupleIJNS3_1CILi128EEENS5_ILi96EEEEEENS_6half_tEfNS_4arch4Sm80ELi256ENS3_8TiledMMAINS3_8MMA_AtomIJNS3_28SM80_16x8x16_F32F16F16F32_TNEEEENS3_6LayoutINS4_IJNS5_ILi4EEENS5_ILi2EEENS5_ILi1EEEEEENS4_IJSJ_SH_NS5_ILi0EEEEEEEENS4_IJNS5_ILi64EEENS5_ILi32EEENS5_ILi16EEEEEEEELb0EEEEEvNT_6ParamsE --------------------------
	.section	.nv.info._ZN7cutlass13device_kernelIN5flash32FlashAttnBwdPostprocessConvertdQIN4cute5tupleIJNS3_1CILi128EEENS5_ILi96EEEEEENS_6half_tEfNS_4arch4Sm80ELi256ENS3_8TiledMMAINS3_8MMA_AtomIJNS3_28SM80_16x8x16_F32F16F16F32_TNEEEENS3_6LayoutINS4_IJNS5_ILi4EEENS5_ILi2EEENS5_ILi1EEEEEENS4_IJSJ_SH_NS5_ILi0EEEEEEEENS4_IJNS5_ILi64EEENS5_ILi32EEENS5_ILi16EEEEEEEELb0EEEEEvNT_6ParamsE,"",@"SHT_CUDA_INFO"
	.sectionflags	@""
	.align	4


	//----- nvinfo : EIATTR_CUDA_API_VERSION
	.align		4
        /*0000*/ 	.byte	0x04, 0x37
        /*0002*/ 	.short	(.L_1108 - .L_1107)
.L_1107:
        /*0004*/ 	.word	0x00000082


	//----- nvinfo : EIATTR_SW2861232_WAR
	.align		4
.L_1108:
        /*0008*/ 	.byte	0x01, 0x35
	.zero		2


	//----- nvinfo : EIATTR_PARAM_CBANK
	.align		4
        /*000c*/ 	.byte	0x04, 0x0a
        /*000e*/ 	.short	(.L_1110 - .L_1109)
	.align		4
.L_1109:
        /*0010*/ 	.word	index@(.nv.constant0._ZN7cutlass13device_kernelIN5flash32FlashAttnBwdPostprocessConvertdQIN4cute5tupleIJNS3_1CILi128EEENS5_ILi96EEEEEENS_6half_tEfNS_4arch4Sm80ELi256ENS3_8TiledMMAINS3_8MMA_AtomIJNS3_28SM80_16x8x16_F32F16F16F32_TNEEEENS3_6LayoutINS4_IJNS5_ILi4EEENS5_ILi2EEENS5_ILi1EEEEEENS4_IJSJ_SH_NS5_ILi0EEEEEEEENS4_IJNS5_ILi64EEENS5_ILi32EEENS5_ILi16EEEEEEEELb0EEEEEvNT_6ParamsE)
        /*0014*/ 	.short	0x0160
        /*0016*/ 	.short	0x0070


	//----- nvinfo : EIATTR_CBANK_PARAM_SIZE
	.align		4
.L_1110:
        /*0018*/ 	.byte	0x03, 0x19
        /*001a*/ 	.short	0x0070


	//----- nvinfo : EIATTR_KPARAM_INFO
	.align		4
        /*001c*/ 	.byte	0x04, 0x17
        /*001e*/ 	.short	(.L_1112 - .L_1111)
.L_1111:
        /*0020*/ 	.word	0x00000000
        /*0024*/ 	.short	0x0000
        /*0026*/ 	.short	0x0000
        /*0028*/ 	.byte	0x00, 0xf0, 0xc1, 0x01


	//----- nvinfo : EIATTR_MAXREG_COUNT
	.align		4
.L_1112:
        /*002c*/ 	.byte	0x03, 0x1b
        /*002e*/ 	.short	0x0080


	//----- nvinfo : EIATTR_NUM_BARRIERS
	.align		4
        /*0030*/ 	.byte	0x02, 0x4c
        /*0032*/ 	.byte	0x01
	.zero		1


	//----- nvinfo : EIATTR_MERCURY_ISA_VERSION
	.align		4
        /*0034*/ 	.byte	0x03, 0x5f
        /*0036*/ 	.short	0x0000


	//----- nvinfo : EIATTR_EXIT_INSTR_OFFSETS
	.align		4
        /*0038*/ 	.byte	0x04, 0x1c
        /*003a*/ 	.short	(.L_1114 - .L_1113)


	//   ....[0]....
.L_1113:
        /*003c*/ 	.word	0x00000180


	//   ....[1]....
        /*0040*/ 	.word	0x00001370


	//   ....[2]....
        /*0044*/ 	.word	0x00001530


	//   ....[3]....
        /*0048*/ 	.word	0x00001550


	//----- nvinfo : EIATTR_CTAIDZ_USED
	.align		4
.L_1114:
        /*004c*/ 	.byte	0x01, 0x04
	.zero		2


	//----- nvinfo : EIATTR_MAX_THREADS
	.align		4
        /*0050*/ 	.byte	0x04, 0x05
        /*0052*/ 	.short	(.L_1116 - .L_1115)
.L_1115:
        /*0054*/ 	.word	0x00000100
        /*0058*/ 	.word	0x00000001
        /*005c*/ 	.word	0x00000001


	//----- nvinfo : EIATTR_CRS_STACK_SIZE
	.align		4
.L_1116:
        /*0060*/ 	.byte	0x04, 0x1e
        /*0062*/ 	.short	(.L_1118 - .L_1117)
.L_1117:
        /*0064*/ 	.word	0x00000000
.L_1118:


//--------------------- .nv.info._ZN7cutlass13device_kernelIN5flash32FlashAttnBwdPostprocessConvertdQIN4cute5tupleIJNS3_1CILi64EEENS5_ILi96EEEEEENS_6half_tEfNS_4arch4Sm80ELi256ENS3_8TiledMMAINS3_8MMA_AtomIJNS3_28SM80_16x8x16_F32F16F16F32_TNEEEENS3_6LayoutINS4_IJNS5_ILi2EEENS5_ILi4EEENS5_ILi1EEEEEENS4_IJSJ_SH_NS5_ILi0EEEEEEEENS4_IJNS5_ILi32EEESO_NS5_ILi16EEEEEEEELb0EEEEEvNT_6ParamsE --------------------------
	.section	.nv.info._ZN7cutlass13device_kernelIN5flash32FlashAttnBwdPostprocessConvertdQIN4cute5tupleIJNS3_1CILi64EEENS5_ILi96EEEEEENS_6half_tEfNS_4arch4Sm80ELi256ENS3_8TiledMMAINS3_8MMA_AtomIJNS3_28SM80_16x8x16_F32F16F16F32_TNEEEENS3_6LayoutINS4_IJNS5_ILi2EEENS5_ILi4EEENS5_ILi1EEEEEENS4_IJSJ_SH_NS5_ILi0EEEEEEEENS4_IJNS5_ILi32EEESO_NS5_ILi16EEEEEEEELb0EEEEEvNT_6ParamsE,"",@"SHT_CUDA_INFO"
	.sectionflags	@""
	.align	4


	//----- nvinfo : EIATTR_CUDA_API_VERSION
	.align		4
        /*0000*/ 	.byte	0x04, 0x37
        /*0002*/ 	.short	(.L_1120 - .L_1119)
.L_1119:
        /*0004*/ 	.word	0x00000082


	//----- nvinfo : EIATTR_SW2861232_WAR
	.align		4
.L_1120:
        /*0008*/ 	.byte	0x01, 0x35
	.zero		2


	//----- nvinfo : EIATTR_PARAM_CBANK
	.align		4
        /*000c*/ 	.byte	0x04, 0x0a
        /*000e*/ 	.short	(.L_1122 - .L_1121)
	.align		4
.L_1121:
        /*0010*/ 	.word	index@(.nv.constant0._ZN7cutlass13device_kernelIN5flash32FlashAttnBwdPostprocessConvertdQIN4cute5tupleIJNS3_1CILi64EEENS5_ILi96EEEEEENS_6half_tEfNS_4arch4Sm80ELi256ENS3_8TiledMMAINS3_8MMA_AtomIJNS3_28SM80_16x8x16_F32F16F16F32_TNEEEENS3_6LayoutINS4_IJNS5_ILi2EEENS5_ILi4EEENS5_ILi1EEEEEENS4_IJSJ_SH_NS5_ILi0EEEEEEEENS4_IJNS5_ILi32EEESO_NS5_ILi16EEEEEEEELb0EEEEEvNT_6ParamsE)
        /*0014*/ 	.short	0x0160
        /*0016*/ 	.short	0x0070


	//----- nvinfo : EIATTR_CBANK_PARAM_SIZE
	.align		4
.L_1122:
        /*0018*/ 	.byte	0x03, 0x19
        /*001a*/ 	.short	0x0070


	//----- nvinfo : EIATTR_KPARAM_INFO
	.align		4
        /*001c*/ 	.byte	0x04, 0x17
        /*001e*/ 	.short	(.L_1124 - .L_1123)
.L_1123:
        /*0020*/ 	.word	0x00000000
        /*0024*/ 	.short	0x0000
        /*0026*/ 	.short	0x0000
        /*0028*/ 	.byte	0x00, 0xf0, 0xc1, 0x01


	//----- nvinfo : EIATTR_MAXREG_COUNT
	.align		4
.L_1124:
        /*002c*/ 	.byte	0x03, 0x1b
        /*002e*/ 	.short	0x0080


	//----- nvinfo : EIATTR_NUM_BARRIERS
	.align		4
        /*0030*/ 	.byte	0x02, 0x4c
        /*0032*/ 	.byte	0x01
	.zero		1


	//----- nvinfo : EIATTR_MERCURY_ISA_VERSION
	.align		4
        /*0034*/ 	.byte	0x03, 0x5f
        /*0036*/ 	.short	0x0000


	//----- nvinfo : EIATTR_EXIT_INSTR_OFFSETS
	.align		4
        /*0038*/ 	.byte	0x04, 0x1c
        /*003a*/ 	.short	(.L_1126 - .L_1125)


	//   ....[0]....
.L_1125:
        /*003c*/ 	.word	0x00000180


	//   ....[1]....
        /*0040*/ 	.word	0x00000bf0


	//   ....[2]....
        /*0044*/ 	.word	0x00000e00


	//   ....[3]....
        /*0048*/ 	.word	0x00000e30


	//----- nvinfo : EIATTR_CTAIDZ_USED
	.align		4
.L_1126:
        /*004c*/ 	.byte	0x01, 0x04
	.zero		2


	//----- nvinfo : EIATTR_MAX_THREADS
	.align		4
        /*0050*/ 	.byte	0x04, 0x05
        /*0052*/ 	.short	(.L_1128 - .L_1127)
.L_1127:
        /*0054*/ 	.word	0x00000100
        /*0058*/ 	.word	0x00000001
        /*005c*/ 	.word	0x00000001
.L_1128:


//--------------------- .nv.info._ZN7cutlass13device_kernelIN5flash19enable_sm80_to_sm89INS1_16FlashAttnBwdSm80INS1_25CollectiveMainloopBwdSm80ILi2ELi2EN4cute5tupleIJNS5_1CILi64EEENS7_ILi128EEENS7_ILi96EEEEEENS_6half_tEfNS_4arch4Sm80ELb1ELb0ELb1ELb1ELb1ELb0ELb0ELb0ELi2ELi2ELi4ELi2ELb0EEENS1_24CollectiveEpilogueBwdGQAISB_fSE_Li256ELb1ELb1EEENS1_25SingleTileBwdLPTSchedulerILb1ELi128ELb1EEEEEEEEEvNT_6ParamsE --------------------------
	.section	.nv.info._ZN7cutlass13device_kernelIN5flash19enable_sm80_to_sm89INS1_16FlashAttnBwdSm80INS1_25CollectiveMainloopBwdSm80ILi2ELi2EN4cute5tupleIJNS5_1CILi64EEENS7_ILi128EEENS7_ILi96EEEEEENS_6half_tEfNS_4arch4Sm80ELb1ELb0ELb1ELb1ELb1ELb0ELb0ELb0ELi2ELi2ELi4ELi2ELb0EEENS1_24CollectiveEpilogueBwdGQAISB_fSE_Li256ELb1ELb1EEENS1_25SingleTileBwdLPTSchedulerILb1ELi128ELb1EEEEEEEEEvNT_6ParamsE,"",@"SHT_CUDA_INFO"
	.sectionflags	@""
	.align	4


	//----- nvinfo : EIATTR_CUDA_API_VERSION
	.align		4
        /*0000*/ 	.byte	0x04, 0x37
        /*0002*/ 	.short	(.L_1130 - .L_1129)
.L_1129:
        /*0004*/ 	.word	0x00000082


	//----- nvinfo : EIATTR_SW2861232_WAR
	.align		4
.L_1130:
        /*0008*/ 	.byte	0x01, 0x35
	.zero		2


	//----- nvinfo : EIATTR_PARAM_CBANK
	.align		4
        /*000c*/ 	.byte	0x04, 0x0a
        /*000e*/ 	.short	(.L_1132 - .L_1131)
	.align		4
.L_1131:
        /*0010*/ 	.word	index@(.nv.constant0._ZN7cutlass13device_kernelIN5flash19enable_sm80_to_sm89INS1_16FlashAttnBwdSm80INS1_25CollectiveMainloopBwdSm80ILi2ELi2EN4cute5tupleIJNS5_1CILi64EEENS7_ILi128EEENS7_ILi96EEEEEENS_6half_tEfNS_4arch4Sm80ELb1ELb0ELb1ELb1ELb1ELb0ELb0ELb0ELi2ELi2ELi4ELi2ELb0EEENS1_24CollectiveEpilogueBwdGQAISB_fSE_Li256ELb1ELb1EEENS1_25SingleTileBwdLPTSchedulerILb1ELi128ELb1EEEEEEEEEvNT_6ParamsE)
        /*0014*/ 	.short	0x0160
        /*0016*/ 	.short	0x0290


	//----- nvinfo : EIATTR_CBANK_PARAM_SIZE
	.align		4
.L_1132:
        /*0018*/ 	.byte	0x03, 0x19
        /*001a*/ 	.short	0x0290


	//----- nvinfo : EIATTR_KPARAM_INFO
	.align		4
        /*001c*/ 	.byte	0x04, 0x17
        /*001e*/ 	.short	(.L_1134 - .L_1133)
.L_1133:
        /*0020*/ 	.word	0x00000000
        /*0024*/ 	.short	0x0000
        /*0026*/ 	.short	0x0000
        /*0028*/ 	.byte	0x00, 0xf0, 0x41, 0x0a


	//----- nvinfo : EIATTR_MAXREG_COUNT
	.align		4
.L_1134:
        /*002c*/ 	.byte	0x03, 0x1b
        /*002e*/ 	.short	0x00ff


	//----- nvinfo : EIATTR_NUM_BARRIERS
	.align		4
        /*0030*/ 	.byte	0x02, 0x4c
        /*0032*/ 	.byte	0x02
	.zero		1


	//----- nvinfo : EIATTR_MERCURY_ISA_VERSION
	.align		4
        /*0034*/ 	.byte	0x03, 0x5f
        /*0036*/ 	.short	0x0000


	//----- nvinfo : EIATTR_COOP_GROUP_MASK_REGIDS
	.align		4
        /*0038*/ 	.byte	0x04, 0x29
        /*003a*/ 	.short	(.L_1136 - .L_1135)


	//   ....[0]....
.L_1135:
        /*003c*/ 	.word	0xffffffff


	//   ....[1]....
        /*0040*/ 	.word	0xffffffff


	//   ....[2]....
        /*0044*/ 	.word	0xffffffff


	//   ....[3]....
        /*0048*/ 	.word	0xffffffff


	//   ....[4]....
        /*004c*/ 	.word	0xffffffff


	//   ....[5]....
        /*0050*/ 	.word	0xffffffff


	//   ....[6]....
        /*0054*/ 	.word	0xffffffff


	//   ....[7]....
        /*0058*/ 	.word	0xffffffff


	//   ....[8]....
        /*005c*/ 	.word	0xffffffff


	//----- nvinfo : EIATTR_COOP_GROUP_INSTR_OFFSETS
	.align		4
.L_1136:
        /*0060*/ 	.byte	0x04, 0x28
        /*0062*/ 	.short	(.L_1138 - .L_1137)


	//   ....[0]....
.L_1137:
        /*0064*/ 	.word	0x00000050


	//   ....[1]....
        /*0068*/ 	.word	0x000071b0


	//   ....[2]....
        /*006c*/ 	.word	0x000071e0


	//   ....[3]....
        /*0070*/ 	.word	0x00007640


	//   ....[4]....
        /*0074*/ 	.word	0x00007650


	//   ....[5]....
        /*0078*/ 	.word	0x00007810


	//   ....[6]....
        /*007c*/ 	.word	0x000078f0


	//   ....[7]....
        /*0080*/ 	.word	0x00007c20


	//   ....[8]....
        /*0084*/ 	.word	0x00007c30


	//----- nvinfo : EIATTR_EXIT_INSTR_OFFSETS
	.align		4
.L_1138:
        /*0088*/ 	.byte	0x04, 0x1c
        /*008a*/ 	.short	(.L_1140 - .L_1139)


	//   ....[0]....
.L_1139:
        /*008c*/ 	.word	0x000009c0


	//   ....[1]....
        /*0090*/ 	.word	0x00006db0


	//   ....[2]....
        /*0094*/ 	.word	0x00007c40


	//   ....[3]....
        /*0098*/ 	.word	0x00007ce0


	//----- nvinfo : EIATTR_MAX_THREADS
	.align		4
.L_1140:
        /*009c*/ 	.byte	0x04, 0x05
        /*009e*/ 	.short	(.L_1142 - .L_1141)
.L_1141:
        /*00a0*/ 	.word	0x00000100
        /*00a4*/ 	.word	0x00000001
        /*00a8*/ 	.word	0x00000001


	//----- nvinfo : EIATTR_CRS_STACK_SIZE
	.align		4
.L_1142:
        /*00ac*/ 	.byte	0x04, 0x1e
        /*00ae*/ 	.short	(.L_1144 - .L_1143)
.L_1143:
        /*00b0*/ 	.word	0x00000000
.L_1144:


//--------------------- .nv.info._ZN7cutlass13device_kernelIN5flash22FlashAttnBwdPreprocessIN4cute5tupleIJNS3_1CILi64EEENS5_ILi96EEEEEENS_6half_tEfNS_4arch4Sm80ELb1ELb1EEEEEvNT_6ParamsE --------------------------
	.section	.nv.info._ZN7cutlass13device_kernelIN5flash22FlashAttnBwdPreprocessIN4cute5tupleIJNS3_1CILi64EEENS5_ILi96EEEEEENS_6half_tEfNS_4arch4Sm80ELb1ELb1EEEEEvNT_6ParamsE,"",@"SHT_CUDA_INFO"
	.sectionflags	@""
	.align	4


	//----- nvinfo : EIATTR_CUDA_API_VERSION
	.align		4
        /*0000*/ 	.byte	0x04, 0x37
        /*0002*/ 	.short	(.L_1146 - .L_1145)
.L_1145:
        /*0004*/ 	.word	0x00000082


	//----- nvinfo : EIATTR_SW2861232_WAR
	.align		4
.L_1146:
        /*0008*/ 	.byte	0x01, 0x35
	.zero		2


	//----- nvinfo : EIATTR_PARAM_CBANK
	.align		4
        /*000c*/ 	.byte	0x04, 0x0a
        /*000e*/ 	.short	(.L_1148 - .L_1147)
	.align		4
.L_1147:
        /*0010*/ 	.word	index@(.nv.constant0._ZN7cutlass13device_kernelIN5flash22FlashAttnBwdPreprocessIN4cute5tupleIJNS3_1CILi64EEENS5_ILi96EEEEEENS_6half_tEfNS_4arch4Sm80ELb1ELb1EEEEEvNT_6ParamsE)
        /*0014*/ 	.short	0x0160
        /*0016*/ 	.short	0x00f0


	//----- nvinfo : EIATTR_CBANK_PARAM_SIZE
	.align		4
.L_1148:
        /*0018*/ 	.byte	0x03, 0x19
        /*001a*/ 	.short	0x00f0


	//----- nvinfo : EIATTR_KPARAM_INFO
	.align		4
        /*001c*/ 	.byte	0x04, 0x17
        /*001e*/ 	.short	(.L_1150 - .L_1149)
.L_1149:
        /*0020*/ 	.word	0x00000000
        /*0024*/ 	.short	0x0000
        /*0026*/ 	.short	0x0000
        /*0028*/ 	.byte	0x00, 0xf0, 0xc1, 0x03


	//----- nvinfo : EIATTR_MAXREG_COUNT
	.align		4
.L_1150:
        /*002c*/ 	.byte	0x03, 0x1b
        /*002e*/ 	.short	0x0080


	//----- nvinfo : EIATTR_MERCURY_ISA_VERSION
	.align		4
        /*0030*/ 	.byte	0x03, 0x5f
        /*0032*/ 	.short	0x0000


	//----- nvinfo : EIATTR_COOP_GROUP_MASK_REGIDS
	.align		4
        /*0034*/ 	.byte	0x04, 0x29
        /*0036*/ 	.short	(.L_1152 - .L_1151)


	//   ....[0]....
.L_1151:
        /*0038*/ 	.word	0xffffffff


	//   ....[1]....
        /*003c*/ 	.word	0xffffffff


	//----- nvinfo : EIATTR_COOP_GROUP_INSTR_OFFSETS
	.align		4
.L_1152:
        /*0040*/ 	.byte	0x04, 0x28
        /*0042*/ 	.short	(.L_1154 - .L_1153)


	//   ....[0]....
.L_1153:
        /*0044*/ 	.word	0x00000d70


	//   ....[1]....
        /*0048*/ 	.word	0x00000e30


	//----- nvinfo : EIATTR_EXIT_INSTR_OFFSETS
	.align		4
.L_1154:
        /*004c*/ 	.byte	0x04, 0x1c
        /*004e*/ 	.short	(.L_1156 - .L_1155)


	//   ....[0]....
.L_1155:
        /*0050*/ 	.word	0x00000180


	//   ....[1]....
        /*0054*/ 	.word	0x00001260


	//   ....[2]....
        /*0058*/ 	.word	0x000012b0


	//----- nvinfo : EIATTR_CTAIDZ_USED
	.align		4
.L_1156:
        /*005c*/ 	.byte	0x01, 0x04
	.zero		2


	//----- nvinfo : EIATTR_MAX_THREADS
	.align		4
        /*0060*/ 	.byte	0x04, 0x05
        /*0062*/ 	.short	(.L_1158 - .L_1157)
.L_1157:
        /*0064*/ 	.word	0x00000100
        /*0068*/ 	.word	0x00000001
        /*006c*/ 	.word	0x00000001


	//----- nvinfo : EIATTR_CRS_STACK_SIZE
	.align		4
.L_1158:
        /*0070*/ 	.byte	0x04, 0x1e
        /*0072*/ 	.short	(.L_1160 - .L_1159)
.L_1159:
        /*0074*/ 	.word	0x00000000
.L_1160:


//--------------------- .nv.callgraph             --------------------------
	.section	.nv.callgraph,"",@"SHT_CUDA_CALLGRAPH"
	.align	4
	.sectionentsize	8
	.align		4
        /*0000*/ 	.word	0x00000000
	.align		4
        /*0004*/ 	.word	0xffffffff
	.align		4
        /*0008*/ 	.word	0x00000000
	.align		4
        /*000c*/ 	.word	0xfffffffe
	.align		4
        /*0010*/ 	.word	0x00000000
	.align		4
        /*0014*/ 	.word	0xfffffffd
	.align		4
        /*0018*/ 	.word	0x00000000
	.align		4
        /*001c*/ 	.word	0xfffffffc


//--------------------- .nv.rel.action            --------------------------
	.section	.nv.rel.action,"",@"SHT_CUDA_RELOCINFO"
	.align	8
	.sectionentsize	8
        /*0000*/ 	.byte	0x73, 0x00, 0x00, 0x00, 0x00, 0x00, 0x00, 0x00, 0x00, 0x00, 0x00, 0x11, 0x25, 0x00, 0x05, 0x36


//--------------------- .nv.constant4             --------------------------
	.section	.nv.constant4,"a",@progbits
	.align	8
	.align		8
.nv.constant4:
        /*0000*/ 	.dword	_ZN73_INTERNAL_bcde5d4e_37_flash_bwd_hdim96_fp16_softcap_sm80_cu_1f2e7571_29344cuda3std3__45__cpo5beginE
	.align		8
        /*0008*/ 	.dword	_ZN73_INTERNAL_bcde5d4e_37_flash_bwd_hdim96_fp16_softcap_sm80_cu_1f2e7571_29344cuda3std3__45__cpo3endE
	.align		8
        /*0010*/ 	.dword	_ZN73_INTERNAL_bcde5d4e_37_flash_bwd_hdim96_fp16_softcap_sm80_cu_1f2e7571_29344cuda3std3__45__cpo6cbeginE
	.align		8
        /*0018*/ 	.dword	_ZN73_INTERNAL_bcde5d4e_37_flash_bwd_hdim96_fp16_softcap_sm80_cu_1f2e7571_29344cuda3std3__45__cpo4cendE
	.align		8
        /*0020*/ 	.dword	_ZN73_INTERNAL_bcde5d4e_37_flash_bwd_hdim96_fp16_softcap_sm80_cu_1f2e7571_29344cuda3std3__475_GLOBAL__N__bcde5d4e_37_flash_bwd_hdim96_fp16_softcap_sm80_cu_1f2e7571_29346ignoreE
	.align		8
        /*0028*/ 	.dword	_ZN73_INTERNAL_bcde5d4e_37_flash_bwd_hdim96_fp16_softcap_sm80_cu_1f2e7571_29344cuda3std3__419piecewise_constructE
	.align		8
        /*0030*/ 	.dword	_ZN73_INTERNAL_bcde5d4e_37_flash_bwd_hdim96_fp16_softcap_sm80_cu_1f2e7571_29344cuda3std3__48in_placeE
	.align		8
        /*0038*/ 	.dword	_ZN73_INTERNAL_bcde5d4e_37_flash_bwd_hdim96_fp16_softcap_sm80_cu_1f2e7571_29344cuda3std6ranges3__45__cpo4swapE
	.align		8
        /*0040*/ 	.dword	_ZN73_INTERNAL_bcde5d4e_37_flash_bwd_hdim96_fp16_softcap_sm80_cu_1f2e7571_29344cuda3std6ranges3__45__cpo9iter_moveE
	.align		8
        /*0048*/ 	.dword	_ZN73_INTERNAL_bcde5d4e_37_flash_bwd_hdim96_fp16_softcap_sm80_cu_1f2e7571_29344cute7productE
	.align		8
        /*0050*/ 	.dword	_ZN73_INTERNAL_bcde5d4e_37_flash_bwd_hdim96_fp16_softcap_sm80_cu_1f2e7571_29344cute1_E


//--------------------- .nv.constant0._ZN7cutlass13device_kernelIN5flash19enable_sm80_to_sm89INS1_16FlashAttnBwdSm80INS1_25CollectiveMainloopBwdSm80ILi2ELi1EN4cute5tupleIJNS5_1CILi64EEENS7_ILi128EEENS7_ILi96EEEEEENS_6half_tEfNS_4arch4Sm80ELb0ELb0ELb1ELb0ELb0ELb0ELb0ELb0ELi2ELi2ELi4ELi2ELb1EEENS1_21CollectiveEpilogueBwdISB_SC_SE_Li256ELb0ELb0ELi2EEENS1_19SingleTileSchedulerILb0ELb0ELb0ELi128EEEEEEEEEvNT_6ParamsE --------------------------
	.section	.nv.constant0._ZN7cutlass13device_kernelIN5flash19enable_sm80_to_sm89INS1_16FlashAttnBwdSm80INS1_25CollectiveMainloopBwdSm80ILi2ELi1EN4cute5tupleIJNS5_1CILi64EEENS7_ILi128EEENS7_ILi96EEEEEENS_6half_tEfNS_4arch4Sm80ELb0ELb0ELb1ELb0ELb0ELb0ELb0ELb0ELi2ELi2ELi4ELi2ELb1EEENS1_21CollectiveEpilogueBwdISB_SC_SE_Li256ELb0ELb0ELi2EEENS1_19SingleTileSchedulerILb0ELb0ELb0ELi128EEEEEEEEEvNT_6ParamsE,"a",@progbits
	.sectionflags	@""
	.align	4
.nv.constant0._ZN7cutlass13device_kernelIN5flash19enable_sm80_to_sm89INS1_16FlashAttnBwdSm80INS1_25CollectiveMainloopBwdSm80ILi2ELi1EN4cute5tupleIJNS5_1CILi64EEENS7_ILi128EEENS7_ILi96EEEEEENS_6half_tEfNS_4arch4Sm80ELb0ELb0ELb1ELb0ELb0ELb0ELb0ELb0ELi2ELi2ELi4ELi2ELb1EEENS1_21CollectiveEpilogueBwdISB_SC_SE_Li256ELb0ELb0ELi2EEENS1_19SingleTileSchedulerILb0ELb0ELb0ELi128EEEEEEEEEvNT_6ParamsE:
	.zero		976


//--------------------- .nv.constant0._ZN7cutlass13device_kernelIN5flash19enable_sm80_to_sm89INS1_16FlashAttnBwdSm80INS1_25CollectiveMainloopBwdSm80ILi2ELi1EN4cute5tupleIJNS5_1CILi64EEENS7_ILi128EEENS7_ILi96EEEEEENS_6half_tEfNS_4arch4Sm80ELb0ELb0ELb1ELb0ELb1ELb0ELb0ELb0ELi2ELi2ELi4ELi2ELb1EEENS1_21CollectiveEpilogueBwdISB_SC_SE_Li256ELb0ELb0ELi2EEENS1_19SingleTileSchedulerILb0ELb0ELb0ELi128EEEEEEEEEvNT_6ParamsE --------------------------
	.section	.nv.constant0._ZN7cutlass13device_kernelIN5flash19enable_sm80_to_sm89INS1_16FlashAttnBwdSm80INS1_25CollectiveMainloopBwdSm80ILi2ELi1EN4cute5tupleIJNS5_1CILi64EEENS7_ILi128EEENS7_ILi96EEEEEENS_6half_tEfNS_4arch4Sm80ELb0ELb0ELb1ELb0ELb1ELb0ELb0ELb0ELi2ELi2ELi4ELi2ELb1EEENS1_21CollectiveEpilogueBwdISB_SC_SE_Li256ELb0ELb0ELi2EEENS1_19SingleTileSchedulerILb0ELb0ELb0ELi128EEEEEEEEEvNT_6ParamsE,"a",@progbits
	.sectionflags	@""
	.align	4
.nv.constant0._ZN7cutlass13device_kernelIN5flash19enable_sm80_to_sm89INS1_16FlashAttnBwdSm80INS1_25CollectiveMainloopBwdSm80ILi2ELi1EN4cute5tupleIJNS5_1CILi64EEENS7_ILi128EEENS7_ILi96EEEEEENS_6half_tEfNS_4arch4Sm80ELb0ELb0ELb1ELb0ELb1ELb0ELb0ELb0ELi2ELi2ELi4ELi2ELb1EEENS1_21CollectiveEpilogueBwdISB_SC_SE_Li256ELb0ELb0ELi2EEENS1_19SingleTileSchedulerILb0ELb0ELb0ELi128EEEEEEEEEvNT_6ParamsE:
	.zero		976


//--------------------- .nv.constant0._ZN7cutlass13device_kernelIN5flash19enable_sm80_to_sm89INS1_16FlashAttnBwdSm80INS1_25CollectiveMainloopBwdSm80ILi2ELi1EN4cute5tupleIJNS5_1CILi64EEENS7_ILi128EEENS7_ILi96EEEEEENS_6half_tEfNS_4arch4Sm80ELb0ELb0ELb1ELb0ELb0ELb0ELb0ELb0ELi2ELi2ELi4ELi2ELb1EEENS1_24CollectiveEpilogueBwdGQAISB_fSE_Li256ELb0ELb0EEENS1_19SingleTileSchedulerILb0ELb0ELb0ELi128EEEEEEEEEvNT_6ParamsE --------------------------
	.section	.nv.constant0._ZN7cutlass13device_kernelIN5flash19enable_sm80_to_sm89INS1_16FlashAttnBwdSm80INS1_25CollectiveMainloopBwdSm80ILi2ELi1EN4cute5tupleIJNS5_1CILi64EEENS7_ILi128EEENS7_ILi96EEEEEENS_6half_tEfNS_4arch4Sm80ELb0ELb0ELb1ELb0ELb0ELb0ELb0ELb0ELi2ELi2ELi4ELi2ELb1EEENS1_24CollectiveEpilogueBwdGQAISB_fSE_Li256ELb0ELb0EEENS1_19SingleTileSchedulerILb0ELb0ELb0ELi128EEEEEEEEEvNT_6ParamsE,"a",@progbits
	.sectionflags	@""
	.align	4
.nv.constant0._ZN7cutlass13device_kernelIN5flash19enable_sm80_to_sm89INS1_16FlashAttnBwdSm80INS1_25CollectiveMainloopBwdSm80ILi2ELi1EN4cute5tupleIJNS5_1CILi64EEENS7_ILi128EEENS7_ILi96EEEEEENS_6half_tEfNS_4arch4Sm80ELb0ELb0ELb1ELb0ELb0ELb0ELb0ELb0ELi2ELi2ELi4ELi2ELb1EEENS1_24CollectiveEpilogueBwdGQAISB_fSE_Li256ELb0ELb0EEENS1_19SingleTileSchedulerILb0ELb0ELb0ELi128EEEEEEEEEvNT_6ParamsE:
	.zero		984


//--------------------- .nv.constant0._ZN7cutlass13device_kernelIN5flash19enable_sm80_to_sm89INS1_16FlashAttnBwdSm80INS1_25CollectiveMainloopBwdSm80ILi2ELi1EN4cute5tupleIJNS5_1CILi64EEENS7_ILi128EEENS7_ILi96EEEEEENS_6half_tEfNS_4arch4Sm80ELb0ELb0ELb1ELb0ELb1ELb0ELb0ELb0ELi2ELi2ELi4ELi2ELb1EEENS1_24CollectiveEpilogueBwdGQAISB_fSE_Li256ELb0ELb1EEENS1_19SingleTileSchedulerILb0ELb0ELb0ELi128EEEEEEEEEvNT_6ParamsE --------------------------
	.section	.nv.constant0._ZN7cutlass13device_kernelIN5flash19enable_sm80_to_sm89INS1_16FlashAttnBwdSm80INS1_25CollectiveMainloopBwdSm80ILi2ELi1EN4cute5tupleIJNS5_1CILi64EEENS7_ILi128EEENS7_ILi96EEEEEENS_6half_tEfNS_4arch4Sm80ELb0ELb0ELb1ELb0ELb1ELb0ELb0ELb0ELi2ELi2ELi4ELi2ELb1EEENS1_24CollectiveEpilogueBwdGQAISB_fSE_Li256ELb0ELb1EEENS1_19SingleTileSchedulerILb0ELb0ELb0ELi128EEEEEEEEEvNT_6ParamsE,"a",@progbits
	.sectionflags	@""
	.align	4
.nv.constant0._ZN7cutlass13device_kernelIN5flash19enable_sm80_to_sm89INS1_16FlashAttnBwdSm80INS1_25CollectiveMainloopBwdSm80ILi2ELi1EN4cute5tupleIJNS5_1CILi64EEENS7_ILi128EEENS7_ILi96EEEEEENS_6half_tEfNS_4arch4Sm80ELb0ELb0ELb1ELb0ELb1ELb0ELb0ELb0ELi2ELi2ELi4ELi2ELb1EEENS1_24CollectiveEpilogueBwdGQAISB_fSE_Li256ELb0ELb1EEENS1_19SingleTileSchedulerILb0ELb0ELb0ELi128EEEEEEEEEvNT_6ParamsE:
	.zero		984


//--------------------- .nv.constant0._ZN7cutlass13device_kernelIN5flash19enable_sm80_to_sm89INS1_16FlashAttnBwdSm80INS1_25CollectiveMainloopBwdSm80ILi2ELi1EN4cute5tupleIJNS5_1CILi64EEENS7_ILi128EEENS7_ILi96EEEEEENS_6half_tEfNS_4arch4Sm80ELb0ELb0ELb1ELb1ELb0ELb0ELb0ELb0ELi2ELi2ELi4ELi2ELb1EEENS1_21CollectiveEpilogueBwdISB_SC_SE_Li256ELb1ELb0ELi2EEENS1_19SingleTileSchedulerILb1ELb0ELb0ELi128EEEEEEEEEvNT_6ParamsE --------------------------
	.section	.nv.constant0._ZN7cutlass13device_kernelIN5flash19enable_sm80_to_sm89INS1_16FlashAttnBwdSm80INS1_25CollectiveMainloopBwdSm80ILi2ELi1EN4cute5tupleIJNS5_1CILi64EEENS7_ILi128EEENS7_ILi96EEEEEENS_6half_tEfNS_4arch4Sm80ELb0ELb0ELb1ELb1ELb0ELb0ELb0ELb0ELi2ELi2ELi4ELi2ELb1EEENS1_21CollectiveEpilogueBwdISB_SC_SE_Li256ELb1ELb0ELi2EEENS1_19SingleTileSchedulerILb1ELb0ELb0ELi128EEEEEEEEEvNT_6ParamsE,"a",@progbits
	.sectionflags	@""
	.align	4
.nv.constant0._ZN7cutlass13device_kernelIN5flash19enable_sm80_to_sm89INS1_16FlashAttnBwdSm80INS1_25CollectiveMainloopBwdSm80ILi2ELi1EN4cute5tupleIJNS5_1CILi64EEENS7_ILi128EEENS7_ILi96EEEEEENS_6half_tEfNS_4arch4Sm80ELb0ELb0ELb1ELb1ELb0ELb0ELb0ELb0ELi2ELi2ELi4ELi2ELb1EEENS1_21CollectiveEpilogueBwdISB_SC_SE_Li256ELb1ELb0ELi2EEENS1_19SingleTileSchedulerILb1ELb0ELb0ELi128EEEEEEEEEvNT_6ParamsE:
	.zero		976


//--------------------- .nv.constant0._ZN7cutlass13device_kernelIN5flash19enable_sm80_to_sm89INS1_16FlashAttnBwdSm80INS1_25CollectiveMainloopBwdSm80ILi2ELi1EN4cute5tupleIJNS5_1CILi64EEENS7_ILi128EEENS7_ILi96EEEEEENS_6half_tEfNS_4arch4Sm80ELb0ELb0ELb1ELb1ELb1ELb0ELb0ELb0ELi2ELi2ELi4ELi2ELb1EEENS1_21CollectiveEpilogueBwdISB_SC_SE_Li256ELb1ELb0ELi2EEENS1_19SingleTileSchedulerILb1ELb0ELb0ELi128EEEEEEEEEvNT_6ParamsE --------------------------
	.section	.nv.constant0._ZN7cutlass13device_kernelIN5flash19enable_sm80_to_sm89INS1_16FlashAttnBwdSm80INS1_25CollectiveMainloopBwdSm80ILi2ELi1EN4cute5tupleIJNS5_1CILi64EEENS7_ILi128EEENS7_ILi96EEEEEENS_6half_tEfNS_4arch4Sm80ELb0ELb0ELb1ELb1ELb1ELb0ELb0ELb0ELi2ELi2ELi4ELi2ELb1EEENS1_21CollectiveEpilogueBwdISB_SC_SE_Li256ELb1ELb0ELi2EEENS1_19SingleTileSchedulerILb1ELb0ELb0ELi128EEEEEEEEEvNT_6ParamsE,"a",@progbits
	.sectionflags	@""
	.align	4
.nv.constant0._ZN7cutlass13device_kernelIN5flash19enable_sm80_to_sm89INS1_16FlashAttnBwdSm80INS1_25CollectiveMainloopBwdSm80ILi2ELi1EN4cute5tupleIJNS5_1CILi64EEENS7_ILi128EEENS7_ILi96EEEEEENS_6half_tEfNS_4arch4Sm80ELb0ELb0ELb1ELb1ELb1ELb0ELb0ELb0ELi2ELi2ELi4ELi2ELb1EEENS1_21CollectiveEpilogueBwdISB_SC_SE_Li256ELb1ELb0ELi2EEENS1_19SingleTileSchedulerILb1ELb0ELb0ELi128EEEEEEEEEvNT_6ParamsE:
	.zero		976


//--------------------- .nv.constant0._ZN7cutlass13device_kernelIN5flash19enable_sm80_to_sm89INS1_16FlashAttnBwdSm80INS1_25CollectiveMainloopBwdSm80ILi2ELi1EN4cute5tupleIJNS5_1CILi64EEENS7_ILi128EEENS7_ILi96EEEEEENS_6half_tEfNS_4arch4Sm80ELb0ELb0ELb1ELb1ELb0ELb0ELb0ELb0ELi2ELi2ELi4ELi2ELb1EEENS1_24CollectiveEpilogueBwdGQAISB_fSE_Li256ELb1ELb0EEENS1_19SingleTileSchedulerILb1ELb0ELb0ELi128EEEEEEEEEvNT_6ParamsE --------------------------
	.section	.nv.constant0._ZN7cutlass13device_kernelIN5flash19enable_sm80_to_sm89INS1_16FlashAttnBwdSm80INS1_25CollectiveMainloopBwdSm80ILi2ELi1EN4cute5tupleIJNS5_1CILi64EEENS7_ILi128EEENS7_ILi96EEEEEENS_6half_tEfNS_4arch4Sm80ELb0ELb0ELb1ELb1ELb0ELb0ELb0ELb0ELi2ELi2ELi4ELi2ELb1EEENS1_24CollectiveEpilogueBwdGQAISB_fSE_Li256ELb1ELb0EEENS1_19SingleTileSchedulerILb1ELb0ELb0ELi128EEEEEEEEEvNT_6ParamsE,"a",@progbits
	.sectionflags	@""
	.align	4
.nv.constant0._ZN7cutlass13device_kernelIN5flash19enable_sm80_to_sm89INS1_16FlashAttnBwdSm80INS1_25CollectiveMainloopBwdSm80ILi2ELi1EN4cute5tupleIJNS5_1CILi64EEENS7_ILi128EEENS7_ILi96EEEEEENS_6half_tEfNS_4arch4Sm80ELb0ELb0ELb1ELb1ELb0ELb0ELb0ELb0ELi2ELi2ELi4ELi2ELb1EEENS1_24CollectiveEpilogueBwdGQAISB_fSE_Li256ELb1ELb0EEENS1_19SingleTileSchedulerILb1ELb0ELb0ELi128EEEEEEEEEvNT_6ParamsE:
	.zero		984


//--------------------- .nv.constant0._ZN7cutlass13device_kernelIN5flash19enable_sm80_to_sm89INS1_16FlashAttnBwdSm80INS1_25CollectiveMainloopBwdSm80ILi2ELi1EN4cute5tupleIJNS5_1CILi64EEENS7_ILi128EEENS7_ILi96EEEEEENS_6half_tEfNS_4arch4Sm80ELb0ELb0ELb1ELb1ELb1ELb0ELb0ELb0ELi2ELi2ELi4ELi2ELb1EEENS1_24CollectiveEpilogueBwdGQAISB_fSE_Li256ELb1ELb1EEENS1_19SingleTileSchedulerILb1ELb0ELb0ELi128EEEEEEEEEvNT_6ParamsE --------------------------
	.section	.nv.constant0._ZN7cutlass13device_kernelIN5flash19enable_sm80_to_sm89INS1_16FlashAttnBwdSm80INS1_25CollectiveMainloopBwdSm80ILi2ELi1EN4cute5tupleIJNS5_1CILi64EEENS7_ILi128EEENS7_ILi96EEEEEENS_6half_tEfNS_4arch4Sm80ELb0ELb0ELb1ELb1ELb1ELb0ELb0ELb0ELi2ELi2ELi4ELi2ELb1EEENS1_24CollectiveEpilogueBwdGQAISB_fSE_Li256ELb1ELb1EEENS1_19SingleTileSchedulerILb1ELb0ELb0ELi128EEEEEEEEEvNT_6ParamsE,"a",@progbits
	.sectionflags	@""
	.align	4
.nv.constant0._ZN7cutlass13device_kernelIN5flash19enable_sm80_to_sm89INS1_16FlashAttnBwdSm80INS1_25CollectiveMainloopBwdSm80ILi2ELi1EN4cute5tupleIJNS5_1CILi64EEENS7_ILi128EEENS7_ILi96EEEEEENS_6half_tEfNS_4arch4Sm80ELb0ELb0ELb1ELb1ELb1ELb0ELb0ELb0ELi2ELi2ELi4ELi2ELb1EEENS1_24CollectiveEpilogueBwdGQAISB_fSE_Li256ELb1ELb1EEENS1_19SingleTileSchedulerILb1ELb0ELb0ELi128EEEEEEEEEvNT_6ParamsE:
	.zero		984


//--------------------- .nv.constant0._ZN7cutlass13device_kernelIN5flash19enable_sm80_to_sm89INS1_16FlashAttnBwdSm80INS1_25CollectiveMainloopBwdSm80ILi2ELi1EN4cute5tupleIJNS5_1CILi64EEENS7_ILi128EEENS7_ILi96EEEEEENS_6half_tEfNS_4arch4Sm80ELb0ELb1ELb1ELb0ELb0ELb0ELb0ELb0ELi2ELi2ELi4ELi2ELb1EEENS1_21CollectiveEpilogueBwdISB_SC_SE_Li256ELb0ELb0ELi2EEENS1_19SingleTileSchedulerILb0ELb0ELb0ELi128EEEEEEEEEvNT_6ParamsE --------------------------
	.section	.nv.constant0._ZN7cutlass13device_kernelIN5flash19enable_sm80_to_sm89INS1_16FlashAttnBwdSm80INS1_25CollectiveMainloopBwdSm80ILi2ELi1EN4cute5tupleIJNS5_1CILi64EEENS7_ILi128EEENS7_ILi96EEEEEENS_6half_tEfNS_4arch4Sm80ELb0ELb1ELb1ELb0ELb0ELb0ELb0ELb0ELi2ELi2ELi4ELi2ELb1EEENS1_21CollectiveEpilogueBwdISB_SC_SE_Li256ELb0ELb0ELi2EEENS1_19SingleTileSchedulerILb0ELb0ELb0ELi128EEEEEEEEEvNT_6ParamsE,"a",@progbits
	.sectionflags	@""
	.align	4
.nv.constant0._ZN7cutlass13device_kernelIN5flash19enable_sm80_to_sm89INS1_16FlashAttnBwdSm80INS1_25CollectiveMainloopBwdSm80ILi2ELi1EN4cute5tupleIJNS5_1CILi64EEENS7_ILi128EEENS7_ILi96EEEEEENS_6half_tEfNS_4arch4Sm80ELb0ELb1ELb1ELb0ELb0ELb0ELb0ELb0ELi2ELi2ELi4ELi2ELb1EEENS1_21CollectiveEpilogueBwdISB_SC_SE_Li256ELb0ELb0ELi2EEENS1_19SingleTileSchedulerILb0ELb0ELb0ELi128EEEEEEEEEvNT_6ParamsE:
	.zero		976


//--------------------- .nv.constant0._ZN7cutlass13device_kernelIN5flash19enable_sm80_to_sm89INS1_16FlashAttnBwdSm80INS1_25CollectiveMainloopBwdSm80ILi2ELi1EN4cute5tupleIJNS5_1CILi64EEENS7_ILi128EEENS7_ILi96EEEEEENS_6half_tEfNS_4arch4Sm80ELb0ELb1ELb1ELb0ELb1ELb0ELb0ELb0ELi2ELi2ELi4ELi2ELb1EEENS1_21CollectiveEpilogueBwdISB_SC_SE_Li256ELb0ELb0ELi2EEENS1_19SingleTileSchedulerILb0ELb0ELb0ELi128EEEEEEEEEvNT_6ParamsE --------------------------
	.section	.nv.constant0._ZN7cutlass13device_kernelIN5flash19enable_sm80_to_sm89INS1_16FlashAttnBwdSm80INS1_25CollectiveMainloopBwdSm80ILi2ELi1EN4cute5tupleIJNS5_1CILi64EEENS7_ILi128EEENS7_ILi96EEEEEENS_6half_tEfNS_4arch4Sm80ELb0ELb1ELb1ELb0ELb1ELb0ELb0ELb0ELi2ELi2ELi4ELi2ELb1EEENS1_21CollectiveEpilogueBwdISB_SC_SE_Li256ELb0ELb0ELi2EEENS1_19SingleTileSchedulerILb0ELb0ELb0ELi128EEEEEEEEEvNT_6ParamsE,"a",@progbits
	.sectionflags	@""
	.align	4
.nv.constant0._ZN7cutlass13device_kernelIN5flash19enable_sm80_to_sm89INS1_16FlashAttnBwdSm80INS1_25CollectiveMainloopBwdSm80ILi2ELi1EN4cute5tupleIJNS5_1CILi64EEENS7_ILi128EEENS7_ILi96EEEEEENS_6half_tEfNS_4arch4Sm80ELb0ELb1ELb1ELb0ELb1ELb0ELb0ELb0ELi2ELi2ELi4ELi2ELb1EEENS1_21CollectiveEpilogueBwdISB_SC_SE_Li256ELb0ELb0ELi2EEENS1_19SingleTileSchedulerILb0ELb0ELb0ELi128EEEEEEEEEvNT_6ParamsE:
	.zero		976


//--------------------- .nv.constant0._ZN7cutlass13device_kernelIN5flash19enable_sm80_to_sm89INS1_16FlashAttnBwdSm80INS1_25CollectiveMainloopBwdSm80ILi2ELi1EN4cute5tupleIJNS5_1CILi64EEENS7_ILi128EEENS7_ILi96EEEEEENS_6half_tEfNS_4arch4Sm80ELb0ELb1ELb1ELb0ELb0ELb0ELb0ELb0ELi2ELi2ELi4ELi2ELb1EEENS1_24CollectiveEpilogueBwdGQAISB_fSE_Li256ELb0ELb0EEENS1_19SingleTileSchedulerILb0ELb0ELb0ELi128EEEEEEEEEvNT_6ParamsE --------------------------
	.section	.nv.constant0._ZN7cutlass13device_kernelIN5flash19enable_sm80_to_sm89INS1_16FlashAttnBwdSm80INS1_25CollectiveMainloopBwdSm80ILi2ELi1EN4cute5tupleIJNS5_1CILi64EEENS7_ILi128EEENS7_ILi96EEEEEENS_6half_tEfNS_4arch4Sm80ELb0ELb1ELb1ELb0ELb0ELb0ELb0ELb0ELi2ELi2ELi4ELi2ELb1EEENS1_24CollectiveEpilogueBwdGQAISB_fSE_Li256ELb0ELb0EEENS1_19SingleTileSchedulerILb0ELb0ELb0ELi128EEEEEEEEEvNT_6ParamsE,"a",@progbits
	.sectionflags	@""
	.align	4
.nv.constant0._ZN7cutlass13device_kernelIN5flash19enable_sm80_to_sm89INS1_16FlashAttnBwdSm80INS1_25CollectiveMainloopBwdSm80ILi2ELi1EN4cute5tupleIJNS5_1CILi64EEENS7_ILi128EEENS7_ILi96EEEEEENS_6half_tEfNS_4arch4Sm80ELb0ELb1ELb1ELb0ELb0ELb0ELb0ELb0ELi2ELi2ELi4ELi2ELb1EEENS1_24CollectiveEpilogueBwdGQAISB_fSE_Li256ELb0ELb0EEENS1_19SingleTileSchedulerILb0ELb0ELb0ELi128EEEEEEEEEvNT_6ParamsE:
	.zero		984


//--------------------- .nv.constant0._ZN7cutlass13device_kernelIN5flash19enable_sm80_to_sm89INS1_16FlashAttnBwdSm80INS1_25CollectiveMainloopBwdSm80ILi2ELi1EN4cute5tupleIJNS5_1CILi64EEENS7_ILi128EEENS7_ILi96EEEEEENS_6half_tEfNS_4arch4Sm80ELb0ELb1ELb1ELb0ELb1ELb0ELb0ELb0ELi2ELi2ELi4ELi2ELb1EEENS1_24CollectiveEpilogueBwdGQAISB_fSE_Li256ELb0ELb1EEENS1_19SingleTileSchedulerILb0ELb0ELb0ELi128EEEEEEEEEvNT_6ParamsE --------------------------
	.section	.nv.constant0._ZN7cutlass13device_kernelIN5flash19enable_sm80_to_sm89INS1_16FlashAttnBwdSm80INS1_25CollectiveMainloopBwdSm80ILi2ELi1EN4cute5tupleIJNS5_1CILi64EEENS7_ILi128EEENS7_ILi96EEEEEENS_6half_tEfNS_4arch4Sm80ELb0ELb1ELb1ELb0ELb1ELb0ELb0ELb0ELi2ELi2ELi4ELi2ELb1EEENS1_24CollectiveEpilogueBwdGQAISB_fSE_Li256ELb0ELb1EEENS1_19SingleTileSchedulerILb0ELb0ELb0ELi128EEEEEEEEEvNT_6ParamsE,"a",@progbits
	.sectionflags	@""
	.align	4
.nv.constant0._ZN7cutlass13device_kernelIN5flash19enable_sm80_to_sm89INS1_16FlashAttnBwdSm80INS1_25CollectiveMainloopBwdSm80ILi2ELi1EN4cute5tupleIJNS5_1CILi64EEENS7_ILi128EEENS7_ILi96EEEEEENS_6half_tEfNS_4arch4Sm80ELb0ELb1ELb1ELb0ELb1ELb0ELb0ELb0ELi2ELi2ELi4ELi2ELb1EEENS1_24CollectiveEpilogueBwdGQAISB_fSE_Li256ELb0ELb1EEENS1_19SingleTileSchedulerILb0ELb0ELb0ELi128EEEEEEEEEvNT_6ParamsE:
	.zero		984


//--------------------- .nv.constant0._ZN7cutlass13device_kernelIN5flash19enable_sm80_to_sm89INS1_16FlashAttnBwdSm80INS1_25CollectiveMainloopBwdSm80ILi2ELi1EN4cute5tupleIJNS5_1CILi64EEENS7_ILi128EEENS7_ILi96EEEEEENS_6half_tEfNS_4arch4Sm80ELb0ELb1ELb1ELb1ELb0ELb0ELb0ELb0ELi2ELi2ELi4ELi2ELb1EEENS1_21CollectiveEpilogueBwdISB_SC_SE_Li256ELb1ELb0ELi2EEENS1_19SingleTileSchedulerILb1ELb0ELb0ELi128EEEEEEEEEvNT_6ParamsE --------------------------
	.section	.nv.constant0._ZN7cutlass13device_kernelIN5flash19enable_sm80_to_sm89INS1_16FlashAttnBwdSm80INS1_25CollectiveMainloopBwdSm80ILi2ELi1EN4cute5tupleIJNS5_1CILi64EEENS7_ILi128EEENS7_ILi96EEEEEENS_6half_tEfNS_4arch4Sm80ELb0ELb1ELb1ELb1ELb0ELb0ELb0ELb0ELi2ELi2ELi4ELi2ELb1EEENS1_21CollectiveEpilogueBwdISB_SC_SE_Li256ELb1ELb0ELi2EEENS1_19SingleTileSchedulerILb1ELb0ELb0ELi128EEEEEEEEEvNT_6ParamsE,"a",@progbits
	.sectionflags	@""
	.align	4
.nv.constant0._ZN7cutlass13device_kernelIN5flash19enable_sm80_to_sm89INS1_16FlashAttnBwdSm80INS1_25CollectiveMainloopBwdSm80ILi2ELi1EN4cute5tupleIJNS5_1CILi64EEENS7_ILi128EEENS7_ILi96EEEEEENS_6half_tEfNS_4arch4Sm80ELb0ELb1ELb1ELb1ELb0ELb0ELb0ELb0ELi2ELi2ELi4ELi2ELb1EEENS1_21CollectiveEpilogueBwdISB_SC_SE_Li256ELb1ELb0ELi2EEENS1_19SingleTileSchedulerILb1ELb0ELb0ELi128EEEEEEEEEvNT_6ParamsE:
	.zero		976


//--------------------- .nv.constant0._ZN7cutlass13device_kernelIN5flash19enable_sm80_to_sm89INS1_16FlashAttnBwdSm80INS1_25CollectiveMainloopBwdSm80ILi2ELi1EN4cute5tupleIJNS5_1CILi64EEENS7_ILi128EEENS7_ILi96EEEEEENS_6half_tEfNS_4arch4Sm80ELb0ELb1ELb1ELb1ELb1ELb0ELb0ELb0ELi2ELi2ELi4ELi2ELb1EEENS1_21CollectiveEpilogueBwdISB_SC_SE_Li256ELb1ELb0ELi2EEENS1_19SingleTileSchedulerILb1ELb0ELb0ELi128EEEEEEEEEvNT_6ParamsE --------------------------
	.section	.nv.constant0._ZN7cutlass13device_kernelIN5flash19enable_sm80_to_sm89INS1_16FlashAttnBwdSm80INS1_25CollectiveMainloopBwdSm80ILi2ELi1EN4cute5tupleIJNS5_1CILi64EEENS7_ILi128EEENS7_ILi96EEEEEENS_6half_tEfNS_4arch4Sm80ELb0ELb1ELb1ELb1ELb1ELb0ELb0ELb0ELi2ELi2ELi4ELi2ELb1EEENS1_21CollectiveEpilogueBwdISB_SC_SE_Li256ELb1ELb0ELi2EEENS1_19SingleTileSchedulerILb1ELb0ELb0ELi128EEEEEEEEEvNT_6ParamsE,"a",@progbits
	.sectionflags	@""
	.align	4
.nv.constant0._ZN7cutlass13device_kernelIN5flash19enable_sm80_to_sm89INS1_16FlashAttnBwdSm80INS1_25CollectiveMainloopBwdSm80ILi2ELi1EN4cute5tupleIJNS5_1CILi64EEENS7_ILi128EEENS7_ILi96EEEEEENS_6half_tEfNS_4arch4Sm80ELb0ELb1ELb1ELb1ELb1ELb0ELb0ELb0ELi2ELi2ELi4ELi2ELb1EEENS1_21CollectiveEpilogueBwdISB_SC_SE_Li256ELb1ELb0ELi2EEENS1_19SingleTileSchedulerILb1ELb0ELb0ELi128EEEEEEEEEvNT_6ParamsE:
	.zero		976


//--------------------- .nv.constant0._ZN7cutlass13device_kernelIN5flash19enable_sm80_to_sm89INS1_16FlashAttnBwdSm80INS1_25CollectiveMainloopBwdSm80ILi2ELi1EN4cute5tupleIJNS5_1CILi64EEENS7_ILi128EEENS7_ILi96EEEEEENS_6half_tEfNS_4arch4Sm80ELb0ELb1ELb1ELb1ELb0ELb0ELb0ELb0ELi2ELi2ELi4ELi2ELb1EEENS1_24CollectiveEpilogueBwdGQAISB_fSE_Li256ELb1ELb0EEENS1_19SingleTileSchedulerILb1ELb0ELb0ELi128EEEEEEEEEvNT_6ParamsE --------------------------
	.section	.nv.constant0._ZN7cutlass13device_kernelIN5flash19enable_sm80_to_sm89INS1_16FlashAttnBwdSm80INS1_25CollectiveMainloopBwdSm80ILi2ELi1EN4cute5tupleIJNS5_1CILi64EEENS7_ILi128EEENS7_ILi96EEEEEENS_6half_tEfNS_4arch4Sm80ELb0ELb1ELb1ELb1ELb0ELb0ELb0ELb0ELi2ELi2ELi4ELi2ELb1EEENS1_24CollectiveEpilogueBwdGQAISB_fSE_Li256ELb1ELb0EEENS1_19SingleTileSchedulerILb1ELb0ELb0ELi128EEEEEEEEEvNT_6ParamsE,"a",@progbits
	.sectionflags	@""
	.align	4
.nv.constant0._ZN7cutlass13device_kernelIN5flash19enable_sm80_to_sm89INS1_16FlashAttnBwdSm80INS1_25CollectiveMainloopBwdSm80ILi2ELi1EN4cute5tupleIJNS5_1CILi64EEENS7_ILi128EEENS7_ILi96EEEEEENS_6half_tEfNS_4arch4Sm80ELb0ELb1ELb1ELb1ELb0ELb0ELb0ELb0ELi2ELi2ELi4ELi2ELb1EEENS1_24CollectiveEpilogueBwdGQAISB_fSE_Li256ELb1ELb0EEENS1_19SingleTileSchedulerILb1ELb0ELb0ELi128EEEEEEEEEvNT_6ParamsE:
	.zero		984


//--------------------- .nv.constant0._ZN7cutlass13device_kernelIN5flash19enable_sm80_to_sm89INS1_16FlashAttnBwdSm80INS1_25CollectiveMainloopBwdSm80ILi2ELi1EN4cute5tupleIJNS5_1CILi64EEENS7_ILi128EEENS7_ILi96EEEEEENS_6half_tEfNS_4arch4Sm80ELb0ELb1ELb1ELb1ELb1ELb0ELb0ELb0ELi2ELi2ELi4ELi2ELb1EEENS1_24CollectiveEpilogueBwdGQAISB_fSE_Li256ELb1ELb1EEENS1_19SingleTileSchedulerILb1ELb0ELb0ELi128EEEEEEEEEvNT_6ParamsE --------------------------
	.section	.nv.constant0._ZN7cutlass13device_kernelIN5flash19enable_sm80_to_sm89INS1_16FlashAttnBwdSm80INS1_25CollectiveMainloopBwdSm80ILi2ELi1EN4cute5tupleIJNS5_1CILi64EEENS7_ILi128EEENS7_ILi96EEEEEENS_6half_tEfNS_4arch4Sm80ELb0ELb1ELb1ELb1ELb1ELb0ELb0ELb0ELi2ELi2ELi4ELi2ELb1EEENS1_24CollectiveEpilogueBwdGQAISB_fSE_Li256ELb1ELb1EEENS1_19SingleTileSchedulerILb1ELb0ELb0ELi128EEEEEEEEEvNT_6ParamsE,"a",@progbits
	.sectionflags	@""
	.align	4
.nv.constant0._ZN7cutlass13device_kernelIN5flash19enable_sm80_to_sm89INS1_16FlashAttnBwdSm80INS1_25CollectiveMainloopBwdSm80ILi2ELi1EN4cute5tupleIJNS5_1CILi64EEENS7_ILi128EEENS7_ILi96EEEEEENS_6half_tEfNS_4arch4Sm80ELb0ELb1ELb1ELb1ELb1ELb0ELb0ELb0ELi2ELi2ELi4ELi2ELb1EEENS1_24CollectiveEpilogueBwdGQAISB_fSE_Li256ELb1ELb1EEENS1_19SingleTileSchedulerILb1ELb0ELb0ELi128EEEEEEEEEvNT_6ParamsE:
	.zero		984


//--------------------- .nv.constant0._ZN7cutlass13device_kernelIN5flash19enable_sm80_to_sm89INS1_16FlashAttnBwdSm80INS1_25CollectiveMainloopBwdSm80ILi2ELi1EN4cute5tupleIJNS5_1CILi64EEENS7_ILi128EEENS7_ILi96EEEEEENS_6half_tEfNS_4arch4Sm80ELb1ELb0ELb1ELb0ELb0ELb0ELb0ELb0ELi2ELi2ELi4ELi2ELb1EEENS1_21CollectiveEpilogueBwdISB_SC_SE_Li256ELb0ELb0ELi2EEENS1_25SingleTileBwdLPTSchedulerILb0ELi128ELb0EEEEEEEEEvNT_6ParamsE --------------------------
	.section	.nv.constant0._ZN7cutlass13device_kernelIN5flash19enable_sm80_to_sm89INS1_16FlashAttnBwdSm80INS1_25CollectiveMainloopBwdSm80ILi2ELi1EN4cute5tupleIJNS5_1CILi64EEENS7_ILi128EEENS7_ILi96EEEEEENS_6half_tEfNS_4arch4Sm80ELb1ELb0ELb1ELb0ELb0ELb0ELb0ELb0ELi2ELi2ELi4ELi2ELb1EEENS1_21CollectiveEpilogueBwdISB_SC_SE_Li256ELb0ELb0ELi2EEENS1_25SingleTileBwdLPTSchedulerILb0ELi128ELb0EEEEEEEEEvNT_6ParamsE,"a",@progbits
	.sectionflags	@""
	.align	4
.nv.constant0._ZN7cutlass13device_kernelIN5flash19enable_sm80_to_sm89INS1_16FlashAttnBwdSm80INS1_25CollectiveMainloopBwdSm80ILi2ELi1EN4cute5tupleIJNS5_1CILi64EEENS7_ILi128EEENS7_ILi96EEEEEENS_6half_tEfNS_4arch4Sm80ELb1ELb0ELb1ELb0ELb0ELb0ELb0ELb0ELi2ELi2ELi4ELi2ELb1EEENS1_21CollectiveEpilogueBwdISB_SC_SE_Li256ELb0ELb0ELi2EEENS1_25SingleTileBwdLPTSchedulerILb0ELi128ELb0EEEEEEEEEvNT_6ParamsE:
	.zero		1000


//--------------------- .nv.constant0._ZN7cutlass13device_kernelIN5flash19enable_sm80_to_sm89INS1_16FlashAttnBwdSm80INS1_25CollectiveMainloopBwdSm80ILi2ELi1EN4cute5tupleIJNS5_1CILi64EEENS7_ILi128EEENS7_ILi96EEEEEENS_6half_tEfNS_4arch4Sm80ELb1ELb0ELb1ELb0ELb1ELb0ELb0ELb0ELi2ELi2ELi4ELi2ELb1EEENS1_21CollectiveEpilogueBwdISB_SC_SE_Li256ELb0ELb0ELi2EEENS1_25SingleTileBwdLPTSchedulerILb0ELi128ELb1EEEEEEEEEvNT_6ParamsE --------------------------
	.section	.nv.constant0._ZN7cutlass13device_kernelIN5flash19enable_sm80_to_sm89INS1_16FlashAttnBwdSm80INS1_25CollectiveMainloopBwdSm80ILi2ELi1EN4cute5tupleIJNS5_1CILi64EEENS7_ILi128EEENS7_ILi96EEEEEENS_6half_tEfNS_4arch4Sm80ELb1ELb0ELb1ELb0ELb1ELb0ELb0ELb0ELi2ELi2ELi4ELi2ELb1EEENS1_21CollectiveEpilogueBwdISB_SC_SE_Li256ELb0ELb0ELi2EEENS1_25SingleTileBwdLPTSchedulerILb0ELi128ELb1EEEEEEEEEvNT_6ParamsE,"a",@progbits
	.sectionflags	@""
	.align	4
.nv.constant0._ZN7cutlass13device_kernelIN5flash19enable_sm80_to_sm89INS1_16FlashAttnBwdSm80INS1_25CollectiveMainloopBwdSm80ILi2ELi1EN4cute5tupleIJNS5_1CILi64EEENS7_ILi128EEENS7_ILi96EEEEEENS_6half_tEfNS_4arch4Sm80ELb1ELb0ELb1ELb0ELb1ELb0ELb0ELb0ELi2ELi2ELi4ELi2ELb1EEENS1_21CollectiveEpilogueBwdISB_SC_SE_Li256ELb0ELb0ELi2EEENS1_25SingleTileBwdLPTSchedulerILb0ELi128ELb1EEEEEEEEEvNT_6ParamsE:
	.zero		1000


//--------------------- .nv.constant0._ZN7cutlass13device_kernelIN5flash19enable_sm80_to_sm89INS1_16FlashAttnBwdSm80INS1_25CollectiveMainloopBwdSm80ILi2ELi1EN4cute5tupleIJNS5_1CILi64EEENS7_ILi128EEENS7_ILi96EEEEEENS_6half_tEfNS_4arch4Sm80ELb1ELb0ELb1ELb0ELb0ELb0ELb0ELb0ELi2ELi2ELi4ELi2ELb1EEENS1_24CollectiveEpilogueBwdGQAISB_fSE_Li256ELb0ELb0EEENS1_25SingleTileBwdLPTSchedulerILb0ELi128ELb0EEEEEEEEEvNT_6ParamsE --------------------------
	.section	.nv.constant0._ZN7cutlass13device_kernelIN5flash19enable_sm80_to_sm89INS1_16FlashAttnBwdSm80INS1_25CollectiveMainloopBwdSm80ILi2ELi1EN4cute5tupleIJNS5_1CILi64EEENS7_ILi128EEENS7_ILi96EEEEEENS_6half_tEfNS_4arch4Sm80ELb1ELb0ELb1ELb0ELb0ELb0ELb0ELb0ELi2ELi2ELi4ELi2ELb1EEENS1_24CollectiveEpilogueBwdGQAISB_fSE_Li256ELb0ELb0EEENS1_25SingleTileBwdLPTSchedulerILb0ELi128ELb0EEEEEEEEEvNT_6ParamsE,"a",@progbits
	.sectionflags	@""
	.align	4
.nv.constant0._ZN7cutlass13device_kernelIN5flash19enable_sm80_to_sm89INS1_16FlashAttnBwdSm80INS1_25CollectiveMainloopBwdSm80ILi2ELi1EN4cute5tupleIJNS5_1CILi64EEENS7_ILi128EEENS7_ILi96EEEEEENS_6half_tEfNS_4arch4Sm80ELb1ELb0ELb1ELb0ELb0ELb0ELb0ELb0ELi2ELi2ELi4ELi2ELb1EEENS1_24CollectiveEpilogueBwdGQAISB_fSE_Li256ELb0ELb0EEENS1_25SingleTileBwdLPTSchedulerILb0ELi128ELb0EEEEEEEEEvNT_6ParamsE:
	.zero		1008


//--------------------- .nv.constant0._ZN7cutlass13device_kernelIN5flash19enable_sm80_to_sm89INS1_16FlashAttnBwdSm80INS1_25CollectiveMainloopBwdSm80ILi2ELi1EN4cute5tupleIJNS5_1CILi64EEENS7_ILi128EEENS7_ILi96EEEEEENS_6half_tEfNS_4arch4Sm80ELb1ELb0ELb1ELb0ELb1ELb0ELb0ELb0ELi2ELi2ELi4ELi2ELb1EEENS1_24CollectiveEpilogueBwdGQAISB_fSE_Li256ELb0ELb1EEENS1_25SingleTileBwdLPTSchedulerILb0ELi128ELb1EEEEEEEEEvNT_6ParamsE --------------------------
	.section	.nv.constant0._ZN7cutlass13device_kernelIN5flash19enable_sm80_to_sm89INS1_16FlashAttnBwdSm80INS1_25CollectiveMainloopBwdSm80ILi2ELi1EN4cute5tupleIJNS5_1CILi64EEENS7_ILi128EEENS7_ILi96EEEEEENS_6half_tEfNS_4arch4Sm80ELb1ELb0ELb1ELb0ELb1ELb0ELb0ELb0ELi2ELi2ELi4ELi2ELb1EEENS1_24CollectiveEpilogueBwdGQAISB_fSE_Li256ELb0ELb1EEENS1_25SingleTileBwdLPTSchedulerILb0ELi128ELb1EEEEEEEEEvNT_6ParamsE,"a",@progbits
	.sectionflags	@""
	.align	4
.nv.constant0._ZN7cutlass13device_kernelIN5flash19enable_sm80_to_sm89INS1_16FlashAttnBwdSm80INS1_25CollectiveMainloopBwdSm80ILi2ELi1EN4cute5tupleIJNS5_1CILi64EEENS7_ILi128EEENS7_ILi96EEEEEENS_6half_tEfNS_4arch4Sm80ELb1ELb0ELb1ELb0ELb1ELb0ELb0ELb0ELi2ELi2ELi4ELi2ELb1EEENS1_24CollectiveEpilogueBwdGQAISB_fSE_Li256ELb0ELb1EEENS1_25SingleTileBwdLPTSchedulerILb0ELi128ELb1EEEEEEEEEvNT_6ParamsE:
	.zero		1008


//--------------------- .nv.constant0._ZN7cutlass13device_kernelIN5flash19enable_sm80_to_sm89INS1_16FlashAttnBwdSm80INS1_25CollectiveMainloopBwdSm80ILi2ELi1EN4cute5tupleIJNS5_1CILi64EEENS7_ILi128EEENS7_ILi96EEEEEENS_6half_tEfNS_4arch4Sm80ELb1ELb0ELb1ELb1ELb0ELb0ELb0ELb0ELi2ELi2ELi4ELi2ELb1EEENS1_21CollectiveEpilogueBwdISB_SC_SE_Li256ELb1ELb0ELi2EEENS1_25SingleTileBwdLPTSchedulerILb1ELi128ELb0EEEEEEEEEvNT_6ParamsE --------------------------
	.section	.nv.constant0._ZN7cutlass13device_kernelIN5flash19enable_sm80_to_sm89INS1_16FlashAttnBwdSm80INS1_25CollectiveMainloopBwdSm80ILi2ELi1EN4cute5tupleIJNS5_1CILi64EEENS7_ILi128EEENS7_ILi96EEEEEENS_6half_tEfNS_4arch4Sm80ELb1ELb0ELb1ELb1ELb0ELb0ELb0ELb0ELi2ELi2ELi4ELi2ELb1EEENS1_21CollectiveEpilogueBwdISB_SC_SE_Li256ELb1ELb0ELi2EEENS1_25SingleTileBwdLPTSchedulerILb1ELi128ELb0EEEEEEEEEvNT_6ParamsE,"a",@progbits
	.sectionflags	@""
	.align	4
.nv.constant0._ZN7cutlass13device_kernelIN5flash19enable_sm80_to_sm89INS1_16FlashAttnBwdSm80INS1_25CollectiveMainloopBwdSm80ILi2ELi1EN4cute5tupleIJNS5_1CILi64EEENS7_ILi128EEENS7_ILi96EEEEEENS_6half_tEfNS_4arch4Sm80ELb1ELb0ELb1ELb1ELb0ELb0ELb0ELb0ELi2ELi2ELi4ELi2ELb1EEENS1_21CollectiveEpilogueBwdISB_SC_SE_Li256ELb1ELb0ELi2EEENS1_25SingleTileBwdLPTSchedulerILb1ELi128ELb0EEEEEEEEEvNT_6ParamsE:
	.zero		1000


//--------------------- .nv.constant0._ZN7cutlass13device_kernelIN5flash19enable_sm80_to_sm89INS1_16FlashAttnBwdSm80INS1_25CollectiveMainloopBwdSm80ILi2ELi1EN4cute5tupleIJNS5_1CILi64EEENS7_ILi128EEENS7_ILi96EEEEEENS_6half_tEfNS_4arch4Sm80ELb1ELb0ELb1ELb1ELb1ELb0ELb0ELb0ELi2ELi2ELi4ELi2ELb1EEENS1_21CollectiveEpilogueBwdISB_SC_SE_Li256ELb1ELb0ELi2EEENS1_25SingleTileBwdLPTSchedulerILb1ELi128ELb1EEEEEEEEEvNT_6ParamsE --------------------------
	.section	.nv.constant0._ZN7cutlass13device_kernelIN5flash19enable_sm80_to_sm89INS1_16FlashAttnBwdSm80INS1_25CollectiveMainloopBwdSm80ILi2ELi1EN4cute5tupleIJNS5_1CILi64EEENS7_ILi128EEENS7_ILi96EEEEEENS_6half_tEfNS_4arch4Sm80ELb1ELb0ELb1ELb1ELb1ELb0ELb0ELb0ELi2ELi2ELi4ELi2ELb1EEENS1_21CollectiveEpilogueBwdISB_SC_SE_Li256ELb1ELb0ELi2EEENS1_25SingleTileBwdLPTSchedulerILb1ELi128ELb1EEEEEEEEEvNT_6ParamsE,"a",@progbits
	.sectionflags	@""
	.align	4
.nv.constant0._ZN7cutlass13device_kernelIN5flash19enable_sm80_to_sm89INS1_16FlashAttnBwdSm80INS1_25CollectiveMainloopBwdSm80ILi2ELi1EN4cute5tupleIJNS5_1CILi64EEENS7_ILi128EEENS7_ILi96EEEEEENS_6half_tEfNS_4arch4Sm80ELb1ELb0ELb1ELb1ELb1ELb0ELb0ELb0ELi2ELi2ELi4ELi2ELb1EEENS1_21CollectiveEpilogueBwdISB_SC_SE_Li256ELb1ELb0ELi2EEENS1_25SingleTileBwdLPTSchedulerILb1ELi128ELb1EEEEEEEEEvNT_6ParamsE:
	.zero		1000


//--------------------- .nv.constant0._ZN7cutlass13device_kernelIN5flash19enable_sm80_to_sm89INS1_16FlashAttnBwdSm80INS1_25CollectiveMainloopBwdSm80ILi2ELi1EN4cute5tupleIJNS5_1CILi64EEENS7_ILi128EEENS7_ILi96EEEEEENS_6half_tEfNS_4arch4Sm80ELb1ELb0ELb1ELb1ELb0ELb0ELb0ELb0ELi2ELi2ELi4ELi2ELb1EEENS1_24CollectiveEpilogueBwdGQAISB_fSE_Li256ELb1ELb0EEENS1_25SingleTileBwdLPTSchedulerILb1ELi128ELb0EEEEEEEEEvNT_6ParamsE --------------------------
	.section	.nv.constant0._ZN7cutlass13device_kernelIN5flash19enable_sm80_to_sm89INS1_16FlashAttnBwdSm80INS1_25CollectiveMainloopBwdSm80ILi2ELi1EN4cute5tupleIJNS5_1CILi64EEENS7_ILi128EEENS7_ILi96EEEEEENS_6half_tEfNS_4arch4Sm80ELb1ELb0ELb1ELb1ELb0ELb0ELb0ELb0ELi2ELi2ELi4ELi2ELb1EEENS1_24CollectiveEpilogueBwdGQAISB_fSE_Li256ELb1ELb0EEENS1_25SingleTileBwdLPTSchedulerILb1ELi128ELb0EEEEEEEEEvNT_6ParamsE,"a",@progbits
	.sectionflags	@""
	.align	4
.nv.constant0._ZN7cutlass13device_kernelIN5flash19enable_sm80_to_sm89INS1_16FlashAttnBwdSm80INS1_25CollectiveMainloopBwdSm80ILi2ELi1EN4cute5tupleIJNS5_1CILi64EEENS7_ILi128EEENS7_ILi96EEEEEENS_6half_tEfNS_4arch4Sm80ELb1ELb0ELb1ELb1ELb0ELb0ELb0ELb0ELi2ELi2ELi4ELi2ELb1EEENS1_24CollectiveEpilogueBwdGQAISB_fSE_Li256ELb1ELb0EEENS1_25SingleTileBwdLPTSchedulerILb1ELi128ELb0EEEEEEEEEvNT_6ParamsE:
	.zero		1008


//--------------------- .nv.constant0._ZN7cutlass13device_kernelIN5flash19enable_sm80_to_sm89INS1_16FlashAttnBwdSm80INS1_25CollectiveMainloopBwdSm80ILi2ELi1EN4cute5tupleIJNS5_1CILi64EEENS7_ILi128EEENS7_ILi96EEEEEENS_6half_tEfNS_4arch4Sm80ELb1ELb0ELb1ELb1ELb1ELb0ELb0ELb0ELi2ELi2ELi4ELi2ELb1EEENS1_24CollectiveEpilogueBwdGQAISB_fSE_Li256ELb1ELb1EEENS1_25SingleTileBwdLPTSchedulerILb1ELi128ELb1EEEEEEEEEvNT_6ParamsE --------------------------
	.section	.nv.constant0._ZN7cutlass13device_kernelIN5flash19enable_sm80_to_sm89INS1_16FlashAttnBwdSm80INS1_25CollectiveMainloopBwdSm80ILi2ELi1EN4cute5tupleIJNS5_1CILi64EEENS7_ILi128EEENS7_ILi96EEEEEENS_6half_tEfNS_4arch4Sm80ELb1ELb0ELb1ELb1ELb1ELb0ELb0ELb0ELi2ELi2ELi4ELi2ELb1EEENS1_24CollectiveEpilogueBwdGQAISB_fSE_Li256ELb1ELb1EEENS1_25SingleTileBwdLPTSchedulerILb1ELi128ELb1EEEEEEEEEvNT_6ParamsE,"a",@progbits
	.sectionflags	@""
	.align	4
.nv.constant0._ZN7cutlass13device_kernelIN5flash19enable_sm80_to_sm89INS1_16FlashAttnBwdSm80INS1_25CollectiveMainloopBwdSm80ILi2ELi1EN4cute5tupleIJNS5_1CILi64EEENS7_ILi128EEENS7_ILi96EEEEEENS_6half_tEfNS_4arch4Sm80ELb1ELb0ELb1ELb1ELb1ELb0ELb0ELb0ELi2ELi2ELi4ELi2ELb1EEENS1_24CollectiveEpilogueBwdGQAISB_fSE_Li256ELb1ELb1EEENS1_25SingleTileBwdLPTSchedulerILb1ELi128ELb1EEEEEEEEEvNT_6ParamsE:
	.zero		1008


//--------------------- .nv.constant0._ZN7cutlass13device_kernelIN5flash19enable_sm80_to_sm89INS1_16FlashAttnBwdSm80INS1_25CollectiveMainloopBwdSm80ILi2ELi2EN4cute5tupleIJNS5_1CILi64EEENS7_ILi128EEENS7_ILi96EEEEEENS_6half_tEfNS_4arch4Sm80ELb0ELb0ELb1ELb0ELb0ELb0ELb0ELb0ELi2ELi2ELi4ELi2ELb0EEENS1_21CollectiveEpilogueBwdISB_SC_SE_Li256ELb0ELb0ELi2EEENS1_19SingleTileSchedulerILb0ELb0ELb0ELi128EEEEEEEEEvNT_6ParamsE --------------------------
	.section	.nv.constant0._ZN7cutlass13device_kernelIN5flash19enable_sm80_to_sm89INS1_16FlashAttnBwdSm80INS1_25CollectiveMainloopBwdSm80ILi2ELi2EN4cute5tupleIJNS5_1CILi64EEENS7_ILi128EEENS7_ILi96EEEEEENS_6half_tEfNS_4arch4Sm80ELb0ELb0ELb1ELb0ELb0ELb0ELb0ELb0ELi2ELi2ELi4ELi2ELb0EEENS1_21CollectiveEpilogueBwdISB_SC_SE_Li256ELb0ELb0ELi2EEENS1_19SingleTileSchedulerILb0ELb0ELb0ELi128EEEEEEEEEvNT_6ParamsE,"a",@progbits
	.sectionflags	@""
	.align	4
.nv.constant0._ZN7cutlass13device_kernelIN5flash19enable_sm80_to_sm89INS1_16FlashAttnBwdSm80INS1_25CollectiveMainloopBwdSm80ILi2ELi2EN4cute5tupleIJNS5_1CILi64EEENS7_ILi128EEENS7_ILi96EEEEEENS_6half_tEfNS_4arch4Sm80ELb0ELb0ELb1ELb0ELb0ELb0ELb0ELb0ELi2ELi2ELi4ELi2ELb0EEENS1_21CollectiveEpilogueBwdISB_SC_SE_Li256ELb0ELb0ELi2EEENS1_19SingleTileSchedulerILb0ELb0ELb0ELi128EEEEEEEEEvNT_6ParamsE:
	.zero		976


//--------------------- .nv.constant0._ZN7cutlass13device_kernelIN5flash19enable_sm80_to_sm89INS1_16FlashAttnBwdSm80INS1_25CollectiveMainloopBwdSm80ILi2ELi2EN4cute5tupleIJNS5_1CILi64EEENS7_ILi128EEENS7_ILi96EEEEEENS_6half_tEfNS_4arch4Sm80ELb0ELb0ELb1ELb0ELb1ELb0ELb0ELb0ELi2ELi2ELi4ELi2ELb0EEENS1_21CollectiveEpilogueBwdISB_SC_SE_Li256ELb0ELb0ELi2EEENS1_19SingleTileSchedulerILb0ELb0ELb0ELi128EEEEEEEEEvNT_6ParamsE --------------------------
	.section	.nv.constant0._ZN7cutlass13device_kernelIN5flash19enable_sm80_to_sm89INS1_16FlashAttnBwdSm80INS1_25CollectiveMainloopBwdSm80ILi2ELi2EN4cute5tupleIJNS5_1CILi64EEENS7_ILi128EEENS7_ILi96EEEEEENS_6half_tEfNS_4arch4Sm80ELb0ELb0ELb1ELb0ELb1ELb0ELb0ELb0ELi2ELi2ELi4ELi2ELb0EEENS1_21CollectiveEpilogueBwdISB_SC_SE_Li256ELb0ELb0ELi2EEENS1_19SingleTileSchedulerILb0ELb0ELb0ELi128EEEEEEEEEvNT_6ParamsE,"a",@progbits
	.sectionflags	@""
	.align	4
.nv.constant0._ZN7cutlass13device_kernelIN5flash19enable_sm80_to_sm89INS1_16FlashAttnBwdSm80INS1_25CollectiveMainloopBwdSm80ILi2ELi2EN4cute5tupleIJNS5_1CILi64EEENS7_ILi128EEENS7_ILi96EEEEEENS_6half_tEfNS_4arch4Sm80ELb0ELb0ELb1ELb0ELb1ELb0ELb0ELb0ELi2ELi2ELi4ELi2ELb0EEENS1_21CollectiveEpilogueBwdISB_SC_SE_Li256ELb0ELb0ELi2EEENS1_19SingleTileSchedulerILb0ELb0ELb0ELi128EEEEEEEEEvNT_6ParamsE:
	.zero		976


//--------------------- .nv.constant0._ZN7cutlass13device_kernelIN5flash19enable_sm80_to_sm89INS1_16FlashAttnBwdSm80INS1_25CollectiveMainloopBwdSm80ILi2ELi2EN4cute5tupleIJNS5_1CILi64EEENS7_ILi128EEENS7_ILi96EEEEEENS_6half_tEfNS_4arch4Sm80ELb0ELb0ELb1ELb0ELb0ELb0ELb0ELb0ELi2ELi2ELi4ELi2ELb0EEENS1_24CollectiveEpilogueBwdGQAISB_fSE_Li256ELb0ELb0EEENS1_19SingleTileSchedulerILb0ELb0ELb0ELi128EEEEEEEEEvNT_6ParamsE --------------------------
	.section	.nv.constant0._ZN7cutlass13device_kernelIN5flash19enable_sm80_to_sm89INS1_16FlashAttnBwdSm80INS1_25CollectiveMainloopBwdSm80ILi2ELi2EN4cute5tupleIJNS5_1CILi64EEENS7_ILi128EEENS7_ILi96EEEEEENS_6half_tEfNS_4arch4Sm80ELb0ELb0ELb1ELb0ELb0ELb0ELb0ELb0ELi2ELi2ELi4ELi2ELb0EEENS1_24CollectiveEpilogueBwdGQAISB_fSE_Li256ELb0ELb0EEENS1_19SingleTileSchedulerILb0ELb0ELb0ELi128EEEEEEEEEvNT_6ParamsE,"a",@progbits
	.sectionflags	@""
	.align	4
.nv.constant0._ZN7cutlass13device_kernelIN5flash19enable_sm80_to_sm89INS1_16FlashAttnBwdSm80INS1_25CollectiveMainloopBwdSm80ILi2ELi2EN4cute5tupleIJNS5_1CILi64EEENS7_ILi128EEENS7_ILi96EEEEEENS_6half_tEfNS_4arch4Sm80ELb0ELb0ELb1ELb0ELb0ELb0ELb0ELb0ELi2ELi2ELi4ELi2ELb0EEENS1_24CollectiveEpilogueBwdGQAISB_fSE_Li256ELb0ELb0EEENS1_19SingleTileSchedulerILb0ELb0ELb0ELi128EEEEEEEEEvNT_6ParamsE:
	.zero		984


//--------------------- .nv.constant0._ZN7cutlass13device_kernelIN5flash19enable_sm80_to_sm89INS1_16FlashAttnBwdSm80INS1_25CollectiveMainloopBwdSm80ILi2ELi2EN4cute5tupleIJNS5_1CILi64EEENS7_ILi128EEENS7_ILi96EEEEEENS_6half_tEfNS_4arch4Sm80ELb0ELb0ELb1ELb0ELb1ELb0ELb0ELb0ELi2ELi2ELi4ELi2ELb0EEENS1_24CollectiveEpilogueBwdGQAISB_fSE_Li256ELb0ELb1EEENS1_19SingleTileSchedulerILb0ELb0ELb0ELi128EEEEEEEEEvNT_6ParamsE --------------------------
	.section	.nv.constant0._ZN7cutlass13device_kernelIN5flash19enable_sm80_to_sm89INS1_16FlashAttnBwdSm80INS1_25CollectiveMainloopBwdSm80ILi2ELi2EN4cute5tupleIJNS5_1CILi64EEENS7_ILi128EEENS7_ILi96EEEEEENS_6half_tEfNS_4arch4Sm80ELb0ELb0ELb1ELb0ELb1ELb0ELb0ELb0ELi2ELi2ELi4ELi2ELb0EEENS1_24CollectiveEpilogueBwdGQAISB_fSE_Li256ELb0ELb1EEENS1_19SingleTileSchedulerILb0ELb0ELb0ELi128EEEEEEEEEvNT_6ParamsE,"a",@progbits
	.sectionflags	@""
	.align	4
.nv.constant0._ZN7cutlass13device_kernelIN5flash19enable_sm80_to_sm89INS1_16FlashAttnBwdSm80INS1_25CollectiveMainloopBwdSm80ILi2ELi2EN4cute5tupleIJNS5_1CILi64EEENS7_ILi128EEENS7_ILi96EEEEEENS_6half_tEfNS_4arch4Sm80ELb0ELb0ELb1ELb0ELb1ELb0ELb0ELb0ELi2ELi2ELi4ELi2ELb0EEENS1_24CollectiveEpilogueBwdGQAISB_fSE_Li256ELb0ELb1EEENS1_19SingleTileSchedulerILb0ELb0ELb0ELi128EEEEEEEEEvNT_6ParamsE:
	.zero		984


//--------------------- .nv.constant0._ZN7cutlass13device_kernelIN5flash19enable_sm80_to_sm89INS1_16FlashAttnBwdSm80INS1_25CollectiveMainloopBwdSm80ILi2ELi2EN4cute5tupleIJNS5_1CILi64EEENS7_ILi128EEENS7_ILi96EEEEEENS_6half_tEfNS_4arch4Sm80ELb0ELb0ELb1ELb1ELb0ELb0ELb0ELb0ELi2ELi2ELi4ELi2ELb0EEENS1_21CollectiveEpilogueBwdISB_SC_SE_Li256ELb1ELb0ELi2EEENS1_19SingleTileSchedulerILb1ELb0ELb0ELi128EEEEEEEEEvNT_6ParamsE --------------------------
	.section	.nv.constant0._ZN7cutlass13device_kernelIN5flash19enable_sm80_to_sm89INS1_16FlashAttnBwdSm80INS1_25CollectiveMainloopBwdSm80ILi2ELi2EN4cute5tupleIJNS5_1CILi64EEENS7_ILi128EEENS7_ILi96EEEEEENS_6half_tEfNS_4arch4Sm80ELb0ELb0ELb1ELb1ELb0ELb0ELb0ELb0ELi2ELi2ELi4ELi2ELb0EEENS1_21CollectiveEpilogueBwdISB_SC_SE_Li256ELb1ELb0ELi2EEENS1_19SingleTileSchedulerILb1ELb0ELb0ELi128EEEEEEEEEvNT_6ParamsE,"a",@progbits
	.sectionflags	@""
	.align	4
.nv.constant0._ZN7cutlass13device_kernelIN5flash19enable_sm80_to_sm89INS1_16FlashAttnBwdSm80INS1_25CollectiveMainloopBwdSm80ILi2ELi2EN4cute5tupleIJNS5_1CILi64EEENS7_ILi128EEENS7_ILi96EEEEEENS_6half_tEfNS_4arch4Sm80ELb0ELb0ELb1ELb1ELb0ELb0ELb0ELb0ELi2ELi2ELi4ELi2ELb0EEENS1_21CollectiveEpilogueBwdISB_SC_SE_Li256ELb1ELb0ELi2EEENS1_19SingleTileSchedulerILb1ELb0ELb0ELi128EEEEEEEEEvNT_6ParamsE:
	.zero		976


//--------------------- .nv.constant0._ZN7cutlass13device_kernelIN5flash19enable_sm80_to_sm89INS1_16FlashAttnBwdSm80INS1_25CollectiveMainloopBwdSm80ILi2ELi2EN4cute5tupleIJNS5_1CILi64EEENS7_ILi128EEENS7_ILi96EEEEEENS_6half_tEfNS_4arch4Sm80ELb0ELb0ELb1ELb1ELb1ELb0ELb0ELb0ELi2ELi2ELi4ELi2ELb0EEENS1_21CollectiveEpilogueBwdISB_SC_SE_Li256ELb1ELb0ELi2EEENS1_19SingleTileSchedulerILb1ELb0ELb0ELi128EEEEEEEEEvNT_6ParamsE --------------------------
	.section	.nv.constant0._ZN7cutlass13device_kernelIN5flash19enable_sm80_to_sm89INS1_16FlashAttnBwdSm80INS1_25CollectiveMainloopBwdSm80ILi2ELi2EN4cute5tupleIJNS5_1CILi64EEENS7_ILi128EEENS7_ILi96EEEEEENS_6half_tEfNS_4arch4Sm80ELb0ELb0ELb1ELb1ELb1ELb0ELb0ELb0ELi2ELi2ELi4ELi2ELb0EEENS1_21CollectiveEpilogueBwdISB_SC_SE_Li256ELb1ELb0ELi2EEENS1_19SingleTileSchedulerILb1ELb0ELb0ELi128EEEEEEEEEvNT_6ParamsE,"a",@progbits
	.sectionflags	@""
	.align	4
.nv.constant0._ZN7cutlass13device_kernelIN5flash19enable_sm80_to_sm89INS1_16FlashAttnBwdSm80INS1_25CollectiveMainloopBwdSm80ILi2ELi2EN4cute5tupleIJNS5_1CILi64EEENS7_ILi128EEENS7_ILi96EEEEEENS_6half_tEfNS_4arch4Sm80ELb0ELb0ELb1ELb1ELb1ELb0ELb0ELb0ELi2ELi2ELi4ELi2ELb0EEENS1_21CollectiveEpilogueBwdISB_SC_SE_Li256ELb1ELb0ELi2EEENS1_19SingleTileSchedulerILb1ELb0ELb0ELi128EEEEEEEEEvNT_6ParamsE:
	.zero		976


//--------------------- .nv.constant0._ZN7cutlass13device_kernelIN5flash19enable_sm80_to_sm89INS1_16FlashAttnBwdSm80INS1_25CollectiveMainloopBwdSm80ILi2ELi2EN4cute5tupleIJNS5_1CILi64EEENS7_ILi128EEENS7_ILi96EEEEEENS_6half_tEfNS_4arch4Sm80ELb0ELb0ELb1ELb1ELb0ELb0ELb0ELb0ELi2ELi2ELi4ELi2ELb0EEENS1_24CollectiveEpilogueBwdGQAISB_fSE_Li256ELb1ELb0EEENS1_19SingleTileSchedulerILb1ELb0ELb0ELi128EEEEEEEEEvNT_6ParamsE --------------------------
	.section	.nv.constant0._ZN7cutlass13device_kernelIN5flash19enable_sm80_to_sm89INS1_16FlashAttnBwdSm80INS1_25CollectiveMainloopBwdSm80ILi2ELi2EN4cute5tupleIJNS5_1CILi64EEENS7_ILi128EEENS7_ILi96EEEEEENS_6half_tEfNS_4arch4Sm80ELb0ELb0ELb1ELb1ELb0ELb0ELb0ELb0ELi2ELi2ELi4ELi2ELb0EEENS1_24CollectiveEpilogueBwdGQAISB_fSE_Li256ELb1ELb0EEENS1_19SingleTileSchedulerILb1ELb0ELb0ELi128EEEEEEEEEvNT_6ParamsE,"a",@progbits
	.sectionflags	@""
	.align	4
.nv.constant0._ZN7cutlass13device_kernelIN5flash19enable_sm80_to_sm89INS1_16FlashAttnBwdSm80INS1_25CollectiveMainloopBwdSm80ILi2ELi2EN4cute5tupleIJNS5_1CILi64EEENS7_ILi128EEENS7_ILi96EEEEEENS_6half_tEfNS_4arch4Sm80ELb0ELb0ELb1ELb1ELb0ELb0ELb0ELb0ELi2ELi2ELi4ELi2ELb0EEENS1_24CollectiveEpilogueBwdGQAISB_fSE_Li256ELb1ELb0EEENS1_19SingleTileSchedulerILb1ELb0ELb0ELi128EEEEEEEEEvNT_6ParamsE:
	.zero		984


//--------------------- .nv.constant0._ZN7cutlass13device_kernelIN5flash19enable_sm80_to_sm89INS1_16FlashAttnBwdSm80INS1_25CollectiveMainloopBwdSm80ILi2ELi2EN4cute5tupleIJNS5_1CILi64EEENS7_ILi128EEENS7_ILi96EEEEEENS_6half_tEfNS_4arch4Sm80ELb0ELb0ELb1ELb1ELb1ELb0ELb0ELb0ELi2ELi2ELi4ELi2ELb0EEENS1_24CollectiveEpilogueBwdGQAISB_fSE_Li256ELb1ELb1EEENS1_19SingleTileSchedulerILb1ELb0ELb0ELi128EEEEEEEEEvNT_6ParamsE --------------------------
	.section	.nv.constant0._ZN7cutlass13device_kernelIN5flash19enable_sm80_to_sm89INS1_16FlashAttnBwdSm80INS1_25CollectiveMainloopBwdSm80ILi2ELi2EN4cute5tupleIJNS5_1CILi64EEENS7_ILi128EEENS7_ILi96EEEEEENS_6half_tEfNS_4arch4Sm80ELb0ELb0ELb1ELb1ELb1ELb0ELb0ELb0ELi2ELi2ELi4ELi2ELb0EEENS1_24CollectiveEpilogueBwdGQAISB_fSE_Li256ELb1ELb1EEENS1_19SingleTileSchedulerILb1ELb0ELb0ELi128EEEEEEEEEvNT_6ParamsE,"a",@progbits
	.sectionflags	@""
	.align	4
.nv.constant0._ZN7cutlass13device_kernelIN5flash19enable_sm80_to_sm89INS1_16FlashAttnBwdSm80INS1_25CollectiveMainloopBwdSm80ILi2ELi2EN4cute5tupleIJNS5_1CILi64EEENS7_ILi128EEENS7_ILi96EEEEEENS_6half_tEfNS_4arch4Sm80ELb0ELb0ELb1ELb1ELb1ELb0ELb0ELb0ELi2ELi2ELi4ELi2ELb0EEENS1_24CollectiveEpilogueBwdGQAISB_fSE_Li256ELb1ELb1EEENS1_19SingleTileSchedulerILb1ELb0ELb0ELi128EEEEEEEEEvNT_6ParamsE:
	.zero		984


//--------------------- .nv.constant0._ZN7cutlass13device_kernelIN5flash19enable_sm80_to_sm89INS1_16FlashAttnBwdSm80INS1_25CollectiveMainloopBwdSm80ILi2ELi2EN4cute5tupleIJNS5_1CILi64EEENS7_ILi128EEENS7_ILi96EEEEEENS_6half_tEfNS_4arch4Sm80ELb0ELb1ELb1ELb0ELb0ELb0ELb0ELb0ELi2ELi2ELi4ELi2ELb0EEENS1_21CollectiveEpilogueBwdISB_SC_SE_Li256ELb0ELb0ELi2EEENS1_19SingleTileSchedulerILb0ELb0ELb0ELi128EEEEEEEEEvNT_6ParamsE --------------------------
	.section	.nv.constant0._ZN7cutlass13device_kernelIN5flash19enable_sm80_to_sm89INS1_16FlashAttnBwdSm80INS1_25CollectiveMainloopBwdSm80ILi2ELi2EN4cute5tupleIJNS5_1CILi64EEENS7_ILi128EEENS7_ILi96EEEEEENS_6half_tEfNS_4arch4Sm80ELb0ELb1ELb1ELb0ELb0ELb0ELb0ELb0ELi2ELi2ELi4ELi2ELb0EEENS1_21CollectiveEpilogueBwdISB_SC_SE_Li256ELb0ELb0ELi2EEENS1_19SingleTileSchedulerILb0ELb0ELb0ELi128EEEEEEEEEvNT_6ParamsE,"a",@progbits
	.sectionflags	@""
	.align	4
.nv.constant0._ZN7cutlass13device_kernelIN5flash19enable_sm80_to_sm89INS1_16FlashAttnBwdSm80INS1_25CollectiveMainloopBwdSm80ILi2ELi2EN4cute5tupleIJNS5_1CILi64EEENS7_ILi128EEENS7_ILi96EEEEEENS_6half_tEfNS_4arch4Sm80ELb0ELb1ELb1ELb0ELb0ELb0ELb0ELb0ELi2ELi2ELi4ELi2ELb0EEENS1_21CollectiveEpilogueBwdISB_SC_SE_Li256ELb0ELb0ELi2EEENS1_19SingleTileSchedulerILb0ELb0ELb0ELi128EEEEEEEEEvNT_6ParamsE:
	.zero		976


//--------------------- .nv.constant0._ZN7cutlass13device_kernelIN5flash19enable_sm80_to_sm89INS1_16FlashAttnBwdSm80INS1_25CollectiveMainloopBwdSm80ILi2ELi2EN4cute5tupleIJNS5_1CILi64EEENS7_ILi128EEENS7_ILi96EEEEEENS_6half_tEfNS_4arch4Sm80ELb0ELb1ELb1ELb0ELb1ELb0ELb0ELb0ELi2ELi2ELi4ELi2ELb0EEENS1_21CollectiveEpilogueBwdISB_SC_SE_Li256ELb0ELb0ELi2EEENS1_19SingleTileSchedulerILb0ELb0ELb0ELi128EEEEEEEEEvNT_6ParamsE --------------------------
	.section	.nv.constant0._ZN7cutlass13device_kernelIN5flash19enable_sm80_to_sm89INS1_16FlashAttnBwdSm80INS1_25CollectiveMainloopBwdSm80ILi2ELi2EN4cute5tupleIJNS5_1CILi64EEENS7_ILi128EEENS7_ILi96EEEEEENS_6half_tEfNS_4arch4Sm80ELb0ELb1ELb1ELb0ELb1ELb0ELb0ELb0ELi2ELi2ELi4ELi2ELb0EEENS1_21CollectiveEpilogueBwdISB_SC_SE_Li256ELb0ELb0ELi2EEENS1_19SingleTileSchedulerILb0ELb0ELb0ELi128EEEEEEEEEvNT_6ParamsE,"a",@progbits
	.sectionflags	@""
	.align	4
.nv.constant0._ZN7cutlass13device_kernelIN5flash19enable_sm80_to_sm89INS1_16FlashAttnBwdSm80INS1_25CollectiveMainloopBwdSm80ILi2ELi2EN4cute5tupleIJNS5_1CILi64EEENS7_ILi128EEENS7_ILi96EEEEEENS_6half_tEfNS_4arch4Sm80ELb0ELb1ELb1ELb0ELb1ELb0ELb0ELb0ELi2ELi2ELi4ELi2ELb0EEENS1_21CollectiveEpilogueBwdISB_SC_SE_Li256ELb0ELb0ELi2EEENS1_19SingleTileSchedulerILb0ELb0ELb0ELi128EEEEEEEEEvNT_6ParamsE:
	.zero		976


//--------------------- .nv.constant0._ZN7cutlass13device_kernelIN5flash19enable_sm80_to_sm89INS1_16FlashAttnBwdSm80INS1_25CollectiveMainloopBwdSm80ILi2ELi2EN4cute5tupleIJNS5_1CILi64EEENS7_ILi128EEENS7_ILi96EEEEEENS_6half_tEfNS_4arch4Sm80ELb0ELb1ELb1ELb0ELb0ELb0ELb0ELb0ELi2ELi2ELi4ELi2ELb0EEENS1_24CollectiveEpilogueBwdGQAISB_fSE_Li256ELb0ELb0EEENS1_19SingleTileSchedulerILb0ELb0ELb0ELi128EEEEEEEEEvNT_6ParamsE --------------------------
	.section	.nv.constant0._ZN7cutlass13device_kernelIN5flash19enable_sm80_to_sm89INS1_16FlashAttnBwdSm80INS1_25CollectiveMainloopBwdSm80ILi2ELi2EN4cute5tupleIJNS5_1CILi64EEENS7_ILi128EEENS7_ILi96EEEEEENS_6half_tEfNS_4arch4Sm80ELb0ELb1ELb1ELb0ELb0ELb0ELb0ELb0ELi2ELi2ELi4ELi2ELb0EEENS1_24CollectiveEpilogueBwdGQAISB_fSE_Li256ELb0ELb0EEENS1_19SingleTileSchedulerILb0ELb0ELb0ELi128EEEEEEEEEvNT_6ParamsE,"a",@progbits
	.sectionflags	@""
	.align	4
.nv.constant0._ZN7cutlass13device_kernelIN5flash19enable_sm80_to_sm89INS1_16FlashAttnBwdSm80INS1_25CollectiveMainloopBwdSm80ILi2ELi2EN4cute5tupleIJNS5_1CILi64EEENS7_ILi128EEENS7_ILi96EEEEEENS_6half_tEfNS_4arch4Sm80ELb0ELb1ELb1ELb0ELb0ELb0ELb0ELb0ELi2ELi2ELi4ELi2ELb0EEENS1_24CollectiveEpilogueBwdGQAISB_fSE_Li256ELb0ELb0EEENS1_19SingleTileSchedulerILb0ELb0ELb0ELi128EEEEEEEEEvNT_6ParamsE:
	.zero		984


//--------------------- .nv.constant0._ZN7cutlass13device_kernelIN5flash19enable_sm80_to_sm89INS1_16FlashAttnBwdSm80INS1_25CollectiveMainloopBwdSm80ILi2ELi2EN4cute5tupleIJNS5_1CILi64EEENS7_ILi128EEENS7_ILi96EEEEEENS_6half_tEfNS_4arch4Sm80ELb0ELb1ELb1ELb0ELb1ELb0ELb0ELb0ELi2ELi2ELi4ELi2ELb0EEENS1_24CollectiveEpilogueBwdGQAISB_fSE_Li256ELb0ELb1EEENS1_19SingleTileSchedulerILb0ELb0ELb0ELi128EEEEEEEEEvNT_6ParamsE --------------------------
	.section	.nv.constant0._ZN7cutlass13device_kernelIN5flash19enable_sm80_to_sm89INS1_16FlashAttnBwdSm80INS1_25CollectiveMainloopBwdSm80ILi2ELi2EN4cute5tupleIJNS5_1CILi64EEENS7_ILi128EEENS7_ILi96EEEEEENS_6half_tEfNS_4arch4Sm80ELb0ELb1ELb1ELb0ELb1ELb0ELb0ELb0ELi2ELi2ELi4ELi2ELb0EEENS1_24CollectiveEpilogueBwdGQAISB_fSE_Li256ELb0ELb1EEENS1_19SingleTileSchedulerILb0ELb0ELb0ELi128EEEEEEEEEvNT_6ParamsE,"a",@progbits
	.sectionflags	@""
	.align	4
.nv.constant0._ZN7cutlass13device_kernelIN5flash19enable_sm80_to_sm89INS1_16FlashAttnBwdSm80INS1_25CollectiveMainloopBwdSm80ILi2ELi2EN4cute5tupleIJNS5_1CILi64EEENS7_ILi128EEENS7_ILi96EEEEEENS_6half_tEfNS_4arch4Sm80ELb0ELb1ELb1ELb0ELb1ELb0ELb0ELb0ELi2ELi2ELi4ELi2ELb0EEENS1_24CollectiveEpilogueBwdGQAISB_fSE_Li256ELb0ELb1EEENS1_19SingleTileSchedulerILb0ELb0ELb0ELi128EEEEEEEEEvNT_6ParamsE:
	.zero		984


//--------------------- .nv.constant0._ZN7cutlass13device_kernelIN5flash19enable_sm80_to_sm89INS1_16FlashAttnBwdSm80INS1_25CollectiveMainloopBwdSm80ILi2ELi2EN4cute5tupleIJNS5_1CILi64EEENS7_ILi128EEENS7_ILi96EEEEEENS_6half_tEfNS_4arch4Sm80ELb0ELb1ELb1ELb1ELb0ELb0ELb0ELb0ELi2ELi2ELi4ELi2ELb0EEENS1_21CollectiveEpilogueBwdISB_SC_SE_Li256ELb1ELb0ELi2EEENS1_19SingleTileSchedulerILb1ELb0ELb0ELi128EEEEEEEEEvNT_6ParamsE --------------------------
	.section	.nv.constant0._ZN7cutlass13device_kernelIN5flash19enable_sm80_to_sm89INS1_16FlashAttnBwdSm80INS1_25CollectiveMainloopBwdSm80ILi2ELi2EN4cute5tupleIJNS5_1CILi64EEENS7_ILi128EEENS7_ILi96EEEEEENS_6half_tEfNS_4arch4Sm80ELb0ELb1ELb1ELb1ELb0ELb0ELb0ELb0ELi2ELi2ELi4ELi2ELb0EEENS1_21CollectiveEpilogueBwdISB_SC_SE_Li256ELb1ELb0ELi2EEENS1_19SingleTileSchedulerILb1ELb0ELb0ELi128EEEEEEEEEvNT_6ParamsE,"a",@progbits
	.sectionflags	@""
	.align	4
.nv.constant0._ZN7cutlass13device_kernelIN5flash19enable_sm80_to_sm89INS1_16FlashAttnBwdSm80INS1_25CollectiveMainloopBwdSm80ILi2ELi2EN4cute5tupleIJNS5_1CILi64EEENS7_ILi128EEENS7_ILi96EEEEEENS_6half_tEfNS_4arch4Sm80ELb0ELb1ELb1ELb1ELb0ELb0ELb0ELb0ELi2ELi2ELi4ELi2ELb0EEENS1_21CollectiveEpilogueBwdISB_SC_SE_Li256ELb1ELb0ELi2EEENS1_19SingleTileSchedulerILb1ELb0ELb0ELi128EEEEEEEEEvNT_6ParamsE:
	.zero		976


//--------------------- .nv.constant0._ZN7cutlass13device_kernelIN5flash19enable_sm80_to_sm89INS1_16FlashAttnBwdSm80INS1_25CollectiveMainloopBwdSm80ILi2ELi2EN4cute5tupleIJNS5_1CILi64EEENS7_ILi128EEENS7_ILi96EEEEEENS_6half_tEfNS_4arch4Sm80ELb0ELb1ELb1ELb1ELb1ELb0ELb0ELb0ELi2ELi2ELi4ELi2ELb0EEENS1_21CollectiveEpilogueBwdISB_SC_SE_Li256ELb1ELb0ELi2EEENS1_19SingleTileSchedulerILb1ELb0ELb0ELi128EEEEEEEEEvNT_6ParamsE --------------------------
	.section	.nv.constant0._ZN7cutlass13device_kernelIN5flash19enable_sm80_to_sm89INS1_16FlashAttnBwdSm80INS1_25CollectiveMainloopBwdSm80ILi2ELi2EN4cute5tupleIJNS5_1CILi64EEENS7_ILi128EEENS7_ILi96EEEEEENS_6half_tEfNS_4arch4Sm80ELb0ELb1ELb1ELb1ELb1ELb0ELb0ELb0ELi2ELi2ELi4ELi2ELb0EEENS1_21CollectiveEpilogueBwdISB_SC_SE_Li256ELb1ELb0ELi2EEENS1_19SingleTileSchedulerILb1ELb0ELb0ELi128EEEEEEEEEvNT_6ParamsE,"a",@progbits
	.sectionflags	@""
	.align	4
.nv.constant0._ZN7cutlass13device_kernelIN5flash19enable_sm80_to_sm89INS1_16FlashAttnBwdSm80INS1_25CollectiveMainloopBwdSm80ILi2ELi2EN4cute5tupleIJNS5_1CILi64EEENS7_ILi128EEENS7_ILi96EEEEEENS_6half_tEfNS_4arch4Sm80ELb0ELb1ELb1ELb1ELb1ELb0ELb0ELb0ELi2ELi2ELi4ELi2ELb0EEENS1_21CollectiveEpilogueBwdISB_SC_SE_Li256ELb1ELb0ELi2EEENS1_19SingleTileSchedulerILb1ELb0ELb0ELi128EEEEEEEEEvNT_6ParamsE:
	.zero		976


//--------------------- .nv.constant0._ZN7cutlass13device_kernelIN5flash19enable_sm80_to_sm89INS1_16FlashAttnBwdSm80INS1_25CollectiveMainloopBwdSm80ILi2ELi2EN4cute5tupleIJNS5_1CILi64EEENS7_ILi128EEENS7_ILi96EEEEEENS_6half_tEfNS_4arch4Sm80ELb0ELb1ELb1ELb1ELb0ELb0ELb0ELb0ELi2ELi2ELi4ELi2ELb0EEENS1_24CollectiveEpilogueBwdGQAISB_fSE_Li256ELb1ELb0EEENS1_19SingleTileSchedulerILb1ELb0ELb0ELi128EEEEEEEEEvNT_6ParamsE --------------------------
	.section	.nv.constant0._ZN7cutlass13device_kernelIN5flash19enable_sm80_to_sm89INS1_16FlashAttnBwdSm80INS1_25CollectiveMainloopBwdSm80ILi2ELi2EN4cute5tupleIJNS5_1CILi64EEENS7_ILi128EEENS7_ILi96EEEEEENS_6half_tEfNS_4arch4Sm80ELb0ELb1ELb1ELb1ELb0ELb0ELb0ELb0ELi2ELi2ELi4ELi2ELb0EEENS1_24CollectiveEpilogueBwdGQAISB_fSE_Li256ELb1ELb0EEENS1_19SingleTileSchedulerILb1ELb0ELb0ELi128EEEEEEEEEvNT_6ParamsE,"a",@progbits
	.sectionflags	@""
	.align	4
.nv.constant0._ZN7cutlass13device_kernelIN5flash19enable_sm80_to_sm89INS1_16FlashAttnBwdSm80INS1_25CollectiveMainloopBwdSm80ILi2ELi2EN4cute5tupleIJNS5_1CILi64EEENS7_ILi128EEENS7_ILi96EEEEEENS_6half_tEfNS_4arch4Sm80ELb0ELb1ELb1ELb1ELb0ELb0ELb0ELb0ELi2ELi2ELi4ELi2ELb0EEENS1_24CollectiveEpilogueBwdGQAISB_fSE_Li256ELb1ELb0EEENS1_19SingleTileSchedulerILb1ELb0ELb0ELi128EEEEEEEEEvNT_6ParamsE:
	.zero		984


//--------------------- .nv.constant0._ZN7cutlass13device_kernelIN5flash19enable_sm80_to_sm89INS1_16FlashAttnBwdSm80INS1_25CollectiveMainloopBwdSm80ILi2ELi2EN4cute5tupleIJNS5_1CILi64EEENS7_ILi128EEENS7_ILi96EEEEEENS_6half_tEfNS_4arch4Sm80ELb0ELb1ELb1ELb1ELb1ELb0ELb0ELb0ELi2ELi2ELi4ELi2ELb0EEENS1_24CollectiveEpilogueBwdGQAISB_fSE_Li256ELb1ELb1EEENS1_19SingleTileSchedulerILb1ELb0ELb0ELi128EEEEEEEEEvNT_6ParamsE --------------------------
	.section	.nv.constant0._ZN7cutlass13device_kernelIN5flash19enable_sm80_to_sm89INS1_16FlashAttnBwdSm80INS1_25CollectiveMainloopBwdSm80ILi2ELi2EN4cute5tupleIJNS5_1CILi64EEENS7_ILi128EEENS7_ILi96EEEEEENS_6half_tEfNS_4arch4Sm80ELb0ELb1ELb1ELb1ELb1ELb0ELb0ELb0ELi2ELi2ELi4ELi2ELb0EEENS1_24CollectiveEpilogueBwdGQAISB_fSE_Li256ELb1ELb1EEENS1_19SingleTileSchedulerILb1ELb0ELb0ELi128EEEEEEEEEvNT_6ParamsE,"a",@progbits
	.sectionflags	@""
	.align	4
.nv.constant0._ZN7cutlass13device_kernelIN5flash19enable_sm80_to_sm89INS1_16FlashAttnBwdSm80INS1_25CollectiveMainloopBwdSm80ILi2ELi2EN4cute5tupleIJNS5_1CILi64EEENS7_ILi128EEENS7_ILi96EEEEEENS_6half_tEfNS_4arch4Sm80ELb0ELb1ELb1ELb1ELb1ELb0ELb0ELb0ELi2ELi2ELi4ELi2ELb0EEENS1_24CollectiveEpilogueBwdGQAISB_fSE_Li256ELb1ELb1EEENS1_19SingleTileSchedulerILb1ELb0ELb0ELi128EEEEEEEEEvNT_6ParamsE:
	.zero		984


//--------------------- .nv.constant0._ZN7cutlass13device_kernelIN5flash19enable_sm80_to_sm89INS1_16FlashAttnBwdSm80INS1_25CollectiveMainloopBwdSm80ILi2ELi2EN4cute5tupleIJNS5_1CILi64EEENS7_ILi128EEENS7_ILi96EEEEEENS_6half_tEfNS_4arch4Sm80ELb1ELb0ELb1ELb0ELb0ELb0ELb0ELb0ELi2ELi2ELi4ELi2ELb0EEENS1_21CollectiveEpilogueBwdISB_SC_SE_Li256ELb0ELb0ELi2EEENS1_25SingleTileBwdLPTSchedulerILb0ELi128ELb0EEEEEEEEEvNT_6ParamsE --------------------------
	.section	.nv.constant0._ZN7cutlass13device_kernelIN5flash19enable_sm80_to_sm89INS1_16FlashAttnBwdSm80INS1_25CollectiveMainloopBwdSm80ILi2ELi2EN4cute5tupleIJNS5_1CILi64EEENS7_ILi128EEENS7_ILi96EEEEEENS_6half_tEfNS_4arch4Sm80ELb1ELb0ELb1ELb0ELb0ELb0ELb0ELb0ELi2ELi2ELi4ELi2ELb0EEENS1_21CollectiveEpilogueBwdISB_SC_SE_Li256ELb0ELb0ELi2EEENS1_25SingleTileBwdLPTSchedulerILb0ELi128ELb0EEEEEEEEEvNT_6ParamsE,"a",@progbits
	.sectionflags	@""
	.align	4
.nv.constant0._ZN7cutlass13device_kernelIN5flash19enable_sm80_to_sm89INS1_16FlashAttnBwdSm80INS1_25CollectiveMainloopBwdSm80ILi2ELi2EN4cute5tupleIJNS5_1CILi64EEENS7_ILi128EEENS7_ILi96EEEEEENS_6half_tEfNS_4arch4Sm80ELb1ELb0ELb1ELb0ELb0ELb0ELb0ELb0ELi2ELi2ELi4ELi2ELb0EEENS1_21CollectiveEpilogueBwdISB_SC_SE_Li256ELb0ELb0ELi2EEENS1_25SingleTileBwdLPTSchedulerILb0ELi128ELb0EEEEEEEEEvNT_6ParamsE:
	.zero		1000


//--------------------- .nv.constant0._ZN7cutlass13device_kernelIN5flash19enable_sm80_to_sm89INS1_16FlashAttnBwdSm80INS1_25CollectiveMainloopBwdSm80ILi2ELi2EN4cute5tupleIJNS5_1CILi64EEENS7_ILi128EEENS7_ILi96EEEEEENS_6half_tEfNS_4arch4Sm80ELb1ELb0ELb1ELb0ELb1ELb0ELb0ELb0ELi2ELi2ELi4ELi2ELb0EEENS1_21CollectiveEpilogueBwdISB_SC_SE_Li256ELb0ELb0ELi2EEENS1_25SingleTileBwdLPTSchedulerILb0ELi128ELb1EEEEEEEEEvNT_6ParamsE --------------------------
	.section	.nv.constant0._ZN7cutlass13device_kernelIN5flash19enable_sm80_to_sm89INS1_16FlashAttnBwdSm80INS1_25CollectiveMainloopBwdSm80ILi2ELi2EN4cute5tupleIJNS5_1CILi64EEENS7_ILi128EEENS7_ILi96EEEEEENS_6half_tEfNS_4arch4Sm80ELb1ELb0ELb1ELb0ELb1ELb0ELb0ELb0ELi2ELi2ELi4ELi2ELb0EEENS1_21CollectiveEpilogueBwdISB_SC_SE_Li256ELb0ELb0ELi2EEENS1_25SingleTileBwdLPTSchedulerILb0ELi128ELb1EEEEEEEEEvNT_6ParamsE,"a",@progbits
	.sectionflags	@""
	.align	4
.nv.constant0._ZN7cutlass13device_kernelIN5flash19enable_sm80_to_sm89INS1_16FlashAttnBwdSm80INS1_25CollectiveMainloopBwdSm80ILi2ELi2EN4cute5tupleIJNS5_1CILi64EEENS7_ILi128EEENS7_ILi96EEEEEENS_6half_tEfNS_4arch4Sm80ELb1ELb0ELb1ELb0ELb1ELb0ELb0ELb0ELi2ELi2ELi4ELi2ELb0EEENS1_21CollectiveEpilogueBwdISB_SC_SE_Li256ELb0ELb0ELi2EEENS1_25SingleTileBwdLPTSchedulerILb0ELi128ELb1EEEEEEEEEvNT_6ParamsE:
	.zero		1000


//--------------------- .nv.constant0._ZN7cutlass13device_kernelIN5flash19enable_sm80_to_sm89INS1_16FlashAttnBwdSm80INS1_25CollectiveMainloopBwdSm80ILi2ELi2EN4cute5tupleIJNS5_1CILi64EEENS7_ILi128EEENS7_ILi96EEEEEENS_6half_tEfNS_4arch4Sm80ELb1ELb0ELb1ELb0ELb0ELb0ELb0ELb0ELi2ELi2ELi4ELi2ELb0EEENS1_24CollectiveEpilogueBwdGQAISB_fSE_Li256ELb0ELb0EEENS1_25SingleTileBwdLPTSchedulerILb0ELi128ELb0EEEEEEEEEvNT_6ParamsE --------------------------
	.section	.nv.constant0._ZN7cutlass13device_kernelIN5flash19enable_sm80_to_sm89INS1_16FlashAttnBwdSm80INS1_25CollectiveMainloopBwdSm80ILi2ELi2EN4cute5tupleIJNS5_1CILi64EEENS7_ILi128EEENS7_ILi96EEEEEENS_6half_tEfNS_4arch4Sm80ELb1ELb0ELb1ELb0ELb0ELb0ELb0ELb0ELi2ELi2ELi4ELi2ELb0EEENS1_24CollectiveEpilogueBwdGQAISB_fSE_Li256ELb0ELb0EEENS1_25SingleTileBwdLPTSchedulerILb0ELi128ELb0EEEEEEEEEvNT_6ParamsE,"a",@progbits
	.sectionflags	@""
	.align	4
.nv.constant0._ZN7cutlass13device_kernelIN5flash19enable_sm80_to_sm89INS1_16FlashAttnBwdSm80INS1_25CollectiveMainloopBwdSm80ILi2ELi2EN4cute5tupleIJNS5_1CILi64EEENS7_ILi128EEENS7_ILi96EEEEEENS_6half_tEfNS_4arch4Sm80ELb1ELb0ELb1ELb0ELb0ELb0ELb0ELb0ELi2ELi2ELi4ELi2ELb0EEENS1_24CollectiveEpilogueBwdGQAISB_fSE_Li256ELb0ELb0EEENS1_25SingleTileBwdLPTSchedulerILb0ELi128ELb0EEEEEEEEEvNT_6ParamsE:
	.zero		1008


//--------------------- .nv.constant0._ZN7cutlass13device_kernelIN5flash19enable_sm80_to_sm89INS1_16FlashAttnBwdSm80INS1_25CollectiveMainloopBwdSm80ILi2ELi2EN4cute5tupleIJNS5_1CILi64EEENS7_ILi128EEENS7_ILi96EEEEEENS_6half_tEfNS_4arch4Sm80ELb1ELb0ELb1ELb0ELb1ELb0ELb0ELb0ELi2ELi2ELi4ELi2ELb0EEENS1_24CollectiveEpilogueBwdGQAISB_fSE_Li256ELb0ELb1EEENS1_25SingleTileBwdLPTSchedulerILb0ELi128ELb1EEEEEEEEEvNT_6ParamsE --------------------------
	.section	.nv.constant0._ZN7cutlass13device_kernelIN5flash19enable_sm80_to_sm89INS1_16FlashAttnBwdSm80INS1_25CollectiveMainloopBwdSm80ILi2ELi2EN4cute5tupleIJNS5_1CILi64EEENS7_ILi128EEENS7_ILi96EEEEEENS_6half_tEfNS_4arch4Sm80ELb1ELb0ELb1ELb0ELb1ELb0ELb0ELb0ELi2ELi2ELi4ELi2ELb0EEENS1_24CollectiveEpilogueBwdGQAISB_fSE_Li256ELb0ELb1EEENS1_25SingleTileBwdLPTSchedulerILb0ELi128ELb1EEEEEEEEEvNT_6ParamsE,"a",@progbits
	.sectionflags	@""
	.align	4
.nv.constant0._ZN7cutlass13device_kernelIN5flash19enable_sm80_to_sm89INS1_16FlashAttnBwdSm80INS1_25CollectiveMainloopBwdSm80ILi2ELi2EN4cute5tupleIJNS5_1CILi64EEENS7_ILi128EEENS7_ILi96EEEEEENS_6half_tEfNS_4arch4Sm80ELb1ELb0ELb1ELb0ELb1ELb0ELb0ELb0ELi2ELi2ELi4ELi2ELb0EEENS1_24CollectiveEpilogueBwdGQAISB_fSE_Li256ELb0ELb1EEENS1_25SingleTileBwdLPTSchedulerILb0ELi128ELb1EEEEEEEEEvNT_6ParamsE:
	.zero		1008


//--------------------- .nv.constant0._ZN7cutlass13device_kernelIN5flash22FlashAttnBwdPreprocessIN4cute5tupleIJNS3_1CILi64EEENS5_ILi96EEEEEENS_6half_tEfNS_4arch4Sm80ELb1ELb0EEEEEvNT_6ParamsE --------------------------
	.section	.nv.constant0._ZN7cutlass13device_kernelIN5flash22FlashAttnBwdPreprocessIN4cute5tupleIJNS3_1CILi64EEENS5_ILi96EEEEEENS_6half_tEfNS_4arch4Sm80ELb1ELb0EEEEEvNT_6ParamsE,"a",@progbits
	.sectionflags	@""
	.align	4
.nv.constant0._ZN7cutlass13device_kernelIN5flash22FlashAttnBwdPreprocessIN4cute5tupleIJNS3_1CILi64EEENS5_ILi96EEEEEENS_6half_tEfNS_4arch4Sm80ELb1ELb0EEEEEvNT_6ParamsE:
	.zero		592


//--------------------- .nv.constant0._ZN7cutlass13device_kernelIN5flash19enable_sm80_to_sm89INS1_16FlashAttnBwdSm80INS1_25CollectiveMainloopBwdSm80ILi2ELi2EN4cute5tupleIJNS5_1CILi64EEENS7_ILi128EEENS7_ILi96EEEEEENS_6half_tEfNS_4arch4Sm80ELb1ELb0ELb1ELb1ELb0ELb0ELb0ELb0ELi2ELi2ELi4ELi2ELb0EEENS1_21CollectiveEpilogueBwdISB_SC_SE_Li256ELb1ELb0ELi2EEENS1_25SingleTileBwdLPTSchedulerILb1ELi128ELb0EEEEEEEEEvNT_6ParamsE --------------------------
	.section	.nv.constant0._ZN7cutlass13device_kernelIN5flash19enable_sm80_to_sm89INS1_16FlashAttnBwdSm80INS1_25CollectiveMainloopBwdSm80ILi2ELi2EN4cute5tupleIJNS5_1CILi64EEENS7_ILi128EEENS7_ILi96EEEEEENS_6half_tEfNS_4arch4Sm80ELb1ELb0ELb1ELb1ELb0ELb0ELb0ELb0ELi2ELi2ELi4ELi2ELb0EEENS1_21CollectiveEpilogueBwdISB_SC_SE_Li256ELb1ELb0ELi2EEENS1_25SingleTileBwdLPTSchedulerILb1ELi128ELb0EEEEEEEEEvNT_6ParamsE,"a",@progbits
	.sectionflags	@""
	.align	4
.nv.constant0._ZN7cutlass13device_kernelIN5flash19enable_sm80_to_sm89INS1_16FlashAttnBwdSm80INS1_25CollectiveMainloopBwdSm80ILi2ELi2EN4cute5tupleIJNS5_1CILi64EEENS7_ILi128EEENS7_ILi96EEEEEENS_6half_tEfNS_4arch4Sm80ELb1ELb0ELb1ELb1ELb0ELb0ELb0ELb0ELi2ELi2ELi4ELi2ELb0EEENS1_21CollectiveEpilogueBwdISB_SC_SE_Li256ELb1ELb0ELi2EEENS1_25SingleTileBwdLPTSchedulerILb1ELi128ELb0EEEEEEEEEvNT_6ParamsE:
	.zero		1000


//--------------------- .nv.constant0._ZN7cutlass13device_kernelIN5flash19enable_sm80_to_sm89INS1_16FlashAttnBwdSm80INS1_25CollectiveMainloopBwdSm80ILi2ELi2EN4cute5tupleIJNS5_1CILi64EEENS7_ILi128EEENS7_ILi96EEEEEENS_6half_tEfNS_4arch4Sm80ELb1ELb0ELb1ELb1ELb1ELb0ELb0ELb0ELi2ELi2ELi4ELi2ELb0EEENS1_21CollectiveEpilogueBwdISB_SC_SE_Li256ELb1ELb0ELi2EEENS1_25SingleTileBwdLPTSchedulerILb1ELi128ELb1EEEEEEEEEvNT_6ParamsE --------------------------
	.section	.nv.constant0._ZN7cutlass13device_kernelIN5flash19enable_sm80_to_sm89INS1_16FlashAttnBwdSm80INS1_25CollectiveMainloopBwdSm80ILi2ELi2EN4cute5tupleIJNS5_1CILi64EEENS7_ILi128EEENS7_ILi96EEEEEENS_6half_tEfNS_4arch4Sm80ELb1ELb0ELb1ELb1ELb1ELb0ELb0ELb0ELi2ELi2ELi4ELi2ELb0EEENS1_21CollectiveEpilogueBwdISB_SC_SE_Li256ELb1ELb0ELi2EEENS1_25SingleTileBwdLPTSchedulerILb1ELi128ELb1EEEEEEEEEvNT_6ParamsE,"a",@progbits
	.sectionflags	@""
	.align	4
.nv.constant0._ZN7cutlass13device_kernelIN5flash19enable_sm80_to_sm89INS1_16FlashAttnBwdSm80INS1_25CollectiveMainloopBwdSm80ILi2ELi2EN4cute5tupleIJNS5_1CILi64EEENS7_ILi128EEENS7_ILi96EEEEEENS_6half_tEfNS_4arch4Sm80ELb1ELb0ELb1ELb1ELb1ELb0ELb0ELb0ELi2ELi2ELi4ELi2ELb0EEENS1_21CollectiveEpilogueBwdISB_SC_SE_Li256ELb1ELb0ELi2EEENS1_25SingleTileBwdLPTSchedulerILb1ELi128ELb1EEEEEEEEEvNT_6ParamsE:
	.zero		1000


//--------------------- .nv.constant0._ZN7cutlass13device_kernelIN5flash19enable_sm80_to_sm89INS1_16FlashAttnBwdSm80INS1_25CollectiveMainloopBwdSm80ILi2ELi2EN4cute5tupleIJNS5_1CILi64EEENS7_ILi128EEENS7_ILi96EEEEEENS_6half_tEfNS_4arch4Sm80ELb1ELb0ELb1ELb1ELb0ELb0ELb0ELb0ELi2ELi2ELi4ELi2ELb0EEENS1_24CollectiveEpilogueBwdGQAISB_fSE_Li256ELb1ELb0EEENS1_25SingleTileBwdLPTSchedulerILb1ELi128ELb0EEEEEEEEEvNT_6ParamsE --------------------------
	.section	.nv.constant0._ZN7cutlass13device_kernelIN5flash19enable_sm80_to_sm89INS1_16FlashAttnBwdSm80INS1_25CollectiveMainloopBwdSm80ILi2ELi2EN4cute5tupleIJNS5_1CILi64EEENS7_ILi128EEENS7_ILi96EEEEEENS_6half_tEfNS_4arch4Sm80ELb1ELb0ELb1ELb1ELb0ELb0ELb0ELb0ELi2ELi2ELi4ELi2ELb0EEENS1_24CollectiveEpilogueBwdGQAISB_fSE_Li256ELb1ELb0EEENS1_25SingleTileBwdLPTSchedulerILb1ELi128ELb0EEEEEEEEEvNT_6ParamsE,"a",@progbits
	.sectionflags	@""
	.align	4
.nv.constant0._ZN7cutlass13device_kernelIN5flash19enable_sm80_to_sm89INS1_16FlashAttnBwdSm80INS1_25CollectiveMainloopBwdSm80ILi2ELi2EN4cute5tupleIJNS5_1CILi64EEENS7_ILi128EEENS7_ILi96EEEEEENS_6half_tEfNS_4arch4Sm80ELb1ELb0ELb1ELb1ELb0ELb0ELb0ELb0ELi2ELi2ELi4ELi2ELb0EEENS1_24CollectiveEpilogueBwdGQAISB_fSE_Li256ELb1ELb0EEENS1_25SingleTileBwdLPTSchedulerILb1ELi128ELb0EEEEEEEEEvNT_6ParamsE:
	.zero		1008


//--------------------- .nv.constant0._ZN7cutlass13device_kernelIN5flash32FlashAttnBwdPostprocessConvertdQIN4cute5tupleIJNS3_1CILi128EEENS5_ILi96EEEEEENS_6half_tEfNS_4arch4Sm80ELi256ENS3_8TiledMMAINS3_8MMA_AtomIJNS3_28SM80_16x8x16_F32F16F16F32_TNEEEENS3_6LayoutINS4_IJNS5_ILi4EEENS5_ILi2EEENS5_ILi1EEEEEENS4_IJSJ_SH_NS5_ILi0EEEEEEEENS4_IJNS5_ILi64EEENS5_ILi32EEENS5_ILi16EEEEEEEELb0EEEEEvNT_6ParamsE --------------------------
	.section	.nv.constant0._ZN7cutlass13device_kernelIN5flash32FlashAttnBwdPostprocessConvertdQIN4cute5tupleIJNS3_1CILi128EEENS5_ILi96EEEEEENS_6half_tEfNS_4arch4Sm80ELi256ENS3_8TiledMMAINS3_8MMA_AtomIJNS3_28SM80_16x8x16_F32F16F16F32_TNEEEENS3_6LayoutINS4_IJNS5_ILi4EEENS5_ILi2EEENS5_ILi1EEEEEENS4_IJSJ_SH_NS5_ILi0EEEEEEEENS4_IJNS5_ILi64EEENS5_ILi32EEENS5_ILi16EEEEEEEELb0EEEEEvNT_6ParamsE,"a",@progbits
	.sectionflags	@""
	.align	4
.nv.constant0._ZN7cutlass13device_kernelIN5flash32FlashAttnBwdPostprocessConvertdQIN4cute5tupleIJNS3_1CILi128EEENS5_ILi96EEEEEENS_6half_tEfNS_4arch4Sm80ELi256ENS3_8TiledMMAINS3_8MMA_AtomIJNS3_28SM80_16x8x16_F32F16F16F32_TNEEEENS3_6LayoutINS4_IJNS5_ILi4EEENS5_ILi2EEENS5_ILi1EEEEEENS4_IJSJ_SH_NS5_ILi0EEEEEEEENS4_IJNS5_ILi64EEENS5_ILi32EEENS5_ILi16EEEEEEEELb0EEEEEvNT_6ParamsE:
	.zero		464


//--------------------- .nv.constant0._ZN7cutlass13device_kernelIN5flash32FlashAttnBwdPostprocessConvertdQIN4cute5tupleIJNS3_1CILi64EEENS5_ILi96EEEEEENS_6half_tEfNS_4arch4Sm80ELi256ENS3_8TiledMMAINS3_8MMA_AtomIJNS3_28SM80_16x8x16_F32F16F16F32_TNEEEENS3_6LayoutINS4_IJNS5_ILi2EEENS5_ILi4EEENS5_ILi1EEEEEENS4_IJSJ_SH_NS5_ILi0EEEEEEEENS4_IJNS5_ILi32EEESO_NS5_ILi16EEEEEEEELb0EEEEEvNT_6ParamsE --------------------------
	.section	.nv.constant0._ZN7cutlass13device_kernelIN5flash32FlashAttnBwdPostprocessConvertdQIN4cute5tupleIJNS3_1CILi64EEENS5_ILi96EEEEEENS_6half_tEfNS_4arch4Sm80ELi256ENS3_8TiledMMAINS3_8MMA_AtomIJNS3_28SM80_16x8x16_F32F16F16F32_TNEEEENS3_6LayoutINS4_IJNS5_ILi2EEENS5_ILi4EEENS5_ILi1EEEEEENS4_IJSJ_SH_NS5_ILi0EEEEEEEENS4_IJNS5_ILi32EEESO_NS5_ILi16EEEEEEEELb0EEEEEvNT_6ParamsE,"a",@progbits
	.sectionflags	@""
	.align	4
.nv.constant0._ZN7cutlass13device_kernelIN5flash32FlashAttnBwdPostprocessConvertdQIN4cute5tupleIJNS3_1CILi64EEENS5_ILi96EEEEEENS_6half_tEfNS_4arch4Sm80ELi256ENS3_8TiledMMAINS3_8MMA_AtomIJNS3_28SM80_16x8x16_F32F16F16F32_TNEEEENS3_6LayoutINS4_IJNS5_ILi2EEENS5_ILi4EEENS5_ILi1EEEEEENS4_IJSJ_SH_NS5_ILi0EEEEEEEENS4_IJNS5_ILi32EEESO_NS5_ILi16EEEEEEEELb0EEEEEvNT_6ParamsE:
	.zero		464


//--------------------- .nv.constant0._ZN7cutlass13device_kernelIN5flash19enable_sm80_to_sm89INS1_16FlashAttnBwdSm80INS1_25CollectiveMainloopBwdSm80ILi2ELi2EN4cute5tupleIJNS5_1CILi64EEENS7_ILi128EEENS7_ILi96EEEEEENS_6half_tEfNS_4arch4Sm80ELb1ELb0ELb1ELb1ELb1ELb0ELb0ELb0ELi2ELi2ELi4ELi2ELb0EEENS1_24CollectiveEpilogueBwdGQAISB_fSE_Li256ELb1ELb1EEENS1_25SingleTileBwdLPTSchedulerILb1ELi128ELb1EEEEEEEEEvNT_6ParamsE --------------------------
	.section	.nv.constant0._ZN7cutlass13device_kernelIN5flash19enable_sm80_to_sm89INS1_16FlashAttnBwdSm80INS1_25CollectiveMainloopBwdSm80ILi2ELi2EN4cute5tupleIJNS5_1CILi64EEENS7_ILi128EEENS7_ILi96EEEEEENS_6half_tEfNS_4arch4Sm80ELb1ELb0ELb1ELb1ELb1ELb0ELb0ELb0ELi2ELi2ELi4ELi2ELb0EEENS1_24CollectiveEpilogueBwdGQAISB_fSE_Li256ELb1ELb1EEENS1_25SingleTileBwdLPTSchedulerILb1ELi128ELb1EEEEEEEEEvNT_6ParamsE,"a",@progbits
	.sectionflags	@""
	.align	4
.nv.constant0._ZN7cutlass13device_kernelIN5flash19enable_sm80_to_sm89INS1_16FlashAttnBwdSm80INS1_25CollectiveMainloopBwdSm80ILi2ELi2EN4cute5tupleIJNS5_1CILi64EEENS7_ILi128EEENS7_ILi96EEEEEENS_6half_tEfNS_4arch4Sm80ELb1ELb0ELb1ELb1ELb1ELb0ELb0ELb0ELi2ELi2ELi4ELi2ELb0EEENS1_24CollectiveEpilogueBwdGQAISB_fSE_Li256ELb1ELb1EEENS1_25SingleTileBwdLPTSchedulerILb1ELi128ELb1EEEEEEEEEvNT_6ParamsE:
	.zero		1008


//--------------------- .nv.constant0._ZN7cutlass13device_kernelIN5flash22FlashAttnBwdPreprocessIN4cute5tupleIJNS3_1CILi64EEENS5_ILi96EEEEEENS_6half_tEfNS_4arch4Sm80ELb1ELb1EEEEEvNT_6ParamsE --------------------------
	.section	.nv.constant0._ZN7cutlass13device_kernelIN5flash22FlashAttnBwdPreprocessIN4cute5tupleIJNS3_1CILi64EEENS5_ILi96EEEEEENS_6half_tEfNS_4arch4Sm80ELb1ELb1EEEEEvNT_6ParamsE,"a",@progbits
	.sectionflags	@""
	.align	4
.nv.constant0._ZN7cutlass13device_kernelIN5flash22FlashAttnBwdPreprocessIN4cute5tupleIJNS3_1CILi64EEENS5_ILi96EEEEEENS_6half_tEfNS_4arch4Sm80ELb1ELb1EEEEEvNT_6ParamsE:
	.zero		592


//--------------------- .text._ZN7cutlass13device_kernelIN5flash19enable_sm80_to_sm89INS1_16FlashAttnBwdSm80INS1_25CollectiveMainloopBwdSm80ILi2ELi1EN4cute5tupleIJNS5_1CILi64EEENS7_ILi128EEENS7_ILi96EEEEEENS_6half_tEfNS_4arch4Sm80ELb0ELb0ELb1ELb0ELb0ELb0ELb0ELb0ELi2ELi2ELi4ELi2ELb1EEENS1_21CollectiveEpilogueBwdISB_SC_SE_Li256ELb0ELb0ELi2EEENS1_19SingleTileSchedulerILb0ELb0ELb0ELi128EEEEEEEEEvNT_6ParamsE --------------------------
	.section	.text._ZN7cutlass13device_kernelIN5flash19enable_sm80_to_sm89INS1_16FlashAttnBwdSm80INS1_25CollectiveMainloopBwdSm80ILi2ELi1EN4cute5tupleIJNS5_1CILi64EEENS7_ILi128EEENS7_ILi96EEEEEENS_6half_tEfNS_4arch4Sm80ELb0ELb0ELb1ELb0ELb0ELb0ELb0ELb0ELi2ELi2ELi4ELi2ELb1EEENS1_21CollectiveEpilogueBwdISB_SC_SE_Li256ELb0ELb0ELi2EEENS1_19SingleTileSchedulerILb0ELb0ELb0ELi128EEEEEEEEEvNT_6ParamsE,"ax",@progbits
	.sectioninfo	@"SHI_REGISTERS=255"
	.align	128
.text._ZN7cutlass13device_kernelIN5flash19enable_sm80_to_sm89INS1_16FlashAttnBwdSm80INS1_25CollectiveMainloopBwdSm80ILi2ELi1EN4cute5tupleIJNS5_1CILi64EEENS7_ILi128EEENS7_ILi96EEEEEENS_6half_tEfNS_4arch4Sm80ELb0ELb0ELb1ELb0ELb0ELb0ELb0ELb0ELi2ELi2ELi4ELi2ELb1EEENS1_21CollectiveEpilogueBwdISB_SC_SE_Li256ELb0ELb0ELi2EEENS1_19SingleTileSchedulerILb0ELb0ELb0ELi128EEEEEEEEEvNT_6ParamsE:
        .type           _ZN7cutlass13device_kernelIN5flash19enable_sm80_to_sm89INS1_16FlashAttnBwdSm80INS1_25CollectiveMainloopBwdSm80ILi2ELi1EN4cute5tupleIJNS5_1CILi64EEENS7_ILi128EEENS7_ILi96EEEEEENS_6half_tEfNS_4arch4Sm80ELb0ELb0ELb1ELb0ELb0ELb0ELb0ELb0ELi2ELi2ELi4ELi2ELb1EEENS1_21CollectiveEpilogueBwdISB_SC_SE_Li256ELb0ELb0ELi2EEENS1_19SingleTileSchedulerILb0ELb0ELb0ELi128EEEEEEEEEvNT_6ParamsE,@function
        .size           _ZN7cutlass13device_kernelIN5flash19enable_sm80_to_sm89INS1_16FlashAttnBwdSm80INS1_25CollectiveMainloopBwdSm80ILi2ELi1EN4cute5tupleIJNS5_1CILi64EEENS7_ILi128EEENS7_ILi96EEEEEENS_6half_tEfNS_4arch4Sm80ELb0ELb0ELb1ELb0ELb0ELb0ELb0ELb0ELi2ELi2ELi4ELi2ELb1EEENS1_21CollectiveEpilogueBwdISB_SC_SE_Li256ELb0ELb0ELi2EEENS1_19SingleTileSchedulerILb0ELb0ELb0ELi128EEEEEEEEEvNT_6ParamsE,(.L_x_1381 - _ZN7cutlass13device_kernelIN5flash19enable_sm80_to_sm89INS1_16FlashAttnBwdSm80INS1_25CollectiveMainloopBwdSm80ILi2ELi1EN4cute5tupleIJNS5_1CILi64EEENS7_ILi128EEENS7_ILi96EEEEEENS_6half_tEfNS_4arch4Sm80ELb0ELb0ELb1ELb0ELb0ELb0ELb0ELb0ELi2ELi2ELi4ELi2ELb1EEENS1_21CollectiveEpilogueBwdISB_SC_SE_Li256ELb0ELb0ELi2EEENS1_19SingleTileSchedulerILb0ELb0ELb0ELi128EEEEEEEEEvNT_6ParamsE)
        .other          _ZN7cutlass13device_kernelIN5flash19enable_sm80_to_sm89INS1_16FlashAttnBwdSm80INS1_25CollectiveMainloopBwdSm80ILi2ELi1EN4cute5tupleIJNS5_1CILi64EEENS7_ILi128EEENS7_ILi96EEEEEENS_6half_tEfNS_4arch4Sm80ELb0ELb0ELb1ELb0ELb0ELb0ELb0ELb0ELi2ELi2ELi4ELi2ELb1EEENS1_21CollectiveEpilogueBwdISB_SC_SE_Li256ELb0ELb0ELi2EEENS1_19SingleTileSchedulerILb0ELb0ELb0ELi128EEEEEEEEEvNT_6ParamsE,@"STO_CUDA_ENTRY STV_DEFAULT"
_ZN7cutlass13device_kernelIN5flash19enable_sm80_to_sm89INS1_16FlashAttnBwdSm80INS1_25CollectiveMainloopBwdSm80ILi2ELi1EN4cute5tupleIJNS5_1CILi64EEENS7_ILi128EEENS7_ILi96EEEEEENS_6half_tEfNS_4arch4Sm80ELb0ELb0ELb1ELb0ELb0ELb0ELb0ELb0ELi2ELi2ELi4ELi2ELb1EEENS1_21CollectiveEpilogueBwdISB_SC_SE_Li256ELb0ELb0ELi2EEENS1_19SingleTileSchedulerILb0ELb0ELb0ELi128EEEEEEEEEvNT_6ParamsE:
[----:B------:R-:W-:-:S03]  /*0000*/  MOV R1, c[0x0][0x28] ;  /* 0x00000a0000017a02 */ /* 0x000fc60000000f00 */
[----:B------:R-:W1:Y:S01]  /*0010*/  S2UR UR17, SR_CTAID.Z ;  /* 0x00000000001179c3 */ /* 0x000e620000002700 */
[----:B------:R-:W-:Y:S02]  /*0020*/  IADD3 R1, R1, -0x68, RZ ;  /* 0xffffff9801017810 */ /* 0x000fe40007ffe0ff */
[----:B-1----:R-:W-:-:S13]  /*0030*/  ISETP.LE.AND P0, PT, RZ, UR17, PT ;  /* 0x00000011ff007c0c */ /* 0x002fda000bf03270 */
[----:B------:R-:W-:Y:S05]  /*0040*/  @!P0 EXIT ;  /* 0x000000000000894d */ /* 0x000fea0003800000 */
[----:B------:R-:W1:Y:S01]  /*0050*/  S2R R4, SR_TID.X ;  /* 0x0000000000047919 */ /* 0x000e620000002100 */
[----:B------:R-:W-:Y:S01]  /*0060*/  IMAD.MOV.U32 R0, RZ, RZ, c[0x0][0x248] ;  /* 0x00009200ff007624 */ /* 0x000fe200078e00ff */
[----:B------:R-:W-:Y:S01]  /*0070*/  USHF.R.S32.HI UR6, URZ, 0x1f, UR17 ;  /* 0x0000001f3f067899 */ /* 0x000fe20008011411 */
[----:B------:R-:W-:Y:S01]  /*0080*/  IMAD.MOV.U32 R135, RZ, RZ, R5 ;  /* 0x000000ffff877224 */ /* 0x000fe200078e0005 */
[----:B------:R-:W2:Y:S01]  /*0090*/  S2R R34, SR_CTAID.Y ;  /* 0x0000000000227919 */ /* 0x000ea20000002600 */
[----:B------:R-:W-:Y:S01]  /*00a0*/  ULDC.64 UR4, c[0x0][0x278] ;  /* 0x00009e0000047ab9 */ /* 0x000fe20000000a00 */
[----:B------:R-:W-:Y:S01]  /*00b0*/  ISETP.NE.AND P0, PT, R0, 0x1, PT ;  /* 0x000000010000780c */ /* 0x000fe20003f05270 */
[----:B------:R-:W-:Y:S01]  /*00c0*/  UIMAD UR14, UR6, UR4, URZ ;  /* 0x00000004060e72a4 */ /* 0x000fe2000f8e023f */
[----:B------:R-:W3:Y:S01]  /*00d0*/  S2R R28, SR_CTAID.X ;  /* 0x00000000001c7919 */ /* 0x000ee20000002500 */
[----:B------:R-:W-:Y:S01]  /*00e0*/  UIMAD.WIDE.U32 UR20, UR17, UR4, URZ ;  /* 0x00000004111472a5 */ /* 0x000fe2000f8e003f */
[----:B------:R-:W-:Y:S01]  /*00f0*/  IMAD.MOV.U32 R33, RZ, RZ, -0x80 ;  /* 0xffffff80ff217424 */ /* 0x000fe200078e00ff */
[----:B------:R-:W-:Y:S01]  /*0100*/  UIMAD UR14, UR17, UR5, UR14 ;  /* 0x00000005110e72a4 */ /* 0x000fe2000f8e020e */
[----:B------:R-:W-:Y:S01]  /*0110*/  IMAD.MOV.U32 R223, RZ, RZ, 0x20 ;  /* 0x00000020ffdf7424 */ /* 0x000fe200078e00ff */
[----:B------:R-:W-:Y:S01]  /*0120*/  ULDC.64 UR24, c[0x0][0x118] ;  /* 0x0000460000187ab9 */ /* 0x000fe20000000a00 */
[----:B------:R-:W-:Y:S01]  /*0130*/  IMAD.MOV.U32 R225, RZ, RZ, 0x10 ;  /* 0x00000010ffe17424 */ /* 0x000fe200078e00ff */
[----:B------:R-:W-:Y:S01]  /*0140*/  ULDC.64 UR4, c[0x0][0x290] ;  /* 0x0000a40000047ab9 */ /* 0x000fe20000000a00 */
[----:B------:R-:W-:Y:S01]  /*0150*/  CS2R R126, SRZ ;  /* 0x00000000007e7805 */ /* 0x000fe2000001ff00 */
[----:B------:R-:W-:Y:S01]  /*0160*/  UIMAD UR7, UR6, UR4, URZ ;  /* 0x00000004060772a4 */ /* 0x000fe2000f8e023f */
[----:B------:R-:W-:Y:S01]  /*0170*/  CS2R R124, SRZ ;  /* 0x00000000007c7805 */ /* 0x000fe2000001ff00 */
[----:B------:R-:W-:Y:S01]  /*0180*/  UIADD3 UR14, UR21, UR14, URZ ;  /* 0x0000000e150e7290 */ /* 0x000fe2000fffe03f */
[----:B------:R-:W-:Y:S01]  /*0190*/  CS2R R130, SRZ ;  /* 0x0000000000827805 */ /* 0x000fe2000001ff00 */
[----:B------:R-:W-:Y:S01]  /*01a0*/  UIMAD.WIDE.U32 UR8, UR17, UR4, URZ ;  /* 0x00000004110872a5 */ /* 0x000fe2000f8e003f */
[----:B------:R-:W-:Y:S01]  /*01b0*/  CS2R R128, SRZ ;  /* 0x0000000000807805 */ /* 0x000fe2000001ff00 */
[----:B------:R-:W-:Y:S01]  /*01c0*/  UIMAD UR5, UR17, UR5, UR7 ;  /* 0x00000005110572a4 */ /* 0x000fe2000f8e0207 */
[--C-:B-1----:R-:W-:Y:S01]  /*01d0*/  IMAD.MOV.U32 R134, RZ, RZ, R4.reuse ;  /* 0x000000ffff867224 */ /* 0x102fe200078e0004 */
[----:B------:R1:W-:Y:S01]  /*01e0*/  STL [R1+0x20], R4 ;  /* 0x0000200401007387 */ /* 0x0003e20000100800 */
[----:B------:R-:W-:Y:S01]  /*01f0*/  IMAD.MOV.U32 R134, RZ, RZ, R4 ;  /* 0x000000ffff867224 */ /* 0x000fe200078e0004 */
[----:B------:R-:W-:Y:S01]  /*0200*/  UIADD3 UR15, UR9, UR5, URZ ;  /* 0x00000005090f7290 */ /* 0x000fe2000fffe03f */
[----:B--2---:R-:W-:Y:S01]  /*0210*/  @P0 IMAD.HI.U32 R2, R34, c[0x0][0x24c], RZ ;  /* 0x0000930022020a27 */ /* 0x004fe200078e00ff */
[----:B------:R-:W-:Y:S01]  /*0220*/  SHF.R.S32.HI R35, RZ, 0x1f, R34 ;  /* 0x0000001fff237819 */ /* 0x000fe20000011422 */
[----:B------:R-:W-:Y:S01]  /*0230*/  ULDC.64 UR4, c[0x0][0x1e8] ;  /* 0x00007a0000047ab9 */ /* 0x000fe20000000a00 */
[----:B------:R-:W-:Y:S01]  /*0240*/  SHF.R.S32.HI R32, RZ, 0x1f, R134 ;  /* 0x0000001fff207819 */ /* 0x000fe20000011486 */
[----:B------:R-:W-:Y:S01]  /*0250*/  IMAD.MOV.U32 R0, RZ, RZ, R34 ;  /* 0x000000ffff007224 */ /* 0x000fe200078e0022 */
[----:B------:R-:W-:Y:S01]  /*0260*/  @P0 SHF.R.U32.HI R0, RZ, c[0x0][0x250], R2 ;  /* 0x00009400ff000a19 */ /* 0x000fe20000011602 */
[----:B------:R-:W-:Y:S01]  /*0270*/  IMAD.SHL.U32 R6, R134, 0x4, RZ ;  /* 0x0000000486067824 */ /* 0x000fe200078e00ff */
[-C--:B------:R-:W-:Y:S01]  /*0280*/  LEA.HI R26, R32, R134.reuse, RZ, 0x2 ;  /* 0x00000086201a7211 */ /* 0x080fe200078f10ff */
[C---:B------:R-:W-:Y:S01]  /*0290*/  IMAD R9, R35.reuse, c[0x0][0x270], RZ ;  /* 0x00009c0023097a24 */ /* 0x040fe200078e02ff */
[----:B------:R-:W-:Y:S01]  /*02a0*/  SHF.R.S32.HI R8, RZ, 0x1f, R0 ;  /* 0x0000001fff087819 */ /* 0x000fe20000011400 */
[----:B------:R-:W-:Y:S01]  /*02b0*/  IMAD R10, R35, c[0x0][0x288], RZ ;  /* 0x0000a200230a7a24 */ /* 0x000fe200078e02ff */
[----:B------:R-:W-:Y:S01]  /*02c0*/  LOP3.LUT R2, R26, 0xfffffffc, RZ, 0xc0, !PT ;  /* 0xfffffffc1a027812 */ /* 0x000fe200078ec0ff */
[C---:B------:R-:W-:Y:S01]  /*02d0*/  IMAD R9, R34.reuse, c[0x0][0x274], R9 ;  /* 0x00009d0022097a24 */ /* 0x040fe200078e0209 */
[----:B------:R-:W-:Y:S01]  /*02e0*/  SHF.R.S32.HI R7, RZ, 0x1f, R6 ;  /* 0x0000001fff077819 */ /* 0x000fe20000011406 */
[----:B------:R-:W-:Y:S01]  /*02f0*/  IMAD R10, R34, c[0x0][0x28c], R10 ;  /* 0x0000a300220a7a24 */ /* 0x000fe200078e020a */
[-C--:B------:R-:W-:Y:S01]  /*0300*/  LEA.HI R27, R32, R134.reuse, RZ, 0x3 ;  /* 0x00000086201b7211 */ /* 0x080fe200078f18ff */
[----:B------:R-:W-:Y:S01]  /*0310*/  IMAD.IADD R19, R134, 0x1, -R2 ;  /* 0x0000000186137824 */ /* 0x000fe200078e0a02 */
[-C--:B------:R-:W-:Y:S01]  /*0320*/  LEA.HI R14, R32, R134.reuse, RZ, 0x4 ;  /* 0x00000086200e7211 */ /* 0x080fe200078f20ff */
[----:B------:R-:W-:Y:S01]  /*0330*/  IMAD R2, R8, c[0x0][0x1e0], RZ ;  /* 0x0000780008027a24 */ /* 0x000fe200078e02ff */
[----:B------:R2:W-:Y:S01]  /*0340*/  STL.64 [R1+0x10], R6 ;  /* 0x0000100601007387 */ /* 0x0005e20000100a00 */
[----:B------:R-:W-:Y:S01]  /*0350*/  IMAD.SHL.U32 R40, R19, 0x8, RZ ;  /* 0x0000000813287824 */ /* 0x000fe200078e00ff */
[----:B------:R-:W-:Y:S01]  /*0360*/  UIMAD UR4, UR6, UR4, URZ ;  /* 0x00000004060472a4 */ /* 0x000fe2000f8e023f */
[----:B-1----:R-:W-:Y:S01]  /*0370*/  IMAD.WIDE.U32 R4, R34, c[0x0][0x270], R6 ;  /* 0x00009c0022047a25 */ /* 0x002fe200078e0006 */
[----:B------:R-:W-:Y:S01]  /*0380*/  LEA.HI R25, R32, R134, RZ, 0x5 ;  /* 0x0000008620197211 */ /* 0x000fe200078f28ff */
[----:B------:R-:W-:Y:S01]  /*0390*/  ULDC UR7, c[0x0][0x168] ;  /* 0x00005a0000077ab9 */ /* 0x000fe20000000800 */
[----:B------:R-:W-:Y:S01]  /*03a0*/  SHF.R.S32.HI R41, RZ, 0x1f, R40 ;  /* 0x0000001fff297819 */ /* 0x000fe20000011428 */
[----:B------:R-:W-:Y:S01]  /*03b0*/  UIMAD UR4, UR17, UR5, UR4 ;  /* 0x00000005110472a4 */ /* 0x000fe2000f8e0204 */
[----:B------:R-:W-:Y:S01]  /*03c0*/  IADD3 R15, P1, R4, UR20, RZ ;  /* 0x00000014040f7c10 */ /* 0x000fe2000ff3e0ff */
[C---:B------:R-:W-:Y:S01]  /*03d0*/  IMAD R4, R0.reuse, c[0x0][0x1e4], R2 ;  /* 0x0000790000047a24 */ /* 0x040fe200078e0202 */
[----:B------:R-:W-:Y:S01]  /*03e0*/  SHF.R.S32.HI R38, RZ, 0x2, R26 ;  /* 0x00000002ff267819 */ /* 0x000fe2000001141a */
[----:B------:R-:W-:Y:S01]  /*03f0*/  IMAD.WIDE.U32 R2, R0, c[0x0][0x1e0], R40 ;  /* 0x0000780000027a25 */ /* 0x000fe200078e0028 */
[----:B------:R-:W-:Y:S01]  /*0400*/  IADD3.X R18, R5, UR14, R9, P1, !PT ;  /* 0x0000000e05127c10 */ /* 0x000fe20008ffe409 */
[----:B------:R-:W-:Y:S01]  /*0410*/  STL.64 [R1+0x18], R40 ;  /* 0x0000182801007387 */ /* 0x000fe20000100a00 */
[----:B------:R-:W-:Y:S01]  /*0420*/  SHF.R.S32.HI R9, RZ, 0x4, R14 ;  /* 0x00000004ff097819 */ /* 0x000fe2000001140e */
[----:B------:R-:W-:Y:S01]  /*0430*/  IMAD.IADD R5, R3, 0x1, R4 ;  /* 0x0000000103057824 */ /* 0x000fe200078e0204 */
[----:B------:R-:W-:Y:S01]  /*0440*/  SHF.R.S32.HI R39, RZ, 0x1f, R38 ;  /* 0x0000001fff277819 */ /* 0x000fe20000011426 */
[----:B------:R-:W-:Y:S01]  /*0450*/  IMAD.MOV.U32 R4, RZ, RZ, R2 ;  /* 0x000000ffff047224 */ /* 0x000fe200078e0002 */
[C---:B------:R-:W-:Y:S01]  /*0460*/  LEA R22, P2, R15.reuse, c[0x0][0x258], 0x2 ;  /* 0x000096000f167a11 */ /* 0x040fe200078410ff */
[----:B------:R-:W-:Y:S01]  /*0470*/  IMAD R2, R8, c[0x0][0x1b0], RZ ;  /* 0x00006c0008027a24 */ /* 0x000fe200078e02ff */
[----:B------:R-:W-:Y:S01]  /*0480*/  LEA.HI R8, R14, R9, RZ, 0x1 ;  /* 0x000000090e087211 */ /* 0x000fe200078f08ff */
[----:B---3--:R-:W-:Y:S01]  /*0490*/  IMAD R33, R28, R33, c[0x0][0x198] ;  /* 0x000066001c217624 */ /* 0x008fe200078e0221 */
[----:B------:R-:W-:Y:S01]  /*04a0*/  IADD3 R37, R40, 0x20, RZ ;  /* 0x0000002028257810 */ /* 0x000fe20007ffe0ff */
[----:B------:R-:W-:Y:S01]  /*04b0*/  IMAD.WIDE.U32 R48, R38, c[0x0][0x178], R40 ;  /* 0x00005e0026307a25 */ /* 0x000fe200078e0028 */
[----:B------:R-:W-:Y:S01]  /*04c0*/  LOP3.LUT R8, R8, 0xfffffffe, RZ, 0xc0, !PT ;  /* 0xfffffffe08087812 */ /* 0x000fe200078ec0ff */
[----:B------:R-:W-:Y:S01]  /*04d0*/  STL.64 [R1], R38 ;  /* 0x0000002601007387 */ /* 0x000fe20000100a00 */
[----:B------:R-:W-:Y:S01]  /*04e0*/  IADD3 R36, R40, 0x40, RZ ;  /* 0x0000004028247810 */ /* 0x000fe20007ffe0ff */
[----:B--2---:R-:W-:Y:S01]  /*04f0*/  IMAD.WIDE.U32 R6, R34, c[0x0][0x288], R6 ;  /* 0x0000a20022067a25 */ /* 0x004fe200078e0006 */
[----:B------:R-:W-:Y:S01]  /*0500*/  LEA.HI.X R23, R15, c[0x0][0x25c], R18, 0x2, P2 ;  /* 0x000097000f177a11 */ /* 0x000fe200010f1412 */
[----:B------:R-:W-:Y:S01]  /*0510*/  STL [R1+0x28], R37 ;  /* 0x0000282501007387 */ /* 0x000fe20000100800 */
[----:B------:R-:W-:Y:S01]  /*0520*/  ISETP.GE.AND P3, PT, R40, c[0x0][0x1cc], PT ;  /* 0x0000730028007a0c */ /* 0x000fe20003f66270 */
[----:B------:R-:W-:Y:S01]  /*0530*/  IMAD.IADD R21, R9, 0x1, -R8 ;  /* 0x0000000109157824 */ /* 0x000fe200078e0a08 */
[----:B------:R-:W-:Y:S01]  /*0540*/  IADD3 R16, P0, R6, UR8, RZ ;  /* 0x0000000806107c10 */ /* 0x000fe2000ff1e0ff */
[----:B------:R-:W-:Y:S01]  /*0550*/  IMAD.SHL.U32 R6, R27, 0x8, RZ ;  /* 0x000000081b067824 */ /* 0x000fe200078e00ff */
[----:B------:R-:W-:Y:S01]  /*0560*/  ISETP.GE.AND P2, PT, R37, c[0x0][0x1cc], PT ;  /* 0x0000730025007a0c */ /* 0x000fe20003f46270 */
[----:B------:R-:W-:Y:S01]  /*0570*/  IMAD.WIDE.U32 R44, R38, c[0x0][0x208], R40 ;  /* 0x00008200262c7a25 */ /* 0x000fe200078e0028 */
[----:B------:R-:W-:Y:S01]  /*0580*/  IADD3.X R20, R7, UR15, R10, P0, !PT ;  /* 0x0000000f07147c10 */ /* 0x000fe200087fe40a */
[----:B------:R-:W-:Y:S01]  /*0590*/  STL [R1+0x2c], R36 ;  /* 0x00002c2401007387 */ /* 0x000fe20000100800 */
[----:B------:R-:W-:Y:S01]  /*05a0*/  LOP3.LUT R6, R6, 0xc0, RZ, 0xc0, !PT ;  /* 0x000000c006067812 */ /* 0x000fe200078ec0ff */
[C---:B------:R-:W-:Y:S01]  /*05b0*/  IMAD R7, R0.reuse, c[0x0][0x1b4], R2 ;  /* 0x00006d0000077a24 */ /* 0x040fe200078e0202 */
[----:B------:R-:W-:Y:S01]  /*05c0*/  UISETP.GE.AND UP0, UPT, UR7, 0x1, UPT ;  /* 0x000000010700788c */ /* 0x000fe2000bf06270 */
[----:B------:R-:W-:Y:S01]  /*05d0*/  IMAD.WIDE.U32 R2, R0, c[0x0][0x1b0], R40 ;  /* 0x00006c0000027a25 */ /* 0x000fe200078e0028 */
[----:B------:R-:W-:Y:S01]  /*05e0*/  SHF.R.U32.HI R0, RZ, 0x3, R6 ;  /* 0x00000003ff007819 */ /* 0x000fe20000011606 */
[----:B------:R-:W-:Y:S01]  /*05f0*/  CS2R R122, SRZ ;  /* 0x00000000007a7805 */ /* 0x000fe2000001ff00 */
[----:B------:R-:W-:Y:S01]  /*0600*/  LOP3.LUT R6, R6, 0x18, R40, 0xf8, !PT ;  /* 0x0000001806067812 */ /* 0x000fe200078ef828 */
[----:B------:R-:W-:Y:S01]  /*0610*/  IMAD.U32 R10, RZ, RZ, UR17 ;  /* 0x00000011ff0a7e24 */ /* 0x000fe2000f8e00ff */
[----:B------:R-:W-:Y:S01]  /*0620*/  CS2R R120, SRZ ;  /* 0x0000000000787805 */ /* 0x000fe2000001ff00 */
[----:B------:R-:W-:Y:S01]  /*0630*/  IMAD.IADD R3, R3, 0x1, R7 ;  /* 0x0000000103037824 */ /* 0x000fe200078e0207 */
[----:B------:R-:W-:Y:S01]  /*0640*/  LOP3.LUT R17, R6, R0, RZ, 0x3c, !PT ;  /* 0x0000000006117212 */ /* 0x000fe200078e3cff */
[----:B------:R-:W-:Y:S01]  /*0650*/  IMAD.U32 R7, RZ, RZ, UR17 ;  /* 0x00000011ff077e24 */ /* 0x000fe2000f8e00ff */
[----:B------:R-:W-:Y:S01]  /*0660*/  SHF.R.S32.HI R0, RZ, 0x5, R25 ;  /* 0x00000005ff007819 */ /* 0x000fe20000011419 */
[----:B------:R-:W-:Y:S01]  /*0670*/  IMAD.WIDE.U32 R4, R10, c[0x0][0x1e8], R4 ;  /* 0x00007a000a047a25 */ /* 0x000fe200078e0004 */
[----:B------:R-:W-:Y:S01]  /*0680*/  SHF.R.S32.HI R6, RZ, 0x1f, R25 ;  /* 0x0000001fff067819 */ /* 0x000fe20000011419 */
[----:B------:R-:W-:Y:S01]  /*0690*/  CS2R R118, SRZ ;  /* 0x0000000000767805 */ /* 0x000fe2000001ff00 */
[----:B------:R-:W-:Y:S01]  /*06a0*/  CS2R R116, SRZ ;  /* 0x0000000000747805 */ /* 0x000fe2000001ff00 */
[----:B------:R-:W-:Y:S01]  /*06b0*/  IMAD.WIDE.U32 R8, R7, c[0x0][0x1b8], R2 ;  /* 0x00006e0007087a25 */ /* 0x000fe200078e0002 */
[----:B------:R-:W-:Y:S01]  /*06c0*/  IADD3 R3, R5, UR4, RZ ;  /* 0x0000000405037c10 */ /* 0x000fe2000fffe0ff */
[----:B------:R-:W-:Y:S01]  /*06d0*/  ULDC.64 UR4, c[0x0][0x1b8] ;  /* 0x00006e0000047ab9 */ /* 0x000fe20000000a00 */
[----:B------:R-:W-:Y:S01]  /*06e0*/  LEA.HI R5, R26, R38, RZ, 0x1 ;  /* 0x000000261a057211 */ /* 0x000fe200078f08ff */
[----:B------:R-:W-:Y:S01]  /*06f0*/  IMAD.MOV.U32 R2, RZ, RZ, R4 ;  /* 0x000000ffff027224 */ /* 0x000fe200078e0004 */
[----:B------:R-:W-:Y:S01]  /*0700*/  UIMAD UR4, UR6, UR4, URZ ;  /* 0x00000004060472a4 */ /* 0x000fe2000f8e023f */
[-C--:B------:R-:W-:Y:S01]  /*0710*/  LEA.HI R4, R25, R0.reuse, RZ, 0x1 ;  /* 0x0000000019047211 */ /* 0x080fe200078f08ff */
[----:B------:R-:W-:Y:S01]  /*0720*/  IMAD.WIDE R10, R28, 0x80, R38 ;  /* 0x000000801c0a7825 */ /* 0x000fe200078e0226 */
[----:B------:R-:W-:Y:S01]  /*0730*/  LEA.HI R6, R6, R0, RZ, 0x2 ;  /* 0x0000000006067211 */ /* 0x000fe200078f10ff */
[----:B------:R-:W-:Y:S01]  /*0740*/  UIMAD UR4, UR17, UR5, UR4 ;  /* 0x00000005110472a4 */ /* 0x000fe2000f8e0204 */
[----:B------:R-:W-:Y:S01]  /*0750*/  LOP3.LUT R7, R5, 0x7fffffe, RZ, 0xc0, !PT ;  /* 0x07fffffe05077812 */ /* 0x000fe200078ec0ff */
[----:B------:R-:W-:Y:S01]  /*0760*/  IMAD R13, R11, c[0x0][0x1d8], RZ ;  /* 0x000076000b0d7a24 */ /* 0x000fe200078e02ff */
[----:B------:R-:W-:Y:S01]  /*0770*/  LOP3.LUT R4, R4, 0xfffffffe, RZ, 0xc0, !PT ;  /* 0xfffffffe04047812 */ /* 0x000fe200078ec0ff */
[----:B------:R-:W-:Y:S01]  /*0780*/  IMAD.MOV.U32 R46, RZ, RZ, R48 ;  /* 0x000000ffff2e7224 */ /* 0x000fe200078e0030 */
[----:B------:R-:W-:Y:S01]  /*0790*/  LOP3.LUT R5, R6, 0xfffffffc, RZ, 0xc0, !PT ;  /* 0xfffffffc06057812 */ /* 0x000fe200078ec0ff */
[----:B------:R-:W-:Y:S01]  /*07a0*/  IMAD.IADD R12, R38, 0x1, -R7 ;  /* 0x00000001260c7824 */ /* 0x000fe200078e0a07 */
[----:B------:R-:W-:Y:S01]  /*07b0*/  CS2R R110, SRZ ;  /* 0x00000000006e7805 */ /* 0x000fe2000001ff00 */
[----:B------:R-:W-:Y:S01]  /*07c0*/  IMAD.IADD R24, R0, 0x1, -R4 ;  /* 0x0000000100187824 */ /* 0x000fe200078e0a04 */
[----:B------:R-:W-:Y:S01]  /*07d0*/  CS2R R108, SRZ ;  /* 0x00000000006c7805 */ /* 0x000fe2000001ff00 */
[C---:B------:R-:W-:Y:S01]  /*07e0*/  IMAD.WIDE.U32 R6, R10.reuse, c[0x0][0x1d8], R2 ;  /* 0x000076000a067a25 */ /* 0x040fe200078e0002 */
[----:B------:R-:W-:Y:S01]  /*07f0*/  IADD3 R3, R9, UR4, RZ ;  /* 0x0000000409037c10 */ /* 0x000fe2000fffe0ff */
[----:B------:R-:W-:Y:S01]  /*0800*/  ULDC.64 UR4, c[0x0][0x188] ;  /* 0x0000620000047ab9 */ /* 0x000fe20000000a00 */
[----:B------:R-:W-:Y:S01]  /*0810*/  CS2R R114, SRZ ;  /* 0x0000000000727805 */ /* 0x000fe2000001ff00 */
[----:B------:R-:W-:Y:S01]  /*0820*/  IMAD R4, R10, c[0x0][0x1dc], R13 ;  /* 0x000077000a047a24 */ /* 0x000fe200078e020d */
[----:B------:R-:W-:Y:S01]  /*0830*/  UIMAD UR12, UR6, UR4, URZ ;  /* 0x00000004060c72a4 */ /* 0x000fe2000f8e023f */
[C---:B------:R-:W-:Y:S01]  /*0840*/  IMAD.IADD R31, R0.reuse, 0x1, -R5 ;  /* 0x00000001001f7824 */ /* 0x040fe200078e0a05 */
[----:B------:R-:W-:Y:S01]  /*0850*/  UIMAD.WIDE.U32 UR22, UR17, UR4, URZ ;  /* 0x00000004111672a5 */ /* 0x000fe2000f8e003f */
[----:B------:R-:W-:Y:S01]  /*0860*/  IMAD R12, R0, 0x8, R12 ;  /* 0x00000008000c7824 */ /* 0x000fe200078e020c */
[----:B------:R-:W-:Y:S01]  /*0870*/  UIMAD UR12, UR17, UR5, UR12 ;  /* 0x00000005110c72a4 */ /* 0x000fe2000f8e020c */
[----:B------:R-:W-:Y:S01]  /*0880*/  IMAD R0, R11, c[0x0][0x1a8], RZ ;  /* 0x00006a000b007a24 */ /* 0x000fe200078e02ff */
[----:B------:R-:W-:Y:S01]  /*0890*/  CS2R R112, SRZ ;  /* 0x0000000000707805 */ /* 0x000fe2000001ff00 */
[----:B------:R-:W-:Y:S01]  /*08a0*/  IMAD.MOV.U32 R2, RZ, RZ, R8 ;  /* 0x000000ffff027224 */ /* 0x000fe200078e0008 */
[----:B------:R-:W-:Y:S01]  /*08b0*/  ULDC.64 UR4, c[0x0][0x218] ;  /* 0x0000860000047ab9 */ /* 0x000fe20000000a00 */
[----:B------:R-:W-:Y:S01]  /*08c0*/  IMAD.IADD R5, R7, 0x1, R4 ;  /* 0x0000000107057824 */ /* 0x000fe200078e0204 */
[----:B------:R-:W-:Y:S01]  /*08d0*/  LEA R4, P0, R6, c[0x0][0x1c0], 0x1 ;  /* 0x0000700006047a11 */ /* 0x000fe200078008ff */
[C---:B------:R-:W-:Y:S01]  /*08e0*/  IMAD R0, R10.reuse, c[0x0][0x1ac], R0 ;  /* 0x00006b000a007a24 */ /* 0x040fe200078e0200 */
[----:B------:R-:W-:Y:S01]  /*08f0*/  UIMAD.WIDE.U32 UR8, UR17, UR4, URZ ;  /* 0x00000004110872a5 */ /* 0x000fe2000f8e003f */
[----:B------:R-:W-:Y:S01]  /*0900*/  IMAD.WIDE.U32 R8, R10, c[0x0][0x1a8], R2 ;  /* 0x00006a000a087a25 */ /* 0x000fe200078e0002 */
[----:B------:R-:W-:Y:S01]  /*0910*/  LEA.HI.X R5, R6, c[0x0][0x1c4], R5, 0x1, P0 ;  /* 0x0000710006057a11 */ /* 0x000fe200000f0c05 */
[----:B------:R-:W-:Y:S01]  /*0920*/  UIADD3 UR12, UR23, UR12, URZ ;  /* 0x0000000c170c7290 */ /* 0x000fe2000fffe03f */
[----:B------:R-:W-:Y:S01]  /*0930*/  CS2R R106, SRZ ;  /* 0x00000000006a7805 */ /* 0x000fe2000001ff00 */
[----:B------:R-:W-:Y:S01]  /*0940*/  IMAD.MOV.U32 R7, RZ, RZ, c[0x0][0x1d8] ;  /* 0x00007600ff077624 */ /* 0x000fe200078e00ff */
[C---:B------:R-:W-:Y:S01]  /*0950*/  LEA R2, P0, R8.reuse, c[0x0][0x190], 0x1 ;  /* 0x0000640008027a11 */ /* 0x040fe200078008ff */
[----:B------:R-:W-:Y:S01]  /*0960*/  IMAD.IADD R0, R9, 0x1, R0 ;  /* 0x0000000109007824 */ /* 0x000fe200078e0200 */
[----:B------:R-:W-:Y:S01]  /*0970*/  UIMAD UR4, UR6, UR4, URZ ;  /* 0x00000004060472a4 */ /* 0x000fe2000f8e023f */
[----:B------:R-:W-:Y:S01]  /*0980*/  IMAD.MOV.U32 R10, RZ, RZ, c[0x0][0x1dc] ;  /* 0x00007700ff0a7624 */ /* 0x000fe200078e00ff */
[C---:B------:R-:W-:Y:S01]  /*0990*/  LEA R6, P1, R7.reuse, R4, 0x7 ;  /* 0x0000000407067211 */ /* 0x040fe200078238ff */
[----:B------:R-:W-:Y:S01]  /*09a0*/  IMAD.MOV.U32 R9, RZ, RZ, c[0x0][0x1ac] ;  /* 0x00006b00ff097624 */ /* 0x000fe200078e00ff */
[----:B------:R-:W-:Y:S01]  /*09b0*/  LEA.HI.X R3, R8, c[0x0][0x194], R0, 0x1, P0 ;  /* 0x0000650008037a11 */ /* 0x000fe200000f0c00 */
[----:B------:R-:W-:Y:S01]  /*09c0*/  IMAD.MOV.U32 R0, RZ, RZ, c[0x0][0x1a8] ;  /* 0x00006a00ff007624 */ /* 0x000fe200078e00ff */
[----:B------:R-:W-:Y:S01]  /*09d0*/  LEA.HI.X R7, R7, R5, R10, 0x7, P1 ;  /* 0x0000000507077211 */ /* 0x000fe200008f3c0a */
[----:B------:R-:W-:Y:S01]  /*09e0*/  IMAD.IADD R8, R33, 0x1, -R38 ;  /* 0x0000000121087824 */ /* 0x000fe200078e0a26 */
[----:B------:R-:W-:Y:S01]  /*09f0*/  ISETP.GE.AND P1, PT, R36, c[0x0][0x1cc], PT ;  /* 0x0000730024007a0c */ /* 0x000fe20003f26270 */
[----:B------:R-:W-:Y:S01]  /*0a00*/  IMAD.MOV.U32 R42, RZ, RZ, R44 ;  /* 0x000000ffff2a7224 */ /* 0x000fe200078e002c */
[----:B------:R-:W-:Y:S01]  /*0a10*/  LEA R10, P0, R0, R2, 0x7 ;  /* 0x00000002000a7211 */ /* 0x000fe200078038ff */
[----:B------:R-:W-:Y:S01]  /*0a20*/  UIMAD UR5, UR17, UR5, UR4 ;  /* 0x00000005110572a4 */ /* 0x000fe2000f8e0204 */
[C---:B------:R-:W-:Y:S01]  /*0a30*/  ISETP.LT.OR P6, PT, R8.reuse, 0x1, P3 ;  /* 0x000000010800780c */ /* 0x040fe20001fc1670 */
[----:B------:R-:W-:Y:S01]  /*0a40*/  CS2R R104, SRZ ;  /* 0x0000000000687805 */ /* 0x000fe2000001ff00 */
[C---:B------:R-:W-:Y:S01]  /*0a50*/  ISETP.LT.OR P5, PT, R8.reuse, 0x1, P2 ;  /* 0x000000010800780c */ /* 0x040fe200017a1670 */
[----:B------:R-:W-:Y:S01]  /*0a60*/  UIADD3 UR13, UR9, UR5, URZ ;  /* 0x00000005090d7290 */ /* 0x000fe2000fffe03f */
[----:B------:R-:W-:Y:S01]  /*0a70*/  ISETP.LT.OR P4, PT, R8, 0x1, P1 ;  /* 0x000000010800780c */ /* 0x000fe20000f81670 */
[----:B------:R-:W-:Y:S01]  /*0a80*/  CS2R R102, SRZ ;  /* 0x0000000000667805 */ /* 0x000fe2000001ff00 */
[----:B------:R-:W-:Y:S01]  /*0a90*/  LEA.HI.X R11, R0, R3, R9, 0x7, P0 ;  /* 0x00000003000b7211 */ /* 0x000fe200000f3c09 */
[----:B------:R-:W-:Y:S01]  /*0aa0*/  IMAD.U32 R0, R12, 0x20, R17 ;  /* 0x000000200c007824 */ /* 0x000fe200078e0011 */
[C---:B------:R-:W-:Y:S01]  /*0ab0*/  ISETP.LT.OR P3, PT, R8.reuse, 0x41, P3 ;  /* 0x000000410800780c */ /* 0x040fe20001f61670 */
[----:B------:R-:W-:Y:S01]  /*0ac0*/  CS2R R100, SRZ ;  /* 0x0000000000647805 */ /* 0x000fe2000001ff00 */
[----:B------:R-:W-:Y:S01]  /*0ad0*/  ISETP.LT.OR P2, PT, R8, 0x41, P2 ;  /* 0x000000410800780c */ /* 0x000fe20001741670 */
[----:B------:R-:W-:Y:S01]  /*0ae0*/  IMAD.SHL.U32 R132, R0, 0x2, RZ ;  /* 0x0000000200847824 */ /* 0x000fe200078e00ff */
[----:B------:R-:W-:Y:S01]  /*0af0*/  ISETP.LT.OR P1, PT, R8, 0x41, P1 ;  /* 0x000000410800780c */ /* 0x000fe20000f21670 */
[----:B------:R-:W-:Y:S01]  /*0b00*/  CS2R R94, SRZ ;  /* 0x00000000005e7805 */ /* 0x000fe2000001ff00 */
[----:B------:R-:W-:Y:S01]  /*0b10*/  LOP3.LUT R0, R27, 0xfffffff8, RZ, 0xc0, !PT ;  /* 0xfffffff81b007812 */ /* 0x000fe200078ec0ff */
[----:B------:R-:W-:Y:S01]  /*0b20*/  CS2R R92, SRZ ;  /* 0x00000000005c7805 */ /* 0x000fe2000001ff00 */
[----:B------:R1:W-:Y:S01]  /*0b30*/  LDGSTS.E.BYPASS.LTC128B.128 [R132+0x6080], [R4.64], !P6 ;  /* 0x0608000004847fae */ /* 0x0003e2000f101d58 */
[----:B------:R-:W-:Y:S01]  /*0b40*/  LEA R28, P0, R16, c[0x0][0x280], 0x2 ;  /* 0x0000a000101c7a11 */ /* 0x000fe200078010ff */
[----:B------:R-:W-:Y:S01]  /*0b50*/  CS2R R98, SRZ ;  /* 0x0000000000627805 */ /* 0x000fe2000001ff00 */
[----:B------:R-:W-:Y:S01]  /*0b60*/  IMAD.IADD R18, R134, 0x1, -R0 ;  /* 0x0000000186127824 */ /* 0x000fe200078e0a00 */
[----:B------:R1:W-:Y:S01]  /*0b70*/  LDGSTS.E.BYPASS.LTC128B.128 [R132+0x8080], [R4.64+0x40], !P5 ;  /* 0x0808004004847fae */ /* 0x0003e2000e901d58 */
[----:B------:R-:W-:Y:S01]  /*0b80*/  ISETP.GE.AND P5, PT, R40, c[0x0][0x19c], PT ;  /* 0x0000670028007a0c */ /* 0x000fe20003fa6270 */
[----:B------:R-:W-:Y:S01]  /*0b90*/  CS2R R96, SRZ ;  /* 0x0000000000607805 */ /* 0x000fe2000001ff00 */
[----:B------:R-:W-:Y:S01]  /*0ba0*/  LEA.HI.X R29, R16, c[0x0][0x284], R20, 0x2, P0 ;  /* 0x0000a100101d7a11 */ /* 0x000fe200000f1414 */
[----:B------:R1:W-:Y:S01]  /*0bb0*/  LDGSTS.E.BYPASS.LTC128B.128 [R132+0xa080], [R4.64+0x80], !P4 ;  /* 0x0a08008004847fae */ /* 0x0003e2000e101d58 */
[C---:B------:R-:W-:Y:S01]  /*0bc0*/  ISETP.GE.AND P4, PT, R37.reuse, c[0x0][0x19c], PT ;  /* 0x0000670025007a0c */ /* 0x040fe20003f86270 */
[----:B------:R-:W-:Y:S01]  /*0bd0*/  CS2R R90, SRZ ;  /* 0x00000000005a7805 */ /* 0x000fe2000001ff00 */
[----:B------:R-:W-:Y:S01]  /*0be0*/  LOP3.LUT R0, R14, 0xfffffff0, RZ, 0xc0, !PT ;  /* 0xfffffff00e007812 */ /* 0x000fe200078ec0ff */
[----:B------:R2:W-:Y:S01]  /*0bf0*/  LDGSTS.E.BYPASS.LTC128B.128 [R132+0x7080], [R6.64], !P3 ;  /* 0x0708000006847fae */ /* 0x0005e2000d901d58 */
[----:B------:R-:W-:Y:S01]  /*0c00*/  ISETP.GE.AND P3, PT, R37, c[0x0][0x16c], PT ;  /* 0x00005b0025007a0c */ /* 0x000fe20003f66270 */
[----:B------:R-:W-:Y:S01]  /*0c10*/  CS2R R88, SRZ ;  /* 0x0000000000587805 */ /* 0x000fe2000001ff00 */
[----:B------:R-:W-:Y:S01]  /*0c20*/  ISETP.LT.OR P0, PT, R8, 0x1, P5 ;  /* 0x000000010800780c */ /* 0x000fe20002f01670 */
[----:B------:R2:W-:Y:S01]  /*0c30*/  LDGSTS.E.BYPASS.LTC128B.128 [R132+0x9080], [R6.64+0x40], !P2 ;  /* 0x0908004006847fae */ /* 0x0005e2000d101d58 */
[----:B------:R-:W-:Y:S01]  /*0c40*/  ISETP.GE.AND P2, PT, R40, c[0x0][0x16c], PT ;  /* 0x00005b0028007a0c */ /* 0x000fe20003f46270 */
[----:B------:R-:W-:Y:S01]  /*0c50*/  IMAD.IADD R0, R134, 0x1, -R0 ;  /* 0x0000000186007824 */ /* 0x000fe200078e0a00 */
[----:B------:R-:W-:Y:S01]  /*0c60*/  SEL R14, RZ, 0x2, P3 ;  /* 0x00000002ff0e7807 */ /* 0x000fe20001800000 */
[----:B------:R2:W-:Y:S01]  /*0c70*/  LDGSTS.E.BYPASS.LTC128B.128 [R132+0xb080], [R6.64+0x80], !P1 ;  /* 0x0b08008006847fae */ /* 0x0005e2000c901d58 */
[----:B------:R-:W-:Y:S01]  /*0c80*/  SEL R12, RZ, 0x1, P2 ;  /* 0x00000001ff0c7807 */ /* 0x000fe20001000000 */
[----:B------:R-:W-:Y:S01]  /*0c90*/  CS2R R86, SRZ ;  /* 0x0000000000567805 */ /* 0x000fe2000001ff00 */
[C---:B------:R-:W-:Y:S01]  /*0ca0*/  ISETP.GE.AND P2, PT, R36.reuse, c[0x0][0x16c], PT ;  /* 0x00005b0024007a0c */ /* 0x040fe20003f46270 */
[----:B------:R-:W0:Y:S01]  /*0cb0*/  LDGDEPBAR ;  /* 0x00000000000079af */ /* 0x000e220000000000 */
[----:B------:R-:W-:Y:S01]  /*0cc0*/  ISETP.GE.AND P1, PT, R36, c[0x0][0x19c], PT ;  /* 0x0000670024007a0c */ /* 0x000fe20003f26270 */
[----:B------:R-:W-:Y:S01]  /*0cd0*/  CS2R R84, SRZ ;  /* 0x0000000000547805 */ /* 0x000fe2000001ff00 */
[C---:B------:R-:W-:Y:S01]  /*0ce0*/  ISETP.LT.OR P3, PT, R8.reuse, 0x1, P4 ;  /* 0x000000010800780c */ /* 0x040fe20002761670 */
[----:B------:R3:W-:Y:S01]  /*0cf0*/  LDGSTS.E.BYPASS.LTC128B.128 [R132+0x80], [R2.64], !P0 ;  /* 0x0008000002847fae */ /* 0x0007e2000c101d58 */
[----:B------:R-:W-:Y:S01]  /*0d00*/  SEL R13, RZ, 0x4, P2 ;  /* 0x00000004ff0d7807 */ /* 0x000fe20001000000 */
[----:B------:R-:W-:Y:S01]  /*0d10*/  CS2R R78, SRZ ;  /* 0x00000000004e7805 */ /* 0x000fe2000001ff00 */
[C---:B------:R-:W-:Y:S01]  /*0d20*/  ISETP.LT.OR P2, PT, R8.reuse, 0x1, P1 ;  /* 0x000000010800780c */ /* 0x040fe20000f41670 */
[----:B------:R-:W-:Y:S01]  /*0d30*/  STL [R1+0xc], R132 ;  /* 0x00000c8401007387 */ /* 0x000fe20000100800 */
[----:B------:R-:W-:Y:S01]  /*0d40*/  ISETP.LT.OR P5, PT, R8, 0x41, P5 ;  /* 0x000000410800780c */ /* 0x000fe20002fa1670 */
[----:B------:R-:W-:Y:S01]  /*0d50*/  CS2R R76, SRZ ;  /* 0x00000000004c7805 */ /* 0x000fe2000001ff00 */
[----:B-1----:R-:W-:Y:S01]  /*0d60*/  LEA.HI R4, R32, R134, RZ, 0x6 ;  /* 0x0000008620047211 */ /* 0x002fe200078f30ff */
[----:B------:R-:W-:Y:S01]  /*0d70*/  STL.64 [R1+0x50], R48 ;  /* 0x0000503001007387 */ /* 0x000fe20000100a00 */
[----:B------:R-:W-:Y:S01]  /*0d80*/  ISETP.LT.OR P4, PT, R8, 0x41, P4 ;  /* 0x000000410800780c */ /* 0x000fe20002781670 */
[----:B------:R-:W-:Y:S01]  /*0d90*/  CS2R R82, SRZ ;  /* 0x0000000000527805 */ /* 0x000fe2000001ff00 */
[----:B------:R-:W-:Y:S01]  /*0da0*/  SHF.R.S32.HI R20, RZ, 0x6, R4 ;  /* 0x00000006ff147819 */ /* 0x000fe20000011404 */
[----:B------:R3:W-:Y:S01]  /*0db0*/  LDGSTS.E.BYPASS.LTC128B.128 [R132+0x2080], [R2.64+0x40], !P3 ;  /* 0x0208004002847fae */ /* 0x0007e2000d901d58 */
[----:B------:R-:W-:Y:S01]  /*0dc0*/  LEA.HI R4, R18, R18, RZ, 0x1 ;  /* 0x0000001212047211 */ /* 0x000fe200078f08ff */
[----:B------:R-:W-:Y:S01]  /*0dd0*/  CS2R R80, SRZ ;  /* 0x0000000000507805 */ /* 0x000fe2000001ff00 */
[----:B------:R-:W-:Y:S01]  /*0de0*/  ISETP.LT.OR P1, PT, R8, 0x41, P1 ;  /* 0x000000410800780c */ /* 0x000fe20000f21670 */
[----:B------:R3:W-:Y:S01]  /*0df0*/  LDGSTS.E.BYPASS.LTC128B.128 [R132+0x4080], [R2.64+0x80], !P2 ;  /* 0x0408008002847fae */ /* 0x0007e2000d101d58 */
[----:B------:R-:W-:Y:S01]  /*0e00*/  LOP3.LUT R5, R4, 0x7fffffe, RZ, 0xc0, !PT ;  /* 0x07fffffe04057812 */ /* 0x000fe200078ec0ff */
[----:B------:R-:W-:Y:S01]  /*0e10*/  CS2R R74, SRZ ;  /* 0x00000000004a7805 */ /* 0x000fe2000001ff00 */
[----:B--2---:R-:W-:Y:S01]  /*0e20*/  SHF.R.S32.HI R7, RZ, 0x1f, R0 ;  /* 0x0000001fff077819 */ /* 0x004fe20000011400 */
[----:B------:R1:W-:Y:S01]  /*0e30*/  LDGSTS.E.BYPASS.LTC128B.128 [R132+0x1080], [R10.64], !P5 ;  /* 0x010800000a847fae */ /* 0x0003e2000e901d58 */
[-C--:B------:R-:W-:Y:S01]  /*0e40*/  LEA.HI R17, R0, R0.reuse, RZ, 0x1 ;  /* 0x0000000000117211 */ /* 0x080fe200078f08ff */
[----:B------:R-:W-:Y:S01]  /*0e50*/  IMAD.IADD R6, R18, 0x1, -R5 ;  /* 0x0000000112067824 */ /* 0x000fe200078e0a05 */
[----:B------:R-:W-:Y:S01]  /*0e60*/  SHF.R.S32.HI R4, RZ, 0x1, R4 ;  /* 0x00000001ff047819 */ /* 0x000fe20000011404 */
[----:B------:R-:W-:Y:S01]  /*0e70*/  IMAD R5, R21, 0x4, R20 ;  /* 0x0000000415057824 */ /* 0x000fe200078e0214 */
[----:B------:R1:W-:Y:S01]  /*0e80*/  LDGSTS.E.BYPASS.LTC128B.128 [R132+0x3080], [R10.64+0x40], !P4 ;  /* 0x030800400a847fae */ /* 0x0003e2000e101d58 */
[----:B------:R-:W-:Y:S01]  /*0e90*/  CS2R R72, SRZ ;  /* 0x0000000000487805 */ /* 0x000fe2000001ff00 */
[C---:B------:R-:W-:Y:S01]  /*0ea0*/  LOP3.LUT P0, RZ, R4.reuse, 0x2, RZ, 0xc0, !PT ;  /* 0x0000000204ff7812 */ /* 0x040fe2000780c0ff */
[----:B------:R-:W-:Y:S01]  /*0eb0*/  IMAD R15, R5, 0x8, R6 ;  /* 0x00000008050f7824 */ /* 0x000fe200078e0206 */
[----:B------:R1:W-:Y:S01]  /*0ec0*/  LDGSTS.E.BYPASS.LTC128B.128 [R132+0x5080], [R10.64+0x80], !P1 ;  /* 0x050800800a847fae */ /* 0x0003e2000c901d58 */
[----:B------:R-:W-:Y:S01]  /*0ed0*/  LEA.HI R5, R7, R0, RZ, 0x3 ;  /* 0x0000000007057211 */ /* 0x000fe200078f18ff */
[----:B------:R-:W-:Y:S01]  /*0ee0*/  IMAD.SHL.U32 R8, R4, 0x40, RZ ;  /* 0x0000004004087824 */ /* 0x000fe200078e00ff */
[----:B------:R-:W-:Y:S01]  /*0ef0*/  LOP3.LUT R6, R17, 0x7fffffe, RZ, 0xc0, !PT ;  /* 0x07fffffe11067812 */ /* 0x000fe200078ec0ff */
[----:B------:R-:W0:Y:S01]  /*0f00*/  LDGDEPBAR ;  /* 0x00000000000079af */ /* 0x000e220000000000 */
[----:B------:R-:W-:Y:S01]  /*0f10*/  LOP3.LUT R7, R5, 0xfffffff8, RZ, 0xc0, !PT ;  /* 0xfffffff805077812 */ /* 0x000fe200078ec0ff */
[----:B------:R-:W-:Y:S01]  /*0f20*/  IMAD.SHL.U32 R4, R24, 0x400, RZ ;  /* 0x0000040018047824 */ /* 0x000fe200078e00ff */
[----:B------:R-:W-:Y:S01]  /*0f30*/  CS2R R70, SRZ ;  /* 0x0000000000467805 */ /* 0x000fe2000001ff00 */
[C---:B------:R-:W-:Y:S01]  /*0f40*/  IMAD.IADD R9, R0.reuse, 0x1, -R6 ;  /* 0x0000000100097824 */ /* 0x040fe200078e0a06 */
[----:B------:R-:W-:Y:S01]  /*0f50*/  SHF.R.S32.HI R6, RZ, 0x3, R5 ;  /* 0x00000003ff067819 */ /* 0x000fe20000011405 */
[----:B------:R-:W-:Y:S01]  /*0f60*/  IMAD.IADD R16, R0, 0x1, -R7 ;  /* 0x0000000100107824 */ /* 0x000fe200078e0a07 */
[----:B------:R-:W-:Y:S01]  /*0f70*/  IADD3 R0, R13, R14, R12 ;  /* 0x0000000e0d007210 */ /* 0x000fe20007ffe00c */
[----:B------:R-:W-:Y:S01]  /*0f80*/  IMAD R19, R19, 0x2, R4 ;  /* 0x0000000213137824 */ /* 0x000fe200078e0204 */
[----:B------:R-:W-:Y:S01]  /*0f90*/  LOP3.LUT R5, R8, 0xc0, RZ, 0xc0, !PT ;  /* 0x000000c008057812 */ /* 0x000fe200078ec0ff */
[C---:B---3--:R-:W-:Y:S01]  /*0fa0*/  IMAD R2, R39.reuse, c[0x0][0x178], RZ ;  /* 0x00005e0027027a24 */ /* 0x048fe200078e02ff */
[----:B------:R-:W-:Y:S01]  /*0fb0*/  LOP3.LUT P3, RZ, R0, 0x2, RZ, 0xc0, !PT ;  /* 0x0000000200ff7812 */ /* 0x000fe2000786c0ff */
[----:B------:R-:W-:Y:S01]  /*0fc0*/  IMAD R30, R6, 0x8, R9 ;  /* 0x00000008061e7824 */ /* 0x000fe200078e0209 */
[----:B------:R-:W-:Y:S01]  /*0fd0*/  LOP3.LUT P2, RZ, R0, 0x4, RZ, 0xc0, !PT ;  /* 0x0000000400ff7812 */ /* 0x000fe2000784c0ff */
[----:B------:R-:W-:Y:S01]  /*0fe0*/  IMAD R0, R39, c[0x0][0x208], RZ ;  /* 0x0000820027007a24 */ /* 0x000fe200078e02ff */
[----:B------:R-:W-:Y:S01]  /*0ff0*/  LOP3.LUT R7, R5, 0x8, R27, 0xf8, !PT ;  /* 0x0000000805077812 */ /* 0x000fe200078ef81b */
[C---:B------:R-:W-:Y:S01]  /*1000*/  IMAD R2, R38.reuse, c[0x0][0x17c], R2 ;  /* 0x00005f0026027a24 */ /* 0x040fe200078e0202 */
[----:B------:R-:W-:Y:S01]  /*1010*/  SHF.R.U32.HI R5, RZ, 0x3, R5 ;  /* 0x00000003ff057819 */ /* 0x000fe20000011605 */
[----:B------:R-:W-:Y:S01]  /*1020*/  IMAD R0, R38, c[0x0][0x20c], R0 ;  /* 0x0000830026007a24 */ /* 0x000fe200078e0200 */
[----:B------:R-:W-:Y:S01]  /*1030*/  STL.64 [R1+0x48], R44 ;  /* 0x0000482c01007387 */ /* 0x000fe20000100a00 */
[----:B------:R-:W-:Y:S01]  /*1040*/  IMAD.IADD R47, R49, 0x1, R2 ;  /* 0x00000001312f7824 */ /* 0x000fe200078e0202 */
[----:B------:R-:W-:Y:S01]  /*1050*/  LOP3.LUT R8, R7, R5, RZ, 0x3c, !PT ;  /* 0x0000000507087212 */ /* 0x000fe200078e3cff */
[----:B------:R-:W-:Y:S01]  /*1060*/  IMAD R218, R6, 0x200, R4 ;  /* 0x0000020006da7824 */ /* 0x000fe200078e0204 */
[----:B------:R-:W-:Y:S01]  /*1070*/  LOP3.LUT P6, RZ, R16, 0x2, RZ, 0xc0, !PT ;  /* 0x0000000210ff7812 */ /* 0x000fe200078cc0ff */
[----:B------:R-:W-:Y:S01]  /*1080*/  IMAD.IADD R43, R45, 0x1, R0 ;  /* 0x000000012d2b7824 */ /* 0x000fe200078e0200 */
[----:B------:R-:W-:-:S04]  /*1090*/  DEPBAR.LE SB0, 0x1 ;  /* 0x000080400000791a */ /* 0x000fc80000000000 */
[----:B------:R-:W-:Y:S01]  /*10a0*/  IMAD R6, R35, c[0x0][0x180], RZ ;  /* 0x0000600023067a24 */ /* 0x000fe200078e02ff */
[----:B------:R2:W-:Y:S01]  /*10b0*/  STL.64 [R1+0x38], R46 ;  /* 0x0000382e01007387 */ /* 0x0005e20000100a00 */
[C---:B------:R-:W-:Y:S01]  /*10c0*/  IMAD.WIDE.U32 R4, R34.reuse, c[0x0][0x180], R46 ;  /* 0x0000600022047a25 */ /* 0x040fe200078e002e */
[----:B------:R-:W-:Y:S01]  /*10d0*/  SEL R224, R225, 0xfffffff0, !P6 ;  /* 0xfffffff0e1e07807 */ /* 0x000fe20007000000 */
[----:B------:R-:W-:Y:S01]  /*10e0*/  CS2R R68, SRZ ;  /* 0x0000000000447805 */ /* 0x000fe2000001ff00 */
[----:B------:R3:W-:Y:S01]  /*10f0*/  STL.64 [R1+0x30], R42 ;  /* 0x0000302a01007387 */ /* 0x0007e20000100a00 */
[----:B------:R-:W-:Y:S01]  /*1100*/  IMAD.WIDE.U32 R2, R34, c[0x0][0x210], R42 ;  /* 0x0000840022027a25 */ /* 0x000fe200078e002a */
[----:B------:R-:W-:Y:S01]  /*1110*/  IADD3 R0, P4, R4, UR22, RZ ;  /* 0x0000001604007c10 */ /* 0x000fe2000ff9e0ff */
[----:B------:R-:W-:Y:S01]  /*1120*/  CS2R R62, SRZ ;  /* 0x00000000003e7805 */ /* 0x000fe2000001ff00 */
[----:B------:R-:W-:Y:S01]  /*1130*/  CS2R R60, SRZ ;  /* 0x00000000003c7805 */ /* 0x000fe2000001ff00 */
[----:B------:R-:W-:Y:S01]  /*1140*/  IMAD R6, R34, c[0x0][0x184], R6 ;  /* 0x0000610022067a24 */ /* 0x000fe200078e0206 */
[----:B------:R-:W-:Y:S01]  /*1150*/  IADD3 R4, P1, R2, UR8, RZ ;  /* 0x0000000802047c10 */ /* 0x000fe2000ff3e0ff */
[----:B------:R-:W-:Y:S01]  /*1160*/  IMAD.U32 R2, R15, 0x20, R8 ;  /* 0x000000200f027824 */ /* 0x000fe200078e0008 */
[----:B------:R-:W-:Y:S01]  /*1170*/  CS2R R66, SRZ ;  /* 0x0000000000427805 */ /* 0x000fe2000001ff00 */
[----:B------:R-:W-:Y:S01]  /*1180*/  IMAD R7, R35, c[0x0][0x210], RZ ;  /* 0x0000840023077a24 */ /* 0x000fe200078e02ff */
[----:B------:R-:W-:Y:S01]  /*1190*/  IADD3.X R5, R5, UR12, R6, P4, !PT ;  /* 0x0000000c05057c10 */ /* 0x000fe2000a7fe406 */
[----:B------:R-:W-:Y:S01]  /*11a0*/  IMAD.SHL.U32 R214, R2, 0x2, RZ ;  /* 0x0000000202d67824 */ /* 0x000fe200078e00ff */
[----:B------:R-:W-:Y:S01]  /*11b0*/  BAR.SYNC.DEFER_BLOCKING 0x0 ;  /* 0x0000000000007b1d */ /* 0x000fe20000010000 */
[----:B------:R-:W-:Y:S01]  /*11c0*/  LEA R8, P4, R0, c[0x0][0x160], 0x1 ;  /* 0x0000580000087a11 */ /* 0x000fe200078808ff */
[----:B------:R-:W-:Y:S01]  /*11d0*/  IMAD R7, R34, c[0x0][0x214], R7 ;  /* 0x0000850022077a24 */ /* 0x000fe200078e0207 */
[----:B------:R-:W-:Y:S01]  /*11e0*/  CS2R R64, SRZ ;  /* 0x0000000000407805 */ /* 0x000fe2000001ff00 */
[----:B------:R-:W-:Y:S01]  /*11f0*/  IMAD.SHL.U32 R2, R18, 0x40, RZ ;  /* 0x0000004012027824 */ /* 0x000fe200078e00ff */
[----:B------:R-:W-:Y:S01]  /*1200*/  LEA.HI.X R9, R0, c[0x0][0x164], R5, 0x1, P4 ;  /* 0x0000590000097a11 */ /* 0x000fe200020f0c05 */
[----:B------:R-:W-:Y:S01]  /*1210*/  CS2R R58, SRZ ;  /* 0x00000000003a7805 */ /* 0x000fe2000001ff00 */
[----:B------:R-:W-:Y:S01]  /*1220*/  SEL R0, R223, 0xffffffe0, !P0 ;  /* 0xffffffe0df007807 */ /* 0x000fe20004000000 */
[----:B------:R-:W-:Y:S01]  /*1230*/  CS2R R56, SRZ ;  /* 0x0000000000387805 */ /* 0x000fe2000001ff00 */
[----:B------:R-:W-:Y:S01]  /*1240*/  IADD3.X R3, R3, UR13, R7, P1, !PT ;  /* 0x0000000d03037c10 */ /* 0x000fe20008ffe407 */
[----:B------:R-:W-:Y:S01]  /*1250*/  CS2R R54, SRZ ;  /* 0x0000000000367805 */ /* 0x000fe2000001ff00 */
[----:B------:R-:W-:Y:S01]  /*1260*/  LEA R6, P1, R4, c[0x0][0x1f0], 0x1 ;  /* 0x00007c0004067a11 */ /* 0x000fe200078208ff */
[----:B------:R-:W-:Y:S01]  /*1270*/  IMAD.IADD R215, R214, 0x1, R0 ;  /* 0x00000001d6d77824 */ /* 0x000fe200078e0200 */
[----:B------:R-:W-:Y:S01]  /*1280*/  ISETP.GE.AND P4, PT, R40, c[0x0][0x16c], PT ;  /* 0x00005b0028007a0c */ /* 0x000fe20003f86270 */
[----:B------:R-:W-:Y:S01]  /*1290*/  CS2R R52, SRZ ;  /* 0x0000000000347805 */ /* 0x000fe2000001ff00 */
[----:B------:R-:W-:Y:S01]  /*12a0*/  LEA.HI.X R7, R4, c[0x0][0x1f4], R3, 0x1, P1 ;  /* 0x00007d0004077a11 */ /* 0x000fe200008f0c03 */
[----:B------:R-:W-:Y:S01]  /*12b0*/  IMAD.SHL.U32 R3, R31, 0x10, RZ ;  /* 0x000000101f037824 */ /* 0x000fe200078e00ff */
[C---:B------:R-:W-:Y:S01]  /*12c0*/  ISETP.GE.OR P5, PT, R38.reuse, c[0x0][0x168], P4 ;  /* 0x00005a0026007a0c */ /* 0x040fe200027a6670 */
[----:B--2---:R-:W-:Y:S01]  /*12d0*/  CS2R R46, SRZ ;  /* 0x00000000002e7805 */ /* 0x004fe2000001ff00 */
[C---:B------:R-:W-:Y:S01]  /*12e0*/  ISETP.GE.OR P1, PT, R38.reuse, c[0x0][0x168], !P3 ;  /* 0x00005a0026007a0c */ /* 0x040fe20005f26670 */
[----:B------:R-:W-:Y:S01]  /*12f0*/  CS2R R44, SRZ ;  /* 0x00000000002c7805 */ /* 0x000fe2000001ff00 */
[----:B------:R-:W-:Y:S01]  /*1300*/  ISETP.GE.OR P0, PT, R38, c[0x0][0x168], !P2 ;  /* 0x00005a0026007a0c */ /* 0x000fe20005706670 */
[----:B------:R-:W-:Y:S01]  /*1310*/  CS2R R50, SRZ ;  /* 0x0000000000327805 */ /* 0x000fe2000001ff00 */
[--C-:B------:R-:W-:Y:S01]  /*1320*/  SHF.R.S32.HI R0, RZ, 0x1, R17.reuse ;  /* 0x00000001ff007819 */ /* 0x100fe20000011411 */
[----:B------:R-:W2:Y:S01]  /*1330*/  LDSM.16.M88.4 R164, [R214+0x6080] ;  /* 0x00608000d6a4783b */ /* 0x000ea20000000200 */
[----:B------:R-:W-:Y:S01]  /*1340*/  SHF.R.S32.HI R4, RZ, 0x1f, R17 ;  /* 0x0000001fff047819 */ /* 0x000fe20000011411 */
[----:B------:R-:W-:Y:S01]  /*1350*/  CS2R R48, SRZ ;  /* 0x0000000000307805 */ /* 0x000fe2000001ff00 */
[----:B------:R-:W-:Y:S01]  /*1360*/  LOP3.LUT R2, R2, 0x1c0, RZ, 0xc0, !PT ;  /* 0x000001c002027812 */ /* 0x000fe200078ec0ff */
[----:B------:R-:W4:Y:S01]  /*1370*/  LDSM.16.M88.4 R168, [R214+0x7080] ;  /* 0x00708000d6a8783b */ /* 0x000f220000000200 */
[----:B------:R-:W-:Y:S01]  /*1380*/  LEA.HI R4, R4, R0, RZ, 0x2 ;  /* 0x0000000004047211 */ /* 0x000fe200078f10ff */
[----:B---3--:R-:W-:Y:S01]  /*1390*/  CS2R R42, SRZ ;  /* 0x00000000002a7805 */ /* 0x008fe2000001ff00 */
[----:B------:R-:W-:Y:S01]  /*13a0*/  LOP3.LUT R5, R2, 0x30, R3, 0xf8, !PT ;  /* 0x0000003002057812 */ /* 0x000fe200078ef803 */
[----:B------:R-:W3:Y:S01]  /*13b0*/  LDSM.16.M88.4 R172, [R215+0x6080] ;  /* 0x00608000d7ac783b */ /* 0x000ee20000000200 */
[----:B------:R-:W-:-:S02]  /*13c0*/  LOP3.LUT R3, R4, 0xfffffffc, RZ, 0xc0, !PT ;  /* 0xfffffffc04037812 */ /* 0x000fc400078ec0ff */
[----:B------:R-:W-:Y:S01]  /*13d0*/  SHF.R.U32.HI R213, RZ, 0x3, R2 ;  /* 0x00000003ffd57819 */ /* 0x000fe20000011602 */
[----:B------:R-:W1:Y:S01]  /*13e0*/  LDSM.16.M88.4 R176, [R215+0x7080] ;  /* 0x00708000d7b0783b */ /* 0x000e620000000200 */
[----:B------:R-:W-:Y:S01]  /*13f0*/  LOP3.LUT R2, R25, 0xffffffe0, RZ, 0xc0, !PT ;  /* 0xffffffe019027812 */ /* 0x000fe200078ec0ff */
[----:B------:R-:W-:Y:S02]  /*1400*/  IMAD.IADD R3, R0, 0x1, -R3 ;  /* 0x0000000100037824 */ /* 0x000fe400078e0a03 */
[----:B------:R-:W1:Y:S04]  /*1410*/  LDSM.16.M88.4 R180, [R214+0x8080] ;  /* 0x00808000d6b4783b */ /* 0x000e680000000200 */
[----:B------:R-:W1:Y:S04]  /*1420*/  LDSM.16.M88.4 R184, [R214+0x9080] ;  /* 0x00908000d6b8783b */ /* 0x000e680000000200 */
[----:B------:R-:W1:Y:S04]  /*1430*/  LDSM.16.M88.4 R188, [R215+0x8080] ;  /* 0x00808000d7bc783b */ /* 0x000e680000000200 */
[----:B------:R-:W1:Y:S04]  /*1440*/  LDSM.16.M88.4 R192, [R215+0x9080] ;  /* 0x00908000d7c0783b */ /* 0x000e680000000200 */
[----:B------:R-:W1:Y:S04]  /*1450*/  LDSM.16.M88.4 R196, [R214+0xa080] ;  /* 0x00a08000d6c4783b */ /* 0x000e680000000200 */
[----:B------:R-:W1:Y:S04]  /*1460*/  LDSM.16.M88.4 R200, [R214+0xb080] ;  /* 0x00b08000d6c8783b */ /* 0x000e680000000200 */
[----:B------:R-:W1:Y:S04]  /*1470*/  LDSM.16.M88.4 R204, [R215+0xa080] ;  /* 0x00a08000d7cc783b */ /* 0x000e680000000200 */
[----:B------:R-:W1:Y:S04]  /*1480*/  LDSM.16.M88.4 R208, [R215+0xb080] ;  /* 0x00b08000d7d0783b */ /* 0x000e680000000200 */
[----:B------:R-:W-:Y:S06]  /*1490*/  BAR.SYNC.DEFER_BLOCKING 0x0 ;  /* 0x0000000000007b1d */ /* 0x000fec0000010000 */
[----:B------:R-:W-:Y:S01]  /*14a0*/  @!PT LDS RZ, [RZ] ;  /* 0x00000000fffff984 */ /* 0x000fe20000000800 */
[----:B------:R-:W-:Y:S01]  /*14b0*/  @!PT LDS RZ, [RZ] ;  /* 0x00000000fffff984 */ /* 0x000fe20000000800 */
[----:B------:R-:W-:Y:S01]  /*14c0*/  @!PT LDS RZ, [RZ] ;  /* 0x00000000fffff984 */ /* 0x000fe20000000800 */
[----:B------:R5:W-:Y:S04]  /*14d0*/  LDGSTS.E.BYPASS.LTC128B.128 [R132+0x6080], [R8.64], !P5 ;  /* 0x0608000008847fae */ /* 0x000be8000e901d58 */
[----:B------:R5:W-:Y:S01]  /*14e0*/  LDGSTS.E.BYPASS.LTC128B.128 [R132+0x7080], [R8.64+0x40], !P1 ;  /* 0x0708004008847fae */ /* 0x000be2000c901d58 */
[----:B------:R-:W-:-:S03]  /*14f0*/  ISETP.GT.AND P1, PT, R134, 0xf, PT ;  /* 0x0000000f8600780c */ /* 0x000fc60003f24270 */
[----:B------:R5:W-:Y:S01]  /*1500*/  LDGSTS.E.BYPASS.LTC128B.128 [R132+0x8080], [R8.64+0x80], !P0 ;  /* 0x0808008008847fae */ /* 0x000be2000c101d58 */
[----:B------:R-:W-:-:S04]  /*1510*/  ISETP.GE.AND P0, PT, R38, c[0x0][0x168], PT ;  /* 0x00005a0026007a0c */ /* 0x000fc80003f06270 */
[----:B------:R-:W-:Y:S02]  /*1520*/  ISETP.GE.OR P5, PT, R40, c[0x0][0x1fc], P0 ;  /* 0x00007f0028007a0c */ /* 0x000fe400007a6670 */
[----:B------:R-:W-:-:S03]  /*1530*/  CS2R R40, SRZ ;  /* 0x0000000000287805 */ /* 0x000fc6000001ff00 */
[----:B------:R-:W-:-:S05]  /*1540*/  @!P1 IMAD.SHL.U32 R4, R134, 0x10, RZ ;  /* 0x0000001086049824 */ /* 0x000fca00078e00ff */
[----:B------:R2:W-:Y:S04]  /*1550*/  @!P1 LDGSTS.E.BYPASS.LTC128B.128 [R4+0xf080], [R22.64] ;  /* 0x0f08000016049fae */ /* 0x0005e8000b901d58 */
[----:B------:R-:W0:Y:S04]  /*1560*/  LDGDEPBAR ;  /* 0x00000000000079af */ /* 0x000e280000000000 */
[----:B------:R3:W-:Y:S01]  /*1570*/  LDGSTS.E.BYPASS.LTC128B.128 [R132+0xc080], [R6.64], !P5 ;  /* 0x0c08000006847fae */ /* 0x0007e2000e901d58 */
[----:B------:R-:W-:Y:S02]  /*1580*/  ISETP.GE.OR P5, PT, R37, c[0x0][0x1fc], P0 ;  /* 0x00007f0025007a0c */ /* 0x000fe400007a6670 */
[----:B------:R-:W-:-:S02]  /*1590*/  ISETP.GE.OR P0, PT, R36, c[0x0][0x1fc], P0 ;  /* 0x00007f0024007a0c */ /* 0x000fc40000706670 */
[----:B-----5:R-:W-:Y:S01]  /*15a0*/  SHF.R.S32.HI R8, RZ, 0x1f, R26 ;  /* 0x0000001fff087819 */ /* 0x020fe2000001141a */
[----:B------:R-:W-:Y:S01]  /*15b0*/  CS2R R36, SRZ ;  /* 0x0000000000247805 */ /* 0x000fe2000001ff00 */
[----:B------:R-:W-:Y:S01]  /*15c0*/  LOP3.LUT R9, R5, 0x8, R27, 0xf8, !PT ;  /* 0x0000000805097812 */ /* 0x000fe200078ef81b */
[----:B------:R-:W-:Y:S01]  /*15d0*/  IMAD.SHL.U32 R5, R21, 0x10, RZ ;  /* 0x0000001015057824 */ /* 0x000fe200078e00ff */
[----:B------:R-:W-:Y:S02]  /*15e0*/  LEA.HI R8, R8, R38, RZ, 0x3 ;  /* 0x0000002608087211 */ /* 0x000fe400078f18ff */
[----:B------:R-:W-:Y:S01]  /*15f0*/  LOP3.LUT R213, R9, R213, RZ, 0x3c, !PT ;  /* 0x000000d509d57212 */ /* 0x000fe200078e3cff */
[----:B------:R-:W-:Y:S01]  /*1600*/  IMAD.IADD R9, R134, 0x1, -R2 ;  /* 0x0000000186097824 */ /* 0x000fe200078e0a02 */
[----:B------:R-:W-:Y:S01]  /*1610*/  LOP3.LUT R8, R8, 0xfffffff8, RZ, 0xc0, !PT ;  /* 0xfffffff808087812 */ /* 0x000fe200078ec0ff */
[C---:B------:R-:W-:Y:S01]  /*1620*/  IMAD.SHL.U32 R2, R16.reuse, 0x40, RZ ;  /* 0x0000004010027824 */ /* 0x040fe200078e00ff */
[----:B------:R-:W-:Y:S01]  /*1630*/  LOP3.LUT R5, R5, 0x10, RZ, 0xc0, !PT ;  /* 0x0000001005057812 */ /* 0x000fe200078ec0ff */
[----:B------:R3:W-:Y:S01]  /*1640*/  LDGSTS.E.BYPASS.LTC128B.128 [R132+0xd080], [R6.64+0x40], !P5 ;  /* 0x0d08004006847fae */ /* 0x0007e2000e901d58 */
[----:B------:R-:W-:Y:S01]  /*1650*/  LOP3.LUT P5, RZ, R16, 0x4, RZ, 0xc0, !PT ;  /* 0x0000000410ff7812 */ /* 0x000fe200078ac0ff */
[----:B-1----:R-:W-:Y:S01]  /*1660*/  IMAD.IADD R10, R38, 0x1, -R8 ;  /* 0x00000001260a7824 */ /* 0x002fe200078e0a08 */
[----:B--2---:R-:W-:Y:S01]  /*1670*/  LEA.HI R4, R32, R134, RZ, 0x7 ;  /* 0x0000008620047211 */ /* 0x004fe200078f38ff */
[----:B------:R-:W-:Y:S01]  /*1680*/  IMAD.SHL.U32 R8, R20, 0x8, RZ ;  /* 0x0000000814087824 */ /* 0x000fe200078e00ff */
[----:B------:R-:W-:Y:S01]  /*1690*/  LOP3.LUT R2, R2, 0x1c0, RZ, 0xc0, !PT ;  /* 0x000001c002027812 */ /* 0x000fe200078ec0ff */
[----:B------:R-:W-:Y:S01]  /*16a0*/  IMAD.SHL.U32 R0, R10, 0x40, RZ ;  /* 0x000000400a007824 */ /* 0x000fe200078e00ff */
[----:B------:R1:W-:Y:S01]  /*16b0*/  STL [R1+0x40], R10 ;  /* 0x0000400a01007387 */ /* 0x0003e20000100800 */
[----:B------:R-:W-:Y:S01]  /*16c0*/  SEL R223, R223, 0xffffffe0, !P5 ;  /* 0xffffffe0dfdf7807 */ /* 0x000fe20006800000 */
[----:B------:R-:W-:Y:S01]  /*16d0*/  IMAD R213, R21, 0x200, R213 ;  /* 0x0000020015d57824 */ /* 0x000fe200078e02d5 */
[----:B------:R-:W-:Y:S01]  /*16e0*/  LOP3.LUT R8, R8, 0x18, RZ, 0xc0, !PT ;  /* 0x0000001808087812 */ /* 0x000fe200078ec0ff */
[----:B------:R3:W-:Y:S01]  /*16f0*/  LDGSTS.E.BYPASS.LTC128B.128 [R132+0xe080], [R6.64+0x80], !P0 ;  /* 0x0e08008006847fae */ /* 0x0007e2000c101d58 */
[----:B------:R-:W-:Y:S01]  /*1700*/  LOP3.LUT R0, R0, 0x1c0, RZ, 0xc0, !PT ;  /* 0x000001c000007812 */ /* 0x000fe200078ec0ff */
[----:B------:R-:W-:Y:S01]  /*1710*/  CS2R R38, SRZ ;  /* 0x0000000000267805 */ /* 0x000fe2000001ff00 */
[----:B------:R-:W-:-:S02]  /*1720*/  LOP3.LUT P0, RZ, R3, 0x2, RZ, 0xc0, !PT ;  /* 0x0000000203ff7812 */ /* 0x000fc4000780c0ff */
[----:B------:R-:W-:Y:S02]  /*1730*/  PLOP3.LUT P5, PT, PT, PT, UP0, 0x80, 0x0 ;  /* 0x000000000000781c */ /* 0x000fe40003faf008 */
[----:B------:R-:W-:Y:S02]  /*1740*/  SEL R225, R225, 0xfffffff0, !P0 ;  /* 0xfffffff0e1e17807 */ /* 0x000fe40004000000 */
[----:B-1----:R-:W-:Y:S02]  /*1750*/  SHF.R.U32.HI R10, RZ, 0x4, R4 ;  /* 0x00000004ff0a7819 */ /* 0x002fe40000011604 */
[----:B------:R-:W-:Y:S02]  /*1760*/  SHF.R.U32.HI R4, RZ, 0x3, R0 ;  /* 0x00000003ff047819 */ /* 0x000fe40000011600 */
[----:B------:R-:W-:Y:S01]  /*1770*/  LOP3.LUT R10, R5, 0x8, R10, 0xf8, !PT ;  /* 0x00000008050a7812 */ /* 0x000fe200078ef80a */
[----:B------:R-:W-:Y:S01]  /*1780*/  IMAD.SHL.U32 R5, R3, 0x40, RZ ;  /* 0x0000004003057824 */ /* 0x000fe200078e00ff */
[----:B------:R-:W-:-:S02]  /*1790*/  LOP3.LUT R0, R4, R0, R8, 0x1e, !PT ;  /* 0x0000000004007212 */ /* 0x000fc400078e1e08 */
[----:B------:R-:W-:Y:S02]  /*17a0*/  SHF.R.S32.HI R4, RZ, 0x1f, R9 ;  /* 0x0000001fff047819 */ /* 0x000fe40000011409 */
[----:B------:R-:W-:Y:S01]  /*17b0*/  LOP3.LUT R5, R5, 0xc0, RZ, 0xc0, !PT ;  /* 0x000000c005057812 */ /* 0x000fe200078ec0ff */
[----:B------:R-:W-:Y:S01]  /*17c0*/  IMAD.IADD R19, R19, 0x1, R0 ;  /* 0x0000000113137824 */ /* 0x000fe200078e0200 */
[----:B------:R-:W-:Y:S01]  /*17d0*/  LEA.HI R234, R4, R9, RZ, 0x2 ;  /* 0x0000000904ea7211 */ /* 0x000fe200078f10ff */
[----:B------:R-:W-:Y:S01]  /*17e0*/  IMAD.SHL.U32 R0, R21, 0x8, RZ ;  /* 0x0000000815007824 */ /* 0x000fe200078e00ff */
[----:B---3--:R-:W-:Y:S02]  /*17f0*/  SHF.R.U32.HI R7, RZ, 0x3, R2 ;  /* 0x00000003ff077819 */ /* 0x008fe40000011602 */
[----:B------:R-:W-:Y:S02]  /*1800*/  SHF.R.S32.HI R4, RZ, 0x2, R234 ;  /* 0x00000002ff047819 */ /* 0x000fe400000114ea */
[----:B------:R-:W-:Y:S01]  /*1810*/  LOP3.LUT R3, R0, 0x8, RZ, 0xc0, !PT ;  /* 0x0000000800037812 */ /* 0x000fe200078ec0ff */
[----:B------:R-:W-:Y:S01]  /*1820*/  IMAD.SHL.U32 R0, R30, 0x20, RZ ;  /* 0x000000201e007824 */ /* 0x000fe200078e00ff */
[----:B------:R-:W-:Y:S01]  /*1830*/  SHF.R.U32.HI R6, RZ, 0x3, R5 ;  /* 0x00000003ff067819 */ /* 0x000fe20000011605 */
[C---:B------:R-:W-:Y:S01]  /*1840*/  IMAD R11, R24.reuse, 0x10, R4 ;  /* 0x00000010180b7824 */ /* 0x040fe200078e0204 */
[----:B------:R-:W-:Y:S01]  /*1850*/  LOP3.LUT R7, R7, R2, R3, 0x1e, !PT ;  /* 0x0000000207077212 */ /* 0x000fe200078e1e03 */
[----:B------:R-:W-:Y:S01]  /*1860*/  IMAD R4, R24, 0x200, R0 ;  /* 0x0000020018047824 */ /* 0x000fe200078e0200 */
[----:B------:R-:W-:-:S02]  /*1870*/  LOP3.LUT R2, R6, R10, R5, 0x1e, !PT ;  /* 0x0000000a06027212 */ /* 0x000fc400078e1e05 */
[----:B------:R1:W-:Y:S01]  /*1880*/  STL [R1+0x8], R11 ;  /* 0x0000080b01007387 */ /* 0x0003e20000100800 */
[-C--:B------:R-:W-:Y:S01]  /*1890*/  LOP3.LUT R3, R6, R5.reuse, R3, 0x1e, !PT ;  /* 0x0000000506037212 */ /* 0x080fe200078e1e03 */
[----:B------:R-:W-:Y:S01]  /*18a0*/  IMAD.IADD R218, R218, 0x1, R7 ;  /* 0x00000001dada7824 */ /* 0x000fe200078e0207 */
[----:B------:R-:W-:Y:S01]  /*18b0*/  LOP3.LUT R212, R6, R5, R8, 0x1e, !PT ;  /* 0x0000000506d47212 */ /* 0x000fe200078e1e08 */
[----:B------:R-:W-:Y:S02]  /*18c0*/  @!P1 IMAD.SHL.U32 R5, R134, 0x10, RZ ;  /* 0x0000001086059824 */ /* 0x000fe400078e00ff */
[----:B------:R-:W-:Y:S02]  /*18d0*/  IMAD.IADD R222, R4, 0x1, R3 ;  /* 0x0000000104de7824 */ /* 0x000fe400078e0203 */
[C---:B------:R-:W-:Y:S01]  /*18e0*/  IMAD.IADD R221, R0.reuse, 0x1, R2 ;  /* 0x0000000100dd7824 */ /* 0x040fe200078e0202 */
[----:B------:R1:W-:Y:S01]  /*18f0*/  @!P1 LDGSTS.E.BYPASS.LTC128B.128 [R5+0xf280], [R28.64] ;  /* 0x0f2800001c059fae */ /* 0x0003e2000b901d58 */
[----:B------:R-:W-:-:S03]  /*1900*/  IMAD.IADD R212, R0, 0x1, R212 ;  /* 0x0000000100d47824 */ /* 0x000fc600078e02d4 */
[----:B------:R-:W0:Y:S04]  /*1910*/  LDGDEPBAR ;  /* 0x00000000000079af */ /* 0x000e280000000000 */
[----:B------:R-:W0:Y:S01]  /*1920*/  LDGDEPBAR ;  /* 0x00000000000079af */ /* 0x000e220000000000 */
[----:B------:R-:W-:Y:S05]  /*1930*/  @!P5 BRA `(.L_x_0) ;  /* 0x000042100000d947 */ /* 0x000fea0003800000 */
[----:B----4-:R-:W-:Y:S01]  /*1940*/  SHF.R.S32.HI R0, RZ, 0x1f, R20 ;  /* 0x0000001fff007819 */ /* 0x010fe20000011414 */
[----:B------:R-:W-:Y:S01]  /*1950*/  IMAD R2, R35, c[0x0][0x238], RZ ;  /* 0x00008e0023027a24 */ /* 0x000fe200078e02ff */
[----:B------:R-:W-:Y:S01]  /*1960*/  SHF.R.S32.HI R135, RZ, 0x1f, R134 ;  /* 0x0000001fff877819 */ /* 0x000fe20000011486 */
[----:B------:R-:W-:Y:S01]  /*1970*/  ULDC.64 UR4, c[0x0][0x240] ;  /* 0x0000900000047ab9 */ /* 0x000fe20000000a00 */
[----:B------:R-:W-:Y:S01]  /*1980*/  LEA.HI R0, R0, R20, RZ, 0x2 ;  /* 0x0000001400007211 */ /* 0x000fe200078f10ff */
[----:B------:R-:W-:Y:S01]  /*1990*/  IMAD.SHL.U32 R228, R19, 0x2, RZ ;  /* 0x0000000213e47824 */ /* 0x000fe200078e00ff */
[----:B------:R-:W-:Y:S01]  /*19a0*/  UIMAD UR4, UR6, UR4, URZ ;  /* 0x00000004060472a4 */ /* 0x000fe2000f8e023f */
[----:B------:R-:W-:Y:S01]  /*19b0*/  STL [R1+0x24], R135 ;  /* 0x0000248701007387 */ /* 0x000fe20000100800 */
[----:B------:R-:W-:Y:S01]  /*19c0*/  LOP3.LUT R4, R0, 0xfffffffc, RZ, 0xc0, !PT ;  /* 0xfffffffc00047812 */ /* 0x000fe200078ec0ff */
[C---:B------:R-:W-:Y:S01]  /*19d0*/  IMAD R0, R34.reuse, c[0x0][0x23c], R2 ;  /* 0x00008f0022007a24 */ /* 0x040fe200078e0202 */
[----:B------:R-:W-:Y:S01]  /*19e0*/  UIMAD UR5, UR17, UR5, UR4 ;  /* 0x00000005110572a4 */ /* 0x000fe2000f8e0204 */
[----:B------:R-:W-:Y:S01]  /*19f0*/  IMAD.WIDE.U32 R2, R34, c[0x0][0x238], R134 ;  /* 0x00008e0022027a25 */ /* 0x000fe200078e0086 */
[----:B------:R-:W-:Y:S01]  /*1a00*/  LEA R218, R218, 0x13480, 0x1 ;  /* 0x00013480dada7811 */ /* 0x000fe200078e08ff */
[----:B------:R-:W-:Y:S01]  /*1a10*/  UIADD3 UR7, UR7, 0x3f, URZ ;  /* 0x0000003f07077890 */ /* 0x000fe2000fffe03f */
[----:B------:R-:W-:Y:S01]  /*1a20*/  LOP3.LUT R234, R234, 0xfffffffc, RZ, 0xc0, !PT ;  /* 0xfffffffceaea7812 */ /* 0x000fe200078ec0ff */
[----:B------:R-:W-:Y:S01]  /*1a30*/  IMAD.IADD R3, R3, 0x1, R0 ;  /* 0x0000000103037824 */ /* 0x000fe200078e0200 */
[----:B------:R-:W-:Y:S01]  /*1a40*/  LEA R219, R223, R218, 0x1 ;  /* 0x000000dadfdb7211 */ /* 0x000fe200078e08ff */
[----:B------:R-:W-:Y:S01]  /*1a50*/  IMAD.U32 R0, RZ, RZ, UR17 ;  /* 0x00000011ff007e24 */ /* 0x000fe2000f8e00ff */
[----:B------:R-:W-:Y:S01]  /*1a60*/  IADD3 R234, R9, -R234, RZ ;  /* 0x800000ea09ea7210 */ /* 0x000fe20007ffe0ff */
[----:B------:R-:W-:Y:S01]  /*1a70*/  IMAD.SHL.U32 R216, R222, 0x2, RZ ;  /* 0x00000002ded87824 */ /* 0x000fe200078e00ff */
[----:B------:R-:W-:Y:S01]  /*1a80*/  USHF.R.S32.HI UR6, URZ, 0x1f, UR7 ;  /* 0x0000001f3f067899 */ /* 0x000fe20008011407 */
[----:B------:R-:W-:Y:S01]  /*1a90*/  IMAD.WIDE.U32 R6, R0, c[0x0][0x240], R2 ;  /* 0x0000900000067a25 */ /* 0x000fe200078e0002 */
[----:B------:R-:W-:Y:S01]  /*1aa0*/  IADD3 R0, R132, 0x6080, RZ ;  /* 0x0000608084007810 */ /* 0x000fe20007ffe0ff */
[----:B------:R-:W-:Y:S01]  /*1ab0*/  CS2R R130, SRZ ;  /* 0x0000000000827805 */ /* 0x000fe2000001ff00 */
[----:B------:R-:W-:Y:S01]  /*1ac0*/  IADD3 R217, R216, 0xc080, RZ ;  /* 0x0000c080d8d97810 */ /* 0x000fe20007ffe0ff */
[----:B------:R-:W-:Y:S01]  /*1ad0*/  IMAD.IADD R4, R20, 0x1, -R4 ;  /* 0x0000000114047824 */ /* 0x000fe200078e0a04 */
[----:B------:R-:W-:Y:S01]  /*1ae0*/  STL.64 [R1+0x58], R6 ;  /* 0x0000580601007387 */ /* 0x000fe20000100a00 */
[----:B------:R-:W-:Y:S01]  /*1af0*/  IMAD R220, R224, 0x2, R218 ;  /* 0x00000002e0dc7824 */ /* 0x000fe200078e02da */
[----:B------:R-:W-:Y:S01]  /*1b00*/  ULEA.HI UR6, UR6, UR7, URZ, 0x6 ;  /* 0x0000000706067291 */ /* 0x000fe2000f8f303f */
[----:B------:R-:W-:Y:S01]  /*1b10*/  IMAD R4, R4, -0x8, R33 ;  /* 0xfffffff804047824 */ /* 0x000fe200078e0221 */
[----:B------:R2:W-:Y:S01]  /*1b20*/  STL [R1+0x64], R0 ;  /* 0x0000640001007387 */ /* 0x0005e20000100800 */
[----:B------:R-:W-:Y:S01]  /*1b30*/  SHF.L.U32 R213, R213, 0x1, RZ ;  /* 0x00000001d5d57819 */ /* 0x000fe200000006ff */
[----:B------:R-:W-:Y:S01]  /*1b40*/  CS2R R128, SRZ ;  /* 0x0000000000807805 */ /* 0x000fe2000001ff00 */
[----:B------:R-:W-:Y:S01]  /*1b50*/  IMAD R234, R234, -0x2, R4 ;  /* 0xfffffffeeaea7824 */ /* 0x000fe200078e0204 */
[----:B------:R-:W-:Y:S01]  /*1b60*/  LEA R212, R212, 0x80, 0x1 ;  /* 0x00000080d4d47811 */ /* 0x000fe200078e08ff */
[----:B------:R-:W-:Y:S01]  /*1b70*/  CS2R R126, SRZ ;  /* 0x00000000007e7805 */ /* 0x000fe2000001ff00 */
        /* <DEDUP_REMOVED lines=19> */
[----:B--2---:R-:W-:Y:S01]  /*1cb0*/  IADD3 R0, R228, 0xf480, RZ ;  /* 0x0000f480e4007810 */ /* 0x004fe20007ffe0ff */
[----:B------:R-:W-:Y:S01]  /*1cc0*/  CS2R R86, SRZ ;  /* 0x0000000000567805 */ /* 0x000fe2000001ff00 */
[----:B------:R-:W-:Y:S01]  /*1cd0*/  CS2R R84, SRZ ;  /* 0x0000000000547805 */ /* 0x000fe2000001ff00 */
[----:B------:R-:W-:Y:S01]  /*1ce0*/  CS2R R82, SRZ ;  /* 0x0000000000527805 */ /* 0x000fe2000001ff00 */
[----:B------:R-:W-:Y:S01]  /*1cf0*/  CS2R R80, SRZ ;  /* 0x0000000000507805 */ /* 0x000fe2000001ff00 */
[----:B------:R2:W-:Y:S01]  /*1d00*/  STL [R1+0x60], R0 ;  /* 0x0000600001007387 */ /* 0x0005e20000100800 */
        /* <DEDUP_REMOVED lines=22> */
[----:B------:R-:W-:Y:S01]  /*1e70*/  IMAD R224, R224, 0x2, R219 ;  /* 0x00000002e0e07824 */ /* 0x000fe200078e02db */
[----:B------:R-:W-:Y:S01]  /*1e80*/  LEA R223, R223, R220, 0x1 ;  /* 0x000000dcdfdf7211 */ /* 0x000fe200078e08ff */
[----:B------:R-:W-:Y:S01]  /*1e90*/  IMAD R217, R225, 0x2, R217 ;  /* 0x00000002e1d97824 */ /* 0x000fe200078e02d9 */
[----:B--2---:R-:W-:Y:S01]  /*1ea0*/  IADD3 R0, R7, UR5, RZ ;  /* 0x0000000507007c10 */ /* 0x004fe2000fffe0ff */
[----:B------:R-:W-:Y:S01]  /*1eb0*/  ULDC UR9, c[0x0][0x218] ;  /* 0x0000860000097ab9 */ /* 0x000fe20000000800 */
[----:B------:R-:W-:Y:S01]  /*1ec0*/  IADD3 R226, R222, R225, RZ ;  /* 0x000000e1dee27210 */ /* 0x000fe20007ffe0ff */
[----:B------:R-:W-:-:S02]  /*1ed0*/  ULDC UR8, c[0x0][0x290] ;  /* 0x0000a40000087ab9 */ /* 0x000fc40000000800 */
[----:B------:R2:W-:Y:S01]  /*1ee0*/  STL [R1+0x44], R0 ;  /* 0x0000440001007387 */ /* 0x0005e20000100800 */
[----:B------:R-:W-:Y:S02]  /*1ef0*/  UMOV UR19, 0x1 ;  /* 0x0000000100137882 */ /* 0x000fe40000000000 */
[----:B------:R-:W-:Y:S02]  /*1f00*/  UMOV UR4, URZ ;  /* 0x0000003f00047c82 */ /* 0x000fe40008000000 */
[----:B------:R-:W-:Y:S02]  /*1f10*/  UMOV UR11, URZ ;  /* 0x0000003f000b7c82 */ /* 0x000fe40008000000 */
[----:B------:R-:W-:Y:S02]  /*1f20*/  ULDC UR10, c[0x0][0x168] ;  /* 0x00005a00000a7ab9 */ /* 0x000fe40000000800 */
[----:B------:R-:W-:Y:S02]  /*1f30*/  UIMAD UR9, UR17, UR9, URZ ;  /* 0x00000009110972a4 */ /* 0x000fe4000f8e023f */
[----:B------:R-:W-:-:S02]  /*1f40*/  UIMAD UR8, UR17, UR8, URZ ;  /* 0x00000008110872a4 */ /* 0x000fc4000f8e023f */
[----:B------:R-:W-:Y:S02]  /*1f50*/  USHF.R.S32.HI UR16, URZ, 0x6, UR6 ;  /* 0x000000063f107899 */ /* 0x000fe40008011406 */
[----:B------:R-:W-:Y:S02]  /*1f60*/  ULDC UR5, c[0x0][0x168] ;  /* 0x00005a0000057ab9 */ /* 0x000fe40000000800 */
.L_x_3:
[----:B------:R-:W-:Y:S04]  /*1f70*/  DEPBAR.LE SB0, 0x1 ;  /* 0x000080400000791a */ /* 0x000fe80000000000 */
[----:B------:R-:W-:Y:S01]  /*1f80*/  BAR.SYNC.DEFER_BLOCKING 0x0 ;  /* 0x0000000000007b1d */ /* 0x000fe20000010000 */
[----:B--2---:R-:W-:Y:S01]  /*1f90*/  MOV R0, UR4 ;  /* 0x0000000400007c02 */ /* 0x004fe20008000f00 */
[----:B------:R-:W-:Y:S01]  /*1fa0*/  UIADD3 UR18, UR11, 0x1, URZ ;  /* 0x000000010b127890 */ /* 0x000fe2000fffe03f */
[----:B------:R-:W-:Y:S03]  /*1fb0*/  MOV R2, UR4 ;  /* 0x0000000400027c02 */ /* 0x000fe60008000f00 */
[----:B------:R-:W-:Y:S01]  /*1fc0*/  IMAD R0, R0, 0x1800, R222 ;  /* 0x0000180000007824 */ /* 0x000fe200078e02de */
[----:B------:R-:W-:Y:S01]  /*1fd0*/  UISETP.GE.AND UP0, UPT, UR18, UR16, UPT ;  /* 0x000000101200728c */ /* 0x000fe2000bf06270 */
[----:B------:R-:W-:Y:S03]  /*1fe0*/  IMAD R2, R2, 0x1800, R225 ;  /* 0x0000180002027824 */ /* 0x000fe600078e02e1 */
[----:B------:R-:W-:Y:S02]  /*1ff0*/  SHF.L.U32 R0, R0, 0x1, RZ ;  /* 0x0000000100007819 */ /* 0x000fe400000006ff */
[----:B------:R-:W-:Y:S02]  /*2000*/  IADD3 R2, R222, R2, RZ ;  /* 0x00000002de027210 */ /* 0x000fe40007ffe0ff */
[----:B------:R-:W-:Y:S02]  /*2010*/  PLOP3.LUT P0, PT, PT, PT, UP0, 0x80, 0x0 ;  /* 0x000000000000781c */ /* 0x000fe40003f0f008 */
[----:B------:R-:W-:Y:S02]  /*2020*/  SHF.L.U32 R3, R2, 0x1, RZ ;  /* 0x0000000102037819 */ /* 0x000fe400000006ff */
[----:B------:R-:W-:Y:S01]  /*2030*/  MOV R2, UR4 ;  /* 0x0000000400027c02 */ /* 0x000fe20008000f00 */
[----:B------:R-:W-:Y:S04]  /*2040*/  LDSM.16.M88.4 R16, [R214+0x80] ;  /* 0x00008000d610783b */ /* 0x000fe80000000200 */
[----:B------:R-:W-:Y:S05]  /*2050*/  IMAD R2, R2, 0x1800, R226 ;  /* 0x0000180002027824 */ /* 0x000fea00078e02e2 */
[----:B------:R-:W-:Y:S01]  /*2060*/  SHF.L.U32 R2, R2, 0x1, RZ ;  /* 0x0000000102027819 */ /* 0x000fe200000006ff */
[----:B------:R-:W2:Y:S08]  /*2070*/  LDSM.16.M88.4 R32, [R0+0x6080] ;  /* 0x006080000020783b */ /* 0x000eb00000000200 */
[----:B-1----:R-:W1:Y:S08]  /*2080*/  LDSM.16.M88.4 R28, [R0+0x6880] ;  /* 0x00688000001c783b */ /* 0x002e700000000200 */
[----:B------:R-:W3:Y:S08]  /*2090*/  LDSM.16.M88.4 R132, [R214+0x1080] ;  /* 0x00108000d684783b */ /* 0x000ef00000000200 */
[----:B------:R-:W-:Y:S08]  /*20a0*/  LDSM.16.M88.4 R140, [R215+0x80] ;  /* 0x00008000d78c783b */ /* 0x000ff00000000200 */
[----:B------:R-:W4:Y:S01]  /*20b0*/  LDSM.16.M88.4 R136, [R3+0x6080] ;  /* 0x006080000388783b */ /* 0x000f220000000200 */
[-C--:B--2---:R-:W-:Y:S07]  /*20c0*/  HMMA.16816.F32 R4, R32, R16.reuse, RZ ;  /* 0x000000102004723c */ /* 0x084fee00000018ff */
[----:B------:R-:W2:Y:S01]  /*20d0*/  LDSM.16.M88.4 R144, [R3+0x6880] ;  /* 0x006880000390783b */ /* 0x000ea20000000200 */
[C---:B-1----:R-:W-:Y:S07]  /*20e0*/  HMMA.16816.F32 R8, R28.reuse, R16, RZ ;  /* 0x000000101c08723c */ /* 0x042fee00000018ff */
[----:B------:R-:W1:Y:S01]  /*20f0*/  LDSM.16.M88.4 R148, [R215+0x1080] ;  /* 0x00108000d794783b */ /* 0x000e620000000200 */
[-C--:B------:R-:W-:Y:S07]  /*2100*/  HMMA.16816.F32 R12, R28, R18.reuse, RZ ;  /* 0x000000121c0c723c */ /* 0x080fee00000018ff */
[----:B------:R-:W-:Y:S01]  /*2110*/  LDSM.16.M88.4 R156, [R214+0x2080] ;  /* 0x00208000d69c783b */ /* 0x000fe20000000200 */
[C---:B------:R-:W-:Y:S07]  /*2120*/  HMMA.16816.F32 R16, R32.reuse, R18, RZ ;  /* 0x000000122010723c */ /* 0x040fee00000018ff */
[----:B------:R-:W5:Y:S01]  /*2130*/  LDSM.16.M88.4 R152, [R0+0x7080] ;  /* 0x007080000098783b */ /* 0x000f620000000200 */
[-C--:B---3--:R-:W-:Y:S07]  /*2140*/  HMMA.16816.F32 R20, R32, R132.reuse, RZ ;  /* 0x000000842014723c */ /* 0x088fee00000018ff */
[----:B------:R-:W5:Y:S01]  /*2150*/  LDSM.16.M88.4 R160, [R0+0x7880] ;  /* 0x0078800000a0783b */ /* 0x000f620000000200 */
[C---:B------:R-:W-:Y:S07]  /*2160*/  HMMA.16816.F32 R24, R28.reuse, R132, RZ ;  /* 0x000000841c18723c */ /* 0x040fee00000018ff */
[----:B------:R-:W3:Y:S01]  /*2170*/  LDL R229, [R1+0x8] ;  /* 0x0000080001e57983 */ /* 0x000ee20000100800 */
[-C--:B------:R-:W-:Y:S08]  /*2180*/  HMMA.16816.F32 R28, R28, R134.reuse, RZ ;  /* 0x000000861c1c723c */ /* 0x080ff000000018ff */
[----:B------:R-:W-:Y:S01]  /*2190*/  HMMA.16816.F32 R32, R32, R134, RZ ;  /* 0x000000862020723c */ /* 0x000fe200000018ff */
[----:B------:R-:W5:Y:S07]  /*21a0*/  LDSM.16.M88.4 R132, [R214+0x3080] ;  /* 0x00308000d684783b */ /* 0x000f6e0000000200 */
[-C--:B----4-:R-:W-:Y:S08]  /*21b0*/  HMMA.16816.F32 R4, R136, R140.reuse, R4 ;  /* 0x0000008c8804723c */ /* 0x090ff00000001804 */
[C---:B--2---:R-:W-:Y:S08]  /*21c0*/  HMMA.16816.F32 R8, R144.reuse, R140, R8 ;  /* 0x0000008c9008723c */ /* 0x044ff00000001808 */
[-C--:B------:R-:W-:Y:S08]  /*21d0*/  HMMA.16816.F32 R12, R144, R142.reuse, R12 ;  /* 0x0000008e900c723c */ /* 0x080ff0000000180c */
[C---:B------:R-:W-:Y:S01]  /*21e0*/  HMMA.16816.F32 R16, R136.reuse, R142, R16 ;  /* 0x0000008e8810723c */ /* 0x040fe20000001810 */
[----:B------:R-:W-:Y:S07]  /*21f0*/  LDSM.16.M88.4 R140, [R215+0x2080] ;  /* 0x00208000d78c783b */ /* 0x000fee0000000200 */
[-C--:B-1----:R-:W-:Y:S08]  /*2200*/  HMMA.16816.F32 R20, R136, R148.reuse, R20 ;  /* 0x000000948814723c */ /* 0x082ff00000001814 */
[C---:B------:R-:W-:Y:S08]  /*2210*/  HMMA.16816.F32 R24, R144.reuse, R148, R24 ;  /* 0x000000949018723c */ /* 0x040ff00000001818 */
[-C--:B------:R-:W-:Y:S01]  /*2220*/  HMMA.16816.F32 R28, R144, R150.reuse, R28 ;  /* 0x00000096901c723c */ /* 0x080fe2000000181c */
[----:B------:R-:W-:Y:S07]  /*2230*/  LDSM.16.M88.4 R144, [R3+0x7880] ;  /* 0x007880000390783b */ /* 0x000fee0000000200 */
[----:B------:R-:W-:Y:S01]  /*2240*/  HMMA.16816.F32 R32, R136, R150, R32 ;  /* 0x000000968820723c */ /* 0x000fe20000001820 */
[----:B------:R-:W1:Y:S07]  /*2250*/  LDSM.16.M88.4 R136, [R2+0x7080] ;  /* 0x007080000288783b */ /* 0x000e6e0000000200 */
[-C--:B-----5:R-:W-:Y:S01]  /*2260*/  HMMA.16816.F32 R4, R152, R156.reuse, R4 ;  /* 0x0000009c9804723c */ /* 0x0a0fe20000001804 */
[----:B------:R-:W2:Y:S07]  /*2270*/  LDSM.16.M88.4 R148, [R215+0x3080] ;  /* 0x00308000d794783b */ /* 0x000eae0000000200 */
[C---:B------:R-:W-:Y:S08]  /*2280*/  HMMA.16816.F32 R8, R160.reuse, R156, R8 ;  /* 0x0000009ca008723c */ /* 0x040ff00000001808 */
[-C--:B------:R-:W-:Y:S08]  /*2290*/  HMMA.16816.F32 R12, R160, R158.reuse, R12 ;  /* 0x0000009ea00c723c */ /* 0x080ff0000000180c */
[C---:B------:R-:W-:Y:S01]  /*22a0*/  HMMA.16816.F32 R16, R152.reuse, R158, R16 ;  /* 0x0000009e9810723c */ /* 0x040fe20000001810 */
[----:B------:R-:W-:Y:S07]  /*22b0*/  LDSM.16.M88.4 R156, [R0+0x8080] ;  /* 0x00808000009c783b */ /* 0x000fee0000000200 */
[-C--:B------:R-:W-:Y:S08]  /*22c0*/  HMMA.16816.F32 R20, R152, R132.reuse, R20 ;  /* 0x000000849814723c */ /* 0x080ff00000001814 */
[C---:B------:R-:W-:Y:S08]  /*22d0*/  HMMA.16816.F32 R24, R160.reuse, R132, R24 ;  /* 0x00000084a018723c */ /* 0x040ff00000001818 */
[-C--:B------:R-:W-:Y:S01]  /*22e0*/  HMMA.16816.F32 R28, R160, R134.reuse, R28 ;  /* 0x00000086a01c723c */ /* 0x080fe2000000181c */
[----:B------:R-:W4:Y:S07]  /*22f0*/  LDSM.16.M88.4 R160, [R214+0x4080] ;  /* 0x00408000d6a0783b */ /* 0x000f2e0000000200 */
[----:B------:R-:W-:Y:S01]  /*2300*/  HMMA.16816.F32 R32, R152, R134, R32 ;  /* 0x000000869820723c */ /* 0x000fe20000001820 */
[----:B------:R5:W4:Y:S07]  /*2310*/  LDSM.16.M88.4 R132, [R0+0x8880] ;  /* 0x008880000084783b */ /* 0x000b2e0000000200 */
[-C--:B-1----:R-:W-:Y:S01]  /*2320*/  HMMA.16816.F32 R4, R136, R140.reuse, R4 ;  /* 0x0000008c8804723c */ /* 0x082fe20000001804 */
[----:B------:R-:W-:Y:S07]  /*2330*/  LDSM.16.M88.4 R152, [R215+0x4080] ;  /* 0x00408000d798783b */ /* 0x000fee0000000200 */
[C---:B------:R-:W-:Y:S08]  /*2340*/  HMMA.16816.F32 R8, R144.reuse, R140, R8 ;  /* 0x0000008c9008723c */ /* 0x040ff00000001808 */
[-C--:B------:R-:W-:Y:S01]  /*2350*/  HMMA.16816.F32 R12, R144, R142.reuse, R12 ;  /* 0x0000008e900c723c */ /* 0x080fe2000000180c */
[----:B-----5:R-:W-:Y:S07]  /*2360*/  MOV R0, UR4 ;  /* 0x0000000400007c02 */ /* 0x020fee0008000f00 */
[C---:B------:R-:W-:Y:S01]  /*2370*/  HMMA.16816.F32 R16, R136.reuse, R142, R16 ;  /* 0x0000008e8810723c */ /* 0x040fe20000001810 */
[----:B------:R-:W1:Y:S07]  /*2380*/  LDSM.16.M88.4 R140, [R214+0x5080] ;  /* 0x00508000d68c783b */ /* 0x000e6e0000000200 */
[-C--:B--2---:R-:W-:Y:S08]  /*2390*/  HMMA.16816.F32 R20, R136, R148.reuse, R20 ;  /* 0x000000948814723c */ /* 0x084ff00000001814 */
[C---:B------:R-:W-:Y:S08]  /*23a0*/  HMMA.16816.F32 R24, R144.reuse, R148, R24 ;  /* 0x000000949018723c */ /* 0x040ff00000001818 */
[-C--:B------:R-:W-:Y:S01]  /*23b0*/  HMMA.16816.F32 R28, R144, R150.reuse, R28 ;  /* 0x00000096901c723c */ /* 0x080fe2000000181c */
[----:B------:R-:W2:Y:S07]  /*23c0*/  LDSM.16.M88.4 R144, [R2+0x8080] ;  /* 0x008080000290783b */ /* 0x000eae0000000200 */
[----:B------:R-:W-:Y:S01]  /*23d0*/  HMMA.16816.F32 R32, R136, R150, R32 ;  /* 0x000000968820723c */ /* 0x000fe20000001820 */
[----:B------:R-:W5:Y:S07]  /*23e0*/  LDSM.16.M88.4 R136, [R3+0x8880] ;  /* 0x008880000388783b */ /* 0x000f6e0000000200 */
[-C--:B----4-:R-:W-:Y:S08]  /*23f0*/  HMMA.16816.F32 R4, R156, R160.reuse, R4 ;  /* 0x000000a09c04723c */ /* 0x090ff00000001804 */
[C---:B------:R-:W-:Y:S08]  /*2400*/  HMMA.16816.F32 R8, R132.reuse, R160, R8 ;  /* 0x000000a08408723c */ /* 0x040ff00000001808 */
[-C--:B------:R-:W-:Y:S08]  /*2410*/  HMMA.16816.F32 R12, R132, R162.reuse, R12 ;  /* 0x000000a2840c723c */ /* 0x080ff0000000180c */
[C---:B------:R-:W-:Y:S08]  /*2420*/  HMMA.16816.F32 R16, R156.reuse, R162, R16 ;  /* 0x000000a29c10723c */ /* 0x040ff00000001810 */
[-C--:B-1----:R-:W-:Y:S08]  /*2430*/  HMMA.16816.F32 R20, R156, R140.reuse, R20 ;  /* 0x0000008c9c14723c */ /* 0x082ff00000001814 */
[C---:B------:R-:W-:Y:S08]  /*2440*/  HMMA.16816.F32 R24, R132.reuse, R140, R24 ;  /* 0x0000008c8418723c */ /* 0x040ff00000001818 */
[-C--:B------:R-:W-:Y:S08]  /*2450*/  HMMA.16816.F32 R28, R132, R142.reuse, R28 ;  /* 0x0000008e841c723c */ /* 0x080ff0000000181c */
[----:B------:R-:W-:Y:S08]  /*2460*/  HMMA.16816.F32 R32, R156, R142, R32 ;  /* 0x0000008e9c20723c */ /* 0x000ff00000001820 */
[-C--:B--2---:R-:W-:Y:S08]  /*2470*/  HMMA.16816.F32 R4, R144, R152.reuse, R4 ;  /* 0x000000989004723c */ /* 0x084ff00000001804 */
[C---:B-----5:R-:W-:Y:S08]  /*2480*/  HMMA.16816.F32 R8, R136.reuse, R152, R8 ;  /* 0x000000988808723c */ /* 0x060ff00000001808 */
[-C--:B------:R-:W-:Y:S04]  /*2490*/  HMMA.16816.F32 R12, R136, R154.reuse, R12 ;  /* 0x0000009a880c723c */ /* 0x080fe8000000180c */
[----:B---3--:R-:W-:Y:S04]  /*24a0*/  LEA R0, R0, R229, 0x6 ;  /* 0x000000e500007211 */ /* 0x008fe800078e30ff */
[----:B------:R-:W-:Y:S01]  /*24b0*/  FMUL.FTZ R4, R4, c[0x0][0x2b4] ;  /* 0x0000ad0004047a20 */ /* 0x000fe20000410000 */
[C---:B------:R-:W-:Y:S03]  /*24c0*/  HMMA.16816.F32 R16, R144.reuse, R154, R16 ;  /* 0x0000009a9010723c */ /* 0x040fe60000001810 */
[----:B------:R-:W1:Y:S01]  /*24d0*/  MUFU.TANH R236, R4 ;  /* 0x0000000400ec7308 */ /* 0x000e620000002400 */
[----:B------:R-:W-:Y:S02]  /*24e0*/  FMUL.FTZ R5, R5, c[0x0][0x2b4] ;  /* 0x0000ad0005057a20 */ /* 0x000fe40000410000 */
[----:B------:R-:W-:Y:S02]  /*24f0*/  FMUL.FTZ R6, R6, c[0x0][0x2b4] ;  /* 0x0000ad0006067a20 */ /* 0x000fe40000410000 */
[----:B------:R-:W-:Y:S04]  /*2500*/  FMUL.FTZ R7, R7, c[0x0][0x2b4] ;  /* 0x0000ad0007077a20 */ /* 0x000fe80000410000 */
[----:B------:R-:W-:Y:S01]  /*2510*/  FMUL.FTZ R8, R8, c[0x0][0x2b4] ;  /* 0x0000ad0008087a20 */ /* 0x000fe20000410000 */
[----:B------:R-:W2:Y:S01]  /*2520*/  MUFU.TANH R157, R5 ;  /* 0x00000005009d7308 */ /* 0x000ea20000002400 */
[----:B------:R-:W-:Y:S02]  /*2530*/  FMUL.FTZ R9, R9, c[0x0][0x2b4] ;  /* 0x0000ad0009097a20 */ /* 0x000fe40000410000 */
[----:B------:R-:W-:Y:S02]  /*2540*/  FMUL.FTZ R10, R10, c[0x0][0x2b4] ;  /* 0x0000ad000a0a7a20 */ /* 0x000fe40000410000 */
[----:B------:R-:W-:Y:S02]  /*2550*/  FMUL.FTZ R11, R11, c[0x0][0x2b4] ;  /* 0x0000ad000b0b7a20 */ /* 0x000fe40000410000 */
[----:B------:R-:W-:Y:S02]  /*2560*/  FMUL.FTZ R12, R12, c[0x0][0x2b4] ;  /* 0x0000ad000c0c7a20 */ /* 0x000fe40000410000 */
[----:B------:R-:W-:Y:S01]  /*2570*/  FMUL.FTZ R13, R13, c[0x0][0x2b4] ;  /* 0x0000ad000d0d7a20 */ /* 0x000fe20000410000 */
[----:B------:R-:W3:Y:S01]  /*2580*/  MUFU.TANH R238, R6 ;  /* 0x0000000600ee7308 */ /* 0x000ee20000002400 */
[----:B------:R-:W-:Y:S02]  /*2590*/  FMUL.FTZ R14, R14, c[0x0][0x2b4] ;  /* 0x0000ad000e0e7a20 */ /* 0x000fe40000410000 */
[----:B------:R-:W-:Y:S02]  /*25a0*/  FMUL.FTZ R15, R15, c[0x0][0x2b4] ;  /* 0x0000ad000f0f7a20 */ /* 0x000fe40000410000 */
[----:B------:R-:W-:Y:S02]  /*25b0*/  FMUL.FTZ R16, R16, c[0x0][0x2b4] ;  /* 0x0000ad0010107a20 */ /* 0x000fe40000410000 */
[----:B------:R-:W-:Y:S02]  /*25c0*/  FMUL.FTZ R17, R17, c[0x0][0x2b4] ;  /* 0x0000ad0011117a20 */ /* 0x000fe40000410000 */
[----:B------:R-:W-:Y:S01]  /*25d0*/  FMUL.FTZ R18, R18, c[0x0][0x2b4] ;  /* 0x0000ad0012127a20 */ /* 0x000fe20000410000 */
[----:B------:R4:W1:Y:S01]  /*25e0*/  MUFU.TANH R162, R7 ;  /* 0x0000000700a27308 */ /* 0x0008620000002400 */
[----:B------:R-:W-:Y:S09]  /*25f0*/  FMUL.FTZ R19, R19, c[0x0][0x2b4] ;  /* 0x0000ad0013137a20 */ /* 0x000ff20000410000 */
[----:B------:R-:W1:Y:S10]  /*2600*/  MUFU.TANH R243, R8 ;  /* 0x0000000800f37308 */ /* 0x000e740000002400 */
[----:B------:R-:W1:Y:S01]  /*2610*/  MUFU.TANH R246, R9 ;  /* 0x0000000900f67308 */ /* 0x000e620000002400 */
[----:B----4-:R-:W4:Y:S09]  /*2620*/  LDSM.16.M88.4 R4, [R215+0x5080] ;  /* 0x00508000d704783b */ /* 0x010f320000000200 */
[----:B------:R-:W1:Y:S10]  /*2630*/  MUFU.TANH R230, R10 ;  /* 0x0000000a00e67308 */ /* 0x000e740000002400 */
[----:B------:R-:W1:Y:S10]  /*2640*/  MUFU.TANH R252, R11 ;  /* 0x0000000b00fc7308 */ /* 0x000e740000002400 */
[----:B------:R-:W1:Y:S10]  /*2650*/  MUFU.TANH R242, R12 ;  /* 0x0000000c00f27308 */ /* 0x000e740000002400 */
[----:B------:R-:W1:Y:S01]  /*2660*/  MUFU.TANH R241, R13 ;  /* 0x0000000d00f17308 */ /* 0x000e620000002400 */
[-C--:B----4-:R-:W-:Y:S09]  /*2670*/  HMMA.16816.F32 R20, R144, R4.reuse, R20 ;  /* 0x000000049014723c */ /* 0x090ff20000001814 */
[----:B------:R-:W4:Y:S01]  /*2680*/  MUFU.TANH R251, R14 ;  /* 0x0000000e00fb7308 */ /* 0x000f220000002400 */
[C---:B------:R-:W-:Y:S09]  /*2690*/  HMMA.16816.F32 R24, R136.reuse, R4, R24 ;  /* 0x000000048818723c */ /* 0x040ff20000001818 */
[----:B------:R-:W1:Y:S01]  /*26a0*/  MUFU.TANH R250, R15 ;  /* 0x0000000f00fa7308 */ /* 0x000e620000002400 */
[-C--:B------:R-:W-:Y:S04]  /*26b0*/  HMMA.16816.F32 R28, R136, R6.reuse, R28 ;  /* 0x00000006881c723c */ /* 0x080fe8000000181c */
[----:B------:R-:W-:Y:S04]  /*26c0*/  FMUL.FTZ R20, R20, c[0x0][0x2b4] ;  /* 0x0000ad0014147a20 */ /* 0x000fe80000410000 */
[----:B------:R-:W-:Y:S01]  /*26d0*/  HMMA.16816.F32 R32, R144, R6, R32 ;  /* 0x000000069020723c */ /* 0x000fe20000001820 */
[----:B------:R-:W1:Y:S01]  /*26e0*/  MUFU.TANH R149, R16 ;  /* 0x0000001000957308 */ /* 0x000e620000002400 */
[----:B------:R1:W1:Y:S02]  /*26f0*/  LDS R147, [R0.X4+0xf080] ;  /* 0x00f0800000937984 */ /* 0x0002640000004800 */
[----:B------:R-:W-:Y:S02]  /*2700*/  FMUL.FTZ R21, R21, c[0x0][0x2b4] ;  /* 0x0000ad0015157a20 */ /* 0x000fe40000410000 */
[----:B------:R1:W1:Y:S01]  /*2710*/  LDS R146, [R0.X4+0xf0a0] ;  /* 0x00f0a00000927984 */ /* 0x0002620000004800 */
[----:B------:R-:W-:Y:S02]  /*2720*/  FMUL.FTZ R22, R22, c[0x0][0x2b4] ;  /* 0x0000ad0016167a20 */ /* 0x000fe40000410000 */
[----:B------:R-:W-:Y:S01]  /*2730*/  FMUL.FTZ R23, R23, c[0x0][0x2b4] ;  /* 0x0000ad0017177a20 */ /* 0x000fe20000410000 */
[----:B------:R1:W1:Y:S01]  /*2740*/  LDS R145, [R0.X4+0xf100] ;  /* 0x00f1000000917984 */ /* 0x0002620000004800 */
[----:B------:R-:W1:Y:S01]  /*2750*/  MUFU.TANH R152, R17 ;  /* 0x0000001100987308 */ /* 0x000e620000002400 */
[----:B------:R-:W-:Y:S02]  /*2760*/  FMUL.FTZ R24, R24, c[0x0][0x2b4] ;  /* 0x0000ad0018187a20 */ /* 0x000fe40000410000 */
[----:B------:R1:W1:Y:S01]  /*2770*/  LDS R144, [R0.X4+0xf120] ;  /* 0x00f1200000907984 */ /* 0x0002620000004800 */
[----:B------:R-:W-:Y:S04]  /*2780*/  DEPBAR.LE SB0, 0x0 ;  /* 0x000080000000791a */ /* 0x000fe80000000000 */
[----:B------:R-:W-:Y:S02]  /*2790*/  FMUL.FTZ R28, R28, c[0x0][0x2b4] ;  /* 0x0000ad001c1c7a20 */ /* 0x000fe40000410000 */
[----:B------:R-:W1:Y:S01]  /*27a0*/  MUFU.TANH R154, R18 ;  /* 0x00000012009a7308 */ /* 0x000e620000002400 */
[----:B------:R-:W-:Y:S01]  /*27b0*/  BAR.SYNC.DEFER_BLOCKING 0x0 ;  /* 0x0000000000007b1d */ /* 0x000fe20000010000 */
[----:B------:R-:W-:Y:S02]  /*27c0*/  FMUL.FTZ R29, R29, c[0x0][0x2b4] ;  /* 0x0000ad001d1d7a20 */ /* 0x000fe40000410000 */
[----:B------:R-:W-:Y:S02]  /*27d0*/  FMUL.FTZ R30, R30, c[0x0][0x2b4] ;  /* 0x0000ad001e1e7a20 */ /* 0x000fe40000410000 */
[----:B------:R-:W-:Y:S02]  /*27e0*/  FMUL.FTZ R31, R31, c[0x0][0x2b4] ;  /* 0x0000ad001f1f7a20 */ /* 0x000fe40000410000 */
[----:B------:R-:W-:Y:S02]  /*27f0*/  FMUL.FTZ R25, R25, c[0x0][0x2b4] ;  /* 0x0000ad0019197a20 */ /* 0x000fe40000410000 */
[----:B------:R-:W1:Y:S01]  /*2800*/  MUFU.TANH R237, R28 ;  /* 0x0000001c00ed7308 */ /* 0x000e620000002400 */
[----:B------:R-:W-:Y:S02]  /*2810*/  FMUL.FTZ R26, R26, c[0x0][0x2b4] ;  /* 0x0000ad001a1a7a20 */ /* 0x000fe40000410000 */
[----:B------:R-:W-:Y:S02]  /*2820*/  FMUL.FTZ R27, R27, c[0x0][0x2b4] ;  /* 0x0000ad001b1b7a20 */ /* 0x000fe40000410000 */
[----:B------:R-:W-:Y:S02]  /*2830*/  FMUL.FTZ R32, R32, c[0x0][0x2b4] ;  /* 0x0000ad0020207a20 */ /* 0x000fe40000410000 */
[----:B------:R-:W-:Y:S02]  /*2840*/  FMUL.FTZ R33, R33, c[0x0][0x2b4] ;  /* 0x0000ad0021217a20 */ /* 0x000fe40000410000 */
[----:B------:R-:W-:Y:S01]  /*2850*/  FMUL.FTZ R34, R34, c[0x0][0x2b4] ;  /* 0x0000ad0022227a20 */ /* 0x000fe20000410000 */
[----:B------:R-:W1:Y:S01]  /*2860*/  MUFU.TANH R161, R19 ;  /* 0x0000001300a17308 */ /* 0x000e620000002400 */
[----:B------:R-:W-:Y:S01]  /*2870*/  FMUL.FTZ R35, R35, c[0x0][0x2b4] ;  /* 0x0000ad0023237a20 */ /* 0x000fe20000410000 */
[----:B------:R1:W1:Y:S08]  /*2880*/  LDSM.16.M88.4 R132, [R216+0xc080] ;  /* 0x00c08000d884783b */ /* 0x0002700000000200 */
[----:B------:R-:W1:Y:S01]  /*2890*/  MUFU.TANH R235, R29 ;  /* 0x0000001d00eb7308 */ /* 0x000e620000002400 */
[----:B------:R1:W1:Y:S09]  /*28a0*/  LDSM.16.M88.4 R136, [R217] ;  /* 0x00000000d988783b */ /* 0x0002720000000200 */
[----:B------:R-:W1:Y:S01]  /*28b0*/  MUFU.TANH R151, R20 ;  /* 0x0000001400977308 */ /* 0x000e620000002400 */
[----:B------:R1:W1:Y:S09]  /*28c0*/  LDSM.16.M88.4 R140, [R217+0x800] ;  /* 0x00080000d98c783b */ /* 0x0002720000000200 */
[----:B------:R-:W1:Y:S10]  /*28d0*/  MUFU.TANH R245, R30 ;  /* 0x0000001e00f57308 */ /* 0x000e740000002400 */
[----:B------:R-:W1:Y:S10]  /*28e0*/  MUFU.TANH R150, R21 ;  /* 0x0000001500967308 */ /* 0x000e740000002400 */
[----:B------:R5:W1:Y:S10]  /*28f0*/  MUFU.TANH R244, R31 ;  /* 0x0000001f00f47308 */ /* 0x000a740000002400 */
[----:B------:R1:W1:Y:S10]  /*2900*/  MUFU.TANH R158, R22 ;  /* 0x00000016009e7308 */ /* 0x0002740000002400 */
[----:B------:R1:W1:Y:S01]  /*2910*/  MUFU.TANH R159, R23 ;  /* 0x00000017009f7308 */ /* 0x0002620000002400 */
[----:B-----5:R1:W1:Y:S09]  /*2920*/  LDSM.16.M88.4 R28, [R216+0xc880] ;  /* 0x00c88000d81c783b */ /* 0x0202720000000200 */
[----:B------:R1:W1:Y:S10]  /*2930*/  MUFU.TANH R240, R24 ;  /* 0x0000001800f07308 */ /* 0x0002740000002400 */
[----:B------:R1:W1:Y:S10]  /*2940*/  MUFU.TANH R239, R25 ;  /* 0x0000001900ef7308 */ /* 0x0002740000002400 */
[----:B------:R1:W1:Y:S10]  /*2950*/  MUFU.TANH R247, R26 ;  /* 0x0000001a00f77308 */ /* 0x0002740000002400 */
[----:B------:R1:W1:Y:S10]  /*2960*/  MUFU.TANH R248, R27 ;  /* 0x0000001b00f87308 */ /* 0x0002740000002400 */
[----:B------:R1:W1:Y:S10]  /*2970*/  MUFU.TANH R148, R32 ;  /* 0x0000002000947308 */ /* 0x0002740000002400 */
[----:B------:R1:W1:Y:S10]  /*2980*/  MUFU.TANH R232, R33 ;  /* 0x0000002100e87308 */ /* 0x0002740000002400 */
[----:B------:R1:W1:Y:S10]  /*2990*/  MUFU.TANH R156, R34 ;  /* 0x00000022009c7308 */ /* 0x0002740000002400 */
[----:B------:R1:W1:Y:S01]  /*29a0*/  MUFU.TANH R233, R35 ;  /* 0x0000002300e97308 */ /* 0x0002620000002400 */
[----:B------:R-:W-:-:S05]  /*29b0*/  @P0 BRA `(.L_x_1) ;  /* 0x0000036000000947 */ /* 0x000fca0003800000 */
[----:B--234-:R-:W2:Y:S01]  /*29c0*/  LDL.64 R12, [R1+0x38] ;  /* 0x00003800010c7983 */ /* 0x01cea20000100a00 */
[----:B------:R-:W-:Y:S02]  /*29d0*/  ULDC.64 UR6, c[0x0][0x178] ;  /* 0x00005e0000067ab9 */ /* 0x000fe40000000a00 */
[----:B------:R-:W-:Y:S01]  /*29e0*/  UIMAD.WIDE.U32 UR28, UR18, UR6, URZ ;  /* 0x00000006121c72a5 */ /* 0x000fe2000f8e003f */
[----:B------:R-:W3:Y:S01]  /*29f0*/  LDL.64 R2, [R1+0x50] ;  /* 0x0000500001027983 */ /* 0x000ee20000100a00 */
[----:B------:R-:W-:Y:S03]  /*2a00*/  USHF.R.S32.HI UR26, URZ, 0x1f, UR18 ;  /* 0x0000001f3f1a7899 */ /* 0x000fe60008011412 */
[----:B------:R-:W4:Y:S01]  /*2a10*/  LDL.64 R10, [R1+0x10] ;  /* 0x00001000010a7983 */ /* 0x000f220000100a00 */
[----:B------:R-:W-:Y:S02]  /*2a20*/  UIMAD UR26, UR26, UR6, URZ ;  /* 0x000000061a1a72a4 */ /* 0x000fe4000f8e023f */
[----:B------:R-:W-:Y:S01]  /*2a30*/  UIMAD UR6, UR18, -0x40, UR10 ;  /* 0xffffffc0120678a4 */ /* 0x000fe2000f8e020a */
[----:B------:R-:W5:Y:S01]  /*2a40*/  LDL R9, [R1+0x64] ;  /* 0x0000640001097983 */ /* 0x000f620000100800 */
[----:B------:R-:W-:Y:S03]  /*2a50*/  UIMAD UR26, UR18, UR7, UR26 ;  /* 0x00000007121a72a4 */ /* 0x000fe6000f8e021a */
[----:B------:R-:W1:Y:S01]  /*2a60*/  S2R R8, SR_CTAID.Y ;  /* 0x0000000000087919 */ /* 0x000e620000002600 */
[----:B------:R-:W-:Y:S01]  /*2a70*/  UIADD3 UR26, UR29, UR26, URZ ;  /* 0x0000001a1d1a7290 */ /* 0x000fe2000fffe03f */
[----:B--2---:R-:W-:Y:S01]  /*2a80*/  IMAD.MOV.U32 R5, RZ, RZ, R13 ;  /* 0x000000ffff057224 */ /* 0x004fe200078e000d */
[----:B-1----:R-:W-:Y:S01]  /*2a90*/  SHF.R.S32.HI R6, RZ, 0x1f, R8 ;  /* 0x0000001fff067819 */ /* 0x002fe20000011408 */
[----:B------:R-:W2:Y:S01]  /*2aa0*/  LDL.64 R12, [R1] ;  /* 0x00000000010c7983 */ /* 0x000ea20000100a00 */
[----:B---3--:R-:W-:Y:S03]  /*2ab0*/  IMAD.MOV.U32 R4, RZ, RZ, R2 ;  /* 0x000000ffff047224 */ /* 0x008fe600078e0002 */
[----:B------:R-:W-:Y:S01]  /*2ac0*/  IMAD R7, R6, c[0x0][0x180], RZ ;  /* 0x0000600006077a24 */ /* 0x000fe200078e02ff */
[----:B----4-:R-:W-:Y:S01]  /*2ad0*/  @!P1 MOV R3, R11 ;  /* 0x0000000b00039202 */ /* 0x010fe20000000f00 */
[----:B------:R-:W-:Y:S04]  /*2ae0*/  IMAD.WIDE.U32 R4, R8, c[0x0][0x180], R4 ;  /* 0x0000600008047a25 */ /* 0x000fe800078e0004 */
[----:B------:R-:W-:Y:S01]  /*2af0*/  @!P1 IMAD.MOV.U32 R2, RZ, RZ, R10 ;  /* 0x000000ffff029224 */ /* 0x000fe200078e000a */
[----:B------:R-:W-:Y:S01]  /*2b00*/  IADD3 R0, P6, R4, UR22, RZ ;  /* 0x0000001604007c10 */ /* 0x000fe2000ffde0ff */
[----:B------:R-:W-:Y:S02]  /*2b10*/  @!P1 IMAD R6, R6, c[0x0][0x270], RZ ;  /* 0x00009c0006069a24 */ /* 0x000fe400078e02ff */
[C---:B------:R-:W-:Y:S04]  /*2b20*/  @!P1 IMAD.WIDE.U32 R2, R8.reuse, c[0x0][0x270], R2 ;  /* 0x00009c0008029a25 */ /* 0x040fe800078e0002 */
[C---:B------:R-:W-:Y:S02]  /*2b30*/  IMAD R7, R8.reuse, c[0x0][0x184], R7 ;  /* 0x0000610008077a24 */ /* 0x040fe400078e0207 */
[----:B------:R-:W-:Y:S01]  /*2b40*/  @!P1 IMAD R4, R8, c[0x0][0x274], R6 ;  /* 0x00009d0008049a24 */ /* 0x000fe200078e0206 */
[----:B------:R-:W-:Y:S01]  /*2b50*/  @!P1 IADD3 R6, P0, R2, UR20, RZ ;  /* 0x0000001402069c10 */ /* 0x000fe2000ff1e0ff */
[----:B------:R-:W-:Y:S01]  /*2b60*/  IMAD.U32 R8, RZ, RZ, UR28 ;  /* 0x0000001cff087e24 */ /* 0x000fe2000f8e00ff */
[----:B------:R-:W-:Y:S02]  /*2b70*/  LEA R2, P5, R0, c[0x0][0x160], 0x1 ;  /* 0x0000580000027a11 */ /* 0x000fe400078a08ff */
[----:B------:R-:W-:Y:S01]  /*2b80*/  IADD3.X R5, R5, UR12, R7, P6, !PT ;  /* 0x0000000c05057c10 */ /* 0x000fe2000b7fe407 */
[----:B------:R-:W-:Y:S01]  /*2b90*/  IMAD.U32 R7, RZ, RZ, UR26 ;  /* 0x0000001aff077e24 */ /* 0x000fe2000f8e00ff */
[----:B------:R-:W-:Y:S02]  /*2ba0*/  @!P1 IADD3.X R3, R3, UR14, R4, P0, !PT ;  /* 0x0000000e03039c10 */ /* 0x000fe400087fe404 */
[----:B------:R-:W-:Y:S02]  /*2bb0*/  LEA R2, P0, R8, R2, 0x7 ;  /* 0x0000000208027211 */ /* 0x000fe400078038ff */
[----:B------:R-:W-:Y:S02]  /*2bc0*/  LEA.HI.X R0, R0, c[0x0][0x164], R5, 0x1, P5 ;  /* 0x0000590000007a11 */ /* 0x000fe400028f0c05 */
[C---:B------:R-:W-:Y:S04]  /*2bd0*/  @!P1 LEA R4, P5, R6.reuse, c[0x0][0x258], 0x2 ;  /* 0x0000960006049a11 */ /* 0x040fe800078a10ff */
[----:B------:R-:W-:Y:S02]  /*2be0*/  @!P1 LEA.HI.X R5, R6, c[0x0][0x25c], R3, 0x2, P5 ;  /* 0x0000970006059a11 */ /* 0x000fe400028f1403 */
[----:B------:R-:W-:Y:S01]  /*2bf0*/  LEA.HI.X R3, R8, R0, R7, 0x7, P0 ;  /* 0x0000000008037211 */ /* 0x000fe200000f3c07 */
[----:B------:R-:W-:Y:S01]  /*2c00*/  IMAD.U32 R0, RZ, RZ, UR19 ;  /* 0x00000013ff007e24 */ /* 0x000fe2000f8e00ff */
[----:B------:R-:W-:Y:S01]  /*2c10*/  MOV R6, UR11 ;  /* 0x0000000b00067c02 */ /* 0x000fe20008000f00 */
[----:B------:R-:W-:Y:S03]  /*2c20*/  IMAD.U32 R7, RZ, RZ, UR19 ;  /* 0x00000013ff077e24 */ /* 0x000fe6000f8e00ff */
[----:B------:R-:W-:Y:S01]  /*2c30*/  @!P1 LEA R8, R0, R10, 0x6 ;  /* 0x0000000a00089211 */ /* 0x000fe200078e30ff */
[----:B-----5:R-:W-:Y:S01]  /*2c40*/  IMAD R0, R7, 0x3000, R9 ;  /* 0x0000300007007824 */ /* 0x020fe200078e0209 */
[----:B------:R-:W-:Y:S05]  /*2c50*/  @!P1 LEA R6, R6, 0x40, 0x6 ;  /* 0x0000004006069811 */ /* 0x000fea00078e30ff */
[----:B------:R-:W-:Y:S04]  /*2c60*/  @!P1 IMAD.WIDE R4, R6, 0x4, R4 ;  /* 0x0000000406049825 */ /* 0x000fe800078e0204 */
[----:B------:R-:W-:Y:S01]  /*2c70*/  @!P1 IMAD.SHL.U32 R6, R8, 0x4, RZ ;  /* 0x0000000408069824 */ /* 0x000fe200078e00ff */
[C---:B--2---:R-:W-:Y:S02]  /*2c80*/  ISETP.GE.OR P6, PT, R12.reuse, UR6, P4 ;  /* 0x000000060c007c0c */ /* 0x044fe4000a7c6670 */
[C---:B------:R-:W-:Y:S02]  /*2c90*/  ISETP.GE.OR P5, PT, R12.reuse, UR6, !P3 ;  /* 0x000000060c007c0c */ /* 0x040fe4000dfa6670 */
[----:B------:R-:W-:Y:S09]  /*2ca0*/  ISETP.GE.OR P0, PT, R12, UR6, !P2 ;  /* 0x000000060c007c0c */ /* 0x000ff2000d706670 */
[----:B------:R-:W-:Y:S01]  /*2cb0*/  @!PT LDS RZ, [RZ] ;  /* 0x00000000fffff984 */ /* 0x000fe20000000800 */
[----:B------:R-:W-:Y:S01]  /*2cc0*/  @!PT LDS RZ, [RZ] ;  /* 0x00000000fffff984 */ /* 0x000fe20000000800 */
[----:B------:R-:W-:Y:S01]  /*2cd0*/  @!PT LDS RZ, [RZ] ;  /* 0x00000000fffff984 */ /* 0x000fe20000000800 */
[----:B------:R1:W-:Y:S04]  /*2ce0*/  LDGSTS.E.BYPASS.LTC128B.128 [R0], [R2.64], !P6 ;  /* 0x0000000002007fae */ /* 0x0003e8000f101d58 */
[----:B------:R1:W-:Y:S04]  /*2cf0*/  LDGSTS.E.BYPASS.LTC128B.128 [R0+0x1000], [R2.64+0x40], !P5 ;  /* 0x0100004002007fae */ /* 0x0003e8000e901d58 */
[----:B------:R1:W-:Y:S04]  /*2d00*/  LDGSTS.E.BYPASS.LTC128B.128 [R0+0x2000], [R2.64+0x80], !P0 ;  /* 0x0200008002007fae */ /* 0x0003e8000c101d58 */
[----:B------:R1:W-:Y:S02]  /*2d10*/  @!P1 LDGSTS.E.BYPASS.LTC128B.128 [R6+0xf080], [R4.64] ;  /* 0x0f08000004069fae */ /* 0x0003e4000b901d58 */
.L_x_1:
[-C--:B-1234-:R-:W-:Y:S01]  /*2d20*/  HMMA.16816.F32 R4, R132, R164.reuse, RZ ;  /* 0x000000a48404723c */ /* 0x09efe200000018ff */
[----:B------:R-:W-:Y:S02]  /*2d30*/  LDS R2, [R229.X4+0xf280] ;  /* 0x00f28000e5027984 */ /* 0x000fe40000004800 */
[C---:B------:R-:W-:Y:S02]  /*2d40*/  ISETP.GT.AND P5, PT, R234.reuse, 0x60, PT ;  /* 0x00000060ea00780c */ /* 0x040fe40003fa4270 */
[----:B------:R-:W0:Y:S01]  /*2d50*/  LDGDEPBAR ;  /* 0x00000000000079af */ /* 0x000e220000000000 */
[C---:B------:R-:W-:Y:S02]  /*2d60*/  ISETP.GT.AND P6, PT, R234.reuse, 0x41, PT ;  /* 0x00000041ea00780c */ /* 0x040fe40003fc4270 */
[C---:B------:R-:W-:Y:S02]  /*2d70*/  HMMA.16816.F32 R8, R28.reuse, R164, RZ ;  /* 0x000000a41c08723c */ /* 0x040fe400000018ff */
[----:B------:R-:W-:Y:S02]  /*2d80*/  ISETP.GT.AND P0, PT, R234, 0x1, PT ;  /* 0x00000001ea00780c */ /* 0x000fe40003f04270 */
[----:B------:R-:W-:Y:S02]  /*2d90*/  FSEL R3, R148, -INF , P5 ;  /* 0xff80000094037808 */ /* 0x000fe40002800000 */
[----:B------:R-:W-:Y:S02]  /*2da0*/  FSEL R153, R246, -INF , P0 ;  /* 0xff800000f6997808 */ /* 0x000fe40000000000 */
[-C--:B------:R-:W-:Y:S01]  /*2db0*/  HMMA.16816.F32 R12, R28, R166.reuse, RZ ;  /* 0x000000a61c0c723c */ /* 0x080fe200000018ff */
[----:B------:R-:W-:Y:S03]  /*2dc0*/  FSEL R155, R252, -INF , P0 ;  /* 0xff800000fc9b7808 */ /* 0x000fe60000000000 */
[----:B------:R-:W-:Y:S01]  /*2dd0*/  FFMA.FTZ R153, R153, c[0x0][0x29c], -R145 ;  /* 0x0000a70099997a23 */ /* 0x000fe20000010891 */
[----:B------:R-:W-:Y:S03]  /*2de0*/  LOP3.LUT R227, R227, 0xffffff7f, RZ, 0xc0, !PT ;  /* 0xffffff7fe3e37812 */ /* 0x000fe600078ec0ff */
[C---:B------:R-:W-:Y:S04]  /*2df0*/  HMMA.16816.F32 R16, R132.reuse, R166, RZ ;  /* 0x000000a68410723c */ /* 0x040fe800000018ff */
[----:B------:R-:W-:Y:S02]  /*2e00*/  @P4 LOP3.LUT R227, R227, 0x80, RZ, 0xfc, !PT ;  /* 0x00000080e3e34812 */ /* 0x000fe400078efcff */
[C---:B------:R-:W-:Y:S02]  /*2e10*/  ISETP.GT.AND P4, PT, R234.reuse, RZ, PT ;  /* 0x000000ffea00720c */ /* 0x040fe40003f84270 */
[-C--:B------:R-:W-:Y:S01]  /*2e20*/  HMMA.16816.F32 R20, R132, R168.reuse, RZ ;  /* 0x000000a88414723c */ /* 0x080fe200000018ff */
[----:B------:R-:W-:Y:S04]  /*2e30*/  LOP3.LUT R227, R227, 0xffffffbf, RZ, 0xc0, !PT ;  /* 0xffffffbfe3e37812 */ /* 0x000fe800078ec0ff */
[----:B------:R-:W-:Y:S02]  /*2e40*/  @P3 LOP3.LUT R227, R227, 0x40, RZ, 0xfc, !PT ;  /* 0x00000040e3e33812 */ /* 0x000fe400078efcff */
[----:B------:R-:W-:Y:S01]  /*2e50*/  ISETP.GT.AND P3, PT, R234, 0x20, PT ;  /* 0x00000020ea00780c */ /* 0x000fe20003f64270 */
[C---:B------:R-:W-:Y:S04]  /*2e60*/  HMMA.16816.F32 R24, R28.reuse, R168, RZ ;  /* 0x000000a81c18723c */ /* 0x040fe800000018ff */
[----:B------:R-:W-:Y:S02]  /*2e70*/  FSEL R0, R149, -INF , P3 ;  /* 0xff80000095007808 */ /* 0x000fe40001800000 */
[----:B------:R-:W-:Y:S02]  /*2e80*/  LOP3.LUT R227, R227, 0xffffffdf, RZ, 0xc0, !PT ;  /* 0xffffffdfe3e37812 */ /* 0x000fe400078ec0ff */
[-C--:B------:R-:W-:Y:S01]  /*2e90*/  HMMA.16816.F32 R28, R28, R170.reuse, RZ ;  /* 0x000000aa1c1c723c */ /* 0x080fe200000018ff */
[--C-:B------:R-:W-:Y:S03]  /*2ea0*/  FFMA.FTZ R0, R0, c[0x0][0x29c], -R147.reuse ;  /* 0x0000a70000007a23 */ /* 0x100fe60000010893 */
[----:B------:R-:W-:Y:S02]  /*2eb0*/  @P2 LOP3.LUT R227, R227, 0x20, RZ, 0xfc, !PT ;  /* 0x00000020e3e32812 */ /* 0x000fe400078efcff */
[C---:B------:R-:W-:Y:S02]  /*2ec0*/  ISETP.GT.AND P2, PT, R234.reuse, 0x21, PT ;  /* 0x00000021ea00780c */ /* 0x040fe40003f44270 */
[----:B------:R-:W-:Y:S01]  /*2ed0*/  HMMA.16816.F32 R32, R132, R170, RZ ;  /* 0x000000aa8420723c */ /* 0x000fe200000018ff */
[----:B------:R-:W1:Y:S03]  /*2ee0*/  LDSM.16.M88.4 R132, [R216+0xd080] ;  /* 0x00d08000d884783b */ /* 0x000e660000000200 */
[----:B------:R-:W-:Y:S04]  /*2ef0*/  LOP3.LUT R227, R227, 0xffffffef, RZ, 0xc0, !PT ;  /* 0xffffffefe3e37812 */ /* 0x000fe800078ec0ff */
[-C--:B------:R-:W-:Y:S05]  /*2f00*/  HMMA.16816.F32 R4, R136, R172.reuse, R4 ;  /* 0x000000ac8804723c */ /* 0x080fea0000001804 */
[----:B------:R-:W-:Y:S02]  /*2f10*/  @P1 LOP3.LUT R227, R227, 0x10, RZ, 0xfc, !PT ;  /* 0x00000010e3e31812 */ /* 0x000fe400078efcff */
[----:B------:R-:W-:Y:S01]  /*2f20*/  ISETP.GT.AND P1, PT, R234, 0x40, PT ;  /* 0x00000040ea00780c */ /* 0x000fe20003f24270 */
[C---:B------:R-:W-:Y:S08]  /*2f30*/  HMMA.16816.F32 R8, R140.reuse, R172, R8 ;  /* 0x000000ac8c08723c */ /* 0x040ff00000001808 */
[-C--:B------:R-:W-:Y:S08]  /*2f40*/  HMMA.16816.F32 R12, R140, R174.reuse, R12 ;  /* 0x000000ae8c0c723c */ /* 0x080ff0000000180c */
[C---:B------:R-:W-:Y:S08]  /*2f50*/  HMMA.16816.F32 R16, R136.reuse, R174, R16 ;  /* 0x000000ae8810723c */ /* 0x040ff00000001810 */
[-C--:B------:R-:W-:Y:S08]  /*2f60*/  HMMA.16816.F32 R20, R136, R176.reuse, R20 ;  /* 0x000000b08814723c */ /* 0x080ff00000001814 */
[C---:B------:R-:W-:Y:S08]  /*2f70*/  HMMA.16816.F32 R24, R140.reuse, R176, R24 ;  /* 0x000000b08c18723c */ /* 0x040ff00000001818 */
[-C--:B------:R-:W-:Y:S01]  /*2f80*/  HMMA.16816.F32 R28, R140, R178.reuse, R28 ;  /* 0x000000b28c1c723c */ /* 0x080fe2000000181c */
[----:B------:R-:W2:Y:S07]  /*2f90*/  LDSM.16.M88.4 R140, [R216+0xd880] ;  /* 0x00d88000d88c783b */ /* 0x000eae0000000200 */
[----:B------:R-:W-:Y:S01]  /*2fa0*/  HMMA.16816.F32 R32, R136, R178, R32 ;  /* 0x000000b28820723c */ /* 0x000fe20000001820 */
[----:B------:R-:W3:Y:S07]  /*2fb0*/  LDSM.16.M88.4 R136, [R217+0x1000] ;  /* 0x00100000d988783b */ /* 0x000eee0000000200 */
[-C--:B-1----:R-:W-:Y:S08]  /*2fc0*/  HMMA.16816.F32 R4, R132, R180.reuse, R4 ;  /* 0x000000b48404723c */ /* 0x082ff00000001804 */
[C---:B--2---:R-:W-:Y:S08]  /*2fd0*/  HMMA.16816.F32 R8, R140.reuse, R180, R8 ;  /* 0x000000b48c08723c */ /* 0x044ff00000001808 */
[-C--:B------:R-:W-:Y:S08]  /*2fe0*/  HMMA.16816.F32 R12, R140, R182.reuse, R12 ;  /* 0x000000b68c0c723c */ /* 0x080ff0000000180c */
[C---:B------:R-:W-:Y:S08]  /*2ff0*/  HMMA.16816.F32 R16, R132.reuse, R182, R16 ;  /* 0x000000b68410723c */ /* 0x040ff00000001810 */
[-C--:B------:R-:W-:Y:S08]  /*3000*/  HMMA.16816.F32 R20, R132, R184.reuse, R20 ;  /* 0x000000b88414723c */ /* 0x080ff00000001814 */
[C---:B------:R-:W-:Y:S08]  /*3010*/  HMMA.16816.F32 R24, R140.reuse, R184, R24 ;  /* 0x000000b88c18723c */ /* 0x040ff00000001818 */
[-C--:B------:R-:W-:Y:S01]  /*3020*/  HMMA.16816.F32 R28, R140, R186.reuse, R28 ;  /* 0x000000ba8c1c723c */ /* 0x080fe2000000181c */
[----:B------:R-:W1:Y:S07]  /*3030*/  LDSM.16.M88.4 R140, [R217+0x1800] ;  /* 0x00180000d98c783b */ /* 0x000e6e0000000200 */
[----:B------:R-:W-:Y:S01]  /*3040*/  HMMA.16816.F32 R32, R132, R186, R32 ;  /* 0x000000ba8420723c */ /* 0x000fe20000001820 */
[----:B------:R-:W2:Y:S07]  /*3050*/  LDSM.16.M88.4 R132, [R216+0xe080] ;  /* 0x00e08000d884783b */ /* 0x000eae0000000200 */
[-C--:B---3--:R-:W-:Y:S08]  /*3060*/  HMMA.16816.F32 R4, R136, R188.reuse, R4 ;  /* 0x000000bc8804723c */ /* 0x088ff00000001804 */
[C---:B-1----:R-:W-:Y:S08]  /*3070*/  HMMA.16816.F32 R8, R140.reuse, R188, R8 ;  /* 0x000000bc8c08723c */ /* 0x042ff00000001808 */
[-C--:B------:R-:W-:Y:S08]  /*3080*/  HMMA.16816.F32 R12, R140, R190.reuse, R12 ;  /* 0x000000be8c0c723c */ /* 0x080ff0000000180c */
[C---:B------:R-:W-:Y:S08]  /*3090*/  HMMA.16816.F32 R16, R136.reuse, R190, R16 ;  /* 0x000000be8810723c */ /* 0x040ff00000001810 */
[-C--:B------:R-:W-:Y:S08]  /*30a0*/  HMMA.16816.F32 R20, R136, R192.reuse, R20 ;  /* 0x000000c08814723c */ /* 0x080ff00000001814 */
[C---:B------:R-:W-:Y:S08]  /*30b0*/  HMMA.16816.F32 R24, R140.reuse, R192, R24 ;  /* 0x000000c08c18723c */ /* 0x040ff00000001818 */
[-C--:B------:R-:W-:Y:S01]  /*30c0*/  HMMA.16816.F32 R28, R140, R194.reuse, R28 ;  /* 0x000000c28c1c723c */ /* 0x080fe2000000181c */
[----:B------:R-:W1:Y:S07]  /*30d0*/  LDSM.16.M88.4 R140, [R216+0xe880] ;  /* 0x00e88000d88c783b */ /* 0x000e6e0000000200 */
[----:B------:R-:W-:Y:S01]  /*30e0*/  HMMA.16816.F32 R32, R136, R194, R32 ;  /* 0x000000c28820723c */ /* 0x000fe20000001820 */
[----:B------:R-:W3:Y:S07]  /*30f0*/  LDSM.16.M88.4 R136, [R217+0x2000] ;  /* 0x00200000d988783b */ /* 0x000eee0000000200 */
[-C--:B--2---:R-:W-:Y:S08]  /*3100*/  HMMA.16816.F32 R4, R132, R196.reuse, R4 ;  /* 0x000000c48404723c */ /* 0x084ff00000001804 */
[C---:B-1----:R-:W-:Y:S08]  /*3110*/  HMMA.16816.F32 R8, R140.reuse, R196, R8 ;  /* 0x000000c48c08723c */ /* 0x042ff00000001808 */
[-C--:B------:R-:W-:Y:S08]  /*3120*/  HMMA.16816.F32 R12, R140, R198.reuse, R12 ;  /* 0x000000c68c0c723c */ /* 0x080ff0000000180c */
[C---:B------:R-:W-:Y:S08]  /*3130*/  HMMA.16816.F32 R16, R132.reuse, R198, R16 ;  /* 0x000000c68410723c */ /* 0x040ff00000001810 */
[-C--:B------:R-:W-:Y:S08]  /*3140*/  HMMA.16816.F32 R20, R132, R200.reuse, R20 ;  /* 0x000000c88414723c */ /* 0x080ff00000001814 */
[C---:B------:R-:W-:Y:S08]  /*3150*/  HMMA.16816.F32 R24, R140.reuse, R200, R24 ;  /* 0x000000c88c18723c */ /* 0x040ff00000001818 */
[-C--:B------:R-:W-:Y:S01]  /*3160*/  HMMA.16816.F32 R28, R140, R202.reuse, R28 ;  /* 0x000000ca8c1c723c */ /* 0x080fe2000000181c */
[----:B------:R-:W1:Y:S07]  /*3170*/  LDSM.16.M88.4 R140, [R217+0x2800] ;  /* 0x00280000d98c783b */ /* 0x000e6e0000000200 */
[----:B------:R-:W-:Y:S07]  /*3180*/  HMMA.16816.F32 R32, R132, R202, R32 ;  /* 0x000000ca8420723c */ /* 0x000fee0000001820 */
[--C-:B------:R-:W-:Y:S01]  /*3190*/  FFMA.FTZ R133, R3, c[0x0][0x29c], -R147.reuse ;  /* 0x0000a70003857a23 */ /* 0x100fe20000010893 */
[-C--:B---3--:R-:W-:Y:S05]  /*31a0*/  HMMA.16816.F32 R4, R136, R204.reuse, R4 ;  /* 0x000000cc8804723c */ /* 0x088fea0000001804 */
[----:B------:R-:W-:Y:S01]  /*31b0*/  MUFU.EX2 R133, R133 ;  /* 0x0000008500857308 */ /* 0x000fe20000000800 */
[----:B------:R-:W-:Y:S02]  /*31c0*/  FSEL R135, R150, -INF , P6 ;  /* 0xff80000096877808 */ /* 0x000fe40003000000 */
[----:B------:R-:W-:Y:S04]  /*31d0*/  FSEL R134, R157, -INF , P0 ;  /* 0xff8000009d867808 */ /* 0x000fe80000000000 */
[--C-:B------:R-:W-:Y:S01]  /*31e0*/  FFMA.FTZ R135, R135, c[0x0][0x29c], -R147.reuse ;  /* 0x0000a70087877a23 */ /* 0x100fe20000010893 */
[----:B------:R-:W-:Y:S01]  /*31f0*/  FSEL R132, R152, -INF , P2 ;  /* 0xff80000098847808 */ /* 0x000fe20001000000 */
[--C-:B------:R-:W-:Y:S04]  /*3200*/  FFMA.FTZ R134, R134, c[0x0][0x29c], -R147.reuse ;  /* 0x0000a70086867a23 */ /* 0x100fe80000010893 */
[----:B------:R-:W-:Y:S01]  /*3210*/  MUFU.EX2 R135, R135 ;  /* 0x0000008700877308 */ /* 0x000fe20000000800 */
[--C-:B------:R-:W-:Y:S05]  /*3220*/  FFMA.FTZ R132, R132, c[0x0][0x29c], -R147.reuse ;  /* 0x0000a70084847a23 */ /* 0x100fea0000010893 */
[--C-:B------:R-:W-:Y:S01]  /*3230*/  FADD.FTZ R5, R5, -R2.reuse ;  /* 0x8000000205057221 */ /* 0x100fe20000010000 */
[C---:B-1----:R-:W-:Y:S03]  /*3240*/  HMMA.16816.F32 R8, R140.reuse, R204, R8 ;  /* 0x000000cc8c08723c */ /* 0x042fe60000001808 */
[----:B------:R-:W1:Y:S05]  /*3250*/  MUFU.EX2 R134, R134 ;  /* 0x0000008600867308 */ /* 0x000e6a0000000800 */
[-C--:B------:R-:W-:Y:S05]  /*3260*/  HMMA.16816.F32 R12, R140, R206.reuse, R12 ;  /* 0x000000ce8c0c723c */ /* 0x080fea000000180c */
[----:B------:R-:W-:Y:S03]  /*3270*/  MUFU.EX2 R132, R132 ;  /* 0x0000008400847308 */ /* 0x000fe60000000800 */
[C---:B------:R-:W-:Y:S08]  /*3280*/  HMMA.16816.F32 R16, R136.reuse, R206, R16 ;  /* 0x000000ce8810723c */ /* 0x040ff00000001810 */
[-C--:B------:R-:W-:Y:S04]  /*3290*/  HMMA.16816.F32 R20, R136, R208.reuse, R20 ;  /* 0x000000d08814723c */ /* 0x080fe80000001814 */
[----:B-1----:R-:W-:Y:S04]  /*32a0*/  FMUL.FTZ R5, R134, R5 ;  /* 0x0000000586057220 */ /* 0x002fe80000410000 */
[C---:B------:R-:W-:Y:S08]  /*32b0*/  HMMA.16816.F32 R24, R140.reuse, R208, R24 ;  /* 0x000000d08c18723c */ /* 0x040ff00000001818 */
[-C--:B------:R-:W-:Y:S01]  /*32c0*/  HMMA.16816.F32 R28, R140, R210.reuse, R28 ;  /* 0x000000d28c1c723c */ /* 0x080fe2000000181c */
[----:B------:R-:W1:Y:S03]  /*32d0*/  MUFU.EX2 R140, R0 ;  /* 0x00000000008c7308 */ /* 0x000e660000000800 */
[--C-:B------:R-:W-:Y:S03]  /*32e0*/  FADD.FTZ R3, R16, -R2.reuse ;  /* 0x8000000210037221 */ /* 0x100fe60000010000 */
[----:B------:R-:W-:Y:S01]  /*32f0*/  FSEL R141, R162, -INF , P0 ;  /* 0xff800000a28d7808 */ /* 0x000fe20000000000 */
[----:B------:R-:W-:Y:S04]  /*3300*/  HMMA.16816.F32 R32, R136, R210, R32 ;  /* 0x000000d28820723c */ /* 0x000fe80000001820 */
[----:B------:R-:W-:Y:S01]  /*3310*/  ISETP.GT.AND P0, PT, R234, 0x61, PT ;  /* 0x00000061ea00780c */ /* 0x000fe20003f04270 */
[--C-:B------:R-:W-:Y:S02]  /*3320*/  FADD.FTZ R21, R21, -R2.reuse ;  /* 0x8000000215157221 */ /* 0x100fe40000010000 */
[----:B------:R-:W-:Y:S01]  /*3330*/  FFMA.FTZ R138, -R149, R149, 1 ;  /* 0x3f800000958a7423 */ /* 0x000fe20000010195 */
[----:B------:R-:W-:Y:S01]  /*3340*/  FSEL R137, R236, -INF , P4 ;  /* 0xff800000ec897808 */ /* 0x000fe20002000000 */
[----:B------:R-:W-:Y:S03]  /*3350*/  FFMA.FTZ R139, -R157, R157, 1 ;  /* 0x3f8000009d8b7423 */ /* 0x000fe6000001019d */
[----:B------:R-:W-:Y:S01]  /*3360*/  FSEL R16, R232, -INF , P0 ;  /* 0xff800000e8107808 */ /* 0x000fe20000000000 */
[--C-:B------:R-:W-:Y:S01]  /*3370*/  FFMA.FTZ R163, R137, c[0x0][0x29c], -R147.reuse ;  /* 0x0000a70089a37a23 */ /* 0x100fe20000010893 */
[----:B------:R-:W-:Y:S01]  /*3380*/  MOV R149, R230 ;  /* 0x000000e600957202 */ /* 0x000fe20000000f00 */
[----:B------:R-:W-:Y:S02]  /*3390*/  FADD.FTZ R20, R20, -R2 ;  /* 0x8000000214147221 */ /* 0x000fe40000010000 */
[----:B-1----:R-:W-:Y:S01]  /*33a0*/  FMUL.FTZ R3, R140, R3 ;  /* 0x000000038c037220 */ /* 0x002fe20000410000 */
[----:B------:R-:W-:Y:S01]  /*33b0*/  FSEL R0, R151, -INF , P1 ;  /* 0xff80000097007808 */ /* 0x000fe20000800000 */
[----:B------:R-:W-:Y:S02]  /*33c0*/  FMUL.FTZ R231, R5, R139 ;  /* 0x0000008b05e77220 */ /* 0x000fe40000410000 */
[----:B------:R-:W-:Y:S02]  /*33d0*/  FMUL.FTZ R142, R3, R138 ;  /* 0x0000008a038e7220 */ /* 0x000fe40000410000 */
[----:B------:R-:W-:Y:S02]  /*33e0*/  FFMA.FTZ R3, R141, c[0x0][0x29c], -R146 ;  /* 0x0000a7008d037a23 */ /* 0x000fe40000010892 */
[--C-:B------:R-:W-:Y:S02]  /*33f0*/  FFMA.FTZ R136, R0, c[0x0][0x29c], -R147.reuse ;  /* 0x0000a70000887a23 */ /* 0x100fe40000010893 */
[----:B------:R-:W1:Y:S01]  /*3400*/  LDS R0, [R229.X4+0xf2a0] ;  /* 0x00f2a000e5007984 */ /* 0x000e620000004800 */
[----:B------:R2:W-:Y:S01]  /*3410*/  MUFU.EX2 R160, R3 ;  /* 0x0000000300a07308 */ /* 0x0005e20000000800 */
[----:B------:R-:W-:Y:S01]  /*3420*/  FFMA.FTZ R147, R16, c[0x0][0x29c], -R147 ;  /* 0x0000a70010937a23 */ /* 0x000fe20000010893 */
[----:B------:R-:W-:Y:S01]  /*3430*/  FSEL R16, R154, -INF , P3 ;  /* 0xff8000009a107808 */ /* 0x000fe20001800000 */
[----:B------:R-:W-:Y:S02]  /*3440*/  FADD.FTZ R5, R17, -R2 ;  /* 0x8000000211057221 */ /* 0x000fe40000010000 */
[----:B------:R-:W-:Y:S01]  /*3450*/  FFMA.FTZ R138, -R151, R151, 1 ;  /* 0x3f800000978a7423 */ /* 0x000fe20000010197 */
[----:B------:R-:W-:Y:S01]  /*3460*/  MOV R151, R229 ;  /* 0x000000e500977202 */ /* 0x000fe20000000f00 */
[----:B------:R-:W-:Y:S02]  /*3470*/  FFMA.FTZ R16, R16, c[0x0][0x29c], -R146 ;  /* 0x0000a70010107a23 */ /* 0x000fe40000010892 */
[----:B------:R-:W-:Y:S01]  /*3480*/  FMUL.FTZ R5, R132, R5 ;  /* 0x0000000584057220 */ /* 0x000fe20000410000 */
[----:B------:R-:W3:Y:S01]  /*3490*/  MUFU.EX2 R136, R136 ;  /* 0x0000008800887308 */ /* 0x000ee20000000800 */
[----:B------:R-:W-:Y:S01]  /*34a0*/  FFMA.FTZ R17, -R150, R150, 1 ;  /* 0x3f80000096117423 */ /* 0x000fe20000010196 */
[----:B------:R-:W-:Y:S01]  /*34b0*/  MOV R150, R142 ;  /* 0x0000008e00967202 */ /* 0x000fe20000000f00 */
[----:B------:R-:W-:Y:S02]  /*34c0*/  FFMA.FTZ R137, -R152, R152, 1 ;  /* 0x3f80000098897423 */ /* 0x000fe40000010198 */
[----:B------:R-:W-:Y:S02]  /*34d0*/  FADD.FTZ R32, R32, -R2 ;  /* 0x8000000220207221 */ /* 0x000fe40000010000 */
[----:B------:R-:W-:Y:S01]  /*34e0*/  FMUL.FTZ R249, R5, R137 ;  /* 0x0000008905f97220 */ /* 0x000fe20000410000 */
[----:B------:R-:W-:Y:S02]  /*34f0*/  FSEL R5, R156, -INF , P5 ;  /* 0xff8000009c057808 */ /* 0x000fe40002800000 */
[----:B------:R-:W-:Y:S01]  /*3500*/  FSEL R137, R238, -INF , P4 ;  /* 0xff800000ee897808 */ /* 0x000fe20002000000 */
[----:B------:R-:W-:Y:S02]  /*3510*/  MUFU.EX2 R147, R147 ;  /* 0x0000009300937308 */ /* 0x000fe40000000800 */
[--C-:B------:R-:W-:Y:S02]  /*3520*/  FFMA.FTZ R142, R5, c[0x0][0x29c], -R146.reuse ;  /* 0x0000a700058e7a23 */ /* 0x100fe40000010892 */
[----:B--2---:R-:W-:Y:S02]  /*3530*/  FMUL.FTZ R3, R135, R21 ;  /* 0x0000001587037220 */ /* 0x004fe40000410000 */
[--C-:B------:R-:W-:Y:S02]  /*3540*/  FFMA.FTZ R157, R137, c[0x0][0x29c], -R146.reuse ;  /* 0x0000a700899d7a23 */ /* 0x100fe40000010892 */
[----:B------:R-:W-:Y:S01]  /*3550*/  FMUL.FTZ R230, R3, R17 ;  /* 0x0000001103e67220 */ /* 0x000fe20000410000 */
[----:B------:R-:W-:Y:S01]  /*3560*/  FSEL R3, R233, -INF , P0 ;  /* 0xff800000e9037808 */ /* 0x000fe20000000000 */
[----:B------:R2:W4:Y:S01]  /*3570*/  MUFU.EX2 R21, R16 ;  /* 0x0000001000157308 */ /* 0x0005220000000800 */
[----:B------:R-:W-:Y:S01]  /*3580*/  FSEL R17, R158, -INF , P1 ;  /* 0xff8000009e117808 */ /* 0x000fe20000800000 */
[----:B------:R-:W-:Y:S02]  /*3590*/  FFMA.FTZ R5, -R154, R154, 1 ;  /* 0x3f8000009a057423 */ /* 0x000fe4000001019a */
[----:B---3--:R-:W-:Y:S02]  /*35a0*/  FMUL.FTZ R20, R136, R20 ;  /* 0x0000001488147220 */ /* 0x008fe40000410000 */
[----:B------:R-:W-:Y:S02]  /*35b0*/  FFMA.FTZ R139, R17, c[0x0][0x29c], -R146 ;  /* 0x0000a700118b7a23 */ /* 0x000fe40000010892 */
[----:B------:R-:W-:Y:S01]  /*35c0*/  FMUL.FTZ R143, R20, R138 ;  /* 0x0000008a148f7220 */ /* 0x000fe20000410000 */
[----:B------:R-:W-:Y:S01]  /*35d0*/  FSEL R20, R161, -INF , P2 ;  /* 0xff800000a1147808 */ /* 0x000fe20001000000 */
[----:B-1----:R-:W-:Y:S02]  /*35e0*/  FADD.FTZ R7, R7, -R0 ;  /* 0x8000000007077221 */ /* 0x002fe40000010000 */
[----:B------:R-:W-:Y:S02]  /*35f0*/  FFMA.FTZ R17, -R148, R148, 1 ;  /* 0x3f80000094117423 */ /* 0x000fe40000010194 */
[----:B------:R-:W-:Y:S01]  /*3600*/  FFMA.FTZ R138, R20, c[0x0][0x29c], -R146 ;  /* 0x0000a700148a7a23 */ /* 0x000fe20000010892 */
[----:B------:R-:W-:Y:S01]  /*3610*/  FSEL R20, R251, -INF , P3 ;  /* 0xff800000fb147808 */ /* 0x000fe20001800000 */
[--C-:B------:R-:W-:Y:S02]  /*3620*/  FADD.FTZ R154, R4, -R2.reuse ;  /* 0x80000002049a7221 */ /* 0x100fe40000010000 */
[----:B------:R-:W-:Y:S02]  /*3630*/  FMUL.FTZ R4, R133, R32 ;  /* 0x0000002085047220 */ /* 0x000fe40000410000 */
[----:B------:R-:W-:Y:S02]  /*3640*/  FMUL.FTZ R7, R160, R7 ;  /* 0x00000007a0077220 */ /* 0x000fe40000410000 */
[----:B------:R-:W-:Y:S01]  /*3650*/  FADD.FTZ R137, R33, -R2 ;  /* 0x8000000221897221 */ /* 0x000fe20000010000 */
[----:B------:R-:W-:Y:S02]  /*3660*/  FSEL R2, R235, -INF , P0 ;  /* 0xff800000eb027808 */ /* 0x000fe40000000000 */
[----:B--2---:R-:W-:Y:S05]  /*3670*/  FSEL R16, R159, -INF , P6 ;  /* 0xff8000009f107808 */ /* 0x004fea0003000000 */
[--C-:B------:R-:W-:Y:S02]  /*3680*/  FFMA.FTZ R141, R16, c[0x0][0x29c], -R146.reuse ;  /* 0x0000a700108d7a23 */ /* 0x100fe40000010892 */
[----:B------:R-:W-:Y:S02]  /*3690*/  FFMA.FTZ R146, R3, c[0x0][0x29c], -R146 ;  /* 0x0000a70003927a23 */ /* 0x000fe40000010892 */
[--C-:B------:R-:W-:Y:S02]  /*36a0*/  FADD.FTZ R3, R18, -R0.reuse ;  /* 0x8000000012037221 */ /* 0x100fe40000010000 */
[----:B------:R1:W2:Y:S01]  /*36b0*/  MUFU.EX2 R18, R138 ;  /* 0x0000008a00127308 */ /* 0x0002a20000000800 */
[----:B------:R-:W-:Y:S02]  /*36c0*/  FFMA.FTZ R16, -R162, R162, 1 ;  /* 0x3f800000a2107423 */ /* 0x000fe400000101a2 */
[----:B----4-:R-:W-:Y:S02]  /*36d0*/  FMUL.FTZ R3, R21, R3 ;  /* 0x0000000315037220 */ /* 0x010fe40000410000 */
[----:B------:R-:W-:Y:S01]  /*36e0*/  FMUL.FTZ R162, R4, R17 ;  /* 0x0000001104a27220 */ /* 0x000fe20000410000 */
[----:B------:R-:W-:Y:S01]  /*36f0*/  FSEL R4, R239, -INF , P6 ;  /* 0xff800000ef047808 */ /* 0x000fe20003000000 */
[----:B------:R-:W-:Y:S01]  /*3700*/  FMUL.FTZ R229, R7, R16 ;  /* 0x0000001007e57220 */ /* 0x000fe20000410000 */
[----:B------:R-:W-:Y:S01]  /*3710*/  FSEL R7, R241, -INF , P2 ;  /* 0xff800000f1077808 */ /* 0x000fe20001000000 */
[----:B------:R-:W-:Y:S01]  /*3720*/  FMUL.FTZ R32, R3, R5 ;  /* 0x0000000503207220 */ /* 0x000fe20000410000 */
[----:B------:R-:W-:Y:S01]  /*3730*/  FSEL R5, R240, -INF , P1 ;  /* 0xff800000f0057808 */ /* 0x000fe20000800000 */
[----:B------:R-:W-:Y:S01]  /*3740*/  MUFU.EX2 R146, R146 ;  /* 0x0000009200927308 */ /* 0x000fe20000000800 */
[----:B------:R-:W-:Y:S02]  /*3750*/  FSEL R3, R237, -INF , P5 ;  /* 0xff800000ed037808 */ /* 0x000fe40002800000 */
[----:B------:R-:W-:Y:S02]  /*3760*/  FSEL R16, R242, -INF , P3 ;  /* 0xff800000f2107808 */ /* 0x000fe40001800000 */
[----:B------:R-:W-:Y:S01]  /*3770*/  FSEL R17, R243, -INF , P4 ;  /* 0xff800000f3117808 */ /* 0x000fe20002000000 */
[--C-:B------:R-:W-:Y:S01]  /*3780*/  FFMA.FTZ R148, R3, c[0x0][0x29c], -R145.reuse ;  /* 0x0000a70003947a23 */ /* 0x100fe20000010891 */
[----:B------:R-:W-:Y:S01]  /*3790*/  LOP3.LUT P3, RZ, R227, 0x40, RZ, 0xc0, !PT ;  /* 0x00000040e3ff7812 */ /* 0x000fe2000786c0ff */
[--C-:B------:R-:W-:Y:S01]  /*37a0*/  FFMA.FTZ R152, R16, c[0x0][0x29c], -R145.reuse ;  /* 0x0000a70010987a23 */ /* 0x100fe20000010891 */
[----:B------:R-:W-:Y:S01]  /*37b0*/  MOV R16, R151 ;  /* 0x0000009700107202 */ /* 0x000fe20000000f00 */
[--C-:B------:R-:W-:Y:S01]  /*37c0*/  FFMA.FTZ R151, R7, c[0x0][0x29c], -R145.reuse ;  /* 0x0000a70007977a23 */ /* 0x100fe20000010891 */
[----:B------:R-:W-:Y:S01]  /*37d0*/  MOV R7, R150 ;  /* 0x0000009600077202 */ /* 0x000fe20000000f00 */
[--C-:B------:R-:W-:Y:S01]  /*37e0*/  FFMA.FTZ R150, R5, c[0x0][0x29c], -R145.reuse ;  /* 0x0000a70005967a23 */ /* 0x100fe20000010891 */
[----:B------:R-:W-:Y:S01]  /*37f0*/  MOV R5, R149 ;  /* 0x0000009500057202 */ /* 0x000fe20000000f00 */
[--C-:B------:R-:W-:Y:S01]  /*3800*/  FFMA.FTZ R149, R4, c[0x0][0x29c], -R145.reuse ;  /* 0x0000a70004957a23 */ /* 0x100fe20000010891 */
[----:B------:R-:W-:Y:S01]  /*3810*/  MOV R4, R143 ;  /* 0x0000008f00047202 */ /* 0x000fe20000000f00 */
[--C-:B------:R-:W-:Y:S01]  /*3820*/  FFMA.FTZ R143, R2, c[0x0][0x29c], -R145.reuse ;  /* 0x0000a700028f7a23 */ /* 0x100fe20000010891 */
[----:B------:R-:W-:Y:S01]  /*3830*/  FSEL R33, R5, -INF , P4 ;  /* 0xff80000005217808 */ /* 0x000fe20002000000 */
[----:B------:R-:W-:Y:S01]  /*3840*/  FFMA.FTZ R145, R17, c[0x0][0x29c], -R145 ;  /* 0x0000a70011917a23 */ /* 0x000fe20000010891 */
[----:B-1----:R-:W-:Y:S01]  /*3850*/  MOV R138, R16 ;  /* 0x00000010008a7202 */ /* 0x002fe20000000f00 */
[----:B------:R-:W-:Y:S01]  /*3860*/  FADD.FTZ R2, R19, -R0 ;  /* 0x8000000013027221 */ /* 0x000fe20000010000 */
[----:B------:R-:W1:Y:S01]  /*3870*/  MUFU.EX2 R17, R139 ;  /* 0x0000008b00117308 */ /* 0x000e620000000800 */
[----:B------:R-:W-:Y:S01]  /*3880*/  FFMA.FTZ R3, -R161, R161, 1 ;  /* 0x3f800000a1037423 */ /* 0x000fe200000101a1 */
[----:B------:R-:W-:Y:S01]  /*3890*/  MOV R19, R249 ;  /* 0x000000f900137202 */ /* 0x000fe20000000f00 */
[----:B--2---:R-:W-:Y:S01]  /*38a0*/  FMUL.FTZ R2, R18, R2 ;  /* 0x0000000212027220 */ /* 0x004fe20000410000 */
[----:B------:R-:W-:Y:S01]  /*38b0*/  FSEL R16, R250, -INF , P2 ;  /* 0xff800000fa107808 */ /* 0x000fe20001000000 */
[----:B------:R-:W-:Y:S01]  /*38c0*/  FFMA.FTZ R33, R33, c[0x0][0x29c], -R144 ;  /* 0x0000a70021217a23 */ /* 0x000fe20000010890 */
[C---:B------:R-:W-:Y:S01]  /*38d0*/  LOP3.LUT P4, RZ, R227.reuse, 0x80, RZ, 0xc0, !PT ;  /* 0x00000080e3ff7812 */ /* 0x040fe2000788c0ff */
[----:B------:R-:W-:Y:S01]  /*38e0*/  FMUL.FTZ R249, R2, R3 ;  /* 0x0000000302f97220 */ /* 0x000fe20000410000 */
[----:B------:R-:W-:Y:S01]  /*38f0*/  LOP3.LUT P2, RZ, R227, 0x20, RZ, 0xc0, !PT ;  /* 0x00000020e3ff7812 */ /* 0x000fe2000784c0ff */
[--C-:B------:R-:W-:Y:S01]  /*3900*/  FADD.FTZ R2, R22, -R0.reuse ;  /* 0x8000000016027221 */ /* 0x100fe20000010000 */
[----:B------:R-:W-:Y:S01]  /*3910*/  MOV R22, R7 ;  /* 0x0000000700167202 */ /* 0x000fe20000000f00 */
[----:B------:R-:W-:Y:S01]  /*3920*/  FFMA.FTZ R3, -R158, R158, 1 ;  /* 0x3f8000009e037423 */ /* 0x000fe2000001019e */
[----:B------:R2:W3:Y:S10]  /*3930*/  MUFU.EX2 R7, R141 ;  /* 0x0000008d00077308 */ /* 0x0004f40000000800 */
[----:B------:R-:W-:Y:S01]  /*3940*/  MUFU.EX2 R145, R145 ;  /* 0x0000009100917308 */ /* 0x000fe20000000800 */
[----:B-1----:R-:W-:Y:S01]  /*3950*/  FMUL.FTZ R2, R17, R2 ;  /* 0x0000000211027220 */ /* 0x002fe20000410000 */
[----:B------:R-:W-:Y:S02]  /*3960*/  MOV R139, R4 ;  /* 0x00000004008b7202 */ /* 0x000fe40000000f00 */
[----:B------:R-:W-:Y:S01]  /*3970*/  FSEL R4, R247, -INF , P1 ;  /* 0xff800000f7047808 */ /* 0x000fe20000800000 */
[----:B------:R-:W-:Y:S01]  /*3980*/  FMUL.FTZ R161, R2, R3 ;  /* 0x0000000302a17220 */ /* 0x000fe20000410000 */
[----:B------:R-:W-:Y:S01]  /*3990*/  LOP3.LUT P1, RZ, R227, 0x10, RZ, 0xc0, !PT ;  /* 0x00000010e3ff7812 */ /* 0x000fe2000782c0ff */
[--C-:B------:R-:W-:Y:S01]  /*39a0*/  FADD.FTZ R2, R23, -R0.reuse ;  /* 0x8000000017027221 */ /* 0x100fe20000010000 */
[----:B------:R-:W-:Y:S01]  /*39b0*/  MOV R23, R5 ;  /* 0x0000000500177202 */ /* 0x000fe20000000f00 */
[----:B------:R-:W-:Y:S02]  /*39c0*/  FADD.FTZ R5, R6, -R0 ;  /* 0x8000000006057221 */ /* 0x000fe40000010000 */
[----:B------:R-:W1:Y:S01]  /*39d0*/  MUFU.EX2 R6, R142 ;  /* 0x0000008e00067308 */ /* 0x000e620000000800 */
[----:B------:R-:W-:Y:S01]  /*39e0*/  FFMA.FTZ R3, -R159, R159, 1 ;  /* 0x3f8000009f037423 */ /* 0x000fe2000001019f */
[----:B--2---:R-:W-:Y:S01]  /*39f0*/  MOV R141, R139 ;  /* 0x0000008b008d7202 */ /* 0x004fe20000000f00 */
[----:B---3--:R-:W-:Y:S02]  /*3a00*/  FMUL.FTZ R2, R7, R2 ;  /* 0x0000000207027220 */ /* 0x008fe40000410000 */
[----:B------:R-:W-:Y:S01]  /*3a10*/  FFMA.FTZ R139, R20, c[0x0][0x29c], -R144 ;  /* 0x0000a700148b7a23 */ /* 0x000fe20000010890 */
[----:B------:R-:W-:Y:S01]  /*3a20*/  MOV R20, R161 ;  /* 0x000000a100147202 */ /* 0x000fe20000000f00 */
[----:B------:R-:W-:Y:S01]  /*3a30*/  FMUL.FTZ R158, R2, R3 ;  /* 0x00000003029e7220 */ /* 0x000fe20000410000 */
[----:B------:R-:W-:Y:S01]  /*3a40*/  FSEL R3, R248, -INF , P6 ;  /* 0xff800000f8037808 */ /* 0x000fe20003000000 */
[--C-:B------:R-:W-:Y:S01]  /*3a50*/  FADD.FTZ R2, R34, -R0.reuse ;  /* 0x8000000022027221 */ /* 0x100fe20000010000 */
[----:B------:R-:W-:Y:S01]  /*3a60*/  MOV R34, R138 ;  /* 0x0000008a00227202 */ /* 0x000fe20000000f00 */
[----:B------:R-:W-:Y:S01]  /*3a70*/  FADD.FTZ R138, R35, -R0 ;  /* 0x80000000238a7221 */ /* 0x000fe20000010000 */
[----:B------:R-:W-:Y:S01]  /*3a80*/  MOV R35, R32 ;  /* 0x0000002000237202 */ /* 0x000fe20000000f00 */
[--C-:B------:R-:W-:Y:S02]  /*3a90*/  FFMA.FTZ R32, R155, c[0x0][0x29c], -R144.reuse ;  /* 0x0000a7009b207a23 */ /* 0x100fe40000010890 */
[--C-:B------:R-:W-:Y:S02]  /*3aa0*/  FFMA.FTZ R155, R4, c[0x0][0x29c], -R144.reuse ;  /* 0x0000a700049b7a23 */ /* 0x100fe40000010890 */
[----:B------:R-:W2:Y:S01]  /*3ab0*/  MUFU.EX2 R4, R163 ;  /* 0x000000a300047308 */ /* 0x000ea20000000800 */
[----:B------:R-:W-:Y:S02]  /*3ac0*/  FFMA.FTZ R0, -R156, R156, 1 ;  /* 0x3f8000009c007423 */ /* 0x000fe4000001019c */
[--C-:B------:R-:W-:Y:S02]  /*3ad0*/  FFMA.FTZ R159, R3, c[0x0][0x29c], -R144.reuse ;  /* 0x0000a700039f7a23 */ /* 0x100fe40000010890 */
[----:B-1----:R-:W-:Y:S02]  /*3ae0*/  FMUL.FTZ R2, R6, R2 ;  /* 0x0000000206027220 */ /* 0x002fe40000410000 */
[--C-:B------:R-:W-:Y:S03]  /*3af0*/  FFMA.FTZ R142, R16, c[0x0][0x29c], -R144.reuse ;  /* 0x0000a700108e7a23 */ /* 0x100fe60000010890 */
[----:B------:R-:W1:Y:S01]  /*3b00*/  MUFU.EX2 R3, R157 ;  /* 0x0000009d00037308 */ /* 0x000e620000000800 */
[----:B------:R-:W-:Y:S01]  /*3b10*/  FMUL.FTZ R156, R2, R0 ;  /* 0x00000000029c7220 */ /* 0x000fe20000410000 */
[----:B------:R-:W-:Y:S02]  /*3b20*/  FSEL R0, R244, -INF , P0 ;  /* 0xff800000f4007808 */ /* 0x000fe40000000000 */
[----:B------:R-:W-:Y:S05]  /*3b30*/  FSEL R2, R245, -INF , P5 ;  /* 0xff800000f5027808 */ /* 0x000fea0002800000 */
[--C-:B------:R-:W-:Y:S01]  /*3b40*/  FFMA.FTZ R161, R2, c[0x0][0x29c], -R144.reuse ;  /* 0x0000a70002a17a23 */ /* 0x100fe20000010890 */
[----:B------:R-:W-:Y:S01]  /*3b50*/  MUFU.EX2 R16, R150 ;  /* 0x0000009600107308 */ /* 0x000fe20000000800 */
[----:B------:R-:W-:Y:S02]  /*3b60*/  FFMA.FTZ R144, R0, c[0x0][0x29c], -R144 ;  /* 0x0000a70000907a23 */ /* 0x000fe40000010890 */
[----:B------:R-:W-:Y:S01]  /*3b70*/  FFMA.FTZ R0, -R236, R236, 1 ;  /* 0x3f800000ec007423 */ /* 0x000fe200000101ec */
[----:B------:R-:W-:Y:S01]  /*3b80*/  MOV R236, R34 ;  /* 0x0000002200ec7202 */ /* 0x000fe20000000f00 */
[----:B--2---:R-:W-:Y:S01]  /*3b90*/  FMUL.FTZ R154, R4, R154 ;  /* 0x0000009a049a7220 */ /* 0x004fe20000410000 */
[----:B------:R-:W-:Y:S01]  /*3ba0*/  MOV R163, R23 ;  /* 0x0000001700a37202 */ /* 0x000fe20000000f00 */
[----:B------:R-:W-:Y:S01]  /*3bb0*/  FMUL.FTZ R2, R147, R137 ;  /* 0x0000008993027220 */ /* 0x000fe20000410000 */
[----:B------:R-:W-:Y:S01]  /*3bc0*/  F2FP.PACK_AB R134, R134, R4 ;  /* 0x000000048686723e */ /* 0x000fe200000000ff */
[----:B------:R-:W-:Y:S01]  /*3bd0*/  FMUL.FTZ R34, R154, R0 ;  /* 0x000000009a227220 */ /* 0x000fe20000410000 */
[----:B------:R2:W-:Y:S01]  /*3be0*/  MUFU.EX2 R137, R153 ;  /* 0x0000009900897308 */ /* 0x0005e20000000800 */
[----:B------:R-:W-:Y:S01]  /*3bf0*/  FFMA.FTZ R0, -R232, R232, 1 ;  /* 0x3f800000e8007423 */ /* 0x000fe200000101e8 */
[----:B------:R-:W-:Y:S02]  /*3c00*/  MOV R232, R20 ;  /* 0x0000001400e87202 */ /* 0x000fe40000000f00 */
[----:B-1----:R-:W-:Y:S01]  /*3c10*/  F2FP.PACK_AB R4, R160, R3 ;  /* 0x00000003a004723e */ /* 0x002fe200000000ff */
[----:B------:R-:W-:Y:S01]  /*3c20*/  FMUL.FTZ R23, R2, R0 ;  /* 0x0000000002177220 */ /* 0x000fe20000410000 */
[----:B------:R-:W-:Y:S01]  /*3c30*/  MOV R157, R35 ;  /* 0x00000023009d7202 */ /* 0x000fe20000000f00 */
[----:B------:R-:W-:Y:S01]  /*3c40*/  FFMA.FTZ R0, -R238, R238, 1 ;  /* 0x3f800000ee007423 */ /* 0x000fe200000101ee */
[----:B------:R-:W-:Y:S01]  /*3c50*/  MOV R238, R141 ;  /* 0x0000008d00ee7202 */ /* 0x000fe20000000f00 */
[----:B------:R-:W-:Y:S01]  /*3c60*/  FMUL.FTZ R5, R3, R5 ;  /* 0x0000000503057220 */ /* 0x000fe20000410000 */
[----:B------:R1:W-:Y:S01]  /*3c70*/  MUFU.EX2 R2, R152 ;  /* 0x0000009800027308 */ /* 0x0003e20000000800 */
[----:B------:R-:W-:Y:S02]  /*3c80*/  F2FP.PACK_AB R3, R132, R140 ;  /* 0x0000008c8403723e */ /* 0x000fe400000000ff */
[----:B------:R-:W-:Y:S01]  /*3c90*/  F2FP.PACK_AB R132, R18, R21 ;  /* 0x000000151284723e */ /* 0x000fe200000000ff */
[----:B------:R-:W-:Y:S01]  /*3ca0*/  FMUL.FTZ R154, R5, R0 ;  /* 0x00000000059a7220 */ /* 0x000fe20000410000 */
[C---:B------:R-:W-:Y:S01]  /*3cb0*/  F2FP.PACK_AB R21, R146.reuse, R6 ;  /* 0x000000069215723e */ /* 0x040fe200000000ff */
[----:B------:R-:W3:Y:S01]  /*3cc0*/  LDS R0, [R236.X4+0xf300] ;  /* 0x00f30000ec007984 */ /* 0x000ee20000004800 */
[----:B------:R-:W-:Y:S01]  /*3cd0*/  FMUL.FTZ R146, R146, R138 ;  /* 0x0000008a92927220 */ /* 0x000fe20000410000 */
[----:B------:R-:W-:Y:S01]  /*3ce0*/  F2FP.PACK_AB R35, R135, R136 ;  /* 0x000000888723723e */ /* 0x000fe200000000ff */
[----:B------:R-:W-:Y:S01]  /*3cf0*/  FFMA.FTZ R6, -R233, R233, 1 ;  /* 0x3f800000e9067423 */ /* 0x000fe200000101e9 */
[----:B------:R4:W-:Y:S01]  /*3d00*/  MUFU.EX2 R141, R32 ;  /* 0x00000020008d7308 */ /* 0x0009e20000000800 */
[----:B------:R-:W-:Y:S02]  /*3d10*/  F2FP.PACK_AB R147, R147, R133 ;  /* 0x000000859393723e */ /* 0x000fe400000000ff */
[----:B------:R-:W-:Y:S02]  /*3d20*/  F2FP.PACK_AB R34, R231, R34 ;  /* 0x00000022e722723e */ /* 0x000fe400000000ff */
[----:B--2---:R-:W-:Y:S02]  /*3d30*/  MOV R153, R22 ;  /* 0x0000001600997202 */ /* 0x004fe40000000f00 */
[----:B------:R-:W-:Y:S02]  /*3d40*/  F2FP.PACK_AB R135, R23, R162 ;  /* 0x000000a21787723e */ /* 0x000fe400000000ff */
[----:B------:R-:W-:Y:S01]  /*3d50*/  F2FP.PACK_AB R23, R229, R154 ;  /* 0x0000009ae517723e */ /* 0x000fe200000000ff */
[----:B------:R-:W2:Y:S01]  /*3d60*/  MUFU.EX2 R5, R151 ;  /* 0x0000009700057308 */ /* 0x000ea20000000800 */
[----:B------:R-:W-:Y:S02]  /*3d70*/  F2FP.PACK_AB R136, R230, R238 ;  /* 0x000000eee688723e */ /* 0x000fe400000000ff */
[----:B-1----:R-:W-:Y:S04]  /*3d80*/  MOV R152, R19 ;  /* 0x0000001300987202 */ /* 0x002fe80000000f00 */
[----:B------:R-:W-:Y:S03]  /*3d90*/  F2FP.PACK_AB R133, R152, R153 ;  /* 0x000000999885723e */ /* 0x000fe600000000ff */
[----:B------:R1:W-:Y:S01]  /*3da0*/  MUFU.EX2 R19, R148 ;  /* 0x0000009400137308 */ /* 0x0003e20000000800 */
[----:B----4-:R-:W-:Y:S01]  /*3db0*/  F2FP.PACK_AB R32, R7, R17 ;  /* 0x000000110720723e */ /* 0x010fe200000000ff */
[----:B------:R-:W-:Y:S02]  /*3dc0*/  FMUL.FTZ R17, R146, R6 ;  /* 0x0000000692117220 */ /* 0x000fe40000410000 */
[----:B------:R-:W4:Y:S01]  /*3dd0*/  LDL R146, [R1+0x60] ;  /* 0x0000600001927983 */ /* 0x000f220000100800 */
[----:B------:R-:W-:Y:S05]  /*3de0*/  FFMA.FTZ R6, -R246, R246, 1 ;  /* 0x3f800000f6067423 */ /* 0x000fea00000101f6 */
[----:B------:R-:W-:Y:S01]  /*3df0*/  MUFU.EX2 R140, R139 ;  /* 0x0000008b008c7308 */ /* 0x000fe20000000800 */
[----:B------:R-:W-:Y:S02]  /*3e00*/  F2FP.PACK_AB R17, R17, R156 ;  /* 0x0000009c1111723e */ /* 0x000fe400000000ff */
[----:B--2---:R-:W-:Y:S01]  /*3e10*/  F2FP.PACK_AB R7, R5, R2 ;  /* 0x000000020507723e */ /* 0x004fe200000000ff */
[--C-:B---3--:R-:W-:Y:S02]  /*3e20*/  FADD.FTZ R8, R8, -R0.reuse ;  /* 0x8000000008087221 */ /* 0x108fe40000010000 */
[--C-:B------:R-:W-:Y:S04]  /*3e30*/  FADD.FTZ R9, R9, -R0.reuse ;  /* 0x8000000009097221 */ /* 0x100fe80000010000 */
[----:B------:R-:W2:Y:S01]  /*3e40*/  MUFU.EX2 R22, R143 ;  /* 0x0000008f00167308 */ /* 0x000ea20000000800 */
[----:B------:R-:W-:Y:S01]  /*3e50*/  FMUL.FTZ R18, R145, R8 ;  /* 0x0000000891127220 */ /* 0x000fe20000410000 */
[C---:B------:R-:W-:Y:S01]  /*3e60*/  F2FP.PACK_AB R145, R137.reuse, R145 ;  /* 0x000000918991723e */ /* 0x040fe200000000ff */
[----:B------:R-:W-:Y:S01]  /*3e70*/  FMUL.FTZ R9, R137, R9 ;  /* 0x0000000989097220 */ /* 0x000fe20000410000 */
[----:B-1----:R-:W3:Y:S01]  /*3e80*/  LDL R148, [R1+0x40] ;  /* 0x0000400001947983 */ /* 0x002ee20000100800 */
[----:B------:R-:W-:Y:S02]  /*3e90*/  FFMA.FTZ R8, -R243, R243, 1 ;  /* 0x3f800000f3087423 */ /* 0x000fe400000101f3 */
[--C-:B------:R-:W-:Y:S02]  /*3ea0*/  FADD.FTZ R12, R12, -R0.reuse ;  /* 0x800000000c0c7221 */ /* 0x100fe40000010000 */
[--C-:B------:R-:W-:Y:S01]  /*3eb0*/  FADD.FTZ R13, R13, -R0.reuse ;  /* 0x800000000d0d7221 */ /* 0x100fe20000010000 */
[----:B------:R-:W1:Y:S01]  /*3ec0*/  MUFU.EX2 R20, R149 ;  /* 0x0000009500147308 */ /* 0x000e620000000800 */
[----:B------:R-:W-:Y:S01]  /*3ed0*/  FMUL.FTZ R8, R18, R8 ;  /* 0x0000000812087220 */ /* 0x000fe20000410000 */
[----:B------:R-:W-:Y:S01]  /*3ee0*/  F2FP.PACK_AB R18, R158, R232 ;  /* 0x000000e89e12723e */ /* 0x000fe200000000ff */
[----:B------:R-:W-:Y:S02]  /*3ef0*/  FMUL.FTZ R6, R9, R6 ;  /* 0x0000000609067220 */ /* 0x000fe40000410000 */
[--C-:B------:R-:W-:Y:S02]  /*3f00*/  FADD.FTZ R24, R24, -R0.reuse ;  /* 0x8000000018187221 */ /* 0x100fe40000010000 */
[--C-:B------:R-:W-:Y:S02]  /*3f10*/  FADD.FTZ R29, R29, -R0.reuse ;  /* 0x800000001d1d7221 */ /* 0x100fe40000010000 */
[----:B------:R-:W-:Y:S01]  /*3f20*/  FMUL.FTZ R12, R2, R12 ;  /* 0x0000000c020c7220 */ /* 0x000fe20000410000 */
[----:B------:R5:W5:Y:S01]  /*3f30*/  MUFU.EX2 R143, R33 ;  /* 0x00000021008f7308 */ /* 0x000b620000000800 */
[----:B------:R-:W-:Y:S02]  /*3f40*/  FMUL.FTZ R13, R5, R13 ;  /* 0x0000000d050d7220 */ /* 0x000fe40000410000 */
[----:B------:R-:W-:Y:S02]  /*3f50*/  FFMA.FTZ R5, -R242, R242, 1 ;  /* 0x3f800000f2057423 */ /* 0x000fe400000101f2 */
[----:B------:R-:W-:Y:S02]  /*3f60*/  FFMA.FTZ R2, -R241, R241, 1 ;  /* 0x3f800000f1027423 */ /* 0x000fe400000101f1 */
[----:B------:R-:W-:Y:S02]  /*3f70*/  FMUL.FTZ R138, R12, R5 ;  /* 0x000000050c8a7220 */ /* 0x000fe40000410000 */
[----:B------:R-:W-:Y:S01]  /*3f80*/  FMUL.FTZ R137, R13, R2 ;  /* 0x000000020d897220 */ /* 0x000fe20000410000 */
[----:B------:R-:W-:Y:S01]  /*3f90*/  F2FP.PACK_AB R13, R6, R8 ;  /* 0x00000008060d723e */ /* 0x000fe200000000ff */
[--C-:B------:R-:W-:Y:S01]  /*3fa0*/  FADD.FTZ R25, R25, -R0.reuse ;  /* 0x8000000019197221 */ /* 0x100fe20000010000 */
[----:B--2---:R-:W-:Y:S01]  /*3fb0*/  F2FP.PACK_AB R6, R22, R19 ;  /* 0x000000131606723e */ /* 0x004fe200000000ff */
[----:B------:R-:W-:Y:S01]  /*3fc0*/  FADD.FTZ R28, R28, -R0 ;  /* 0x800000001c1c7221 */ /* 0x000fe20000010000 */
[----:B-1----:R-:W-:Y:S01]  /*3fd0*/  F2FP.PACK_AB R5, R20, R16 ;  /* 0x000000101405723e */ /* 0x002fe200000000ff */
[----:B------:R-:W-:Y:S01]  /*3fe0*/  FMUL.FTZ R139, R16, R24 ;  /* 0x00000018108b7220 */ /* 0x000fe20000410000 */
[----:B------:R-:W1:Y:S01]  /*3ff0*/  LDS R0, [R236.X4+0xf320] ;  /* 0x00f32000ec007984 */ /* 0x000e620000004800 */
[----:B------:R-:W-:Y:S01]  /*4000*/  FMUL.FTZ R22, R22, R29 ;  /* 0x0000001d16167220 */ /* 0x000fe20000410000 */
[----:B------:R-:W2:Y:S01]  /*4010*/  MUFU.EX2 R142, R142 ;  /* 0x0000008e008e7308 */ /* 0x000ea20000000800 */
[----:B------:R-:W-:Y:S01]  /*4020*/  FFMA.FTZ R12, -R240, R240, 1 ;  /* 0x3f800000f00c7423 */ /* 0x000fe200000101f0 */
[----:B------:R-:W-:Y:S01]  /*4030*/  STS [R228+0xf480], R134 ;  /* 0x00f48086e4007388 */ /* 0x000fe20000000800 */
[----:B------:R-:W-:Y:S02]  /*4040*/  FFMA.FTZ R2, -R235, R235, 1 ;  /* 0x3f800000eb027423 */ /* 0x000fe400000101eb */
[----:B------:R-:W-:Y:S01]  /*4050*/  FMUL.FTZ R20, R20, R25 ;  /* 0x0000001914147220 */ /* 0x000fe20000410000 */
[----:B------:R2:W-:Y:S01]  /*4060*/  STS [R228+0xf880], R4 ;  /* 0x00f88004e4007388 */ /* 0x0005e20000000800 */
[----:B------:R-:W-:Y:S01]  /*4070*/  FMUL.FTZ R25, R139, R12 ;  /* 0x0000000c8b197220 */ /* 0x000fe20000410000 */
[----:B-----5:R-:W-:Y:S01]  /*4080*/  F2FP.PACK_AB R33, R249, R157 ;  /* 0x0000009df921723e */ /* 0x020fe200000000ff */
[----:B------:R-:W-:Y:S01]  /*4090*/  FMUL.FTZ R12, R22, R2 ;  /* 0x00000002160c7220 */ /* 0x000fe20000410000 */
[----:B------:R-:W-:Y:S01]  /*40a0*/  IADD3 R2, R228, 0xf4c0, RZ ;  /* 0x0000f4c0e4027810 */ /* 0x000fe20007ffe0ff */
[----:B------:R-:W-:Y:S01]  /*40b0*/  MUFU.EX2 R24, R159 ;  /* 0x0000009f00187308 */ /* 0x000fe20000000800 */
[----:B------:R-:W-:Y:S02]  /*40c0*/  FMUL.FTZ R16, R19, R28 ;  /* 0x0000001c13107220 */ /* 0x000fe40000410000 */
[----:B------:R-:W-:Y:S02]  /*40d0*/  FFMA.FTZ R9, -R239, R239, 1 ;  /* 0x3f800000ef097423 */ /* 0x000fe400000101ef */
[----:B------:R-:W-:Y:S02]  /*40e0*/  FFMA.FTZ R8, -R237, R237, 1 ;  /* 0x3f800000ed087423 */ /* 0x000fe400000101ed */
[----:B------:R-:W-:Y:S01]  /*40f0*/  FMUL.FTZ R20, R20, R9 ;  /* 0x0000000914147220 */ /* 0x000fe20000410000 */
[----:B------:R-:W-:Y:S01]  /*4100*/  F2FP.PACK_AB R9, R137, R138 ;  /* 0x0000008a8909723e */ /* 0x000fe200000000ff */
[----:B------:R-:W-:Y:S01]  /*4110*/  FMUL.FTZ R16, R16, R8 ;  /* 0x0000000810107220 */ /* 0x000fe20000410000 */
[----:B------:R-:W-:Y:S02]  /*4120*/  MUFU.EX2 R155, R155 ;  /* 0x0000009b009b7308 */ /* 0x000fe40000000800 */
[----:B------:R-:W-:Y:S02]  /*4130*/  F2FP.PACK_AB R8, R20, R25 ;  /* 0x000000191408723e */ /* 0x000fe400000000ff */
[----:B------:R-:W-:Y:S02]  /*4140*/  F2FP.PACK_AB R12, R12, R16 ;  /* 0x000000100c0c723e */ /* 0x000fe400000000ff */
[----:B--2---:R-:W-:Y:S04]  /*4150*/  F2FP.PACK_AB R4, R141, R143 ;  /* 0x0000008f8d04723e */ /* 0x004fe800000000ff */
[----:B------:R-:W2:Y:S01]  /*4160*/  MUFU.EX2 R19, R161 ;  /* 0x000000a100137308 */ /* 0x000ea20000000800 */
[--C-:B-1----:R-:W-:Y:S02]  /*4170*/  FADD.FTZ R10, R10, -R0.reuse ;  /* 0x800000000a0a7221 */ /* 0x102fe40000010000 */
[--C-:B------:R-:W-:Y:S07]  /*4180*/  FADD.FTZ R11, R11, -R0.reuse ;  /* 0x800000000b0b7221 */ /* 0x100fee0000010000 */
[----:B------:R-:W1:Y:S01]  /*4190*/  MUFU.EX2 R144, R144 ;  /* 0x0000009000907308 */ /* 0x000e620000000800 */
[----:B------:R-:W-:Y:S02]  /*41a0*/  FMUL.FTZ R10, R143, R10 ;  /* 0x0000000a8f0a7220 */ /* 0x000fe40000410000 */
[--C-:B------:R-:W-:Y:S02]  /*41b0*/  FADD.FTZ R14, R14, -R0.reuse ;  /* 0x800000000e0e7221 */ /* 0x100fe40000010000 */
[--C-:B------:R-:W-:Y:S02]  /*41c0*/  FADD.FTZ R15, R15, -R0.reuse ;  /* 0x800000000f0f7221 */ /* 0x100fe40000010000 */
[----:B------:R-:W-:Y:S02]  /*41d0*/  FMUL.FTZ R14, R140, R14 ;  /* 0x0000000e8c0e7220 */ /* 0x000fe40000410000 */
[----:B------:R-:W-:Y:S02]  /*41e0*/  FMUL.FTZ R15, R142, R15 ;  /* 0x0000000f8e0f7220 */ /* 0x000fe40000410000 */
[--C-:B------:R-:W-:Y:S02]  /*41f0*/  FADD.FTZ R26, R26, -R0.reuse ;  /* 0x800000001a1a7221 */ /* 0x100fe40000010000 */
[--C-:B------:R-:W-:Y:S02]  /*4200*/  FADD.FTZ R27, R27, -R0.reuse ;  /* 0x800000001b1b7221 */ /* 0x100fe40000010000 */
[--C-:B------:R-:W-:Y:S02]  /*4210*/  FADD.FTZ R30, R30, -R0.reuse ;  /* 0x800000001e1e7221 */ /* 0x100fe40000010000 */
[----:B------:R-:W-:Y:S02]  /*4220*/  FADD.FTZ R31, R31, -R0 ;  /* 0x800000001f1f7221 */ /* 0x000fe40000010000 */
[----:B------:R-:W-:Y:S02]  /*4230*/  FFMA.FTZ R0, -R247, R247, 1 ;  /* 0x3f800000f7007423 */ /* 0x000fe400000101f7 */
[----:B--2---:R-:W-:Y:S02]  /*4240*/  FMUL.FTZ R30, R19, R30 ;  /* 0x0000001e131e7220 */ /* 0x004fe40000410000 */
[----:B-1----:R-:W-:Y:S01]  /*4250*/  FMUL.FTZ R31, R144, R31 ;  /* 0x0000001f901f7220 */ /* 0x002fe20000410000 */
[----:B---3--:R-:W-:Y:S11]  /*4260*/  LOP3.LUT P0, RZ, R148, 0x4, RZ, 0xc0, !PT ;  /* 0x0000000494ff7812 */ /* 0x008ff6000780c0ff */
[----:B------:R-:W-:Y:S02]  /*4270*/  @!UPT UIADD3 URZ, URZ, URZ, URZ ;  /* 0x0000003f3f3ff290 */ /* 0x000fe4000fffe03f */
[----:B----4-:R-:W-:Y:S02]  /*4280*/  @P0 IADD3 R2, R146, -0x40, RZ ;  /* 0xffffffc092020810 */ /* 0x010fe40007ffe0ff */
[----:B------:R-:W-:Y:S03]  /*4290*/  PLOP3.LUT P0, PT, PT, PT, UP0, 0x80, 0x0 ;  /* 0x000000000000781c */ /* 0x000fe60003f0f008 */
[----:B------:R1:W-:Y:S04]  /*42a0*/  STS [R2], R3 ;  /* 0x0000000302007388 */ /* 0x0003e80000000800 */
[----:B------:R-:W-:Y:S04]  /*42b0*/  STS [R2+0x400], R132 ;  /* 0x0004008402007388 */ /* 0x000fe80000000800 */
[----:B------:R-:W-:Y:S04]  /*42c0*/  STS [R228+0x10480], R145 ;  /* 0x01048091e4007388 */ /* 0x000fe80000000800 */
[----:B------:R2:W-:Y:S04]  /*42d0*/  STS [R228+0x10880], R4 ;  /* 0x01088004e4007388 */ /* 0x0005e80000000800 */
[----:B------:R3:W-:Y:S01]  /*42e0*/  STS [R2+0x1000], R7 ;  /* 0x0010000702007388 */ /* 0x0007e20000000800 */
[----:B-1----:R-:W-:Y:S05]  /*42f0*/  F2FP.PACK_AB R3, R142, R140 ;  /* 0x0000008c8e03723e */ /* 0x002fea00000000ff */
[----:B------:R1:W-:Y:S04]  /*4300*/  STS [R2+0x1400], R3 ;  /* 0x0014000302007388 */ /* 0x0003e80000000800 */
[----:B------:R-:W-:Y:S01]  /*4310*/  STS [R228+0x11480], R35 ;  /* 0x01148023e4007388 */ /* 0x000fe20000000800 */
[----:B--2---:R-:W-:Y:S03]  /*4320*/  FFMA.FTZ R4, -R252, R252, 1 ;  /* 0x3f800000fc047423 */ /* 0x004fe600000101fc */
[----:B------:R-:W-:Y:S01]  /*4330*/  STS [R228+0x11880], R32 ;  /* 0x01188020e4007388 */ /* 0x000fe20000000800 */
[----:B---3--:R-:W-:Y:S03]  /*4340*/  FMUL.FTZ R7, R141, R11 ;  /* 0x0000000b8d077220 */ /* 0x008fe60000410000 */
[----:B------:R-:W-:Y:S01]  /*4350*/  STS [R2+0x2000], R147 ;  /* 0x0020009302007388 */ /* 0x000fe20000000800 */
[----:B------:R-:W-:Y:S03]  /*4360*/  FMUL.FTZ R7, R7, R4 ;  /* 0x0000000407077220 */ /* 0x000fe60000410000 */
[----:B------:R-:W-:Y:S01]  /*4370*/  STS [R2+0x2400], R21 ;  /* 0x0024001502007388 */ /* 0x000fe20000000800 */
[----:B------:R-:W-:Y:S03]  /*4380*/  FFMA.FTZ R4, -R250, R250, 1 ;  /* 0x3f800000fa047423 */ /* 0x000fe600000101fa */
[----:B------:R2:W-:Y:S01]  /*4390*/  STS [R228+0x12480], R5 ;  /* 0x01248005e4007388 */ /* 0x0005e20000000800 */
[----:B------:R-:W-:Y:S01]  /*43a0*/  FMUL.FTZ R4, R15, R4 ;  /* 0x000000040f047220 */ /* 0x000fe20000410000 */
[----:B-1----:R-:W-:Y:S05]  /*43b0*/  F2FP.PACK_AB R3, R24, R155 ;  /* 0x0000009b1803723e */ /* 0x002fea00000000ff */
[----:B------:R1:W-:Y:S04]  /*43c0*/  STS [R228+0x12880], R3 ;  /* 0x01288003e4007388 */ /* 0x0003e80000000800 */
[----:B------:R3:W-:Y:S01]  /*43d0*/  STS [R2+0x3000], R6 ;  /* 0x0030000602007388 */ /* 0x0007e20000000800 */
[----:B--2---:R-:W-:Y:S04]  /*43e0*/  FFMA.FTZ R5, -R251, R251, 1 ;  /* 0x3f800000fb057423 */ /* 0x004fe800000101fb */
[----:B------:R-:W-:Y:S05]  /*43f0*/  FMUL.FTZ R5, R14, R5 ;  /* 0x000000050e057220 */ /* 0x000fea0000410000 */
[----:B------:R-:W-:Y:S01]  /*4400*/  F2FP.PACK_AB R5, R4, R5 ;  /* 0x000000050405723e */ /* 0x000fe200000000ff */
[----:B-1----:R-:W-:Y:S02]  /*4410*/  FFMA.FTZ R3, -R163, R163, 1 ;  /* 0x3f800000a3037423 */ /* 0x002fe400000101a3 */
[----:B------:R-:W-:Y:S02]  /*4420*/  FFMA.FTZ R4, -R245, R245, 1 ;  /* 0x3f800000f5047423 */ /* 0x000fe400000101f5 */
[----:B------:R-:W-:Y:S01]  /*4430*/  FMUL.FTZ R10, R10, R3 ;  /* 0x000000030a0a7220 */ /* 0x000fe20000410000 */
[----:B------:R-:W-:Y:S01]  /*4440*/  F2FP.PACK_AB R3, R144, R19 ;  /* 0x000000139003723e */ /* 0x000fe200000000ff */
[----:B---3--:R-:W-:Y:S04]  /*4450*/  FFMA.FTZ R6, -R248, R248, 1 ;  /* 0x3f800000f8067423 */ /* 0x008fe800000101f8 */
[----:B------:R1:W-:Y:S04]  /*4460*/  STS [R2+0x3400], R3 ;  /* 0x0034000302007388 */ /* 0x0003e80000000800 */
[----:B------:R-:W-:Y:S01]  /*4470*/  BAR.SYNC.DEFER_BLOCKING 0x0 ;  /* 0x0000000000007b1d */ /* 0x000fe20000010000 */
[----:B-1----:R-:W-:Y:S01]  /*4480*/  F2FP.PACK_AB R3, R7, R10 ;  /* 0x0000000a0703723e */ /* 0x002fe200000000ff */
[----:B------:R-:W-:Y:S06]  /*4490*/  FMUL.FTZ R10, R155, R26 ;  /* 0x0000001a9b0a7220 */ /* 0x000fec0000410000 */
[----:B------:R-:W-:Y:S01]  /*44a0*/  STS [R228+0x13480], R34 ;  /* 0x01348022e4007388 */ /* 0x000fe20000000800 */
[----:B------:R-:W-:Y:S02]  /*44b0*/  FMUL.FTZ R7, R24, R27 ;  /* 0x0000001b18077220 */ /* 0x000fe40000410000 */
[----:B------:R-:W-:Y:S01]  /*44c0*/  FMUL.FTZ R10, R10, R0 ;  /* 0x000000000a0a7220 */ /* 0x000fe20000410000 */
[----:B------:R-:W-:Y:S01]  /*44d0*/  STS [R228+0x13880], R23 ;  /* 0x01388017e4007388 */ /* 0x000fe20000000800 */
[----:B------:R-:W-:Y:S02]  /*44e0*/  FMUL.FTZ R7, R7, R6 ;  /* 0x0000000607077220 */ /* 0x000fe40000410000 */
[----:B------:R-:W-:Y:S01]  /*44f0*/  FFMA.FTZ R0, -R244, R244, 1 ;  /* 0x3f800000f4007423 */ /* 0x000fe200000101f4 */
[----:B------:R-:W-:Y:S01]  /*4500*/  STS [R2+0x4000], R133 ;  /* 0x0040008502007388 */ /* 0x000fe20000000800 */
[----:B------:R-:W-:Y:S01]  /*4510*/  FMUL.FTZ R6, R30, R4 ;  /* 0x000000041e067220 */ /* 0x000fe20000410000 */
[----:B------:R-:W-:Y:S01]  /*4520*/  F2FP.PACK_AB R4, R7, R10 ;  /* 0x0000000a0704723e */ /* 0x000fe200000000ff */
[----:B------:R-:W-:Y:S01]  /*4530*/  FMUL.FTZ R0, R31, R0 ;  /* 0x000000001f007220 */ /* 0x000fe20000410000 */
[----:B------:R-:W-:Y:S04]  /*4540*/  STS [R2+0x4400], R33 ;  /* 0x0044002102007388 */ /* 0x000fe80000000800 */
[----:B------:R1:W-:Y:S04]  /*4550*/  STS [R228+0x14880], R3 ;  /* 0x01488003e4007388 */ /* 0x0003e80000000800 */
[----:B------:R-:W-:Y:S04]  /*4560*/  STS [R228+0x14480], R13 ;  /* 0x0144800de4007388 */ /* 0x000fe80000000800 */
[----:B------:R-:W-:Y:S04]  /*4570*/  STS [R2+0x5000], R9 ;  /* 0x0050000902007388 */ /* 0x000fe80000000800 */
[----:B------:R-:W-:Y:S04]  /*4580*/  STS [R2+0x5400], R5 ;  /* 0x0054000502007388 */ /* 0x000fe80000000800 */
[----:B------:R-:W-:Y:S04]  /*4590*/  STS [R228+0x15480], R136 ;  /* 0x01548088e4007388 */ /* 0x000fe80000000800 */
[----:B------:R-:W-:Y:S04]  /*45a0*/  STS [R228+0x15880], R18 ;  /* 0x01588012e4007388 */ /* 0x000fe80000000800 */
[----:B------:R-:W-:Y:S01]  /*45b0*/  STS [R2+0x6000], R135 ;  /* 0x0060008702007388 */ /* 0x000fe20000000800 */
[----:B-1----:R-:W-:Y:S02]  /*45c0*/  F2FP.PACK_AB R3, R0, R6 ;  /* 0x000000060003723e */ /* 0x002fe400000000ff */
[----:B------:R-:W-:Y:S01]  /*45d0*/  SHF.L.U32 R0, R221, 0x1, RZ ;  /* 0x00000001dd007819 */ /* 0x000fe200000006ff */
[----:B------:R-:W-:Y:S04]  /*45e0*/  STS [R2+0x6400], R17 ;  /* 0x0064001102007388 */ /* 0x000fe80000000800 */
[----:B------:R-:W-:Y:S04]  /*45f0*/  STS [R228+0x16480], R8 ;  /* 0x01648008e4007388 */ /* 0x000fe80000000800 */
[----:B------:R-:W-:Y:S04]  /*4600*/  STS [R228+0x16880], R4 ;  /* 0x01688004e4007388 */ /* 0x000fe80000000800 */
[----:B------:R-:W-:Y:S04]  /*4610*/  STS [R2+0x7000], R12 ;  /* 0x0070000c02007388 */ /* 0x000fe80000000800 */
[----:B------:R-:W-:Y:S04]  /*4620*/  STS [R2+0x7400], R3 ;  /* 0x0074000302007388 */ /* 0x000fe80000000800 */
[----:B------:R-:W-:Y:S08]  /*4630*/  LDSM.16.MT88.4 R4, [R213+0xf480] ;  /* 0x00f48000d504783b */ /* 0x000ff00000004200 */
[----:B------:R-:W1:Y:S08]  /*4640*/  LDSM.16.MT88.4 R8, [R0+0xc080] ;  /* 0x00c080000008783b */ /* 0x000e700000004200 */
[----:B------:R-:W2:Y:S08]  /*4650*/  LDSM.16.MT88.4 R12, [R213+0x11480] ;  /* 0x01148000d50c783b */ /* 0x000eb00000004200 */
[----:B------:R-:W3:Y:S08]  /*4660*/  LDSM.16.MT88.4 R16, [R0+0xd080] ;  /* 0x00d080000010783b */ /* 0x000ef00000004200 */
[----:B------:R-:W4:Y:S08]  /*4670*/  LDSM.16.MT88.4 R20, [R0+0xe080] ;  /* 0x00e080000014783b */ /* 0x000f300000004200 */
[----:B------:R-:W-:Y:S01]  /*4680*/  LDSM.16.MT88.4 R24, [R213+0xfc80] ;  /* 0x00fc8000d518783b */ /* 0x000fe20000004200 */
[-C--:B-1----:R-:W-:Y:S07]  /*4690*/  HMMA.16816.F32 R36, R4, R8.reuse, R36 ;  /* 0x000000080424723c */ /* 0x082fee0000001824 */
[----:B------:R-:W1:Y:S01]  /*46a0*/  LDSM.16.MT88.4 R28, [R0+0xc480] ;  /* 0x00c48000001c783b */ /* 0x000e620000004200 */
[C---:B--2---:R-:W-:Y:S07]  /*46b0*/  HMMA.16816.F32 R40, R12.reuse, R8, R40 ;  /* 0x000000080c28723c */ /* 0x044fee0000001828 */
[----:B------:R-:W2:Y:S01]  /*46c0*/  LDSM.16.MT88.4 R32, [R213+0x11c80] ;  /* 0x011c8000d520783b */ /* 0x000ea20000004200 */
[-C--:B------:R-:W-:Y:S07]  /*46d0*/  HMMA.16816.F32 R44, R12, R10.reuse, R44 ;  /* 0x0000000a0c2c723c */ /* 0x080fee000000182c */
[----:B------:R-:W5:Y:S01]  /*46e0*/  LDSM.16.MT88.4 R132, [R0+0xd480] ;  /* 0x00d480000084783b */ /* 0x000f620000004200 */
[C---:B------:R-:W-:Y:S07]  /*46f0*/  HMMA.16816.F32 R48, R4.reuse, R10, R48 ;  /* 0x0000000a0430723c */ /* 0x040fee0000001830 */
[----:B------:R-:W1:Y:S01]  /*4700*/  LDSM.16.MT88.4 R8, [R0+0xe480] ;  /* 0x00e480000008783b */ /* 0x000e620000004200 */
[-C--:B---3--:R-:W-:Y:S07]  /*4710*/  HMMA.16816.F32 R52, R4, R16.reuse, R52 ;  /* 0x000000100434723c */ /* 0x088fee0000001834 */
[----:B------:R-:W-:Y:S01]  /*4720*/  LDSM.16.MT88.4 R136, [R213+0x10c80] ;  /* 0x010c8000d588783b */ /* 0x000fe20000004200 */
[C---:B------:R-:W-:Y:S07]  /*4730*/  HMMA.16816.F32 R56, R12.reuse, R16, R56 ;  /* 0x000000100c38723c */ /* 0x040fee0000001838 */
[----:B------:R-:W-:Y:S01]  /*4740*/  LDSM.16.MT88.4 R140, [R0+0xcc80] ;  /* 0x00cc8000008c783b */ /* 0x000fe20000004200 */
[-C--:B------:R-:W-:Y:S08]  /*4750*/  HMMA.16816.F32 R60, R12, R18.reuse, R60 ;  /* 0x000000120c3c723c */ /* 0x080ff0000000183c */
[C---:B------:R-:W-:Y:S01]  /*4760*/  HMMA.16816.F32 R64, R4.reuse, R18, R64 ;  /* 0x000000120440723c */ /* 0x040fe20000001840 */
[----:B------:R-:W-:Y:S07]  /*4770*/  LDSM.16.MT88.4 R16, [R0+0xc880] ;  /* 0x00c880000010783b */ /* 0x000fee0000004200 */
[-C--:B----4-:R-:W-:Y:S08]  /*4780*/  HMMA.16816.F32 R68, R4, R20.reuse, R68 ;  /* 0x000000140444723c */ /* 0x090ff00000001844 */
[C---:B------:R-:W-:Y:S08]  /*4790*/  HMMA.16816.F32 R72, R12.reuse, R20, R72 ;  /* 0x000000140c48723c */ /* 0x040ff00000001848 */
[-C--:B------:R-:W-:Y:S01]  /*47a0*/  HMMA.16816.F32 R76, R12, R22.reuse, R76 ;  /* 0x000000160c4c723c */ /* 0x080fe2000000184c */
[----:B------:R-:W3:Y:S07]  /*47b0*/  LDSM.16.MT88.4 R12, [R213+0x10480] ;  /* 0x01048000d50c783b */ /* 0x000eee0000004200 */
[----:B------:R-:W-:Y:S01]  /*47c0*/  HMMA.16816.F32 R80, R4, R22, R80 ;  /* 0x000000160450723c */ /* 0x000fe20000001850 */
[----:B------:R-:W4:Y:S07]  /*47d0*/  LDSM.16.MT88.4 R4, [R213+0x12480] ;  /* 0x01248000d504783b */ /* 0x000f2e0000004200 */
[-C--:B-1----:R-:W-:Y:S01]  /*47e0*/  HMMA.16816.F32 R36, R24, R28.reuse, R36 ;  /* 0x0000001c1824723c */ /* 0x082fe20000001824 */
[----:B------:R-:W1:Y:S07]  /*47f0*/  LDSM.16.MT88.4 R20, [R0+0xd880] ;  /* 0x00d880000014783b */ /* 0x000e6e0000004200 */
[C---:B--2---:R-:W-:Y:S08]  /*4800*/  HMMA.16816.F32 R40, R32.reuse, R28, R40 ;  /* 0x0000001c2028723c */ /* 0x044ff00000001828 */
[-C--:B------:R-:W-:Y:S08]  /*4810*/  HMMA.16816.F32 R44, R32, R30.reuse, R44 ;  /* 0x0000001e202c723c */ /* 0x080ff0000000182c */
[C---:B------:R-:W-:Y:S01]  /*4820*/  HMMA.16816.F32 R48, R24.reuse, R30, R48 ;  /* 0x0000001e1830723c */ /* 0x040fe20000001830 */
[----:B------:R-:W2:Y:S07]  /*4830*/  LDSM.16.MT88.4 R28, [R0+0xe880] ;  /* 0x00e88000001c783b */ /* 0x000eae0000004200 */
[-C--:B-----5:R-:W-:Y:S08]  /*4840*/  HMMA.16816.F32 R52, R24, R132.reuse, R52 ;  /* 0x000000841834723c */ /* 0x0a0ff00000001834 */
[C---:B------:R-:W-:Y:S08]  /*4850*/  HMMA.16816.F32 R56, R32.reuse, R132, R56 ;  /* 0x000000842038723c */ /* 0x040ff00000001838 */
[-C--:B------:R-:W-:Y:S08]  /*4860*/  HMMA.16816.F32 R60, R32, R134.reuse, R60 ;  /* 0x00000086203c723c */ /* 0x080ff0000000183c */
[C---:B------:R-:W-:Y:S01]  /*4870*/  HMMA.16816.F32 R64, R24.reuse, R134, R64 ;  /* 0x000000861840723c */ /* 0x040fe20000001840 */
[----:B------:R-:W5:Y:S07]  /*4880*/  LDSM.16.MT88.4 R132, [R213+0x12c80] ;  /* 0x012c8000d584783b */ /* 0x000f6e0000004200 */
[-C--:B------:R-:W-:Y:S08]  /*4890*/  HMMA.16816.F32 R68, R24, R8.reuse, R68 ;  /* 0x000000081844723c */ /* 0x080ff00000001844 */
[C---:B------:R-:W-:Y:S08]  /*48a0*/  HMMA.16816.F32 R72, R32.reuse, R8, R72 ;  /* 0x000000082048723c */ /* 0x040ff00000001848 */
[-C--:B------:R-:W-:Y:S08]  /*48b0*/  HMMA.16816.F32 R76, R32, R10.reuse, R76 ;  /* 0x0000000a204c723c */ /* 0x080ff0000000184c */
[----:B------:R-:W-:Y:S01]  /*48c0*/  HMMA.16816.F32 R80, R24, R10, R80 ;  /* 0x0000000a1850723c */ /* 0x000fe20000001850 */
[----:B------:R-:W2:Y:S07]  /*48d0*/  LDSM.16.MT88.4 R8, [R0+0xdc80] ;  /* 0x00dc80000008783b */ /* 0x000eae0000004200 */
[-C--:B---3--:R-:W-:Y:S08]  /*48e0*/  HMMA.16816.F32 R36, R12, R16.reuse, R36 ;  /* 0x000000100c24723c */ /* 0x088ff00000001824 */
[C---:B----4-:R-:W-:Y:S08]  /*48f0*/  HMMA.16816.F32 R40, R4.reuse, R16, R40 ;  /* 0x000000100428723c */ /* 0x050ff00000001828 */
[-C--:B------:R-:W-:Y:S08]  /*4900*/  HMMA.16816.F32 R44, R4, R18.reuse, R44 ;  /* 0x00000012042c723c */ /* 0x080ff0000000182c */
[C---:B------:R-:W-:Y:S01]  /*4910*/  HMMA.16816.F32 R48, R12.reuse, R18, R48 ;  /* 0x000000120c30723c */ /* 0x040fe20000001830 */
[----:B------:R-:W3:Y:S07]  /*4920*/  LDSM.16.MT88.4 R16, [R0+0xec80] ;  /* 0x00ec80000010783b */ /* 0x000eee0000004200 */
[-C--:B-1----:R-:W-:Y:S01]  /*4930*/  HMMA.16816.F32 R52, R12, R20.reuse, R52 ;  /* 0x000000140c34723c */ /* 0x082fe20000001834 */
[----:B------:R-:W-:Y:S07]  /*4940*/  BAR.SYNC.DEFER_BLOCKING 0x0 ;  /* 0x0000000000007b1d */ /* 0x000fee0000010000 */
[C---:B------:R-:W-:Y:S08]  /*4950*/  HMMA.16816.F32 R56, R4.reuse, R20, R56 ;  /* 0x000000140438723c */ /* 0x040ff00000001838 */
[-C--:B------:R-:W-:Y:S08]  /*4960*/  HMMA.16816.F32 R60, R4, R22.reuse, R60 ;  /* 0x00000016043c723c */ /* 0x080ff0000000183c */
[C---:B------:R-:W-:Y:S01]  /*4970*/  HMMA.16816.F32 R64, R12.reuse, R22, R64 ;  /* 0x000000160c40723c */ /* 0x040fe20000001840 */
[----:B------:R1:W4:Y:S06]  /*4980*/  LDSM.16.MT88.2 R2, [R212] ;  /* 0x00000000d402783b */ /* 0x00032c0000004100 */
[----:B------:R1:W1:Y:S01]  /*4990*/  LDSM.16.MT88.2 R148, [R212+0x2400] ;  /* 0x00240000d494783b */ /* 0x0002620000004100 */
[-C--:B--2---:R-:W-:Y:S05]  /*49a0*/  HMMA.16816.F32 R68, R12, R28.reuse, R68 ;  /* 0x0000001c0c44723c */ /* 0x084fea0000001844 */
[----:B------:R2:W1:Y:S03]  /*49b0*/  LDSM.16.MT88.2 R150, [R212+0x4400] ;  /* 0x00440000d496783b */ /* 0x0004660000004100 */
[C---:B------:R-:W-:Y:S03]  /*49c0*/  HMMA.16816.F32 R72, R4.reuse, R28, R72 ;  /* 0x0000001c0448723c */ /* 0x040fe60000001848 */
[----:B------:R2:W1:Y:S05]  /*49d0*/  LDSM.16.MT88.2 R28, [R212+0x2000] ;  /* 0x00200000d41c783b */ /* 0x00046a0000004100 */
[-C--:B------:R-:W-:Y:S01]  /*49e0*/  HMMA.16816.F32 R76, R4, R30.reuse, R76 ;  /* 0x0000001e044c723c */ /* 0x080fe2000000184c */
[----:B------:R2:W1:Y:S07]  /*49f0*/  LDSM.16.M88.4 R20, [R218] ;  /* 0x00000000da14783b */ /* 0x00046e0000000200 */
[----:B------:R-:W-:Y:S01]  /*4a00*/  HMMA.16816.F32 R80, R12, R30, R80 ;  /* 0x0000001e0c50723c */ /* 0x000fe20000001850 */
[----:B------:R2:W1:Y:S06]  /*4a10*/  LDSM.16.MT88.2 R30, [R212+0x4000] ;  /* 0x00400000d41e783b */ /* 0x00046c0000004100 */
[----:B------:R2:W1:Y:S01]  /*4a20*/  LDSM.16.M88.4 R24, [R218+0x1000] ;  /* 0x00100000da18783b */ /* 0x0004620000000200 */
[-C--:B------:R-:W-:Y:S07]  /*4a30*/  HMMA.16816.F32 R36, R136, R140.reuse, R36 ;  /* 0x0000008c8824723c */ /* 0x080fee0000001824 */
[----:B------:R2:W1:Y:S01]  /*4a40*/  LDSM.16.M88.4 R32, [R220] ;  /* 0x00000000dc20783b */ /* 0x0004620000000200 */
[C---:B-----5:R-:W-:Y:S07]  /*4a50*/  HMMA.16816.F32 R40, R132.reuse, R140, R40 ;  /* 0x0000008c8428723c */ /* 0x060fee0000001828 */
[----:B------:R2:W1:Y:S01]  /*4a60*/  LDSM.16.MT88.2 R140, [R212+0x400] ;  /* 0x00040000d48c783b */ /* 0x0004620000004100 */
[-C--:B------:R-:W-:Y:S05]  /*4a70*/  HMMA.16816.F32 R44, R132, R142.reuse, R44 ;  /* 0x0000008e842c723c */ /* 0x080fea000000182c */
[----:B------:R2:W1:Y:S03]  /*4a80*/  LDSM.16.M88.4 R144, [R220+0x1000] ;  /* 0x00100000dc90783b */ /* 0x0004660000000200 */
[C---:B------:R-:W-:Y:S08]  /*4a90*/  HMMA.16816.F32 R48, R136.reuse, R142, R48 ;  /* 0x0000008e8830723c */ /* 0x040ff00000001830 */
[-C--:B------:R-:W-:Y:S08]  /*4aa0*/  HMMA.16816.F32 R52, R136, R8.reuse, R52 ;  /* 0x000000088834723c */ /* 0x080ff00000001834 */
[C---:B------:R-:W-:Y:S08]  /*4ab0*/  HMMA.16816.F32 R56, R132.reuse, R8, R56 ;  /* 0x000000088438723c */ /* 0x040ff00000001838 */
[-C--:B------:R-:W-:Y:S08]  /*4ac0*/  HMMA.16816.F32 R60, R132, R10.reuse, R60 ;  /* 0x0000000a843c723c */ /* 0x080ff0000000183c */
[C---:B------:R-:W-:Y:S08]  /*4ad0*/  HMMA.16816.F32 R64, R136.reuse, R10, R64 ;  /* 0x0000000a8840723c */ /* 0x040ff00000001840 */
[-C--:B---3--:R-:W-:Y:S08]  /*4ae0*/  HMMA.16816.F32 R68, R136, R16.reuse, R68 ;  /* 0x000000108844723c */ /* 0x088ff00000001844 */
[C---:B------:R-:W-:Y:S08]  /*4af0*/  HMMA.16816.F32 R72, R132.reuse, R16, R72 ;  /* 0x000000108448723c */ /* 0x040ff00000001848 */
[-C--:B------:R-:W-:Y:S08]  /*4b00*/  HMMA.16816.F32 R76, R132, R18.reuse, R76 ;  /* 0x00000012844c723c */ /* 0x080ff0000000184c */
[----:B------:R-:W-:Y:S01]  /*4b10*/  HMMA.16816.F32 R80, R136, R18, R80 ;  /* 0x000000128850723c */ /* 0x000fe20000001850 */
[----:B------:R-:W-:-:S07]  /*4b20*/  @P0 BRA `(.L_x_2) ;  /* 0x0000042000000947 */ /* 0x000fce0003800000 */
[----:B-12-4-:R-:W2:Y:S01]  /*4b30*/  LDL.64 R152, [R1+0x48] ;  /* 0x0000480001987983 */ /* 0x016ea20000100a00 */
[----:B------:R-:W-:Y:S02]  /*4b40*/  ULDC.64 UR6, c[0x0][0x208] ;  /* 0x0000820000067ab9 */ /* 0x000fe40000000a00 */
[----:B------:R-:W-:Y:S01]  /*4b50*/  UIMAD.WIDE.U32 UR28, UR18, UR6, URZ ;  /* 0x00000006121c72a5 */ /* 0x000fe2000f8e003f */
[----:B------:R-:W3:Y:S01]  /*4b60*/  LDL.64 R230, [R1+0x10] ;  /* 0x0000100001e67983 */ /* 0x000ee20000100a00 */
[----:B------:R-:W-:Y:S03]  /*4b70*/  USHF.R.S32.HI UR26, URZ, 0x1f, UR18 ;  /* 0x0000001f3f1a7899 */ /* 0x000fe60008011412 */
[----:B------:R-:W4:Y:S01]  /*4b80*/  LDL.64 R158, [R1+0x30] ;  /* 0x00003000019e7983 */ /* 0x000f220000100a00 */
[----:B------:R-:W-:Y:S01]  /*4b90*/  UIMAD UR26, UR26, UR6, URZ ;  /* 0x000000061a1a72a4 */ /* 0x000fe2000f8e023f */
[----:B------:R-:W-:Y:S02]  /*4ba0*/  IMAD.U32 R11, RZ, RZ, UR28 ;  /* 0x0000001cff0b7e24 */ /* 0x000fe4000f8e00ff */
[----:B------:R-:W5:Y:S01]  /*4bb0*/  LDL R156, [R1+0x28] ;  /* 0x00002800019c7983 */ /* 0x000f620000100800 */
[----:B------:R-:W-:Y:S02]  /*4bc0*/  UIMAD UR7, UR18, UR7, UR26 ;  /* 0x00000007120772a4 */ /* 0x000fe4000f8e021a */
[----:B------:R-:W-:Y:S01]  /*4bd0*/  USHF.L.U32 UR26, UR18, 0x6, URZ ;  /* 0x00000006121a7899 */ /* 0x000fe2000800063f */
[----:B------:R-:W5:Y:S01]  /*4be0*/  LDL R154, [R1+0x2c] ;  /* 0x00002c00019a7983 */ /* 0x000f620000100800 */
[----:B------:R-:W-:Y:S02]  /*4bf0*/  UIADD3 UR7, UR29, UR7, URZ ;  /* 0x000000071d077290 */ /* 0x000fe4000fffe03f */
[----:B------:R-:W-:Y:S01]  /*4c00*/  UIADD3 UR6, -UR26, UR5, URZ ;  /* 0x000000051a067290 */ /* 0x000fe2000fffe13f */
[----:B------:R-:W5:Y:S01]  /*4c10*/  LDL.64 R18, [R1+0x18] ;  /* 0x0000180001127983 */ /* 0x000f620000100a00 */
[----:B------:R-:W-:Y:S02]  /*4c20*/  IMAD.U32 R12, RZ, RZ, UR26 ;  /* 0x0000001aff0c7e24 */ /* 0x000fe4000f8e00ff */
[----:B------:R-:W-:Y:S01]  /*4c30*/  IMAD.U32 R13, RZ, RZ, UR26 ;  /* 0x0000001aff0d7e24 */ /* 0x000fe2000f8e00ff */
[----:B------:R-:W5:Y:S04]  /*4c40*/  LDL R14, [R1+0xc] ;  /* 0x00000c00010e7983 */ /* 0x000f680000100800 */
[----:B------:R-:W5:Y:S04]  /*4c50*/  LDL.64 R16, [R1+0x20] ;  /* 0x0000200001107983 */ /* 0x000f680000100a00 */
[----:B------:R-:W1:Y:S02]  /*4c60*/  S2R R8, SR_CTAID.Y ;  /* 0x0000000000087919 */ /* 0x000e640000002600 */
[----:B-1----:R-:W-:Y:S05]  /*4c70*/  SHF.R.S32.HI R10, RZ, 0x1f, R8 ;  /* 0x0000001fff0a7819 */ /* 0x002fea0000011408 */
[C---:B------:R-:W-:Y:S02]  /*4c80*/  IMAD R9, R10.reuse, c[0x0][0x288], RZ ;  /* 0x0000a2000a097a24 */ /* 0x040fe400078e02ff */
[----:B------:R-:W-:Y:S02]  /*4c90*/  IMAD R10, R10, c[0x0][0x210], RZ ;  /* 0x000084000a0a7a24 */ /* 0x000fe400078e02ff */
[C---:B------:R-:W-:Y:S02]  /*4ca0*/  IMAD R9, R8.reuse, c[0x0][0x28c], R9 ;  /* 0x0000a30008097a24 */ /* 0x040fe400078e0209 */
[C---:B------:R-:W-:Y:S02]  /*4cb0*/  IMAD R10, R8.reuse, c[0x0][0x214], R10 ;  /* 0x00008500080a7a24 */ /* 0x040fe400078e020a */
[----:B--2---:R-:W-:Y:S02]  /*4cc0*/  IMAD.MOV.U32 R6, RZ, RZ, R152 ;  /* 0x000000ffff067224 */ /* 0x004fe400078e0098 */
[----:B------:R-:W2:Y:S01]  /*4cd0*/  LDL.64 R152, [R1] ;  /* 0x0000000001987983 */ /* 0x000ea20000100a00 */
[----:B---3--:R-:W-:Y:S02]  /*4ce0*/  IMAD.MOV.U32 R4, RZ, RZ, R230 ;  /* 0x000000ffff047224 */ /* 0x008fe400078e00e6 */
[----:B------:R-:W-:Y:S02]  /*4cf0*/  IMAD.MOV.U32 R5, RZ, RZ, R231 ;  /* 0x000000ffff057224 */ /* 0x000fe400078e00e7 */
[----:B----4-:R-:W-:Y:S02]  /*4d00*/  IMAD.MOV.U32 R7, RZ, RZ, R159 ;  /* 0x000000ffff077224 */ /* 0x010fe400078e009f */
[C---:B------:R-:W-:Y:S04]  /*4d10*/  IMAD.WIDE.U32 R4, R8.reuse, c[0x0][0x288], R4 ;  /* 0x0000a20008047a25 */ /* 0x040fe800078e0004 */
[----:B------:R-:W-:Y:S01]  /*4d20*/  IMAD.WIDE.U32 R6, R8, c[0x0][0x210], R6 ;  /* 0x0000840008067a25 */ /* 0x000fe200078e0006 */
[----:B------:R-:W-:Y:S04]  /*4d30*/  IADD3 R0, P0, R4, UR8, RZ ;  /* 0x0000000804007c10 */ /* 0x000fe8000ff1e0ff */
[----:B------:R-:W-:Y:S02]  /*4d40*/  IADD3 R8, P6, R6, UR9, RZ ;  /* 0x0000000906087c10 */ /* 0x000fe4000ffde0ff */
[----:B------:R-:W-:Y:S02]  /*4d50*/  IADD3.X R9, R5, UR15, R9, P0, !PT ;  /* 0x0000000f05097c10 */ /* 0x000fe400087fe409 */
[----:B------:R-:W-:Y:S02]  /*4d60*/  LEA R6, P0, R0, c[0x0][0x280], 0x2 ;  /* 0x0000a00000067a11 */ /* 0x000fe400078010ff */
[----:B------:R-:W-:Y:S02]  /*4d70*/  LEA R4, P5, R8, c[0x0][0x1f0], 0x1 ;  /* 0x00007c0008047a11 */ /* 0x000fe400078a08ff */
[----:B------:R-:W-:Y:S01]  /*4d80*/  IADD3.X R5, R7, UR13, R10, P6, !PT ;  /* 0x0000000d07057c10 */ /* 0x000fe2000b7fe40a */
[----:B------:R-:W-:Y:S01]  /*4d90*/  IMAD.U32 R10, RZ, RZ, UR7 ;  /* 0x00000007ff0a7e24 */ /* 0x000fe2000f8e00ff */
[----:B------:R-:W-:Y:S02]  /*4da0*/  LEA.HI.X R7, R0, c[0x0][0x284], R9, 0x2, P0 ;  /* 0x0000a10000077a11 */ /* 0x000fe400000f1409 */
[----:B-----5:R-:W-:Y:S02]  /*4db0*/  ISETP.GE.AND P0, PT, R156, c[0x0][0x1fc], PT ;  /* 0x00007f009c007a0c */ /* 0x020fe40003f06270 */
[----:B------:R-:W-:Y:S02]  /*4dc0*/  LEA.HI.X R9, R8, c[0x0][0x1f4], R5, 0x1, P5 ;  /* 0x00007d0008097a11 */ /* 0x000fe400028f0c05 */
[----:B------:R-:W-:Y:S02]  /*4dd0*/  ISETP.GE.AND P5, PT, R154, c[0x0][0x1fc], PT ;  /* 0x00007f009a007a0c */ /* 0x000fe40003fa6270 */
[----:B------:R-:W-:Y:S02]  /*4de0*/  SEL R8, RZ, 0x2, P0 ;  /* 0x00000002ff087807 */ /* 0x000fe40000000000 */
[----:B------:R-:W-:Y:S02]  /*4df0*/  ISETP.GE.AND P0, PT, R18, c[0x0][0x1fc], PT ;  /* 0x00007f0012007a0c */ /* 0x000fe40003f06270 */
[----:B------:R-:W-:Y:S02]  /*4e00*/  SEL R5, RZ, 0x4, P5 ;  /* 0x00000004ff057807 */ /* 0x000fe40002800000 */
[----:B------:R-:W-:Y:S02]  /*4e10*/  SEL R0, RZ, 0x1, P0 ;  /* 0x00000001ff007807 */ /* 0x000fe40000000000 */
[----:B------:R-:W-:Y:S02]  /*4e20*/  LEA R6, P0, R12, R6, 0x2 ;  /* 0x000000060c067211 */ /* 0x000fe400078010ff */
[----:B------:R-:W-:Y:S02]  /*4e30*/  IADD3 R0, R5, R8, R0 ;  /* 0x0000000805007210 */ /* 0x000fe40007ffe000 */
[----:B------:R-:W-:Y:S02]  /*4e40*/  LEA R4, P6, R11, R4, 0x7 ;  /* 0x000000040b047211 */ /* 0x000fe400078c38ff */
[----:B------:R-:W-:Y:S02]  /*4e50*/  LEA.HI.X.SX32 R7, R13, R7, 0x2, P0 ;  /* 0x000000070d077211 */ /* 0x000fe400000f16ff */
[C---:B------:R-:W-:Y:S02]  /*4e60*/  LOP3.LUT P0, RZ, R0.reuse, 0x2, RZ, 0xc0, !PT ;  /* 0x0000000200ff7812 */ /* 0x040fe4000780c0ff */
[----:B------:R-:W-:Y:S02]  /*4e70*/  LEA.HI.X R5, R11, R9, R10, 0x7, P6 ;  /* 0x000000090b057211 */ /* 0x000fe400030f3c0a */
[----:B------:R-:W-:Y:S01]  /*4e80*/  LOP3.LUT P6, RZ, R0, 0x4, RZ, 0xc0, !PT ;  /* 0x0000000400ff7812 */ /* 0x000fe200078cc0ff */
[----:B------:R-:W-:Y:S01]  /*4e90*/  @!P1 IMAD.SHL.U32 R0, R16, 0x10, RZ ;  /* 0x0000001010009824 */ /* 0x000fe200078e00ff */
[C---:B--2---:R-:W-:Y:S02]  /*4ea0*/  ISETP.LT.AND P5, PT, R152.reuse, UR6, PT ;  /* 0x0000000698007c0c */ /* 0x044fe4000bfa1270 */
[----:B------:R-:W-:Y:S02]  /*4eb0*/  ISETP.GE.OR P0, PT, R152, UR6, !P0 ;  /* 0x0000000698007c0c */ /* 0x000fe4000c706670 */
[----:B------:R-:W-:Y:S02]  /*4ec0*/  ISETP.GE.OR P5, PT, R18, c[0x0][0x1fc], !P5 ;  /* 0x00007f0012007a0c */ /* 0x000fe40006fa6670 */
[----:B------:R-:W-:Y:S11]  /*4ed0*/  ISETP.GE.OR P6, PT, R152, UR6, !P6 ;  /* 0x0000000698007c0c */ /* 0x000ff6000f7c6670 */
[----:B------:R-:W-:Y:S01]  /*4ee0*/  @!PT LDS RZ, [RZ] ;  /* 0x00000000fffff984 */ /* 0x000fe20000000800 */
[----:B------:R-:W-:Y:S01]  /*4ef0*/  @!PT LDS RZ, [RZ] ;  /* 0x00000000fffff984 */ /* 0x000fe20000000800 */
[----:B------:R-:W-:Y:S01]  /*4f00*/  @!PT LDS RZ, [RZ] ;  /* 0x00000000fffff984 */ /* 0x000fe20000000800 */
[----:B------:R1:W-:Y:S04]  /*4f10*/  LDGSTS.E.BYPASS.LTC128B.128 [R14+0xc080], [R4.64], !P5 ;  /* 0x0c080000040e7fae */ /* 0x0003e8000e901d58 */
[----:B------:R1:W-:Y:S04]  /*4f20*/  LDGSTS.E.BYPASS.LTC128B.128 [R14+0xd080], [R4.64+0x40], !P0 ;  /* 0x0d080040040e7fae */ /* 0x0003e8000c101d58 */
[----:B------:R1:W-:Y:S04]  /*4f30*/  LDGSTS.E.BYPASS.LTC128B.128 [R14+0xe080], [R4.64+0x80], !P6 ;  /* 0x0e080080040e7fae */ /* 0x0003e8000f101d58 */
[----:B------:R1:W-:Y:S02]  /*4f40*/  @!P1 LDGSTS.E.BYPASS.LTC128B.128 [R0+0xf280], [R6.64] ;  /* 0x0f28000006009fae */ /* 0x0003e4000b901d58 */
.L_x_2:
[-C--:B-12-4-:R-:W-:Y:S01]  /*4f50*/  HMMA.16816.F32 R4, R20, R2.reuse, RZ ;  /* 0x000000021404723c */ /* 0x096fe200000018ff */
[----:B------:R-:W2:Y:S01]  /*4f60*/  LDL.64 R162, [R1+0x58] ;  /* 0x0000580001a27983 */ /* 0x000ea20000100a00 */
[----:B------:R-:W-:Y:S02]  /*4f70*/  UIMAD UR11, UR11, 0x1800, URZ ;  /* 0x000018000b0b78a4 */ /* 0x000fe4000f8e023f */
[----:B------:R-:W-:Y:S01]  /*4f80*/  UISETP.GE.AND UP0, UPT, UR18, UR16, UPT ;  /* 0x000000101200728c */ /* 0x000fe2000bf06270 */
[----:B------:R-:W3:Y:S01]  /*4f90*/  LDL R160, [R1+0x44] ;  /* 0x0000440001a07983 */ /* 0x000ee20000100800 */
[----:B------:R-:W-:Y:S02]  /*4fa0*/  UIADD3 UR7, UR4, 0x1, URZ ;  /* 0x0000000104077890 */ /* 0x000fe4000fffe03f */
[C---:B------:R-:W-:Y:S01]  /*4fb0*/  HMMA.16816.F32 R8, R24.reuse, R2, RZ ;  /* 0x000000021808723c */ /* 0x040fe200000018ff */
[----:B------:R-:W-:Y:S01]  /*4fc0*/  LDSM.16.MT88.2 R2, [R212+0x800] ;  /* 0x00080000d402783b */ /* 0x000fe20000004100 */
[----:B------:R-:W-:Y:S02]  /*4fd0*/  UISETP.GE.AND UP2, UPT, UR4, 0x1, UPT ;  /* 0x000000010400788c */ /* 0x000fe4000bf46270 */
[----:B------:R-:W-:Y:S01]  /*4fe0*/  UIADD3 UR6, UR19, 0x1, URZ ;  /* 0x0000000113067890 */ /* 0x000fe2000fffe03f */
[----:B------:R-:W1:Y:S01]  /*4ff0*/  LDSM.16.M88.4 R132, [R219] ;  /* 0x00000000db84783b */ /* 0x000e620000000200 */
[----:B------:R-:W-:Y:S02]  /*5000*/  UISETP.GE.AND UP1, UPT, UR19, 0x1, UPT ;  /* 0x000000011300788c */ /* 0x000fe4000bf26270 */
[-C--:B------:R-:W-:Y:S01]  /*5010*/  HMMA.16816.F32 R12, R24, R28.reuse, RZ ;  /* 0x0000001c180c723c */ /* 0x080fe200000018ff */
[----:B------:R-:W4:Y:S01]  /*5020*/  LDSM.16.M88.4 R136, [R219+0x1000] ;  /* 0x00100000db88783b */ /* 0x000f220000000200 */
[----:B------:R-:W-:Y:S03]  /*5030*/  USEL UR19, UR6, URZ, !UP1 ;  /* 0x0000003f06137287 */ /* 0x000fe6000c800000 */
[----:B------:R-:W-:Y:S03]  /*5040*/  LDSM.16.M88.4 R152, [R224+0x1000] ;  /* 0x00100000e098783b */ /* 0x000fe60000000200 */
[C---:B------:R-:W-:Y:S01]  /*5050*/  HMMA.16816.F32 R16, R20.reuse, R28, RZ ;  /* 0x0000001c1410723c */ /* 0x040fe200000018ff */
[----:B------:R-:W5:Y:S04]  /*5060*/  LDSM.16.MT88.2 R28, [R212+0x2800] ;  /* 0x00280000d41c783b */ /* 0x000f680000004100 */
[----:B------:R-:W-:Y:S03]  /*5070*/  LDSM.16.MT88.2 R156, [R212+0x2c00] ;  /* 0x002c0000d49c783b */ /* 0x000fe60000004100 */
[-C--:B------:R-:W-:Y:S01]  /*5080*/  HMMA.16816.F32 R20, R20, R30.reuse, RZ ;  /* 0x0000001e1414723c */ /* 0x080fe200000018ff */
[----:B------:R-:W0:Y:S07]  /*5090*/  LDGDEPBAR ;  /* 0x00000000000079af */ /* 0x000e2e0000000000 */
[----:B------:R-:W-:Y:S01]  /*50a0*/  HMMA.16816.F32 R24, R24, R30, RZ ;  /* 0x0000001e1818723c */ /* 0x000fe200000018ff */
[----:B------:R-:W1:Y:S07]  /*50b0*/  LDSM.16.MT88.2 R30, [R212+0x4800] ;  /* 0x00480000d41e783b */ /* 0x000e6e0000004100 */
[-C--:B------:R-:W-:Y:S08]  /*50c0*/  HMMA.16816.F32 R4, R32, R140.reuse, R4 ;  /* 0x0000008c2004723c */ /* 0x080ff00000001804 */
[C---:B------:R-:W-:Y:S01]  /*50d0*/  HMMA.16816.F32 R8, R144.reuse, R140, R8 ;  /* 0x0000008c9008723c */ /* 0x040fe20000001808 */
[----:B------:R-:W-:Y:S07]  /*50e0*/  LDSM.16.M88.4 R140, [R224] ;  /* 0x00000000e08c783b */ /* 0x000fee0000000200 */
[-C--:B------:R-:W-:Y:S08]  /*50f0*/  HMMA.16816.F32 R12, R144, R148.reuse, R12 ;  /* 0x00000094900c723c */ /* 0x080ff0000000180c */
[C---:B------:R-:W-:Y:S01]  /*5100*/  HMMA.16816.F32 R16, R32.reuse, R148, R16 ;  /* 0x000000942010723c */ /* 0x040fe20000001810 */
[----:B------:R-:W5:Y:S07]  /*5110*/  LDSM.16.MT88.2 R148, [R212+0xc00] ;  /* 0x000c0000d494783b */ /* 0x000f6e0000004100 */
[-C--:B------:R-:W-:Y:S01]  /*5120*/  HMMA.16816.F32 R20, R32, R150.reuse, R20 ;  /* 0x000000962014723c */ /* 0x080fe20000001814 */
[----:B------:R-:W-:Y:S07]  /*5130*/  LDSM.16.M88.4 R32, [R218+0x2000] ;  /* 0x00200000da20783b */ /* 0x000fee0000000200 */
[----:B------:R-:W-:Y:S01]  /*5140*/  HMMA.16816.F32 R24, R144, R150, R24 ;  /* 0x000000969018723c */ /* 0x000fe20000001818 */
[----:B------:R-:W-:Y:S04]  /*5150*/  LDSM.16.M88.4 R144, [R218+0x3000] ;  /* 0x00300000da90783b */ /* 0x000fe80000000200 */
[----:B------:R-:W-:Y:S03]  /*5160*/  LDSM.16.MT88.2 R150, [R212+0x3000] ;  /* 0x00300000d496783b */ /* 0x000fe60000004100 */
[-C--:B-1----:R-:W-:Y:S08]  /*5170*/  HMMA.16816.F32 R4, R132, R2.reuse, R4 ;  /* 0x000000028404723c */ /* 0x082ff00000001804 */
[C---:B----4-:R-:W-:Y:S01]  /*5180*/  HMMA.16816.F32 R8, R136.reuse, R2, R8 ;  /* 0x000000028808723c */ /* 0x050fe20000001808 */
[----:B------:R-:W1:Y:S07]  /*5190*/  LDSM.16.MT88.2 R2, [R212+0x4c00] ;  /* 0x004c0000d402783b */ /* 0x000e6e0000004100 */
[-C--:B-----5:R-:W-:Y:S08]  /*51a0*/  HMMA.16816.F32 R12, R136, R28.reuse, R12 ;  /* 0x0000001c880c723c */ /* 0x0a0ff0000000180c */
[C---:B------:R-:W-:Y:S01]  /*51b0*/  HMMA.16816.F32 R16, R132.reuse, R28, R16 ;  /* 0x0000001c8410723c */ /* 0x040fe20000001810 */
[----:B------:R-:W4:Y:S07]  /*51c0*/  LDSM.16.MT88.2 R28, [R212+0x1000] ;  /* 0x00100000d41c783b */ /* 0x000f2e0000004100 */
[-C--:B------:R-:W-:Y:S01]  /*51d0*/  HMMA.16816.F32 R20, R132, R30.reuse, R20 ;  /* 0x0000001e8414723c */ /* 0x080fe20000001814 */
[----:B------:R-:W-:Y:S07]  /*51e0*/  LDSM.16.M88.4 R132, [R220+0x2000] ;  /* 0x00200000dc84783b */ /* 0x000fee0000000200 */
[----:B------:R-:W-:Y:S01]  /*51f0*/  HMMA.16816.F32 R24, R136, R30, R24 ;  /* 0x0000001e8818723c */ /* 0x000fe20000001818 */
[----:B------:R-:W5:Y:S04]  /*5200*/  LDSM.16.MT88.2 R30, [R212+0x5000] ;  /* 0x00500000d41e783b */ /* 0x000f680000004100 */
[----:B------:R-:W4:Y:S03]  /*5210*/  LDSM.16.MT88.2 R136, [R212+0x1400] ;  /* 0x00140000d488783b */ /* 0x000f260000004100 */
[-C--:B------:R-:W-:Y:S01]  /*5220*/  HMMA.16816.F32 R4, R140, R148.reuse, R4 ;  /* 0x000000948c04723c */ /* 0x080fe20000001804 */
[----:B------:R-:W-:Y:S07]  /*5230*/  LDSM.16.MT88.2 R138, [R212+0x3400] ;  /* 0x00340000d48a783b */ /* 0x000fee0000004100 */
[C---:B------:R-:W-:Y:S08]  /*5240*/  HMMA.16816.F32 R8, R152.reuse, R148, R8 ;  /* 0x000000949808723c */ /* 0x040ff00000001808 */
[-C--:B------:R-:W-:Y:S08]  /*5250*/  HMMA.16816.F32 R12, R152, R156.reuse, R12 ;  /* 0x0000009c980c723c */ /* 0x080ff0000000180c */
[C---:B------:R-:W-:Y:S01]  /*5260*/  HMMA.16816.F32 R16, R140.reuse, R156, R16 ;  /* 0x0000009c8c10723c */ /* 0x040fe20000001810 */
[----:B------:R-:W5:Y:S07]  /*5270*/  LDSM.16.M88.4 R156, [R220+0x3000] ;  /* 0x00300000dc9c783b */ /* 0x000f6e0000000200 */
[-C--:B-1----:R-:W-:Y:S01]  /*5280*/  HMMA.16816.F32 R20, R140, R2.reuse, R20 ;  /* 0x000000028c14723c */ /* 0x082fe20000001814 */
[----:B------:R-:W-:Y:S07]  /*5290*/  LDSM.16.M88.4 R140, [R219+0x2000] ;  /* 0x00200000db8c783b */ /* 0x000fee0000000200 */
[----:B------:R-:W-:Y:S01]  /*52a0*/  HMMA.16816.F32 R24, R152, R2, R24 ;  /* 0x000000029818723c */ /* 0x000fe20000001818 */
[----:B------:R-:W1:Y:S04]  /*52b0*/  LDSM.16.MT88.2 R2, [R212+0x5400] ;  /* 0x00540000d402783b */ /* 0x000e680000004100 */
[----:B------:R-:W-:Y:S03]  /*52c0*/  LDSM.16.MT88.2 R152, [R212+0x3800] ;  /* 0x00380000d498783b */ /* 0x000fe60000004100 */
[-C--:B----4-:R-:W-:Y:S08]  /*52d0*/  HMMA.16816.F32 R4, R32, R28.reuse, R4 ;  /* 0x0000001c2004723c */ /* 0x090ff00000001804 */
[C---:B------:R-:W-:Y:S01]  /*52e0*/  HMMA.16816.F32 R8, R144.reuse, R28, R8 ;  /* 0x0000001c9008723c */ /* 0x040fe20000001808 */
[----:B------:R-:W4:Y:S07]  /*52f0*/  LDSM.16.MT88.2 R28, [R212+0x1800] ;  /* 0x00180000d41c783b */ /* 0x000f2e0000004100 */
[-C--:B------:R-:W-:Y:S08]  /*5300*/  HMMA.16816.F32 R12, R144, R150.reuse, R12 ;  /* 0x00000096900c723c */ /* 0x080ff0000000180c */
[C---:B------:R-:W-:Y:S01]  /*5310*/  HMMA.16816.F32 R16, R32.reuse, R150, R16 ;  /* 0x000000962010723c */ /* 0x040fe20000001810 */
[----:B------:R-:W1:Y:S07]  /*5320*/  LDSM.16.M88.4 R148, [R219+0x3000] ;  /* 0x00300000db94783b */ /* 0x000e6e0000000200 */
[-C--:B-----5:R-:W-:Y:S01]  /*5330*/  HMMA.16816.F32 R20, R32, R30.reuse, R20 ;  /* 0x0000001e2014723c */ /* 0x0a0fe20000001814 */
[----:B------:R-:W-:Y:S07]  /*5340*/  LDSM.16.M88.4 R32, [R223+0x2000] ;  /* 0x00200000df20783b */ /* 0x000fee0000000200 */
[----:B------:R-:W-:Y:S01]  /*5350*/  HMMA.16816.F32 R24, R144, R30, R24 ;  /* 0x0000001e9018723c */ /* 0x000fe20000001818 */
[----:B------:R-:W5:Y:S04]  /*5360*/  LDSM.16.MT88.2 R30, [R212+0x5800] ;  /* 0x00580000d41e783b */ /* 0x000f680000004100 */
[----:B------:R-:W-:Y:S03]  /*5370*/  LDSM.16.M88.4 R144, [R223+0x3000] ;  /* 0x00300000df90783b */ /* 0x000fe60000000200 */
[-C--:B------:R-:W-:Y:S08]  /*5380*/  HMMA.16816.F32 R4, R132, R136.reuse, R4 ;  /* 0x000000888404723c */ /* 0x080ff00000001804 */
[C---:B------:R-:W-:Y:S01]  /*5390*/  HMMA.16816.F32 R8, R156.reuse, R136, R8 ;  /* 0x000000889c08723c */ /* 0x040fe20000001808 */
[----:B------:R-:W2:Y:S07]  /*53a0*/  LDSM.16.MT88.2 R136, [R212+0x1c00] ;  /* 0x001c0000d488783b */ /* 0x000eae0000004100 */
[-C--:B------:R-:W-:Y:S08]  /*53b0*/  HMMA.16816.F32 R12, R156, R138.reuse, R12 ;  /* 0x0000008a9c0c723c */ /* 0x080ff0000000180c */
[C---:B------:R-:W-:Y:S01]  /*53c0*/  HMMA.16816.F32 R16, R132.reuse, R138, R16 ;  /* 0x0000008a8410723c */ /* 0x040fe20000001810 */
[----:B------:R-:W3:Y:S07]  /*53d0*/  LDSM.16.MT88.2 R138, [R212+0x3c00] ;  /* 0x003c0000d48a783b */ /* 0x000eee0000004100 */
[-C--:B-1----:R-:W-:Y:S08]  /*53e0*/  HMMA.16816.F32 R20, R132, R2.reuse, R20 ;  /* 0x000000028414723c */ /* 0x082ff00000001814 */
[----:B------:R-:W-:Y:S01]  /*53f0*/  HMMA.16816.F32 R24, R156, R2, R24 ;  /* 0x000000029c18723c */ /* 0x000fe20000001818 */
[----:B------:R-:W1:Y:S07]  /*5400*/  LDSM.16.MT88.2 R2, [R212+0x5c00] ;  /* 0x005c0000d402783b */ /* 0x000e6e0000004100 */
[-C--:B----4-:R-:W-:Y:S08]  /*5410*/  HMMA.16816.F32 R4, R140, R28.reuse, R4 ;  /* 0x0000001c8c04723c */ /* 0x090ff00000001804 */
[C---:B------:R-:W-:Y:S04]  /*5420*/  HMMA.16816.F32 R8, R148.reuse, R28, R8 ;  /* 0x0000001c9408723c */ /* 0x040fe80000001808 */
[----:B--2---:R-:W-:Y:S03]  /*5430*/  IADD3 R0, P0, R162, UR11, RZ ;  /* 0x0000000ba2007c10 */ /* 0x004fe6000ff1e0ff */
[----:B------:R-:W-:Y:S01]  /*5440*/  IMAD.U32 R29, RZ, RZ, UR11 ;  /* 0x0000000bff1d7e24 */ /* 0x000fe2000f8e00ff */
[-C--:B------:R-:W-:Y:S01]  /*5450*/  HMMA.16816.F32 R12, R148, R152.reuse, R12 ;  /* 0x00000098940c723c */ /* 0x080fe2000000180c */
[----:B------:R-:W-:Y:S03]  /*5460*/  UMOV UR11, UR18 ;  /* 0x00000012000b7c82 */ /* 0x000fe60008000000 */
[----:B---3--:R-:W-:Y:S02]  /*5470*/  LEA.HI.X.SX32 R29, R29, R160, 0x1, P0 ;  /* 0x000000a01d1d7211 */ /* 0x008fe400000f0eff */
[C---:B------:R-:W-:Y:S02]  /*5480*/  LEA R28, P0, R0.reuse, c[0x0][0x220], 0x2 ;  /* 0x00008800001c7a11 */ /* 0x040fe400078010ff */
[C---:B------:R-:W-:Y:S04]  /*5490*/  HMMA.16816.F32 R16, R140.reuse, R152, R16 ;  /* 0x000000988c10723c */ /* 0x040fe80000001810 */
[----:B------:R-:W-:Y:S01]  /*54a0*/  LEA.HI.X R29, R0, c[0x0][0x224], R29, 0x2, P0 ;  /* 0x00008900001d7a11 */ /* 0x000fe200000f141d */
[----:B------:R-:W-:Y:S01]  /*54b0*/  IMAD.U32 R0, RZ, RZ, UR4 ;  /* 0x00000004ff007e24 */ /* 0x000fe2000f8e00ff */
[----:B------:R-:W-:Y:S01]  /*54c0*/  PLOP3.LUT P0, PT, PT, PT, UP0, 0x80, 0x0 ;  /* 0x000000000000781c */ /* 0x000fe20003f0f008 */
[----:B------:R-:W-:Y:S01]  /*54d0*/  USEL UR4, UR7, URZ, !UP2 ;  /* 0x0000003f07047287 */ /* 0x000fe2000d000000 */
[-C--:B-----5:R-:W-:Y:S04]  /*54e0*/  HMMA.16816.F32 R20, R140, R30.reuse, R20 ;  /* 0x0000001e8c14723c */ /* 0x0a0fe80000001814 */
[----:B------:R-:W-:Y:S04]  /*54f0*/  IMAD R0, R0, 0x1800, R221 ;  /* 0x0000180000007824 */ /* 0x000fe800078e02dd */
[----:B------:R-:W-:Y:S04]  /*5500*/  HMMA.16816.F32 R24, R148, R30, R24 ;  /* 0x0000001e9418723c */ /* 0x000fe80000001818 */
[----:B------:R-:W-:Y:S04]  /*5510*/  IMAD.SHL.U32 R0, R0, 0x2, RZ ;  /* 0x0000000200007824 */ /* 0x000fe800078e00ff */
[-C--:B------:R-:W-:Y:S01]  /*5520*/  HMMA.16816.F32 R4, R32, R136.reuse, R4 ;  /* 0x000000882004723c */ /* 0x080fe20000001804 */
[----:B------:R-:W-:Y:S07]  /*5530*/  LDSM.16.MT88.4 R132, [R0+0x7480] ;  /* 0x007480000084783b */ /* 0x000fee0000004200 */
[C---:B------:R-:W-:Y:S08]  /*5540*/  HMMA.16816.F32 R8, R144.reuse, R136, R8 ;  /* 0x000000889008723c */ /* 0x040ff00000001808 */
[-C--:B------:R-:W-:Y:S07]  /*5550*/  HMMA.16816.F32 R12, R144, R138.reuse, R12 ;  /* 0x0000008a900c723c */ /* 0x080fee000000180c */
[----:B------:R-:W-:Y:S01]  /*5560*/  RED.E.ADD.F32.FTZ.RN.STRONG.GPU [R28.64], R4 ;  /* 0x000000041c00798e */ /* 0x000fe2000c10e798 */
[C---:B------:R-:W-:Y:S03]  /*5570*/  HMMA.16816.F32 R16, R32.reuse, R138, R16 ;  /* 0x0000008a2010723c */ /* 0x040fe60000001810 */
[----:B------:R-:W-:Y:S04]  /*5580*/  RED.E.ADD.F32.FTZ.RN.STRONG.GPU [R28.64+0x400], R5 ;  /* 0x000400051c00798e */ /* 0x000fe8000c10e798 */
[----:B------:R-:W-:Y:S01]  /*5590*/  RED.E.ADD.F32.FTZ.RN.STRONG.GPU [R28.64+0x800], R6 ;  /* 0x000800061c00798e */ /* 0x000fe2000c10e798 */
[-C--:B-1----:R-:W-:Y:S03]  /*55a0*/  HMMA.16816.F32 R20, R32, R2.reuse, R20 ;  /* 0x000000022014723c */ /* 0x082fe60000001814 */
[----:B------:R-:W-:Y:S04]  /*55b0*/  RED.E.ADD.F32.FTZ.RN.STRONG.GPU [R28.64+0xc00], R7 ;  /* 0x000c00071c00798e */ /* 0x000fe8000c10e798 */
[----:B------:R-:W-:Y:S01]  /*55c0*/  RED.E.ADD.F32.FTZ.RN.STRONG.GPU [R28.64+0x1000], R8 ;  /* 0x001000081c00798e */ /* 0x000fe2000c10e798 */
[----:B------:R-:W-:Y:S03]  /*55d0*/  HMMA.16816.F32 R24, R144, R2, R24 ;  /* 0x000000029018723c */ /* 0x000fe60000001818 */
[----:B------:R-:W-:Y:S04]  /*55e0*/  RED.E.ADD.F32.FTZ.RN.STRONG.GPU [R28.64+0x1400], R9 ;  /* 0x001400091c00798e */ /* 0x000fe8000c10e798 */
[----:B------:R-:W-:Y:S04]  /*55f0*/  RED.E.ADD.F32.FTZ.RN.STRONG.GPU [R28.64+0x1800], R10 ;  /* 0x0018000a1c00798e */ /* 0x000fe8000c10e798 */
[----:B------:R-:W-:Y:S04]  /*5600*/  RED.E.ADD.F32.FTZ.RN.STRONG.GPU [R28.64+0x1c00], R11 ;  /* 0x001c000b1c00798e */ /* 0x000fe8000c10e798 */
[----:B------:R-:W-:Y:S04]  /*5610*/  RED.E.ADD.F32.FTZ.RN.STRONG.GPU [R28.64+0x2000], R16 ;  /* 0x002000101c00798e */ /* 0x000fe8000c10e798 */
[----:B------:R-:W-:Y:S04]  /*5620*/  RED.E.ADD.F32.FTZ.RN.STRONG.GPU [R28.64+0x2400], R17 ;  /* 0x002400111c00798e */ /* 0x000fe8000c10e798 */
[----:B------:R-:W-:Y:S04]  /*5630*/  RED.E.ADD.F32.FTZ.RN.STRONG.GPU [R28.64+0x2800], R18 ;  /* 0x002800121c00798e */ /* 0x000fe8000c10e798 */
[----:B------:R-:W-:Y:S04]  /*5640*/  RED.E.ADD.F32.FTZ.RN.STRONG.GPU [R28.64+0x2c00], R19 ;  /* 0x002c00131c00798e */ /* 0x000fe8000c10e798 */
[----:B------:R-:W-:Y:S04]  /*5650*/  RED.E.ADD.F32.FTZ.RN.STRONG.GPU [R28.64+0x3000], R12 ;  /* 0x0030000c1c00798e */ /* 0x000fe8000c10e798 */
[----:B------:R-:W-:Y:S04]  /*5660*/  LDSM.16.MT88.4 R4, [R213+0x13480] ;  /* 0x01348000d504783b */ /* 0x000fe80000004200 */
[----:B------:R-:W1:Y:S04]  /*5670*/  LDSM.16.MT88.4 R8, [R0+0x6080] ;  /* 0x006080000008783b */ /* 0x000e680000004200 */
[----:B------:R-:W-:Y:S04]  /*5680*/  RED.E.ADD.F32.FTZ.RN.STRONG.GPU [R28.64+0x3400], R13 ;  /* 0x0034000d1c00798e */ /* 0x000fe8000c10e798 */
[----:B------:R-:W-:Y:S04]  /*5690*/  RED.E.ADD.F32.FTZ.RN.STRONG.GPU [R28.64+0x3800], R14 ;  /* 0x0038000e1c00798e */ /* 0x000fe8000c10e798 */
[----:B------:R-:W-:Y:S04]  /*56a0*/  RED.E.ADD.F32.FTZ.RN.STRONG.GPU [R28.64+0x3c00], R15 ;  /* 0x003c000f1c00798e */ /* 0x000fe8000c10e798 */
[----:B------:R-:W2:Y:S04]  /*56b0*/  LDSM.16.MT88.4 R12, [R213+0x15480] ;  /* 0x01548000d50c783b */ /* 0x000ea80000004200 */
[----:B------:R-:W3:Y:S04]  /*56c0*/  LDSM.16.MT88.4 R16, [R0+0x7080] ;  /* 0x007080000010783b */ /* 0x000ee80000004200 */
[----:B------:R-:W-:Y:S04]  /*56d0*/  LDSM.16.MT88.4 R32, [R213+0x15c80] ;  /* 0x015c8000d520783b */ /* 0x000fe80000004200 */
[----:B------:R-:W-:Y:S04]  /*56e0*/  LDSM.16.MT88.4 R136, [R213+0x16c80] ;  /* 0x016c8000d588783b */ /* 0x000fe80000004200 */
[----:B------:R-:W-:Y:S04]  /*56f0*/  RED.E.ADD.F32.FTZ.RN.STRONG.GPU [R28.64+0x4000], R20 ;  /* 0x004000141c00798e */ /* 0x000fe8000c10e798 */
[----:B------:R-:W-:Y:S01]  /*5700*/  RED.E.ADD.F32.FTZ.RN.STRONG.GPU [R28.64+0x4400], R21 ;  /* 0x004400151c00798e */ /* 0x000fe2000c10e798 */
[-C--:B-1----:R-:W-:Y:S03]  /*5710*/  HMMA.16816.F32 R84, R4, R8.reuse, R84 ;  /* 0x000000080454723c */ /* 0x082fe60000001854 */
[----:B------:R-:W-:Y:S04]  /*5720*/  RED.E.ADD.F32.FTZ.RN.STRONG.GPU [R28.64+0x4800], R22 ;  /* 0x004800161c00798e */ /* 0x000fe8000c10e798 */
[----:B------:R-:W-:Y:S04]  /*5730*/  RED.E.ADD.F32.FTZ.RN.STRONG.GPU [R28.64+0x4c00], R23 ;  /* 0x004c00171c00798e */ /* 0x000fe8000c10e798 */
[----:B------:R-:W1:Y:S04]  /*5740*/  LDSM.16.MT88.4 R20, [R0+0x8080] ;  /* 0x008080000014783b */ /* 0x000e680000004200 */
[----:B------:R-:W-:Y:S01]  /*5750*/  RED.E.ADD.F32.FTZ.RN.STRONG.GPU [R28.64+0x5000], R24 ;  /* 0x005000181c00798e */ /* 0x000fe2000c10e798 */
[C---:B--2---:R-:W-:Y:S03]  /*5760*/  HMMA.16816.F32 R88, R12.reuse, R8, R88 ;  /* 0x000000080c58723c */ /* 0x044fe60000001858 */
[----:B------:R-:W-:Y:S04]  /*5770*/  RED.E.ADD.F32.FTZ.RN.STRONG.GPU [R28.64+0x5400], R25 ;  /* 0x005400191c00798e */ /* 0x000fe8000c10e798 */
[----:B------:R-:W-:Y:S01]  /*5780*/  RED.E.ADD.F32.FTZ.RN.STRONG.GPU [R28.64+0x5800], R26 ;  /* 0x0058001a1c00798e */ /* 0x000fe2000c10e798 */
[-C--:B------:R-:W-:Y:S03]  /*5790*/  HMMA.16816.F32 R92, R12, R10.reuse, R92 ;  /* 0x0000000a0c5c723c */ /* 0x080fe6000000185c */
[----:B------:R-:W-:Y:S04]  /*57a0*/  RED.E.ADD.F32.FTZ.RN.STRONG.GPU [R28.64+0x5c00], R27 ;  /* 0x005c001b1c00798e */ /* 0x000fe8000c10e798 */
[----:B------:R-:W-:Y:S01]  /*57b0*/  LDSM.16.MT88.4 R28, [R213+0x13c80] ;  /* 0x013c8000d51c783b */ /* 0x000fe20000004200 */
[C---:B------:R-:W-:Y:S03]  /*57c0*/  HMMA.16816.F32 R96, R4.reuse, R10, R96 ;  /* 0x0000000a0460723c */ /* 0x040fe60000001860 */
[----:B------:R-:W2:Y:S04]  /*57d0*/  LDSM.16.MT88.4 R24, [R0+0x6480] ;  /* 0x006480000018783b */ /* 0x000ea80000004200 */
[----:B------:R-:W4:Y:S01]  /*57e0*/  LDSM.16.MT88.4 R8, [R0+0x8480] ;  /* 0x008480000008783b */ /* 0x000f220000004200 */
[-C--:B---3--:R-:W-:Y:S08]  /*57f0*/  HMMA.16816.F32 R100, R4, R16.reuse, R100 ;  /* 0x000000100464723c */ /* 0x088ff00000001864 */
[C---:B------:R-:W-:Y:S08]  /*5800*/  HMMA.16816.F32 R104, R12.reuse, R16, R104 ;  /* 0x000000100c68723c */ /* 0x040ff00000001868 */
[-C--:B------:R-:W-:Y:S08]  /*5810*/  HMMA.16816.F32 R108, R12, R18.reuse, R108 ;  /* 0x000000120c6c723c */ /* 0x080ff0000000186c */
[C---:B------:R-:W-:Y:S01]  /*5820*/  HMMA.16816.F32 R112, R4.reuse, R18, R112 ;  /* 0x000000120470723c */ /* 0x040fe20000001870 */
[----:B------:R-:W-:Y:S07]  /*5830*/  LDSM.16.MT88.4 R16, [R213+0x16480] ;  /* 0x01648000d510783b */ /* 0x000fee0000004200 */
[-C--:B-1----:R-:W-:Y:S08]  /*5840*/  HMMA.16816.F32 R116, R4, R20.reuse, R116 ;  /* 0x000000140474723c */ /* 0x082ff00000001874 */
[C---:B------:R-:W-:Y:S08]  /*5850*/  HMMA.16816.F32 R120, R12.reuse, R20, R120 ;  /* 0x000000140c78723c */ /* 0x040ff00000001878 */
[-C--:B------:R-:W-:Y:S01]  /*5860*/  HMMA.16816.F32 R124, R12, R22.reuse, R124 ;  /* 0x000000160c7c723c */ /* 0x080fe2000000187c */
[----:B------:R-:W-:Y:S07]  /*5870*/  LDSM.16.MT88.4 R12, [R0+0x6880] ;  /* 0x00688000000c783b */ /* 0x000fee0000004200 */
[----:B------:R-:W-:Y:S01]  /*5880*/  HMMA.16816.F32 R128, R4, R22, R128 ;  /* 0x000000160480723c */ /* 0x000fe20000001880 */
[----:B------:R-:W1:Y:S04]  /*5890*/  LDSM.16.MT88.4 R4, [R213+0x14480] ;  /* 0x01448000d504783b */ /* 0x000e680000004200 */
[----:B------:R-:W3:Y:S03]  /*58a0*/  LDSM.16.MT88.4 R20, [R0+0x7880] ;  /* 0x007880000014783b */ /* 0x000ee60000004200 */
[-C--:B--2---:R-:W-:Y:S08]  /*58b0*/  HMMA.16816.F32 R84, R28, R24.reuse, R84 ;  /* 0x000000181c54723c */ /* 0x084ff00000001854 */
[C---:B------:R-:W-:Y:S08]  /*58c0*/  HMMA.16816.F32 R88, R32.reuse, R24, R88 ;  /* 0x000000182058723c */ /* 0x040ff00000001858 */
[-C--:B------:R-:W-:Y:S08]  /*58d0*/  HMMA.16816.F32 R92, R32, R26.reuse, R92 ;  /* 0x0000001a205c723c */ /* 0x080ff0000000185c */
[C---:B------:R-:W-:Y:S01]  /*58e0*/  HMMA.16816.F32 R96, R28.reuse, R26, R96 ;  /* 0x0000001a1c60723c */ /* 0x040fe20000001860 */
[----:B------:R-:W2:Y:S07]  /*58f0*/  LDSM.16.MT88.4 R24, [R0+0x8880] ;  /* 0x008880000018783b */ /* 0x000eae0000004200 */
[-C--:B------:R-:W-:Y:S08]  /*5900*/  HMMA.16816.F32 R100, R28, R132.reuse, R100 ;  /* 0x000000841c64723c */ /* 0x080ff00000001864 */
[C---:B------:R-:W-:Y:S08]  /*5910*/  HMMA.16816.F32 R104, R32.reuse, R132, R104 ;  /* 0x000000842068723c */ /* 0x040ff00000001868 */
[-C--:B------:R-:W-:Y:S08]  /*5920*/  HMMA.16816.F32 R108, R32, R134.reuse, R108 ;  /* 0x00000086206c723c */ /* 0x080ff0000000186c */
[C---:B------:R-:W-:Y:S01]  /*5930*/  HMMA.16816.F32 R112, R28.reuse, R134, R112 ;  /* 0x000000861c70723c */ /* 0x040fe20000001870 */
[----:B------:R-:W-:Y:S07]  /*5940*/  LDSM.16.MT88.4 R132, [R0+0x6c80] ;  /* 0x006c80000084783b */ /* 0x000fee0000004200 */
[-C--:B----4-:R-:W-:Y:S08]  /*5950*/  HMMA.16816.F32 R116, R28, R8.reuse, R116 ;  /* 0x000000081c74723c */ /* 0x090ff00000001874 */
[C---:B------:R-:W-:Y:S08]  /*5960*/  HMMA.16816.F32 R120, R32.reuse, R8, R120 ;  /* 0x000000082078723c */ /* 0x040ff00000001878 */
[-C--:B------:R-:W-:Y:S01]  /*5970*/  HMMA.16816.F32 R124, R32, R10.reuse, R124 ;  /* 0x0000000a207c723c */ /* 0x080fe2000000187c */
[----:B------:R-:W4:Y:S07]  /*5980*/  LDSM.16.MT88.4 R32, [R213+0x14c80] ;  /* 0x014c8000d520783b */ /* 0x000f2e0000004200 */
[----:B------:R-:W-:Y:S01]  /*5990*/  HMMA.16816.F32 R128, R28, R10, R128 ;  /* 0x0000000a1c80723c */ /* 0x000fe20000001880 */
[----:B------:R-:W5:Y:S04]  /*59a0*/  LDSM.16.MT88.4 R8, [R0+0x7c80] ;  /* 0x007c80000008783b */ /* 0x000f680000004200 */
[----:B------:R-:W2:Y:S03]  /*59b0*/  LDSM.16.MT88.4 R28, [R0+0x8c80] ;  /* 0x008c8000001c783b */ /* 0x000ea60000004200 */
[-C--:B-1----:R-:W-:Y:S08]  /*59c0*/  HMMA.16816.F32 R84, R4, R12.reuse, R84 ;  /* 0x0000000c0454723c */ /* 0x082ff00000001854 */
[C---:B------:R-:W-:Y:S08]  /*59d0*/  HMMA.16816.F32 R88, R16.reuse, R12, R88 ;  /* 0x0000000c1058723c */ /* 0x040ff00000001858 */
[-C--:B------:R-:W-:Y:S08]  /*59e0*/  HMMA.16816.F32 R92, R16, R14.reuse, R92 ;  /* 0x0000000e105c723c */ /* 0x080ff0000000185c */
[C---:B------:R-:W-:Y:S08]  /*59f0*/  HMMA.16816.F32 R96, R4.reuse, R14, R96 ;  /* 0x0000000e0460723c */ /* 0x040ff00000001860 */
[-C--:B---3--:R-:W-:Y:S08]  /*5a00*/  HMMA.16816.F32 R100, R4, R20.reuse, R100 ;  /* 0x000000140464723c */ /* 0x088ff00000001864 */
[C---:B------:R-:W-:Y:S08]  /*5a10*/  HMMA.16816.F32 R104, R16.reuse, R20, R104 ;  /* 0x000000141068723c */ /* 0x040ff00000001868 */
[-C--:B------:R-:W-:Y:S08]  /*5a20*/  HMMA.16816.F32 R108, R16, R22.reuse, R108 ;  /* 0x00000016106c723c */ /* 0x080ff0000000186c */
[C---:B------:R-:W-:Y:S08]  /*5a30*/  HMMA.16816.F32 R112, R4.reuse, R22, R112 ;  /* 0x000000160470723c */ /* 0x040ff00000001870 */
[-C--:B--2---:R-:W-:Y:S08]  /*5a40*/  HMMA.16816.F32 R116, R4, R24.reuse, R116 ;  /* 0x000000180474723c */ /* 0x084ff00000001874 */
[C---:B------:R-:W-:Y:S08]  /*5a50*/  HMMA.16816.F32 R120, R16.reuse, R24, R120 ;  /* 0x000000181078723c */ /* 0x040ff00000001878 */
[-C--:B------:R-:W-:Y:S08]  /*5a60*/  HMMA.16816.F32 R124, R16, R26.reuse, R124 ;  /* 0x0000001a107c723c */ /* 0x080ff0000000187c */
[----:B------:R-:W-:Y:S08]  /*5a70*/  HMMA.16816.F32 R128, R4, R26, R128 ;  /* 0x0000001a0480723c */ /* 0x000ff00000001880 */
[-C--:B----4-:R-:W-:Y:S08]  /*5a80*/  HMMA.16816.F32 R84, R32, R132.reuse, R84 ;  /* 0x000000842054723c */ /* 0x090ff00000001854 */
[C---:B------:R-:W-:Y:S08]  /*5a90*/  HMMA.16816.F32 R88, R136.reuse, R132, R88 ;  /* 0x000000848858723c */ /* 0x040ff00000001858 */
[-C--:B------:R-:W-:Y:S08]  /*5aa0*/  HMMA.16816.F32 R92, R136, R134.reuse, R92 ;  /* 0x00000086885c723c */ /* 0x080ff0000000185c */
[C---:B------:R-:W-:Y:S08]  /*5ab0*/  HMMA.16816.F32 R96, R32.reuse, R134, R96 ;  /* 0x000000862060723c */ /* 0x040ff00000001860 */
[-C--:B-----5:R-:W-:Y:S08]  /*5ac0*/  HMMA.16816.F32 R100, R32, R8.reuse, R100 ;  /* 0x000000082064723c */ /* 0x0a0ff00000001864 */
[C---:B------:R-:W-:Y:S08]  /*5ad0*/  HMMA.16816.F32 R104, R136.reuse, R8, R104 ;  /* 0x000000088868723c */ /* 0x040ff00000001868 */
[-C--:B------:R-:W-:Y:S08]  /*5ae0*/  HMMA.16816.F32 R108, R136, R10.reuse, R108 ;  /* 0x0000000a886c723c */ /* 0x080ff0000000186c */
[C---:B------:R-:W-:Y:S08]  /*5af0*/  HMMA.16816.F32 R112, R32.reuse, R10, R112 ;  /* 0x0000000a2070723c */ /* 0x040ff00000001870 */
[-C--:B------:R-:W-:Y:S08]  /*5b00*/  HMMA.16816.F32 R116, R32, R28.reuse, R116 ;  /* 0x0000001c2074723c */ /* 0x080ff00000001874 */
[C---:B------:R-:W-:Y:S08]  /*5b10*/  HMMA.16816.F32 R120, R136.reuse, R28, R120 ;  /* 0x0000001c8878723c */ /* 0x040ff00000001878 */
[-C--:B------:R-:W-:Y:S08]  /*5b20*/  HMMA.16816.F32 R124, R136, R30.reuse, R124 ;  /* 0x0000001e887c723c */ /* 0x080ff0000000187c */
[----:B------:R-:W-:Y:S01]  /*5b30*/  HMMA.16816.F32 R128, R32, R30, R128 ;  /* 0x0000001e2080723c */ /* 0x000fe20000001880 */
[----:B------:R-:W-:-:S07]  /*5b40*/  @!P0 BRA `(.L_x_3) ;  /* 0xffffc42000008947 */ /* 0x000fce000383ffff */
.L_x_0:
[----:B-1--4-:R-:W2:Y:S04]  /*5b50*/  LDL R28, [R1+0xc] ;  /* 0x00000c00011c7983 */ /* 0x012ea80000100800 */
[----:B------:R-:W3:Y:S04]  /*5b60*/  LDL.64 R30, [R1] ;  /* 0x00000000011e7983 */ /* 0x000ee80000100a00 */
[----:B------:R-:W4:Y:S04]  /*5b70*/  LDL.64 R32, [R1+0x18] ;  /* 0x0000180001207983 */ /* 0x000f280000100a00 */
[----:B------:R-:W5:Y:S04]  /*5b80*/  LDL R29, [R1+0x28] ;  /* 0x00002800011d7983 */ /* 0x000f680000100800 */
[----:B------:R-:W5:Y:S01]  /*5b90*/  LDL R34, [R1+0x2c] ;  /* 0x00002c0001227983 */ /* 0x000f620000100800 */
[----:B------:R-:W-:-:S02]  /*5ba0*/  F2FP.PACK_AB R64, R65, R64 ;  /* 0x000000404140723e */ /* 0x000fc400000000ff */
[----:B------:R-:W-:Y:S01]  /*5bb0*/  F2FP.PACK_AB R36, R37, R36 ;  /* 0x000000242524723e */ /* 0x000fe200000000ff */
[----:B------:R-:W5:Y:S01]  /*5bc0*/  LDL.LU R35, [R1+0x40] ;  /* 0x0000400001237983 */ /* 0x000f620000300800 */
[----:B------:R-:W-:Y:S02]  /*5bd0*/  F2FP.PACK_AB R38, R39, R38 ;  /* 0x000000262726723e */ /* 0x000fe400000000ff */
[----:B------:R-:W-:Y:S01]  /*5be0*/  F2FP.PACK_AB R48, R49, R48 ;  /* 0x000000303130723e */ /* 0x000fe200000000ff */
[----:B------:R-:W5:Y:S01]  /*5bf0*/  LDL.LU.64 R132, [R1+0x20] ;  /* 0x0000200001847983 */ /* 0x000f620000300a00 */
[----:B------:R-:W-:Y:S01]  /*5c00*/  F2FP.PACK_AB R50, R51, R50 ;  /* 0x000000323332723e */ /* 0x000fe200000000ff */
[----:B------:R-:W-:Y:S01]  /*5c10*/  FMUL.FTZ R84, R84, c[0x0][0x298] ;  /* 0x0000a60054547a20 */ /* 0x000fe20000410000 */
[----:B------:R-:W-:Y:S01]  /*5c20*/  F2FP.PACK_AB R40, R41, R40 ;  /* 0x000000282928723e */ /* 0x000fe200000000ff */
[----:B------:R-:W1:Y:S01]  /*5c30*/  S2R R65, SR_TID.X ;  /* 0x0000000000417919 */ /* 0x000e620000002100 */
[----:B------:R-:W-:Y:S01]  /*5c40*/  F2FP.PACK_AB R42, R43, R42 ;  /* 0x0000002a2b2a723e */ /* 0x000fe200000000ff */
[----:B------:R-:W-:Y:S01]  /*5c50*/  FMUL.FTZ R26, R85, c[0x0][0x298] ;  /* 0x0000a600551a7a20 */ /* 0x000fe20000410000 */
        /* <DEDUP_REMOVED lines=22> */
[----:B-1----:R-:W-:Y:S01]  /*5dc0*/  SHF.R.S32.HI R27, RZ, 0x1f, R65 ;  /* 0x0000001fff1b7819 */ /* 0x002fe20000011441 */
[----:B------:R-:W-:Y:S01]  /*5dd0*/  FMUL.FTZ R20, R93, c[0x0][0x298] ;  /* 0x0000a6005d147a20 */ /* 0x000fe20000410000 */
[----:B------:R-:W-:Y:S01]  /*5de0*/  F2FP.PACK_AB R80, R81, R80 ;  /* 0x000000505150723e */ /* 0x000fe200000000ff */
[----:B------:R-:W-:Y:S01]  /*5df0*/  FMUL.FTZ R94, R94, c[0x0][0x298] ;  /* 0x0000a6005e5e7a20 */ /* 0x000fe20000410000 */
[----:B------:R-:W-:Y:S01]  /*5e00*/  LEA.HI R3, R27, R65, RZ, 0x5 ;  /* 0x000000411b037211 */ /* 0x000fe200078f28ff */
[----:B------:R-:W-:Y:S01]  /*5e10*/  FMUL.FTZ R19, R95, c[0x0][0x298] ;  /* 0x0000a6005f137a20 */ /* 0x000fe20000410000 */
[----:B------:R-:W-:Y:S01]  /*5e20*/  F2FP.PACK_AB R82, R83, R82 ;  /* 0x000000525352723e */ /* 0x000fe200000000ff */
[----:B------:R-:W-:Y:S01]  /*5e30*/  FMUL.FTZ R100, R100, c[0x0][0x298] ;  /* 0x0000a60064647a20 */ /* 0x000fe20000410000 */
[--C-:B------:R-:W-:Y:S01]  /*5e40*/  SHF.R.S32.HI R6, RZ, 0x5, R3.reuse ;  /* 0x00000005ff067819 */ /* 0x100fe20000011403 */
[----:B------:R-:W-:Y:S01]  /*5e50*/  FMUL.FTZ R18, R101, c[0x0][0x298] ;  /* 0x0000a60065127a20 */ /* 0x000fe20000410000 */
[----:B------:R-:W-:Y:S01]  /*5e60*/  SHF.R.S32.HI R3, RZ, 0x1f, R3 ;  /* 0x0000001fff037819 */ /* 0x000fe20000011403 */
        /* <DEDUP_REMOVED lines=45> */
[----:B------:R-:W1:Y:S01]  /*6140*/  S2UR UR9, SR_CTAID.X ;  /* 0x00000000000979c3 */ /* 0x000e620000002500 */
[----:B------:R-:W-:Y:S01]  /*6150*/  FMUL.FTZ R121, R121, c[0x0][0x298] ;  /* 0x0000a60079797a20 */ /* 0x000fe20000410000 */
[----:B------:R-:W-:Y:S01]  /*6160*/  UMOV UR8, 0xffffff80 ;  /* 0xffffff8000087882 */ /* 0x000fe20000000000 */
[----:B------:R-:W-:Y:S01]  /*6170*/  FMUL.FTZ R122, R122, c[0x0][0x298] ;  /* 0x0000a6007a7a7a20 */ /* 0x000fe20000410000 */
[----:B------:R-:W-:Y:S01]  /*6180*/  ULDC UR7, c[0x0][0x2f0] ;  /* 0x0000bc0000077ab9 */ /* 0x000fe20000000800 */
[----:B------:R-:W-:Y:S01]  /*6190*/  FMUL.FTZ R123, R123, c[0x0][0x298] ;  /* 0x0000a6007b7b7a20 */ /* 0x000fe20000410000 */
[----:B------:R-:W2:Y:S01]  /*61a0*/  S2R R67, SR_CTAID.X ;  /* 0x0000000000437919 */ /* 0x000ea20000002500 */
[----:B------:R-:W-:Y:S01]  /*61b0*/  FMUL.FTZ R124, R124, c[0x0][0x298] ;  /* 0x0000a6007c7c7a20 */ /* 0x000fe20000410000 */
[----:B------:R-:W-:Y:S01]  /*61c0*/  USHF.R.S32.HI UR6, URZ, 0x1f, UR17 ;  /* 0x0000001f3f067899 */ /* 0x000fe20008011411 */
[----:B------:R-:W-:Y:S01]  /*61d0*/  FMUL.FTZ R125, R125, c[0x0][0x298] ;  /* 0x0000a6007d7d7a20 */ /* 0x000fe20000410000 */
[----:B------:R-:W-:Y:S01]  /*61e0*/  ULDC.64 UR4, c[0x0][0x340] ;  /* 0x0000d00000047ab9 */ /* 0x000fe20000000a00 */
[----:B------:R-:W-:Y:S01]  /*61f0*/  FMUL.FTZ R126, R126, c[0x0][0x298] ;  /* 0x0000a6007e7e7a20 */ /* 0x000fe20000410000 */
[----:B------:R-:W-:Y:S01]  /*6200*/  UIMAD UR4, UR6, UR4, URZ ;  /* 0x00000004060472a4 */ /* 0x000fe2000f8e023f */
[----:B------:R-:W-:Y:S01]  /*6210*/  FMUL.FTZ R127, R127, c[0x0][0x298] ;  /* 0x0000a6007f7f7a20 */ /* 0x000fe20000410000 */
[----:B------:R-:W-:Y:S02]  /*6220*/  BSSY B0, `(.L_x_4) ;  /* 0x0000087000007945 */ /* 0x000fe40003800000 */
[----:B------:R-:W-:-:S02]  /*6230*/  UIMAD UR4, UR17, UR5, UR4 ;  /* 0x00000005110472a4 */ /* 0x000fc4000f8e0204 */
[----:B-1----:R-:W-:-:S04]  /*6240*/  UIMAD UR7, UR9, UR8, UR7 ;  /* 0x00000008090772a4 */ /* 0x002fc8000f8e0207 */
[----:B------:R-:W-:-:S04]  /*6250*/  UISETP.LT.AND UP0, UPT, UR7, 0x80, UPT ;  /* 0x000000800700788c */ /* 0x000fc8000bf01270 */
[----:B------:R-:W-:Y:S01]  /*6260*/  USEL UR7, UR7, 0x80, UP0 ;  /* 0x0000008007077887 */ /* 0x000fe20008000000 */
[----:B--2---:R-:W-:Y:S02]  /*6270*/  IMAD.MOV.U32 R138, RZ, RZ, R28 ;  /* 0x000000ffff8a7224 */ /* 0x004fe400078e001c */
[----:B---3--:R-:W-:Y:S02]  /*6280*/  IMAD.MOV.U32 R136, RZ, RZ, R30 ;  /* 0x000000ffff887224 */ /* 0x008fe400078e001e */
[----:B------:R-:W-:Y:S02]  /*6290*/  IMAD.MOV.U32 R137, RZ, RZ, R31 ;  /* 0x000000ffff897224 */ /* 0x000fe400078e001f */
[----:B----4-:R-:W-:Y:S01]  /*62a0*/  IMAD.MOV.U32 R134, RZ, RZ, R32 ;  /* 0x000000ffff867224 */ /* 0x010fe200078e0020 */
[----:B------:R-:W-:Y:S01]  /*62b0*/  BAR.SYNC.DEFER_BLOCKING 0x1, 0x100 ;  /* 0x0044000000007b1d */ /* 0x000fe20000010000 */
[----:B------:R-:W-:Y:S01]  /*62c0*/  IMAD.MOV.U32 R135, RZ, RZ, R33 ;  /* 0x000000ffff877224 */ /* 0x000fe200078e0021 */
[----:B------:R-:W-:-:S02]  /*62d0*/  ISETP.GE.AND P5, PT, R136, UR7, PT ;  /* 0x0000000788007c0c */ /* 0x000fc4000bfa6270 */
[----:B-----5:R-:W-:Y:S02]  /*62e0*/  LEA.HI R2, R35, R35, RZ, 0x1 ;  /* 0x0000002323027211 */ /* 0x020fe400078f08ff */
[----:B------:R-:W-:Y:S01]  /*62f0*/  SHF.R.S32.HI R0, RZ, 0x1f, R132 ;  /* 0x0000001fff007819 */ /* 0x000fe20000011484 */
[----:B------:R-:W-:Y:S01]  /*6300*/  IMAD.MOV.U32 R133, RZ, RZ, R29 ;  /* 0x000000ffff857224 */ /* 0x000fe200078e001d */
[----:B------:R-:W-:Y:S02]  /*6310*/  SHF.R.S32.HI R8, RZ, 0x1, R2 ;  /* 0x00000001ff087819 */ /* 0x000fe40000011402 */
[CC--:B------:R-:W-:Y:S02]  /*6320*/  LEA.HI R4, R0.reuse, R132.reuse, RZ, 0x2 ;  /* 0x0000008400047211 */ /* 0x0c0fe400078f10ff */
[----:B------:R-:W-:Y:S02]  /*6330*/  LEA.HI R5, R0, R132, RZ, 0x7 ;  /* 0x0000008400057211 */ /* 0x000fe400078f38ff */
[----:B------:R-:W-:-:S02]  /*6340*/  LEA.HI R0, R3, R6, RZ, 0x2 ;  /* 0x0000000603007211 */ /* 0x000fc400078f10ff */
[----:B------:R-:W-:Y:S01]  /*6350*/  LOP3.LUT R7, R2, 0x3fffffe, RZ, 0xc0, !PT ;  /* 0x03fffffe02077812 */ /* 0x000fe200078ec0ff */
[----:B------:R-:W-:Y:S01]  /*6360*/  IMAD.SHL.U32 R2, R8, 0x40, RZ ;  /* 0x0000004008027824 */ /* 0x000fe200078e00ff */
[----:B------:R-:W-:Y:S02]  /*6370*/  LOP3.LUT R4, R4, 0xfffffffc, RZ, 0xc0, !PT ;  /* 0xfffffffc04047812 */ /* 0x000fe400078ec0ff */
[----:B------:R-:W-:Y:S02]  /*6380*/  LOP3.LUT R0, R0, 0xfffffffc, RZ, 0xc0, !PT ;  /* 0xfffffffc00007812 */ /* 0x000fe400078ec0ff */
[----:B------:R-:W-:Y:S01]  /*6390*/  SHF.R.U32.HI R3, RZ, 0x4, R5 ;  /* 0x00000004ff037819 */ /* 0x000fe20000011605 */
[----:B------:R-:W-:Y:S01]  /*63a0*/  IMAD.IADD R4, R132, 0x1, -R4 ;  /* 0x0000000184047824 */ /* 0x000fe200078e0a04 */
[----:B------:R-:W-:Y:S01]  /*63b0*/  LOP3.LUT R2, R2, 0xc0, RZ, 0xc0, !PT ;  /* 0x000000c002027812 */ /* 0x000fe200078ec0ff */
[----:B------:R-:W-:Y:S01]  /*63c0*/  IMAD.IADD R0, R6, 0x1, -R0 ;  /* 0x0000000106007824 */ /* 0x000fe200078e0a00 */
[----:B------:R-:W-:Y:S01]  /*63d0*/  LOP3.LUT P0, RZ, R8, 0x2, RZ, 0xc0, !PT ;  /* 0x0000000208ff7812 */ /* 0x000fe2000780c0ff */
[----:B------:R-:W-:Y:S01]  /*63e0*/  IMAD.IADD R5, R35, 0x1, -R7 ;  /* 0x0000000123057824 */ /* 0x000fe200078e0a07 */
[----:B------:R-:W-:Y:S01]  /*63f0*/  LOP3.LUT R3, R2, 0x8, R3, 0xf8, !PT ;  /* 0x0000000802037812 */ /* 0x000fe200078ef803 */
[----:B------:R-:W-:Y:S01]  /*6400*/  IMAD R0, R0, 0x100, R4 ;  /* 0x0000010000007824 */ /* 0x000fe200078e0204 */
[----:B------:R-:W-:Y:S01]  /*6410*/  SHF.R.U32.HI R2, RZ, 0x3, R2 ;  /* 0x00000003ff027819 */ /* 0x000fe20000011602 */
[----:B------:R-:W-:Y:S01]  /*6420*/  IMAD.MOV.U32 R132, RZ, RZ, R34 ;  /* 0x000000ffff847224 */ /* 0x000fe200078e0022 */
[----:B------:R-:W-:Y:S01]  /*6430*/  F2FP.PACK_AB R6, R129, R128 ;  /* 0x000000808106723e */ /* 0x000fe200000000ff */
[----:B------:R-:W-:Y:S01]  /*6440*/  IMAD R0, R5, 0x10, R0 ;  /* 0x0000001005007824 */ /* 0x000fe200078e0200 */
[----:B------:R-:W-:-:S02]  /*6450*/  LOP3.LUT R2, R3, R2, RZ, 0x3c, !PT ;  /* 0x0000000203027212 */ /* 0x000fc400078e3cff */
[----:B------:R-:W-:Y:S02]  /*6460*/  F2FP.PACK_AB R5, R131, R130 ;  /* 0x000000828305723e */ /* 0x000fe400000000ff */
[----:B------:R-:W-:Y:S01]  /*6470*/  F2FP.PACK_AB R8, R121, R120 ;  /* 0x000000787908723e */ /* 0x000fe200000000ff */
[----:B------:R-:W-:Y:S01]  /*6480*/  IMAD.U32 R0, R0, 0x2, R2 ;  /* 0x0000000200007824 */ /* 0x000fe200078e0002 */
[----:B------:R-:W-:Y:S02]  /*6490*/  F2FP.PACK_AB R7, R123, R122 ;  /* 0x0000007a7b07723e */ /* 0x000fe400000000ff */
[----:B------:R-:W-:Y:S01]  /*64a0*/  F2FP.PACK_AB R4, R125, R124 ;  /* 0x0000007c7d04723e */ /* 0x000fe200000000ff */
[----:B------:R-:W-:Y:S01]  /*64b0*/  IMAD.SHL.U32 R0, R0, 0x2, RZ ;  /* 0x0000000200007824 */ /* 0x000fe200078e00ff */
[----:B------:R-:W-:-:S04]  /*64c0*/  F2FP.PACK_AB R3, R127, R126 ;  /* 0x0000007e7f03723e */ /* 0x000fc800000000ff */
[C---:B------:R-:W-:Y:S01]  /*64d0*/  IADD3 R2, R0.reuse, 0x20, RZ ;  /* 0x0000002000027810 */ /* 0x040fe20007ffe0ff */
[----:B------:R-:W-:Y:S01]  /*64e0*/  STS [R0+0x6080], R36 ;  /* 0x0060802400007388 */ /* 0x000fe20000000800 */
[----:B------:R-:W-:-:S03]  /*64f0*/  @P0 IADD3 R2, R0, -0x20, RZ ;  /* 0xffffffe000020810 */ /* 0x000fc60007ffe0ff */
[----:B------:R-:W-:Y:S04]  /*6500*/  STS [R0+0x6280], R38 ;  /* 0x0062802600007388 */ /* 0x000fe80000000800 */
        /* <DEDUP_REMOVED lines=33> */
[----:B------:R1:W-:Y:S04]  /*6720*/  STS [R2+0x2280], R13 ;  /* 0x0022800d02007388 */ /* 0x0003e80000000800 */
[----:B------:R-:W-:Y:S04]  /*6730*/  STS [R0+0x3080], R16 ;  /* 0x0030801000007388 */ /* 0x000fe80000000800 */
[----:B------:R-:W-:Y:S04]  /*6740*/  STS [R0+0x3280], R15 ;  /* 0x0032800f00007388 */ /* 0x000fe80000000800 */
[----:B------:R2:W-:Y:S04]  /*6750*/  STS [R2+0x3080], R12 ;  /* 0x0030800c02007388 */ /* 0x0005e80000000800 */
[----:B------:R-:W-:Y:S04]  /*6760*/  STS [R2+0x3280], R11 ;  /* 0x0032800b02007388 */ /* 0x000fe80000000800 */
[----:B------:R3:W-:Y:S04]  /*6770*/  STS [R0+0x4080], R10 ;  /* 0x0040800a00007388 */ /* 0x0007e80000000800 */
[----:B------:R-:W-:Y:S01]  /*6780*/  STS [R0+0x4280], R9 ;  /* 0x0042800900007388 */ /* 0x000fe20000000800 */
[----:B-1----:R-:W-:-:S03]  /*6790*/  SHF.R.S32.HI R13, RZ, 0x1f, R134 ;  /* 0x0000001fff0d7819 */ /* 0x002fc60000011486 */
[----:B------:R1:W-:Y:S04]  /*67a0*/  STS [R2+0x4080], R6 ;  /* 0x0040800602007388 */ /* 0x0003e80000000800 */
[----:B------:R-:W-:Y:S04]  /*67b0*/  STS [R2+0x4280], R5 ;  /* 0x0042800502007388 */ /* 0x000fe80000000800 */
[----:B------:R-:W-:Y:S01]  /*67c0*/  STS [R0+0x5080], R8 ;  /* 0x0050800800007388 */ /* 0x000fe20000000800 */
[----:B--2---:R-:W-:-:S03]  /*67d0*/  IMAD.MOV.U32 R12, RZ, RZ, R134 ;  /* 0x000000ffff0c7224 */ /* 0x004fc600078e0086 */
[----:B------:R2:W-:Y:S04]  /*67e0*/  STS [R0+0x5280], R7 ;  /* 0x0052800700007388 */ /* 0x0005e80000000800 */
[----:B------:R-:W-:Y:S01]  /*67f0*/  STS [R2+0x5080], R4 ;  /* 0x0050800402007388 */ /* 0x000fe20000000800 */
[----:B---3--:R-:W-:-:S03]  /*6800*/  IMAD.U32 R10, RZ, RZ, UR17 ;  /* 0x00000011ff0a7e24 */ /* 0x008fc6000f8e00ff */
[----:B------:R3:W-:Y:S04]  /*6810*/  STS [R2+0x5280], R3 ;  /* 0x0052800302007388 */ /* 0x0007e80000000800 */
[----:B------:R-:W-:Y:S01]  /*6820*/  BAR.SYNC.DEFER_BLOCKING 0x1, 0x100 ;  /* 0x0044000000007b1d */ /* 0x000fe20000010000 */
[----:B-1----:R-:W-:-:S04]  /*6830*/  LEA.HI R6, R27, R65, RZ, 0x2 ;  /* 0x000000411b067211 */ /* 0x002fc800078f10ff */
[----:B------:R-:W-:Y:S01]  /*6840*/  SHF.R.S32.HI R6, RZ, 0x2, R6 ;  /* 0x00000002ff067819 */ /* 0x000fe20000011406 */
[----:B------:R-:W1:Y:S03]  /*6850*/  S2R R14, SR_CTAID.Y ;  /* 0x00000000000e7919 */ /* 0x000e660000002600 */
[----:B--2---:R-:W-:-:S05]  /*6860*/  SHF.R.S32.HI R7, RZ, 0x1f, R6 ;  /* 0x0000001fff077819 */ /* 0x004fca0000011406 */
[----:B------:R-:W-:Y:S01]  /*6870*/  IMAD.WIDE R6, R67, 0x80, R6 ;  /* 0x0000008043067825 */ /* 0x000fe200078e0206 */
[----:B------:R2:W4:Y:S04]  /*6880*/  LDS.128 R36, [R138+0x7080] ;  /* 0x007080008a247984 */ /* 0x0005280000000c00 */
[----:B------:R2:W2:Y:S01]  /*6890*/  LDS.128 R32, [R138+0x9080] ;  /* 0x009080008a207984 */ /* 0x0004a20000000c00 */
[----:B-1----:R-:W-:Y:S01]  /*68a0*/  SHF.R.S32.HI R15, RZ, 0x1f, R14 ;  /* 0x0000001fff0f7819 */ /* 0x002fe2000001140e */
[----:B---3--:R-:W-:Y:S02]  /*68b0*/  IMAD.WIDE.U32 R2, R14, c[0x0][0x338], R12 ;  /* 0x0000ce000e027a25 */ /* 0x008fe400078e000c */
[----:B------:R1:W3:Y:S02]  /*68c0*/  LDS.128 R28, [R138+0xb080] ;  /* 0x00b080008a1c7984 */ /* 0x0002e40000000c00 */
[----:B------:R-:W-:-:S02]  /*68d0*/  IMAD R0, R15, c[0x0][0x338], RZ ;  /* 0x0000ce000f007a24 */ /* 0x000fc400078e02ff */
[----:B------:R1:W1:Y:S02]  /*68e0*/  LDS.128 R48, [R138+0x80] ;  /* 0x000080008a307984 */ /* 0x0002640000000c00 */
[----:B------:R-:W-:Y:S02]  /*68f0*/  IMAD R0, R14, c[0x0][0x33c], R0 ;  /* 0x0000cf000e007a24 */ /* 0x000fe400078e0200 */
[----:B------:R1:W1:Y:S02]  /*6900*/  LDS.128 R44, [R138+0x2080] ;  /* 0x002080008a2c7984 */ /* 0x0002640000000c00 */
[----:B------:R-:W-:Y:S02]  /*6910*/  IMAD.IADD R3, R3, 0x1, R0 ;  /* 0x0000000103037824 */ /* 0x000fe400078e0200 */
[----:B------:R1:W1:Y:S02]  /*6920*/  LDS.128 R40, [R138+0x4080] ;  /* 0x004080008a287984 */ /* 0x0002640000000c00 */
[----:B------:R-:W-:-:S02]  /*6930*/  IMAD.WIDE.U32 R10, R10, c[0x0][0x340], R2 ;  /* 0x0000d0000a0a7a25 */ /* 0x000fc400078e0002 */
[----:B------:R1:W1:Y:S04]  /*6940*/  LDS.128 R60, [R138+0x1080] ;  /* 0x001080008a3c7984 */ /* 0x0002680000000c00 */
[----:B------:R1:W1:Y:S01]  /*6950*/  LDS.128 R56, [R138+0x3080] ;  /* 0x003080008a387984 */ /* 0x0002620000000c00 */
[----:B------:R-:W-:-:S03]  /*6960*/  IADD3 R3, R11, UR4, RZ ;  /* 0x000000040b037c10 */ /* 0x000fc6000fffe0ff */
[----:B------:R1:W1:Y:S01]  /*6970*/  LDS.128 R52, [R138+0x5080] ;  /* 0x005080008a347984 */ /* 0x0002620000000c00 */
[----:B------:R-:W-:Y:S05]  /*6980*/  @P5 BRA `(.L_x_5) ;  /* 0x0000010000005947 */ /* 0x000fea0003800000 */
[----:B------:R-:W-:Y:S01]  /*6990*/  ISETP.GE.AND P3, PT, R134, c[0x0][0x324], PT ;  /* 0x0000c90086007a0c */ /* 0x000fe20003f66270 */
[----:B------:R-:W5:Y:S01]  /*69a0*/  LDS.128 R24, [R138+0x8080] ;  /* 0x008080008a187984 */ /* 0x000f620000000c00 */
[----:B------:R-:W-:Y:S01]  /*69b0*/  IMAD R0, R7, c[0x0][0x330], RZ ;  /* 0x0000cc0007007a24 */ /* 0x000fe200078e02ff */
[----:B------:R-:W-:Y:S01]  /*69c0*/  ISETP.GE.AND P2, PT, R133, c[0x0][0x324], PT ;  /* 0x0000c90085007a0c */ /* 0x000fe20003f46270 */
[----:B------:R-:W-:Y:S01]  /*69d0*/  IMAD.MOV.U32 R2, RZ, RZ, R10 ;  /* 0x000000ffff027224 */ /* 0x000fe200078e000a */
[----:B------:R-:W4:Y:S01]  /*69e0*/  LDS.128 R20, [R138+0xa080] ;  /* 0x00a080008a147984 */ /* 0x000f220000000c00 */
[----:B------:R-:W-:Y:S01]  /*69f0*/  IMAD R0, R6, c[0x0][0x334], R0 ;  /* 0x0000cd0006007a24 */ /* 0x000fe200078e0200 */
[----:B------:R-:W-:Y:S01]  /*6a00*/  ISETP.GE.AND P1, PT, R132, c[0x0][0x324], PT ;  /* 0x0000c90084007a0c */ /* 0x000fe20003f26270 */
[----:B------:R-:W-:-:S04]  /*6a10*/  IMAD.WIDE.U32 R8, R6, c[0x0][0x330], R2 ;  /* 0x0000cc0006087a25 */ /* 0x000fc800078e0002 */
[----:B------:R-:W-:Y:S01]  /*6a20*/  IMAD.IADD R0, R9, 0x1, R0 ;  /* 0x0000000109007824 */ /* 0x000fe200078e0200 */
[----:B------:R-:W3:Y:S01]  /*6a30*/  @!P3 LDS.128 R16, [R138+0x6080] ;  /* 0x006080008a10b984 */ /* 0x000ee20000000c00 */
[----:B------:R-:W-:-:S04]  /*6a40*/  LEA R4, P0, R8, c[0x0][0x318], 0x1 ;  /* 0x0000c60008047a11 */ /* 0x000fc800078008ff */
[----:B------:R-:W-:-:S05]  /*6a50*/  LEA.HI.X R5, R8, c[0x0][0x31c], R0, 0x1, P0 ;  /* 0x0000c70008057a11 */ /* 0x000fca00000f0c00 */
[----:B-----5:R2:W-:Y:S04]  /*6a60*/  @!P2 STG.E.128 [R4.64+0x40], R24 ;  /* 0x000040180400a986 */ /* 0x0205e8000c101d18 */
[----:B----4-:R2:W-:Y:S04]  /*6a70*/  @!P1 STG.E.128 [R4.64+0x80], R20 ;  /* 0x0000801404009986 */ /* 0x0105e8000c101d18 */
[----:B---3--:R2:W-:Y:S02]  /*6a80*/  @!P3 STG.E.128 [R4.64], R16 ;  /* 0x000000100400b986 */ /* 0x0085e4000c101d18 */
.L_x_5:
[----:B------:R-:W-:Y:S05]  /*6a90*/  BSYNC B0 ;  /* 0x0000000000007941 */ /* 0x000fea0003800000 */
.L_x_4:
[----:B------:R-:W-:Y:S01]  /*6aa0*/  IADD3 R0, R136, 0x40, RZ ;  /* 0x0000004088007810 */ /* 0x000fe20007ffe0ff */
[----:B------:R-:W-:Y:S03]  /*6ab0*/  BSSY B0, `(.L_x_6) ;  /* 0x0000012000007945 */ /* 0x000fe60003800000 */
[----:B------:R-:W-:-:S13]  /*6ac0*/  ISETP.GE.AND P4, PT, R0, UR7, PT ;  /* 0x0000000700007c0c */ /* 0x000fda000bf86270 */
[----:B------:R-:W-:Y:S05]  /*6ad0*/  @P4 BRA `(.L_x_7) ;  /* 0x000000f000004947 */ /* 0x000fea0003800000 */
[----:B------:R-:W-:Y:S02]  /*6ae0*/  IADD3 R0, P0, R6, 0x40, RZ ;  /* 0x0000004006007810 */ /* 0x000fe40007f1e0ff */
[----:B------:R-:W-:Y:S02]  /*6af0*/  ISETP.GE.AND P2, PT, R134, c[0x0][0x324], PT ;  /* 0x0000c90086007a0c */ /* 0x000fe40003f46270 */
[----:B------:R-:W-:Y:S01]  /*6b00*/  ISETP.GE.AND P1, PT, R133, c[0x0][0x324], PT ;  /* 0x0000c90085007a0c */ /* 0x000fe20003f26270 */
[----:B------:R-:W-:Y:S01]  /*6b10*/  IMAD.X R2, RZ, RZ, R7, P0 ;  /* 0x000000ffff027224 */ /* 0x000fe200000e0607 */
[----:B------:R-:W-:-:S03]  /*6b20*/  ISETP.GE.AND P0, PT, R132, c[0x0][0x324], PT ;  /* 0x0000c90084007a0c */ /* 0x000fc60003f06270 */
[----:B------:R-:W-:Y:S02]  /*6b30*/  IMAD R8, R2, c[0x0][0x330], RZ ;  /* 0x0000cc0002087a24 */ /* 0x000fe400078e02ff */
[----:B------:R-:W-:-:S04]  /*6b40*/  IMAD.MOV.U32 R2, RZ, RZ, R10 ;  /* 0x000000ffff027224 */ /* 0x000fc800078e000a */
[----:B--2---:R-:W-:-:S04]  /*6b50*/  IMAD.WIDE.U32 R4, R0, c[0x0][0x330], R2 ;  /* 0x0000cc0000047a25 */ /* 0x004fc800078e0002 */
[----:B------:R-:W-:Y:S01]  /*6b60*/  IMAD R0, R0, c[0x0][0x334], R8 ;  /* 0x0000cd0000007a24 */ /* 0x000fe200078e0208 */
[----:B------:R-:W-:-:S03]  /*6b70*/  LEA R2, P3, R4, c[0x0][0x318], 0x1 ;  /* 0x0000c60004027a11 */ /* 0x000fc600078608ff */
[----:B------:R-:W-:-:S05]  /*6b80*/  IMAD.IADD R0, R5, 0x1, R0 ;  /* 0x0000000105007824 */ /* 0x000fca00078e0200 */
[----:B------:R-:W-:-:S05]  /*6b90*/  LEA.HI.X R3, R4, c[0x0][0x31c], R0, 0x1, P3 ;  /* 0x0000c70004037a11 */ /* 0x000fca00018f0c00 */
[----:B----4-:R2:W-:Y:S04]  /*6ba0*/  @!P2 STG.E.128 [R2.64], R36 ;  /* 0x000000240200a986 */ /* 0x0105e8000c101d18 */
[----:B------:R2:W-:Y:S04]  /*6bb0*/  @!P1 STG.E.128 [R2.64+0x40], R32 ;  /* 0x0000402002009986 */ /* 0x0005e8000c101d18 */
[----:B---3--:R2:W-:Y:S02]  /*6bc0*/  @!P0 STG.E.128 [R2.64+0x80], R28 ;  /* 0x0000801c02008986 */ /* 0x0085e4000c101d18 */
.L_x_7:
[----:B------:R-:W-:Y:S05]  /*6bd0*/  BSYNC B0 ;  /* 0x0000000000007941 */ /* 0x000fea0003800000 */
.L_x_6:
[----:B------:R-:W-:Y:S01]  /*6be0*/  IMAD R0, R15, c[0x0][0x308], RZ ;  /* 0x0000c2000f007a24 */ /* 0x000fe200078e02ff */
[----:B------:R-:W-:Y:S01]  /*6bf0*/  ULDC.64 UR4, c[0x0][0x310] ;  /* 0x0000c40000047ab9 */ /* 0x000fe20000000a00 */
[C---:B--2---:R-:W-:Y:S01]  /*6c00*/  IMAD.WIDE.U32 R2, R14.reuse, c[0x0][0x308], R12 ;  /* 0x0000c2000e027a25 */ /* 0x044fe200078e000c */
[----:B------:R-:W-:Y:S01]  /*6c10*/  UIMAD UR4, UR6, UR4, URZ ;  /* 0x00000004060472a4 */ /* 0x000fe2000f8e023f */
[----:B------:R-:W-:Y:S02]  /*6c20*/  BSSY B0, `(.L_x_8) ;  /* 0x0000015000007945 */ /* 0x000fe40003800000 */
[----:B------:R-:W-:Y:S01]  /*6c30*/  IMAD R0, R14, c[0x0][0x30c], R0 ;  /* 0x0000c3000e007a24 */ /* 0x000fe200078e0200 */
[----:B------:R-:W-:-:S04]  /*6c40*/  UIMAD UR4, UR17, UR5, UR4 ;  /* 0x00000005110472a4 */ /* 0x000fc8000f8e0204 */
[----:B------:R-:W-:Y:S02]  /*6c50*/  IADD3 R3, R3, R0, RZ ;  /* 0x0000000003037210 */ /* 0x000fe40007ffe0ff */
[----:B------:R-:W-:-:S05]  /*6c60*/  MOV R0, UR17 ;  /* 0x0000001100007c02 */ /* 0x000fca0008000f00 */
[----:B------:R-:W-:-:S05]  /*6c70*/  IMAD.WIDE.U32 R10, R0, c[0x0][0x310], R2 ;  /* 0x0000c400000a7a25 */ /* 0x000fca00078e0002 */
[----:B------:R-:W-:Y:S01]  /*6c80*/  IADD3 R3, R11, UR4, RZ ;  /* 0x000000040b037c10 */ /* 0x000fe2000fffe0ff */
[----:B------:R-:W-:Y:S05]  /*6c90*/  @P5 BRA `(.L_x_9) ;  /* 0x000000d000005947 */ /* 0x000fea0003800000 */
[----:B------:R-:W-:Y:S01]  /*6ca0*/  IMAD R0, R7, c[0x0][0x300], RZ ;  /* 0x0000c00007007a24 */ /* 0x000fe200078e02ff */
[----:B------:R-:W-:Y:S01]  /*6cb0*/  ISETP.GE.AND P3, PT, R134, c[0x0][0x2f4], PT ;  /* 0x0000bd0086007a0c */ /* 0x000fe20003f66270 */
[----:B------:R-:W-:Y:S01]  /*6cc0*/  IMAD.MOV.U32 R2, RZ, RZ, R10 ;  /* 0x000000ffff027224 */ /* 0x000fe200078e000a */
[----:B------:R-:W-:Y:S01]  /*6cd0*/  ISETP.GE.AND P2, PT, R133, c[0x0][0x2f4], PT ;  /* 0x0000bd0085007a0c */ /* 0x000fe20003f46270 */
[----:B------:R-:W-:Y:S01]  /*6ce0*/  IMAD R0, R6, c[0x0][0x304], R0 ;  /* 0x0000c10006007a24 */ /* 0x000fe200078e0200 */
[----:B------:R-:W-:Y:S01]  /*6cf0*/  ISETP.GE.AND P1, PT, R132, c[0x0][0x2f4], PT ;  /* 0x0000bd0084007a0c */ /* 0x000fe20003f26270 */
[----:B------:R-:W-:-:S04]  /*6d00*/  IMAD.WIDE.U32 R8, R6, c[0x0][0x300], R2 ;  /* 0x0000c00006087a25 */ /* 0x000fc800078e0002 */
[----:B------:R-:W-:Y:S01]  /*6d10*/  IMAD.IADD R0, R9, 0x1, R0 ;  /* 0x0000000109007824 */ /* 0x000fe200078e0200 */
[----:B------:R-:W-:-:S04]  /*6d20*/  LEA R4, P0, R8, c[0x0][0x2e8], 0x1 ;  /* 0x0000ba0008047a11 */ /* 0x000fc800078008ff */
[----:B------:R-:W-:-:S05]  /*6d30*/  LEA.HI.X R5, R8, c[0x0][0x2ec], R0, 0x1, P0 ;  /* 0x0000bb0008057a11 */ /* 0x000fca00000f0c00 */
[----:B-1----:R1:W-:Y:S04]  /*6d40*/  @!P3 STG.E.128 [R4.64], R48 ;  /* 0x000000300400b986 */ /* 0x0023e8000c101d18 */
[----:B------:R1:W-:Y:S04]  /*6d50*/  @!P2 STG.E.128 [R4.64+0x40], R44 ;  /* 0x0000402c0400a986 */ /* 0x0003e8000c101d18 */
[----:B------:R1:W-:Y:S02]  /*6d60*/  @!P1 STG.E.128 [R4.64+0x80], R40 ;  /* 0x0000802804009986 */ /* 0x0003e4000c101d18 */
.L_x_9:
[----:B------:R-:W-:Y:S05]  /*6d70*/  BSYNC B0 ;  /* 0x0000000000007941 */ /* 0x000fea0003800000 */
.L_x_8:
[----:B------:R-:W-:Y:S05]  /*6d80*/  @P4 EXIT ;  /* 0x000000000000494d */ /* 0x000fea0003800000 */
[----:B------:R-:W-:Y:S01]  /*6d90*/  IADD3 R6, P0, R6, 0x40, RZ ;  /* 0x0000004006067810 */ /* 0x000fe20007f1e0ff */
[----:B------:R-:W-:Y:S01]  /*6da0*/  IMAD.MOV.U32 R2, RZ, RZ, R10 ;  /* 0x000000ffff027224 */ /* 0x000fe200078e000a */
[----:B------:R-:W-:-:S03]  /*6db0*/  ISETP.GE.AND P1, PT, R134, c[0x0][0x2f4], PT ;  /* 0x0000bd0086007a0c */ /* 0x000fc60003f26270 */
[----:B------:R-:W-:Y:S01]  /*6dc0*/  IMAD.X R0, RZ, RZ, R7, P0 ;  /* 0x000000ffff007224 */ /* 0x000fe200000e0607 */
[----:B------:R-:W-:Y:S01]  /*6dd0*/  ISETP.GE.AND P0, PT, R133, c[0x0][0x2f4], PT ;  /* 0x0000bd0085007a0c */ /* 0x000fe20003f06270 */
[----:B-1----:R-:W-:-:S04]  /*6de0*/  IMAD.WIDE.U32 R4, R6, c[0x0][0x300], R2 ;  /* 0x0000c00006047a25 */ /* 0x002fc800078e0002 */
[----:B------:R-:W-:Y:S01]  /*6df0*/  IMAD R0, R0, c[0x0][0x300], RZ ;  /* 0x0000c00000007a24 */ /* 0x000fe200078e02ff */
[----:B------:R-:W-:-:S03]  /*6e00*/  LEA R2, P2, R4, c[0x0][0x2e8], 0x1 ;  /* 0x0000ba0004027a11 */ /* 0x000fc600078408ff */
[----:B------:R-:W-:-:S04]  /*6e10*/  IMAD R0, R6, c[0x0][0x304], R0 ;  /* 0x0000c10006007a24 */ /* 0x000fc800078e0200 */
[----:B------:R-:W-:-:S05]  /*6e20*/  IMAD.IADD R0, R5, 0x1, R0 ;  /* 0x0000000105007824 */ /* 0x000fca00078e0200 */
[----:B------:R-:W-:-:S05]  /*6e30*/  LEA.HI.X R3, R4, c[0x0][0x2ec], R0, 0x1, P2 ;  /* 0x0000bb0004037a11 */ /* 0x000fca00010f0c00 */
[----:B------:R1:W-:Y:S01]  /*6e40*/  @!P0 STG.E.128 [R2.64+0x40], R56 ;  /* 0x0000403802008986 */ /* 0x0003e2000c101d18 */
[----:B------:R-:W-:-:S03]  /*6e50*/  ISETP.GE.AND P0, PT, R132, c[0x0][0x2f4], PT ;  /* 0x0000bd0084007a0c */ /* 0x000fc60003f06270 */
[----:B------:R1:W-:Y:S10]  /*6e60*/  @!P1 STG.E.128 [R2.64], R60 ;  /* 0x0000003c02009986 */ /* 0x0003f4000c101d18 */
[----:B------:R-:W-:Y:S05]  /*6e70*/  @P0 EXIT ;  /* 0x000000000000094d */ /* 0x000fea0003800000 */
[----:B------:R-:W-:Y:S01]  /*6e80*/  STG.E.128 [R2.64+0x80], R52 ;  /* 0x0000803402007986 */ /* 0x000fe2000c101d18 */
[----:B------:R-:W-:Y:S05]  /*6e90*/  EXIT ;  /* 0x000000000000794d */ /* 0x000fea0003800000 */
.L_x_10:
[----:B------:R-:W-:-:S00]  /*6ea0*/  BRA `(.L_x_10) ;  /* 0xfffffff000007947 */ /* 0x000fc0000383ffff */
[----:B------:R-:W-:-:S00]  /*6eb0*/  NOP ;  /* 0x0000000000007918 */ /* 0x000fc00000000000 */
        /* <DEDUP_REMOVED lines=12> */
.L_x_1381:


//--------------------- .text._ZN7cutlass13device_kernelIN5flash19enable_sm80_to_sm89INS1_16FlashAttnBwdSm80INS1_25CollectiveMainloopBwdSm80ILi2ELi1EN4cute5tupleIJNS5_1CILi64EEENS7_ILi128EEENS7_ILi96EEEEEENS_6half_tEfNS_4arch4Sm80ELb0ELb0ELb1ELb0ELb1ELb0ELb0ELb0ELi2ELi2ELi4ELi2ELb1EEENS1_21CollectiveEpilogueBwdISB_SC_SE_Li256ELb0ELb0ELi2EEENS1_19SingleTileSchedulerILb0ELb0ELb0ELi128EEEEEEEEEvNT_6ParamsE --------------------------
	.section	.text._ZN7cutlass13device_kernelIN5flash19enable_sm80_to_sm89INS1_16FlashAttnBwdSm80INS1_25CollectiveMainloopBwdSm80ILi2ELi1EN4cute5tupleIJNS5_1CILi64EEENS7_ILi128EEENS7_ILi96EEEEEENS_6half_tEfNS_4arch4Sm80ELb0ELb0ELb1ELb0ELb1ELb0ELb0ELb0ELi2ELi2ELi4ELi2ELb1EEENS1_21CollectiveEpilogueBwdISB_SC_SE_Li256ELb0ELb0ELi2EEENS1_19SingleTileSchedulerILb0ELb0ELb0ELi128EEEEEEEEEvNT_6ParamsE,"ax",@progbits
	.sectioninfo	@"SHI_REGISTERS=255"
	.align	128
.text._ZN7cutlass13device_kernelIN5flash19enable_sm80_to_sm89INS1_16FlashAttnBwdSm80INS1_25CollectiveMainloopBwdSm80ILi2ELi1EN4cute5tupleIJNS5_1CILi64EEENS7_ILi128EEENS7_ILi96EEEEEENS_6half_tEfNS_4arch4Sm80ELb0ELb0ELb1ELb0ELb1ELb0ELb0ELb0ELi2ELi2ELi4ELi2ELb1EEENS1_21CollectiveEpilogueBwdISB_SC_SE_Li256ELb0ELb0ELi2EEENS1_19SingleTileSchedulerILb0ELb0ELb0ELi128EEEEEEEEEvNT_6ParamsE:
        .type           _ZN7cutlass13device_kernelIN5flash19enable_sm80_to_sm89INS1_16FlashAttnBwdSm80INS1_25CollectiveMainloopBwdSm80ILi2ELi1EN4cute5tupleIJNS5_1CILi64EEENS7_ILi128EEENS7_ILi96EEEEEENS_6half_tEfNS_4arch4Sm80ELb0ELb0ELb1ELb0ELb1ELb0ELb0ELb0ELi2ELi2ELi4ELi2ELb1EEENS1_21CollectiveEpilogueBwdISB_SC_SE_Li256ELb0ELb0ELi2EEENS1_19SingleTileSchedulerILb0ELb0ELb0ELi128EEEEEEEEEvNT_6ParamsE,@function
        .size           _ZN7cutlass13device_kernelIN5flash19enable_sm80_to_sm89INS1_16FlashAttnBwdSm80INS1_25CollectiveMainloopBwdSm80ILi2ELi1EN4cute5tupleIJNS5_1CILi64EEENS7_ILi128EEENS7_ILi96EEEEEENS_6half_tEfNS_4arch4Sm80ELb0ELb0ELb1ELb0ELb1ELb0ELb0ELb0ELi2ELi2ELi4ELi2ELb1EEENS1_21CollectiveEpilogueBwdISB_SC_SE_Li256ELb0ELb0ELi2EEENS1_19SingleTileSchedulerILb0ELb0ELb0ELi128EEEEEEEEEvNT_6ParamsE,(.L_x_1382 - _ZN7cutlass13device_kernelIN5flash19enable_sm80_to_sm89INS1_16FlashAttnBwdSm80INS1_25CollectiveMainloopBwdSm80ILi2ELi1EN4cute5tupleIJNS5_1CILi64EEENS7_ILi128EEENS7_ILi96EEEEEENS_6half_tEfNS_4arch4Sm80ELb0ELb0ELb1ELb0ELb1ELb0ELb0ELb0ELi2ELi2ELi4ELi2ELb1EEENS1_21CollectiveEpilogueBwdISB_SC_SE_Li256ELb0ELb0ELi2EEENS1_19SingleTileSchedulerILb0ELb0ELb0ELi128EEEEEEEEEvNT_6ParamsE)
        .other          _ZN7cutlass13device_kernelIN5flash19enable_sm80_to_sm89INS1_16FlashAttnBwdSm80INS1_25CollectiveMainloopBwdSm80ILi2ELi1EN4cute5tupleIJNS5_1CILi64EEENS7_ILi128EEENS7_ILi96EEEEEENS_6half_tEfNS_4arch4Sm80ELb0ELb0ELb1ELb0ELb1ELb0ELb0ELb0ELi2ELi2ELi4ELi2ELb1EEENS1_21CollectiveEpilogueBwdISB_SC_SE_Li256ELb0ELb0ELi2EEENS1_19SingleTileSchedulerILb0ELb0ELb0ELi128EEEEEEEEEvNT_6ParamsE,@"STO_CUDA_ENTRY STV_DEFAULT"
_ZN7cutlass13device_kernelIN5flash19enable_sm80_to_sm89INS1_16FlashAttnBwdSm80INS1_25CollectiveMainloopBwdSm80ILi2ELi1EN4cute5tupleIJNS5_1CILi64EEENS7_ILi128EEENS7_ILi96EEEEEENS_6half_tEfNS_4arch4Sm80ELb0ELb0ELb1ELb0ELb1ELb0ELb0ELb0ELi2ELi2ELi4ELi2ELb1EEENS1_21CollectiveEpilogueBwdISB_SC_SE_Li256ELb0ELb0ELi2EEENS1_19SingleTileSchedulerILb0ELb0ELb0ELi128EEEEEEEEEvNT_6ParamsE:
        /* <DEDUP_REMOVED lines=503> */
.L_x_14:
        /* <DEDUP_REMOVED lines=219> */
.L_x_12:
        /* <DEDUP_REMOVED lines=547> */
.L_x_13:
        /* <DEDUP_REMOVED lines=192> */
.L_x_11:
        /* <DEDUP_REMOVED lines=244> */
.L_x_16:
[----:B------:R-:W-:Y:S05]  /*6a90*/  BSYNC B0 ;  /* 0x0000000000007941 */ /* 0x000fea0003800000 */
.L_x_15:
        /* <DEDUP_REMOVED lines=19> */
.L_x_18:
[----:B------:R-:W-:Y:S05]  /*6bd0*/  BSYNC B0 ;  /* 0x0000000000007941 */ /* 0x000fea0003800000 */
.L_x_17:
        /* <DEDUP_REMOVED lines=25> */
.L_x_20:
[----:B------:R-:W-:Y:S05]  /*6d70*/  BSYNC B0 ;  /* 0x0000000000007941 */ /* 0x000fea0003800000 */
.L_x_19:
        /* <DEDUP_REMOVED lines=18> */
.L_x_21:
        /* <DEDUP_REMOVED lines=14> */
.L_x_1382:


//--------------------- .text._ZN7cutlass13device_kernelIN5flash19enable_sm80_to_sm89INS1_16FlashAttnBwdSm80INS1_25CollectiveMainloopBwdSm80ILi2ELi1EN4cute5tupleIJNS5_1CILi64EEENS7_ILi128EEENS7_ILi96EEEEEENS_6half_tEfNS_4arch4Sm80ELb0ELb0ELb1ELb0ELb0ELb0ELb0ELb0ELi2ELi2ELi4ELi2ELb1EEENS1_24CollectiveEpilogueBwdGQAISB_fSE_Li256ELb0ELb0EEENS1_19SingleTileSchedulerILb0ELb0ELb0ELi128EEEEEEEEEvNT_6ParamsE --------------------------
	.section	.text._ZN7cutlass13device_kernelIN5flash19enable_sm80_to_sm89INS1_16FlashAttnBwdSm80INS1_25CollectiveMainloopBwdSm80ILi2ELi1EN4cute5tupleIJNS5_1CILi64EEENS7_ILi128EEENS7_ILi96EEEEEENS_6half_tEfNS_4arch4Sm80ELb0ELb0ELb1ELb0ELb0ELb0ELb0ELb0ELi2ELi2ELi4ELi2ELb1EEENS1_24CollectiveEpilogueBwdGQAISB_fSE_Li256ELb0ELb0EEENS1_19SingleTileSchedulerILb0ELb0ELb0ELi128EEEEEEEEEvNT_6ParamsE,"ax",@progbits
	.sectioninfo	@"SHI_REGISTERS=255"
	.align	128
.text._ZN7cutlass13device_kernelIN5flash19enable_sm80_to_sm89INS1_16FlashAttnBwdSm80INS1_25CollectiveMainloopBwdSm80ILi2ELi1EN4cute5tupleIJNS5_1CILi64EEENS7_ILi128EEENS7_ILi96EEEEEENS_6half_tEfNS_4arch4Sm80ELb0ELb0ELb1ELb0ELb0ELb0ELb0ELb0ELi2ELi2ELi4ELi2ELb1EEENS1_24CollectiveEpilogueBwdGQAISB_fSE_Li256ELb0ELb0EEENS1_19SingleTileSchedulerILb0ELb0ELb0ELi128EEEEEEEEEvNT_6ParamsE:
        .type           _ZN7cutlass13device_kernelIN5flash19enable_sm80_to_sm89INS1_16FlashAttnBwdSm80INS1_25CollectiveMainloopBwdSm80ILi2ELi1EN4cute5tupleIJNS5_1CILi64EEENS7_ILi128EEENS7_ILi96EEEEEENS_6half_tEfNS_4arch4Sm80ELb0ELb0ELb1ELb0ELb0ELb0ELb0ELb0ELi2ELi2ELi4ELi2ELb1EEENS1_24CollectiveEpilogueBwdGQAISB_fSE_Li256ELb0ELb0EEENS1_19SingleTileSchedulerILb0ELb0ELb0ELi128EEEEEEEEEvNT_6ParamsE,@function
        .size           _ZN7cutlass13device_kernelIN5flash19enable_sm80_to_sm89INS1_16FlashAttnBwdSm80INS1_25CollectiveMainloopBwdSm80ILi2ELi1EN4cute5tupleIJNS5_1CILi64EEENS7_ILi128EEENS7_ILi96EEEEEENS_6half_tEfNS_4arch4Sm80ELb0ELb0ELb1ELb0ELb0ELb0ELb0ELb0ELi2ELi2ELi4ELi2ELb1EEENS1_24CollectiveEpilogueBwdGQAISB_fSE_Li256ELb0ELb0EEENS1_19SingleTileSchedulerILb0ELb0ELb0ELi128EEEEEEEEEvNT_6ParamsE,(.L_x_1383 - _ZN7cutlass13device_kernelIN5flash19enable_sm80_to_sm89INS1_16FlashAttnBwdSm80INS1_25CollectiveMainloopBwdSm80ILi2ELi1EN4cute5tupleIJNS5_1CILi64EEENS7_ILi128EEENS7_ILi96EEEEEENS_6half_tEfNS_4arch4Sm80ELb0ELb0ELb1ELb0ELb0ELb0ELb0ELb0ELi2ELi2ELi4ELi2ELb1EEENS1_24CollectiveEpilogueBwdGQAISB_fSE_Li256ELb0ELb0EEENS1_19SingleTileSchedulerILb0ELb0ELb0ELi128EEEEEEEEEvNT_6ParamsE)
        .other          _ZN7cutlass13device_kernelIN5flash19enable_sm80_to_sm89INS1_16FlashAttnBwdSm80INS1_25CollectiveMainloopBwdSm80ILi2ELi1EN4cute5tupleIJNS5_1CILi64EEENS7_ILi128EEENS7_ILi96EEEEEENS_6half_tEfNS_4arch4Sm80ELb0ELb0ELb1ELb0ELb0ELb0ELb0ELb0ELi2ELi2ELi4ELi2ELb1EEENS1_24CollectiveEpilogueBwdGQAISB_fSE_Li256ELb0ELb0EEENS1_19SingleTileSchedulerILb0ELb0ELb0ELi128EEEEEEEEEvNT_6ParamsE,@"STO_CUDA_ENTRY STV_DEFAULT"
_ZN7cutlass13device_kernelIN5flash19enable_sm80_to_sm89INS1_16FlashAttnBwdSm80INS1_25CollectiveMainloopBwdSm80ILi2ELi1EN4cute5tupleIJNS5_1CILi64EEENS7_ILi128EEENS7_ILi96EEEEEENS_6half_tEfNS_4arch4Sm80ELb0ELb0ELb1ELb0ELb0ELb0ELb0ELb0ELi2ELi2ELi4ELi2ELb1EEENS1_24CollectiveEpilogueBwdGQAISB_fSE_Li256ELb0ELb0EEENS1_19SingleTileSchedulerILb0ELb0ELb0ELi128EEEEEEEEEvNT_6ParamsE:
        /* <DEDUP_REMOVED lines=15> */
[----:B------:R-:W-:Y:S01]  /*00f0*/  IMAD.U32 R14, RZ, RZ, UR15 ;  /* 0x0000000fff0e7e24 */ /* 0x000fe2000f8e00ff */
[----:B------:R-:W-:Y:S01]  /*0100*/  UIMAD UR12, UR15, UR5, UR12 ;  /* 0x000000050f0c72a4 */ /* 0x000fe2000f8e020c */
[----:B------:R-:W-:Y:S01]  /*0110*/  IMAD.MOV.U32 R31, RZ, RZ, -0x80 ;  /* 0xffffff80ff1f7424 */ /* 0x000fe200078e00ff */
[----:B------:R-:W-:Y:S01]  /*0120*/  ULDC.64 UR18, c[0x0][0x118] ;  /* 0x0000460000127ab9 */ /* 0x000fe20000000a00 */
[----:B------:R-:W-:Y:S01]  /*0130*/  IMAD.MOV.U32 R24, RZ, RZ, c[0x0][0x1ac] ;  /* 0x00006b00ff187624 */ /* 0x000fe200078e00ff */
[----:B------:R-:W-:Y:S01]  /*0140*/  ULDC.64 UR4, c[0x0][0x290] ;  /* 0x0000a40000047ab9 */ /* 0x000fe20000000a00 */
[----:B------:R-:W-:Y:S01]  /*0150*/  IMAD.MOV.U32 R231, RZ, RZ, 0x20 ;  /* 0x00000020ffe77424 */ /* 0x000fe200078e00ff */
[----:B------:R-:W-:Y:S01]  /*0160*/  UIMAD.WIDE.U32 UR10, UR15, UR4, URZ ;  /* 0x000000040f0a72a5 */ /* 0x000fe2000f8e003f */
[----:B------:R-:W-:Y:S01]  /*0170*/  IMAD.MOV.U32 R233, RZ, RZ, 0x10 ;  /* 0x00000010ffe97424 */ /* 0x000fe200078e00ff */
[----:B------:R-:W-:Y:S01]  /*0180*/  UIMAD UR4, UR6, UR4, URZ ;  /* 0x00000004060472a4 */ /* 0x000fe2000f8e023f */
[----:B------:R-:W-:Y:S01]  /*0190*/  CS2R R126, SRZ ;  /* 0x00000000007e7805 */ /* 0x000fe2000001ff00 */
[----:B------:R-:W-:Y:S01]  /*01a0*/  UIADD3 UR12, UR9, UR12, URZ ;  /* 0x0000000c090c7290 */ /* 0x000fe2000fffe03f */
        /* <DEDUP_REMOVED lines=10> */
[----:B------:R-:W-:Y:S01]  /*0250*/  IMAD.SHL.U32 R2, R34, 0x4, RZ ;  /* 0x0000000422027824 */ /* 0x000fe200078e00ff */
[----:B------:R-:W-:Y:S01]  /*0260*/  UIMAD UR4, UR6, UR4, URZ ;  /* 0x00000004060472a4 */ /* 0x000fe2000f8e023f */
[----:B------:R-:W-:Y:S01]  /*0270*/  IMAD.MOV.U32 R6, RZ, RZ, R32 ;  /* 0x000000ffff067224 */ /* 0x000fe200078e0020 */
[----:B------:R-:W-:Y:S01]  /*0280*/  @P0 SHF.R.U32.HI R6, RZ, c[0x0][0x250], R0 ;  /* 0x00009400ff060a19 */ /* 0x000fe20000011600 */
[C---:B------:R-:W-:Y:S01]  /*0290*/  IMAD R0, R33.reuse, c[0x0][0x288], RZ ;  /* 0x0000a20021007a24 */ /* 0x040fe200078e02ff */
[----:B------:R-:W-:Y:S01]  /*02a0*/  SHF.R.S32.HI R3, RZ, 0x1f, R2 ;  /* 0x0000001fff037819 */ /* 0x000fe20000011402 */
[----:B------:R-:W-:Y:S01]  /*02b0*/  IMAD R7, R33, c[0x0][0x270], RZ ;  /* 0x00009c0021077a24 */ /* 0x000fe200078e02ff */
[CC--:B------:R-:W-:Y:S01]  /*02c0*/  LEA.HI R22, R29.reuse, R34.reuse, RZ, 0x2 ;  /* 0x000000221d167211 */ /* 0x0c0fe200078f10ff */
[C---:B------:R-:W-:Y:S01]  /*02d0*/  IMAD R0, R32.reuse, c[0x0][0x28c], R0 ;  /* 0x0000a30020007a24 */ /* 0x040fe200078e0200 */
[CC--:B------:R-:W-:Y:S01]  /*02e0*/  LEA.HI R18, R29.reuse, R34.reuse, RZ, 0x4 ;  /* 0x000000221d127211 */ /* 0x0c0fe200078f20ff */
[----:B------:R2:W-:Y:S01]  /*02f0*/  STL.64 [R1+0x18], R2 ;  /* 0x0000180201007387 */ /* 0x0005e20000100a00 */
[----:B------:R-:W-:Y:S01]  /*0300*/  IMAD R7, R32, c[0x0][0x274], R7 ;  /* 0x00009d0020077a24 */ /* 0x000fe200078e0207 */
[CC--:B------:R-:W-:Y:S01]  /*0310*/  LEA.HI R20, R29.reuse, R34.reuse, RZ, 0x3 ;  /* 0x000000221d147211 */ /* 0x0c0fe200078f18ff */
[----:B------:R-:W-:Y:S01]  /*0320*/  UIMAD UR7, UR15, UR5, UR4 ;  /* 0x000000050f0772a4 */ /* 0x000fe2000f8e0204 */
[----:B------:R-:W-:Y:S01]  /*0330*/  SHF.R.S32.HI R42, RZ, 0x2, R22 ;  /* 0x00000002ff2a7819 */ /* 0x000fe20000011416 */
[----:B---3--:R-:W-:Y:S01]  /*0340*/  IMAD R31, R12, R31, c[0x0][0x198] ;  /* 0x000066000c1f7624 */ /* 0x008fe200078e021f */
[----:B------:R-:W-:Y:S01]  /*0350*/  ULDC.64 UR4, c[0x0][0x1b8] ;  /* 0x00006e0000047ab9 */ /* 0x000fe20000000a00 */
[----:B------:R-:W-:Y:S01]  /*0360*/  LEA.HI R27, R29, R34, RZ, 0x5 ;  /* 0x000000221d1b7211 */ /* 0x000fe200078f28ff */
[----:B-1----:R-:W-:Y:S01]  /*0370*/  IMAD.WIDE.U32 R4, R32, c[0x0][0x270], R2 ;  /* 0x00009c0020047a25 */ /* 0x002fe200078e0002 */
[--C-:B------:R-:W-:Y:S01]  /*0380*/  SHF.R.S32.HI R43, RZ, 0x1f, R42.reuse ;  /* 0x0000001fff2b7819 */ /* 0x100fe2000001142a */
[----:B------:R-:W-:Y:S01]  /*0390*/  UIMAD UR4, UR6, UR4, URZ ;  /* 0x00000004060472a4 */ /* 0x000fe2000f8e023f */
[----:B------:R-:W-:Y:S01]  /*03a0*/  SHF.R.S32.HI R17, RZ, 0x5, R27 ;  /* 0x00000005ff117819 */ /* 0x000fe2000001141b */
[----:B------:R-:W-:Y:S01]  /*03b0*/  CS2R R130, SRZ ;  /* 0x0000000000827805 */ /* 0x000fe2000001ff00 */
[----:B------:R-:W-:Y:S01]  /*03c0*/  IADD3 R19, P1, R4, UR8, RZ ;  /* 0x0000000804137c10 */ /* 0x000fe2000ff3e0ff */
[----:B------:R-:W-:Y:S01]  /*03d0*/  IMAD.WIDE R12, R12, 0x80, R42 ;  /* 0x000000800c0c7825 */ /* 0x000fe200078e022a */
[----:B------:R-:W-:Y:S01]  /*03e0*/  SHF.R.S32.HI R4, RZ, 0x4, R18 ;  /* 0x00000004ff047819 */ /* 0x000fe20000011412 */
[----:B------:R-:W-:Y:S01]  /*03f0*/  UIMAD UR4, UR15, UR5, UR4 ;  /* 0x000000050f0472a4 */ /* 0x000fe2000f8e0204 */
[----:B------:R-:W-:Y:S01]  /*0400*/  IADD3.X R25, R5, UR12, R7, P1, !PT ;  /* 0x0000000c05197c10 */ /* 0x000fe20008ffe407 */
[----:B------:R-:W-:Y:S01]  /*0410*/  IMAD.SHL.U32 R7, R20, 0x8, RZ ;  /* 0x0000000814077824 */ /* 0x000fe200078e00ff */
[----:B------:R-:W-:Y:S01]  /*0420*/  LEA.HI R5, R18, R4, RZ, 0x1 ;  /* 0x0000000412057211 */ /* 0x000fe200078f08ff */
[----:B------:R-:W-:Y:S01]  /*0430*/  IMAD R15, R13, c[0x0][0x1a8], RZ ;  /* 0x00006a000d0f7a24 */ /* 0x000fe200078e02ff */
[----:B------:R1:W-:Y:S01]  /*0440*/  STL.64 [R1+0x8], R42 ;  /* 0x0000082a01007387 */ /* 0x0003e20000100a00 */
[----:B------:R-:W-:Y:S01]  /*0450*/  CS2R R128, SRZ ;  /* 0x0000000000807805 */ /* 0x000fe2000001ff00 */
[----:B------:R-:W-:Y:S01]  /*0460*/  LOP3.LUT R5, R5, 0xfffffffe, RZ, 0xc0, !PT ;  /* 0xfffffffe05057812 */ /* 0x000fe200078ec0ff */
[----:B------:R-:W-:Y:S01]  /*0470*/  IMAD R15, R12, c[0x0][0x1ac], R15 ;  /* 0x00006b000c0f7a24 */ /* 0x000fe200078e020f */
[----:B------:R-:W-:Y:S01]  /*0480*/  LOP3.LUT R7, R7, 0xc0, RZ, 0xc0, !PT ;  /* 0x000000c007077812 */ /* 0x000fe200078ec0ff */
[----:B------:R-:W-:Y:S01]  /*0490*/  CS2R R122, SRZ ;  /* 0x00000000007a7805 */ /* 0x000fe2000001ff00 */
[----:B--2---:R-:W-:Y:S01]  /*04a0*/  IMAD.WIDE.U32 R2, R32, c[0x0][0x288], R2 ;  /* 0x0000a20020027a25 */ /* 0x004fe200078e0002 */
[----:B------:R-:W-:Y:S01]  /*04b0*/  CS2R R120, SRZ ;  /* 0x0000000000787805 */ /* 0x000fe2000001ff00 */
[----:B------:R-:W-:Y:S01]  /*04c0*/  SHF.R.U32.HI R11, RZ, 0x3, R7 ;  /* 0x00000003ff0b7819 */ /* 0x000fe20000011607 */
[----:B------:R-:W-:Y:S01]  /*04d0*/  CS2R R118, SRZ ;  /* 0x0000000000767805 */ /* 0x000fe2000001ff00 */
[----:B------:R-:W-:Y:S01]  /*04e0*/  IMAD.IADD R23, R4, 0x1, -R5 ;  /* 0x0000000104177824 */ /* 0x000fe200078e0a05 */
[----:B------:R-:W-:Y:S01]  /*04f0*/  IADD3 R21, P0, R2, UR10, RZ ;  /* 0x0000000a02157c10 */ /* 0x000fe2000ff1e0ff */
[----:B------:R-:W-:Y:S01]  /*0500*/  CS2R R116, SRZ ;  /* 0x0000000000747805 */ /* 0x000fe2000001ff00 */
[----:B------:R-:W-:Y:S01]  /*0510*/  CS2R R110, SRZ ;  /* 0x00000000006e7805 */ /* 0x000fe2000001ff00 */
[----:B------:R-:W-:Y:S01]  /*0520*/  CS2R R108, SRZ ;  /* 0x00000000006c7805 */ /* 0x000fe2000001ff00 */
[----:B------:R-:W-:Y:S01]  /*0530*/  IADD3.X R28, R3, UR13, R0, P0, !PT ;  /* 0x0000000d031c7c10 */ /* 0x000fe200087fe400 */
[----:B------:R-:W-:Y:S01]  /*0540*/  CS2R R114, SRZ ;  /* 0x0000000000727805 */ /* 0x000fe2000001ff00 */
[----:B------:R-:W-:Y:S01]  /*0550*/  LOP3.LUT R0, R22, 0xfffffffc, RZ, 0xc0, !PT ;  /* 0xfffffffc16007812 */ /* 0x000fe200078ec0ff */
[----:B------:R-:W-:Y:S01]  /*0560*/  CS2R R112, SRZ ;  /* 0x0000000000707805 */ /* 0x000fe2000001ff00 */
[----:B------:R-:W-:Y:S01]  /*0570*/  CS2R R106, SRZ ;  /* 0x00000000006a7805 */ /* 0x000fe2000001ff00 */
[----:B------:R-:W-:Y:S01]  /*0580*/  CS2R R104, SRZ ;  /* 0x0000000000687805 */ /* 0x000fe2000001ff00 */
[----:B------:R-:W-:Y:S01]  /*0590*/  CS2R R102, SRZ ;  /* 0x0000000000667805 */ /* 0x000fe2000001ff00 */
[----:B------:R-:W-:Y:S01]  /*05a0*/  IMAD.IADD R26, R34, 0x1, -R0 ;  /* 0x00000001221a7824 */ /* 0x000fe200078e0a00 */
[----:B------:R-:W-:Y:S01]  /*05b0*/  SHF.R.S32.HI R0, RZ, 0x1f, R6 ;  /* 0x0000001fff007819 */ /* 0x000fe20000011406 */
[----:B------:R-:W-:Y:S01]  /*05c0*/  CS2R R100, SRZ ;  /* 0x0000000000647805 */ /* 0x000fe2000001ff00 */
[----:B------:R-:W-:Y:S01]  /*05d0*/  CS2R R94, SRZ ;  /* 0x00000000005e7805 */ /* 0x000fe2000001ff00 */
[----:B------:R-:W-:Y:S01]  /*05e0*/  IMAD.SHL.U32 R2, R26, 0x8, RZ ;  /* 0x000000081a027824 */ /* 0x000fe200078e00ff */
[----:B------:R-:W-:Y:S01]  /*05f0*/  CS2R R92, SRZ ;  /* 0x00000000005c7805 */ /* 0x000fe2000001ff00 */
[C---:B------:R-:W-:Y:S01]  /*0600*/  IMAD R8, R0.reuse, c[0x0][0x1e0], RZ ;  /* 0x0000780000087a24 */ /* 0x040fe200078e02ff */
[----:B------:R-:W-:Y:S01]  /*0610*/  CS2R R98, SRZ ;  /* 0x0000000000627805 */ /* 0x000fe2000001ff00 */
[----:B------:R-:W-:Y:S01]  /*0620*/  IMAD R0, R0, c[0x0][0x1b0], RZ ;  /* 0x00006c0000007a24 */ /* 0x000fe200078e02ff */
[----:B------:R-:W-:Y:S01]  /*0630*/  SHF.R.S32.HI R3, RZ, 0x1f, R2 ;  /* 0x0000001fff037819 */ /* 0x000fe20000011402 */
[C---:B------:R-:W-:Y:S01]  /*0640*/  IMAD R8, R6.reuse, c[0x0][0x1e4], R8 ;  /* 0x0000790006087a24 */ /* 0x040fe200078e0208 */
[----:B------:R-:W-:Y:S01]  /*0650*/  LOP3.LUT R10, R7, 0x18, R2, 0xf8, !PT ;  /* 0x00000018070a7812 */ /* 0x000fe200078ef802 */
[----:B------:R-:W-:Y:S01]  /*0660*/  IMAD R0, R6, c[0x0][0x1b4], R0 ;  /* 0x00006d0006007a24 */ /* 0x000fe200078e0200 */
[----:B------:R-:W-:Y:S01]  /*0670*/  IADD3 R37, R2, 0x40, RZ ;  /* 0x0000004002257810 */ /* 0x000fe20007ffe0ff */
[----:B------:R-:W-:Y:S01]  /*0680*/  IMAD.WIDE.U32 R4, R6, c[0x0][0x1e0], R2 ;  /* 0x0000780006047a25 */ /* 0x000fe200078e0002 */
[----:B------:R-:W-:Y:S01]  /*0690*/  LOP3.LUT R16, R10, R11, RZ, 0x3c, !PT ;  /* 0x0000000b0a107212 */ /* 0x000fe200078e3cff */
[----:B------:R-:W-:Y:S01]  /*06a0*/  CS2R R96, SRZ ;  /* 0x0000000000607805 */ /* 0x000fe2000001ff00 */
[----:B------:R-:W-:Y:S01]  /*06b0*/  ISETP.GE.AND P2, PT, R2, c[0x0][0x1cc], PT ;  /* 0x0000730002007a0c */ /* 0x000fe20003f46270 */
[----:B------:R-:W-:Y:S01]  /*06c0*/  IMAD.IADD R7, R5, 0x1, R8 ;  /* 0x0000000105077824 */ /* 0x000fe200078e0208 */
[----:B------:R-:W-:Y:S01]  /*06d0*/  STL [R1+0x40], R37 ;  /* 0x0000402501007387 */ /* 0x000fe20000100800 */
[----:B------:R-:W-:Y:S01]  /*06e0*/  IMAD.WIDE.U32 R8, R6, c[0x0][0x1b0], R2 ;  /* 0x00006c0006087a25 */ /* 0x000fe200078e0002 */
[----:B------:R-:W-:Y:S01]  /*06f0*/  CS2R R90, SRZ ;  /* 0x00000000005a7805 */ /* 0x000fe2000001ff00 */
[----:B------:R-:W-:Y:S01]  /*0700*/  CS2R R88, SRZ ;  /* 0x0000000000587805 */ /* 0x000fe2000001ff00 */
[----:B------:R-:W-:Y:S01]  /*0710*/  CS2R R86, SRZ ;  /* 0x0000000000567805 */ /* 0x000fe2000001ff00 */
[----:B------:R-:W-:Y:S01]  /*0720*/  IMAD.MOV.U32 R6, RZ, RZ, R4 ;  /* 0x000000ffff067224 */ /* 0x000fe200078e0004 */
[----:B------:R-:W-:Y:S01]  /*0730*/  CS2R R84, SRZ ;  /* 0x0000000000547805 */ /* 0x000fe2000001ff00 */
[----:B------:R-:W-:Y:S01]  /*0740*/  IMAD.IADD R5, R9, 0x1, R0 ;  /* 0x0000000109057824 */ /* 0x000fe200078e0200 */
[----:B------:R-:W-:Y:S01]  /*0750*/  CS2R R78, SRZ ;  /* 0x00000000004e7805 */ /* 0x000fe2000001ff00 */
[----:B------:R-:W-:Y:S01]  /*0760*/  IMAD.U32 R0, RZ, RZ, UR15 ;  /* 0x0000000fff007e24 */ /* 0x000fe2000f8e00ff */
[----:B------:R-:W-:Y:S01]  /*0770*/  CS2R R76, SRZ ;  /* 0x00000000004c7805 */ /* 0x000fe2000001ff00 */
[----:B------:R-:W-:Y:S01]  /*0780*/  IMAD.MOV.U32 R4, RZ, RZ, R8 ;  /* 0x000000ffff047224 */ /* 0x000fe200078e0008 */
[----:B------:R-:W-:Y:S01]  /*0790*/  CS2R R82, SRZ ;  /* 0x0000000000527805 */ /* 0x000fe2000001ff00 */
[----:B------:R-:W-:Y:S01]  /*07a0*/  IMAD.WIDE.U32 R6, R14, c[0x0][0x1e8], R6 ;  /* 0x00007a000e067a25 */ /* 0x000fe200078e0006 */
[----:B------:R-:W-:Y:S01]  /*07b0*/  CS2R R80, SRZ ;  /* 0x0000000000507805 */ /* 0x000fe2000001ff00 */
[----:B------:R-:W-:Y:S01]  /*07c0*/  CS2R R74, SRZ ;  /* 0x00000000004a7805 */ /* 0x000fe2000001ff00 */
[----:B------:R-:W-:Y:S01]  /*07d0*/  CS2R R72, SRZ ;  /* 0x0000000000487805 */ /* 0x000fe2000001ff00 */
[----:B------:R-:W-:Y:S01]  /*07e0*/  IMAD.WIDE.U32 R4, R0, c[0x0][0x1b8], R4 ;  /* 0x00006e0000047a25 */ /* 0x000fe200078e0004 */
[----:B------:R-:W-:Y:S01]  /*07f0*/  LEA.HI R0, R22, R42, RZ, 0x1 ;  /* 0x0000002a16007211 */ /* 0x000fe200078f08ff */
[----:B------:R-:W-:Y:S01]  /*0800*/  CS2R R70, SRZ ;  /* 0x0000000000467805 */ /* 0x000fe2000001ff00 */
[----:B------:R-:W-:Y:S01]  /*0810*/  IADD3 R7, R7, UR7, RZ ;  /* 0x0000000707077c10 */ /* 0x000fe2000fffe0ff */
[----:B------:R-:W-:Y:S01]  /*0820*/  IMAD R11, R13, c[0x0][0x1d8], RZ ;  /* 0x000076000d0b7a24 */ /* 0x000fe200078e02ff */
[----:B------:R-:W-:Y:S01]  /*0830*/  LOP3.LUT R0, R0, 0x7fffffe, RZ, 0xc0, !PT ;  /* 0x07fffffe00007812 */ /* 0x000fe200078ec0ff */
[----:B------:R-:W-:Y:S01]  /*0840*/  IMAD R10, R43, c[0x0][0x178], RZ ;  /* 0x00005e002b0a7a24 */ /* 0x000fe200078e02ff */
[----:B------:R-:W-:Y:S01]  /*0850*/  IADD3 R5, R5, UR4, RZ ;  /* 0x0000000405057c10 */ /* 0x000fe2000fffe0ff */
[----:B------:R-:W-:Y:S01]  /*0860*/  IMAD R11, R12, c[0x0][0x1dc], R11 ;  /* 0x000077000c0b7a24 */ /* 0x000fe200078e020b */
[----:B------:R-:W-:Y:S01]  /*0870*/  ULDC.64 UR4, c[0x0][0x188] ;  /* 0x0000620000047ab9 */ /* 0x000fe20000000a00 */
[----:B------:R-:W-:Y:S01]  /*0880*/  IMAD.IADD R0, R42, 0x1, -R0 ;  /* 0x000000012a007824 */ /* 0x000fe200078e0a00 */
[----:B------:R-:W-:Y:S01]  /*0890*/  UIMAD UR4, UR6, UR4, URZ ;  /* 0x00000004060472a4 */ /* 0x000fe2000f8e023f */
[----:B------:R-:W-:Y:S01]  /*08a0*/  IMAD.WIDE.U32 R8, R12, c[0x0][0x1d8], R6 ;  /* 0x000076000c087a25 */ /* 0x000fe200078e0006 */
[----:B------:R-:W-:Y:S01]  /*08b0*/  ULDC UR7, c[0x0][0x168] ;  /* 0x00005a0000077ab9 */ /* 0x000fe20000000800 */
[----:B------:R-:W-:Y:S01]  /*08c0*/  CS2R R68, SRZ ;  /* 0x0000000000447805 */ /* 0x000fe2000001ff00 */
[----:B------:R-:W-:Y:S01]  /*08d0*/  UIMAD UR4, UR15, UR5, UR4 ;  /* 0x000000050f0472a4 */ /* 0x000fe2000f8e0204 */
[----:B------:R-:W-:Y:S01]  /*08e0*/  IMAD R7, R17, 0x8, R0 ;  /* 0x0000000811077824 */ /* 0x000fe200078e0200 */
[----:B------:R-:W-:Y:S01]  /*08f0*/  LEA R6, P0, R8, c[0x0][0x1c0], 0x1 ;  /* 0x0000700008067a11 */ /* 0x000fe200078008ff */
[C---:B------:R-:W-:Y:S01]  /*0900*/  IMAD R14, R42.reuse, c[0x0][0x17c], R10 ;  /* 0x00005f002a0e7a24 */ /* 0x040fe200078e020a */
[----:B------:R-:W-:Y:S01]  /*0910*/  UISETP.GE.AND UP0, UPT, UR7, 0x1, UPT ;  /* 0x000000010700788c */ /* 0x000fe2000bf06270 */
[----:B------:R-:W-:Y:S01]  /*0920*/  IMAD.IADD R0, R9, 0x1, R11 ;  /* 0x0000000109007824 */ /* 0x000fe200078e020b */
[----:B------:R-:W-:Y:S01]  /*0930*/  CS2R R62, SRZ ;  /* 0x00000000003e7805 */ /* 0x000fe2000001ff00 */
[----:B------:R-:W-:Y:S01]  /*0940*/  IMAD.WIDE.U32 R10, R42, c[0x0][0x178], R2 ;  /* 0x00005e002a0a7a25 */ /* 0x000fe200078e0002 */
[----:B------:R-:W-:Y:S01]  /*0950*/  CS2R R60, SRZ ;  /* 0x00000000003c7805 */ /* 0x000fe2000001ff00 */
[----:B------:R-:W-:Y:S01]  /*0960*/  CS2R R66, SRZ ;  /* 0x0000000000427805 */ /* 0x000fe2000001ff00 */
[----:B------:R-:W-:Y:S01]  /*0970*/  CS2R R64, SRZ ;  /* 0x0000000000407805 */ /* 0x000fe2000001ff00 */
[----:B------:R-:W-:Y:S01]  /*0980*/  IMAD.MOV.U32 R9, RZ, RZ, c[0x0][0x1d8] ;  /* 0x00007600ff097624 */ /* 0x000fe200078e00ff */
[----:B------:R-:W-:Y:S01]  /*0990*/  CS2R R58, SRZ ;  /* 0x00000000003a7805 */ /* 0x000fe2000001ff00 */
[----:B------:R-:W-:Y:S01]  /*09a0*/  IMAD.WIDE.U32 R12, R12, c[0x0][0x1a8], R4 ;  /* 0x00006a000c0c7a25 */ /* 0x000fe200078e0004 */
[----:B------:R-:W-:Y:S01]  /*09b0*/  CS2R R56, SRZ ;  /* 0x0000000000387805 */ /* 0x000fe2000001ff00 */
[----:B------:R-:W-:Y:S01]  /*09c0*/  CS2R R54, SRZ ;  /* 0x0000000000367805 */ /* 0x000fe2000001ff00 */
[----:B------:R-:W-:Y:S01]  /*09d0*/  CS2R R52, SRZ ;  /* 0x0000000000347805 */ /* 0x000fe2000001ff00 */
[----:B------:R-:W-:Y:S01]  /*09e0*/  IMAD.U32 R16, R7, 0x20, R16 ;  /* 0x0000002007107824 */ /* 0x000fe200078e0010 */
[----:B------:R-:W-:Y:S01]  /*09f0*/  LEA.HI.X R7, R8, c[0x0][0x1c4], R0, 0x1, P0 ;  /* 0x0000710008077a11 */ /* 0x000fe200000f0c00 */
[----:B------:R-:W-:Y:S01]  /*0a00*/  IMAD.IADD R11, R11, 0x1, R14 ;  /* 0x000000010b0b7824 */ /* 0x000fe200078e020e */
[----:B------:R-:W-:Y:S01]  /*0a10*/  LEA R8, P1, R9, R6, 0x7 ;  /* 0x0000000609087211 */ /* 0x000fe200078238ff */
[----:B------:R-:W-:Y:S01]  /*0a20*/  IMAD.MOV.U32 R14, RZ, RZ, c[0x0][0x1dc] ;  /* 0x00007700ff0e7624 */ /* 0x000fe200078e00ff */
[----:B------:R-:W-:Y:S01]  /*0a30*/  LEA R4, P0, R12, c[0x0][0x190], 0x1 ;  /* 0x000064000c047a11 */ /* 0x000fe200078008ff */
[----:B------:R-:W-:Y:S01]  /*0a40*/  IMAD.IADD R0, R13, 0x1, R15 ;  /* 0x000000010d007824 */ /* 0x000fe200078e020f */
[----:B------:R-:W-:Y:S01]  /*0a50*/  IADD3 R15, R2, 0x20, RZ ;  /* 0x00000020020f7810 */ /* 0x000fe20007ffe0ff */
[----:B------:R-:W-:Y:S01]  /*0a60*/  IMAD R13, R33, c[0x0][0x180], RZ ;  /* 0x00006000210d7a24 */ /* 0x000fe200078e02ff */
[----:B------:R-:W-:Y:S01]  /*0a70*/  LEA.HI.X R9, R9, R7, R14, 0x7, P1 ;  /* 0x0000000709097211 */ /* 0x000fe200008f3c0e */
[----:B------:R-:W-:Y:S01]  /*0a80*/  IMAD.MOV.U32 R14, RZ, RZ, c[0x0][0x1a8] ;  /* 0x00006a00ff0e7624 */ /* 0x000fe200078e00ff */
[----:B------:R-:W-:Y:S01]  /*0a90*/  LEA.HI.X R5, R12, c[0x0][0x194], R0, 0x1, P0 ;  /* 0x000065000c057a11 */ /* 0x000fe200000f0c00 */
[----:B------:R-:W-:Y:S01]  /*0aa0*/  IMAD.IADD R0, R31, 0x1, -R42 ;  /* 0x000000011f007824 */ /* 0x000fe200078e0a2a */
[----:B------:R-:W-:Y:S01]  /*0ab0*/  ISETP.GE.AND P1, PT, R15, c[0x0][0x1cc], PT ;  /* 0x000073000f007a0c */ /* 0x000fe20003f26270 */
[----:B------:R-:W-:Y:S01]  /*0ac0*/  IMAD R13, R32, c[0x0][0x184], R13 ;  /* 0x00006100200d7a24 */ /* 0x000fe200078e020d */
[----:B------:R-:W-:Y:S01]  /*0ad0*/  LEA R12, P3, R14, R4, 0x7 ;  /* 0x000000040e0c7211 */ /* 0x000fe200078638ff */
[----:B------:R-:W-:Y:S01]  /*0ae0*/  IMAD.WIDE.U32 R10, R32, c[0x0][0x180], R10 ;  /* 0x00006000200a7a25 */ /* 0x000fe200078e000a */
[----:B------:R-:W-:Y:S01]  /*0af0*/  ISETP.GE.AND P0, PT, R37, c[0x0][0x1cc], PT ;  /* 0x0000730025007a0c */ /* 0x000fe20003f06270 */
[----:B------:R-:W-:Y:S01]  /*0b00*/  CS2R R46, SRZ ;  /* 0x00000000002e7805 */ /* 0x000fe2000001ff00 */
[C---:B------:R-:W-:Y:S01]  /*0b10*/  ISETP.LT.OR P5, PT, R0.reuse, 0x1, P2 ;  /* 0x000000010000780c */ /* 0x040fe200017a1670 */
[----:B------:R-:W-:Y:S01]  /*0b20*/  IMAD.IADD R11, R11, 0x1, R13 ;  /* 0x000000010b0b7824 */ /* 0x000fe200078e020d */
[----:B------:R-:W-:Y:S01]  /*0b30*/  ISETP.LT.OR P4, PT, R0, 0x1, P1 ;  /* 0x000000010000780c */ /* 0x000fe20000f81670 */
[----:B------:R-:W-:Y:S01]  /*0b40*/  IMAD.SHL.U32 R36, R16, 0x2, RZ ;  /* 0x0000000210247824 */ /* 0x000fe200078e00ff */
[----:B------:R-:W-:Y:S01]  /*0b50*/  LEA.HI.X R13, R14, R5, R24, 0x7, P3 ;  /* 0x000000050e0d7211 */ /* 0x000fe200018f3c18 */
[----:B------:R-:W-:Y:S01]  /*0b60*/  IMAD.U32 R14, RZ, RZ, UR15 ;  /* 0x0000000fff0e7e24 */ /* 0x000fe2000f8e00ff */
[C---:B------:R-:W-:Y:S01]  /*0b70*/  ISETP.LT.OR P3, PT, R0.reuse, 0x1, P0 ;  /* 0x000000010000780c */ /* 0x040fe20000761670 */
[----:B------:R-:W-:Y:S01]  /*0b80*/  CS2R R44, SRZ ;  /* 0x00000000002c7805 */ /* 0x000fe2000001ff00 */
[----:B------:R-:W-:Y:S01]  /*0b90*/  ISETP.LT.OR P2, PT, R0, 0x41, P2 ;  /* 0x000000410000780c */ /* 0x000fe20001741670 */
[----:B------:R-:W-:Y:S01]  /*0ba0*/  IMAD.WIDE.U32 R10, R14, c[0x0][0x188], R10 ;  /* 0x000062000e0a7a25 */ /* 0x000fe200078e000a */
[C---:B------:R-:W-:Y:S01]  /*0bb0*/  ISETP.LT.OR P1, PT, R0.reuse, 0x41, P1 ;  /* 0x000000410000780c */ /* 0x040fe20000f21670 */
[----:B------:R-:W-:Y:S01]  /*0bc0*/  STL [R1+0x14], R36 ;  /* 0x0000142401007387 */ /* 0x000fe20000100800 */
[----:B------:R-:W-:Y:S01]  /*0bd0*/  ISETP.LT.OR P0, PT, R0, 0x41, P0 ;  /* 0x000000410000780c */ /* 0x000fe20000701670 */
[----:B------:R-:W-:Y:S01]  /*0be0*/  CS2R R50, SRZ ;  /* 0x0000000000327805 */ /* 0x000fe2000001ff00 */
[----:B------:R-:W-:Y:S01]  /*0bf0*/  CS2R R48, SRZ ;  /* 0x0000000000307805 */ /* 0x000fe2000001ff00 */
[----:B------:R2:W-:Y:S01]  /*0c00*/  LDGSTS.E.BYPASS.LTC128B.128 [R36+0x6080], [R6.64], !P5 ;  /* 0x0608000006247fae */ /* 0x0005e2000e901d52 */
[----:B------:R-:W-:-:S03]  /*0c10*/  ISETP.GE.AND P5, PT, R15, c[0x0][0x19c], PT ;  /* 0x000067000f007a0c */ /* 0x000fc60003fa6270 */
[----:B------:R2:W-:Y:S01]  /*0c20*/  LDGSTS.E.BYPASS.LTC128B.128 [R36+0x8080], [R6.64+0x40], !P4 ;  /* 0x0808004006247fae */ /* 0x0005e2000e101d52 */
[----:B------:R-:W-:-:S03]  /*0c30*/  ISETP.GE.AND P4, PT, R2, c[0x0][0x19c], PT ;  /* 0x0000670002007a0c */ /* 0x000fc60003f86270 */
[----:B------:R2:W-:Y:S01]  /*0c40*/  LDGSTS.E.BYPASS.LTC128B.128 [R36+0xa080], [R6.64+0x80], !P3 ;  /* 0x0a08008006247fae */ /* 0x0005e2000d901d52 */
[----:B------:R-:W-:Y:S02]  /*0c50*/  ISETP.GE.AND P3, PT, R37, c[0x0][0x19c], PT ;  /* 0x0000670025007a0c */ /* 0x000fe40003f66270 */
[C---:B------:R-:W-:Y:S01]  /*0c60*/  ISETP.LT.OR P6, PT, R0.reuse, 0x1, P4 ;  /* 0x000000010000780c */ /* 0x040fe200027c1670 */
[----:B------:R3:W-:Y:S01]  /*0c70*/  LDGSTS.E.BYPASS.LTC128B.128 [R36+0x7080], [R8.64], !P2 ;  /* 0x0708000008247fae */ /* 0x0007e2000d101d52 */
[C---:B------:R-:W-:Y:S02]  /*0c80*/  ISETP.LT.OR P2, PT, R0.reuse, 0x1, P5 ;  /* 0x000000010000780c */ /* 0x040fe40002f41670 */
[C---:B------:R-:W-:Y:S01]  /*0c90*/  ISETP.LT.OR P4, PT, R0.reuse, 0x41, P4 ;  /* 0x000000410000780c */ /* 0x040fe20002781670 */
[----:B------:R3:W-:Y:S01]  /*0ca0*/  LDGSTS.E.BYPASS.LTC128B.128 [R36+0x9080], [R8.64+0x40], !P1 ;  /* 0x0908004008247fae */ /* 0x0007e2000c901d52 */
[C---:B------:R-:W-:Y:S02]  /*0cb0*/  ISETP.LT.OR P1, PT, R0.reuse, 0x1, P3 ;  /* 0x000000010000780c */ /* 0x040fe40001f21670 */
[----:B------:R-:W-:Y:S01]  /*0cc0*/  ISETP.LT.OR P5, PT, R0, 0x41, P5 ;  /* 0x000000410000780c */ /* 0x000fe20002fa1670 */
[----:B------:R3:W-:Y:S01]  /*0cd0*/  LDGSTS.E.BYPASS.LTC128B.128 [R36+0xb080], [R8.64+0x80], !P0 ;  /* 0x0b08008008247fae */ /* 0x0007e2000c101d52 */
[----:B------:R-:W-:-:S02]  /*0ce0*/  LEA R40, P0, R10, c[0x0][0x160], 0x1 ;  /* 0x000058000a287a11 */ /* 0x000fc400078008ff */
[----:B------:R-:W-:Y:S01]  /*0cf0*/  ISETP.LT.OR P3, PT, R0, 0x41, P3 ;  /* 0x000000410000780c */ /* 0x000fe20001f61670 */
[----:B------:R-:W0:Y:S01]  /*0d00*/  LDGDEPBAR ;  /* 0x00000000000079af */ /* 0x000e220000000000 */
[----:B------:R-:W-:-:S03]  /*0d10*/  IMAD.U32 R0, RZ, RZ, UR15 ;  /* 0x0000000fff007e24 */ /* 0x000fc6000f8e00ff */
[----:B------:R4:W-:Y:S04]  /*0d20*/  LDGSTS.E.BYPASS.LTC128B.128 [R36+0x80], [R4.64], !P6 ;  /* 0x0008000004247fae */ /* 0x0009e8000f101d52 */
[----:B------:R4:W-:Y:S01]  /*0d30*/  LDGSTS.E.BYPASS.LTC128B.128 [R36+0x2080], [R4.64+0x40], !P2 ;  /* 0x0208004004247fae */ /* 0x0009e2000d101d52 */
[----:B------:R-:W-:Y:S01]  /*0d40*/  ISETP.GE.AND P2, PT, R42, c[0x0][0x168], PT ;  /* 0x00005a002a007a0c */ /* 0x000fe20003f46270 */
[----:B--2---:R-:W-:Y:S02]  /*0d50*/  IMAD R6, R43, c[0x0][0x208], RZ ;  /* 0x000082002b067a24 */ /* 0x004fe400078e02ff */
[----:B------:R4:W-:Y:S01]  /*0d60*/  LDGSTS.E.BYPASS.LTC128B.128 [R36+0x4080], [R4.64+0x80], !P1 ;  /* 0x0408008004247fae */ /* 0x0009e2000c901d52 */
[C---:B------:R-:W-:Y:S02]  /*0d70*/  ISETP.GE.OR P6, PT, R2.reuse, c[0x0][0x1fc], P2 ;  /* 0x00007f0002007a0c */ /* 0x040fe400017c6670 */
[----:B------:R-:W-:Y:S01]  /*0d80*/  LEA R24, P1, R19, c[0x0][0x258], 0x2 ;  /* 0x0000960013187a11 */ /* 0x000fe200078210ff */
[----:B------:R2:W-:Y:S01]  /*0d90*/  LDGSTS.E.BYPASS.LTC128B.128 [R36+0x1080], [R12.64], !P4 ;  /* 0x010800000c247fae */ /* 0x0005e2000e101d52 */
[----:B------:R-:W-:-:S02]  /*0da0*/  ISETP.GE.AND P4, PT, R2, c[0x0][0x1fc], PT ;  /* 0x00007f0002007a0c */ /* 0x000fc40003f86270 */
[----:B------:R-:W-:Y:S01]  /*0db0*/  LEA.HI.X R25, R19, c[0x0][0x25c], R25, 0x2, P1 ;  /* 0x0000970013197a11 */ /* 0x000fe200008f1419 */
[----:B------:R2:W-:Y:S01]  /*0dc0*/  LDGSTS.E.BYPASS.LTC128B.128 [R36+0x3080], [R12.64+0x40], !P5 ;  /* 0x030800400c247fae */ /* 0x0005e2000e901d52 */
[----:B------:R-:W-:Y:S01]  /*0dd0*/  ISETP.GE.AND P5, PT, R15, c[0x0][0x16c], PT ;  /* 0x00005b000f007a0c */ /* 0x000fe20003fa6270 */
[C---:B---3--:R-:W-:Y:S02]  /*0de0*/  IMAD R8, R42.reuse, c[0x0][0x20c], R6 ;  /* 0x000083002a087a24 */ /* 0x048fe400078e0206 */
[----:B------:R2:W-:Y:S01]  /*0df0*/  LDGSTS.E.BYPASS.LTC128B.128 [R36+0x5080], [R12.64+0x80], !P3 ;  /* 0x050800800c247fae */ /* 0x0005e2000d901d52 */
[----:B------:R-:W-:Y:S01]  /*0e00*/  IMAD.WIDE.U32 R6, R42, c[0x0][0x208], R2 ;  /* 0x000082002a067a25 */ /* 0x000fe200078e0002 */
[----:B------:R-:W-:Y:S01]  /*0e10*/  IADD3 R3, R11, UR4, RZ ;  /* 0x000000040b037c10 */ /* 0x000fe2000fffe0ff */
[----:B------:R-:W-:Y:S01]  /*0e20*/  ULDC.64 UR4, c[0x0][0x218] ;  /* 0x0000860000047ab9 */ /* 0x000fe20000000a00 */
[----:B------:R-:W0:Y:S01]  /*0e30*/  LDGDEPBAR ;  /* 0x00000000000079af */ /* 0x000e220000000000 */
[----:B------:R-:W-:Y:S01]  /*0e40*/  IMAD.IADD R7, R7, 0x1, R8 ;  /* 0x0000000107077824 */ /* 0x000fe200078e0208 */
[----:B------:R-:W-:Y:S01]  /*0e50*/  LEA.HI.X R41, R10, c[0x0][0x164], R3, 0x1, P0 ;  /* 0x000059000a297a11 */ /* 0x000fe200000f0c03 */
[----:B------:R-:W-:Y:S01]  /*0e60*/  IMAD R3, R33, c[0x0][0x210], RZ ;  /* 0x0000840021037a24 */ /* 0x000fe200078e02ff */
[----:B------:R-:W-:Y:S01]  /*0e70*/  ISETP.GE.AND P0, PT, R2, c[0x0][0x16c], PT ;  /* 0x00005b0002007a0c */ /* 0x000fe20003f06270 */
[----:B------:R-:W-:Y:S01]  /*0e80*/  UIMAD UR4, UR6, UR4, URZ ;  /* 0x00000004060472a4 */ /* 0x000fe2000f8e023f */
[C---:B------:R-:W-:Y:S01]  /*0e90*/  ISETP.GE.AND P3, PT, R15.reuse, c[0x0][0x1fc], PT ;  /* 0x00007f000f007a0c */ /* 0x040fe20003f66270 */
[C---:B------:R-:W-:Y:S01]  /*0ea0*/  IMAD R3, R32.reuse, c[0x0][0x214], R3 ;  /* 0x0000850020037a24 */ /* 0x040fe200078e0203 */
[----:B------:R-:W-:Y:S01]  /*0eb0*/  SEL R30, RZ, 0x1, P0 ;  /* 0x00000001ff1e7807 */ /* 0x000fe20000000000 */
[----:B------:R-:W-:Y:S01]  /*0ec0*/  UIMAD UR4, UR15, UR5, UR4 ;  /* 0x000000050f0472a4 */ /* 0x000fe2000f8e0204 */
[----:B------:R-:W-:Y:S01]  /*0ed0*/  ISETP.GE.OR P1, PT, R15, c[0x0][0x1fc], P2 ;  /* 0x00007f000f007a0c */ /* 0x000fe20001726670 */
[----:B----4-:R-:W-:Y:S01]  /*0ee0*/  IMAD.WIDE.U32 R4, R32, c[0x0][0x210], R6 ;  /* 0x0000840020047a25 */ /* 0x010fe200078e0006 */
[----:B------:R-:W-:Y:S01]  /*0ef0*/  STL.64 [R1+0x38], R40 ;  /* 0x0000382801007387 */ /* 0x000fe20000100a00 */
[----:B------:R-:W-:-:S02]  /*0f00*/  ISETP.GE.OR P2, PT, R37, c[0x0][0x1fc], P2 ;  /* 0x00007f0025007a0c */ /* 0x000fc40001746670 */
[----:B------:R-:W-:Y:S02]  /*0f10*/  IMAD.IADD R3, R5, 0x1, R3 ;  /* 0x0000000105037824 */ /* 0x000fe400078e0203 */
[----:B------:R-:W-:Y:S01]  /*0f20*/  IMAD.MOV.U32 R2, RZ, RZ, R4 ;  /* 0x000000ffff027224 */ /* 0x000fe200078e0004 */
[----:B------:R-:W-:-:S03]  /*0f30*/  LOP3.LUT R4, R20, 0xfffffff8, RZ, 0xc0, !PT ;  /* 0xfffffff814047812 */ /* 0x000fc600078ec0ff */
[----:B------:R-:W-:Y:S01]  /*0f40*/  IMAD.WIDE.U32 R2, R0, c[0x0][0x218], R2 ;  /* 0x0000860000027a25 */ /* 0x000fe200078e0002 */
[----:B------:R-:W-:-:S04]  /*0f50*/  DEPBAR.LE SB0, 0x1 ;  /* 0x000080400000791a */ /* 0x000fc80000000000 */
[----:B------:R-:W-:Y:S01]  /*0f60*/  IADD3 R0, R3, UR4, RZ ;  /* 0x0000000403007c10 */ /* 0x000fe2000fffe0ff */
[----:B------:R-:W-:Y:S01]  /*0f70*/  IMAD.IADD R6, R34, 0x1, -R4 ;  /* 0x0000000122067824 */ /* 0x000fe200078e0a04 */
[----:B------:R-:W-:Y:S01]  /*0f80*/  BAR.SYNC.DEFER_BLOCKING 0x0 ;  /* 0x0000000000007b1d */ /* 0x000fe20000010000 */
[----:B------:R-:W-:Y:S02]  /*0f90*/  LEA R38, P0, R2, c[0x0][0x1f0], 0x1 ;  /* 0x00007c0002267a11 */ /* 0x000fe400078008ff */
[----:B------:R-:W-:Y:S02]  /*0fa0*/  LOP3.LUT R3, R18, 0xfffffff0, RZ, 0xc0, !PT ;  /* 0xfffffff012037812 */ /* 0x000fe400078ec0ff */
[----:B------:R-:W-:Y:S02]  /*0fb0*/  LEA.HI.X R39, R2, c[0x0][0x1f4], R0, 0x1, P0 ;  /* 0x00007d0002277a11 */ /* 0x000fe400000f0c00 */
[----:B------:R-:W-:Y:S01]  /*0fc0*/  LEA.HI R8, R6, R6, RZ, 0x1 ;  /* 0x0000000606087211 */ /* 0x000fe200078f08ff */
[----:B------:R-:W-:Y:S01]  /*0fd0*/  IMAD.IADD R0, R34, 0x1, -R3 ;  /* 0x0000000122007824 */ /* 0x000fe200078e0a03 */
[----:B------:R-:W-:Y:S01]  /*0fe0*/  LEA.HI R2, R29, R34, RZ, 0x6 ;  /* 0x000000221d027211 */ /* 0x000fe200078f30ff */
[----:B------:R-:W-:Y:S01]  /*0ff0*/  STL.64 [R1+0x30], R38 ;  /* 0x0000302601007387 */ /* 0x000fe20000100a00 */
[----:B------:R-:W-:-:S02]  /*1000*/  LOP3.LUT R3, R8, 0x7fffffe, RZ, 0xc0, !PT ;  /* 0x07fffffe08037812 */ /* 0x000fc400078ec0ff */
[----:B------:R-:W-:Y:S02]  /*1010*/  SHF.R.S32.HI R14, RZ, 0x6, R2 ;  /* 0x00000006ff0e7819 */ /* 0x000fe40000011402 */
[----:B------:R-:W-:Y:S01]  /*1020*/  SHF.R.S32.HI R4, RZ, 0x1f, R0 ;  /* 0x0000001fff047819 */ /* 0x000fe20000011400 */
[----:B------:R-:W-:Y:S01]  /*1030*/  IMAD.IADD R3, R6, 0x1, -R3 ;  /* 0x0000000106037824 */ /* 0x000fe200078e0a03 */
[-C--:B------:R-:W-:Y:S01]  /*1040*/  LEA.HI R5, R0, R0.reuse, RZ, 0x1 ;  /* 0x0000000000057211 */ /* 0x080fe200078f08ff */
[----:B------:R-:W-:Y:S01]  /*1050*/  IMAD R2, R23, 0x4, R14 ;  /* 0x0000000417027824 */ /* 0x000fe200078e020e */
[----:B------:R-:W-:Y:S02]  /*1060*/  LEA.HI R10, R4, R0, RZ, 0x3 ;  /* 0x00000000040a7211 */ /* 0x000fe400078f18ff */
[----:B------:R-:W-:Y:S01]  /*1070*/  LEA.HI R4, R27, R17, RZ, 0x1 ;  /* 0x000000111b047211 */ /* 0x000fe200078f08ff */
[----:B------:R-:W-:Y:S01]  /*1080*/  IMAD R11, R2, 0x8, R3 ;  /* 0x00000008020b7824 */ /* 0x000fe200078e0203 */
[----:B------:R-:W-:-:S02]  /*1090*/  LOP3.LUT R9, R5, 0x7fffffe, RZ, 0xc0, !PT ;  /* 0x07fffffe05097812 */ /* 0x000fc400078ec0ff */
[----:B------:R-:W-:Y:S02]  /*10a0*/  LOP3.LUT R7, R10, 0xfffffff8, RZ, 0xc0, !PT ;  /* 0xfffffff80a077812 */ /* 0x000fe400078ec0ff */
[C---:B------:R-:W-:Y:S01]  /*10b0*/  LEA R18, P0, R21.reuse, c[0x0][0x280], 0x2 ;  /* 0x0000a00015127a11 */ /* 0x040fe200078010ff */
[----:B------:R-:W-:Y:S01]  /*10c0*/  IMAD.IADD R9, R0, 0x1, -R9 ;  /* 0x0000000100097824 */ /* 0x000fe200078e0a09 */
[----:B------:R-:W-:Y:S01]  /*10d0*/  LOP3.LUT R2, R4, 0xfffffffe, RZ, 0xc0, !PT ;  /* 0xfffffffe04027812 */ /* 0x000fe200078ec0ff */
[----:B--2---:R-:W-:Y:S01]  /*10e0*/  IMAD.IADD R12, R0, 0x1, -R7 ;  /* 0x00000001000c7824 */ /* 0x004fe200078e0a07 */
[----:B------:R-:W-:Y:S01]  /*10f0*/  LEA.HI.X R19, R21, c[0x0][0x284], R28, 0x2, P0 ;  /* 0x0000a10015137a11 */ /* 0x000fe200000f141c */
[----:B------:R-:W-:Y:S01]  /*1100*/  IMAD.SHL.U32 R0, R6, 0x40, RZ ;  /* 0x0000004006007824 */ /* 0x000fe200078e00ff */
[----:B------:R-:W-:Y:S01]  /*1110*/  ISETP.GE.AND P0, PT, R37, c[0x0][0x16c], PT ;  /* 0x00005b0025007a0c */ /* 0x000fe20003f06270 */
[C---:B------:R-:W-:Y:S01]  /*1120*/  IMAD.IADD R13, R17.reuse, 0x1, -R2 ;  /* 0x00000001110d7824 */ /* 0x040fe200078e0a02 */
[----:B------:R-:W-:Y:S01]  /*1130*/  SHF.R.S32.HI R2, RZ, 0x1, R8 ;  /* 0x00000001ff027819 */ /* 0x000fe20000011408 */
[----:B------:R-:W-:Y:S01]  /*1140*/  IMAD.SHL.U32 R4, R17, 0x10, RZ ;  /* 0x0000001011047824 */ /* 0x000fe200078e00ff */
[----:B------:R-:W-:-:S02]  /*1150*/  SHF.R.S32.HI R6, RZ, 0x1, R5 ;  /* 0x00000001ff067819 */ /* 0x000fc40000011405 */
[----:B------:R-:W-:Y:S02]  /*1160*/  SHF.R.S32.HI R3, RZ, 0x1f, R5 ;  /* 0x0000001fff037819 */ /* 0x000fe40000011405 */
[----:B------:R-:W-:Y:S02]  /*1170*/  SEL R8, RZ, 0x4, P0 ;  /* 0x00000004ff087807 */ /* 0x000fe40000000000 */
[----:B------:R-:W-:Y:S02]  /*1180*/  LOP3.LUT R0, R0, 0x1c0, RZ, 0xc0, !PT ;  /* 0x000001c000007812 */ /* 0x000fe400078ec0ff */
[C---:B------:R-:W-:Y:S01]  /*1190*/  LOP3.LUT P0, RZ, R2.reuse, 0x2, RZ, 0xc0, !PT ;  /* 0x0000000202ff7812 */ /* 0x040fe2000780c0ff */
[----:B------:R-:W-:Y:S01]  /*11a0*/  IMAD.SHL.U32 R2, R2, 0x40, RZ ;  /* 0x0000004002027824 */ /* 0x000fe200078e00ff */
[----:B------:R-:W-:Y:S02]  /*11b0*/  LEA.HI R5, R3, R6, RZ, 0x2 ;  /* 0x0000000603057211 */ /* 0x000fe400078f10ff */
[----:B------:R-:W-:-:S02]  /*11c0*/  SHF.R.S32.HI R3, RZ, 0x3, R10 ;  /* 0x00000003ff037819 */ /* 0x000fc4000001140a */
[----:B------:R-:W-:Y:S02]  /*11d0*/  LOP3.LUT R4, R0, 0x30, R4, 0xf8, !PT ;  /* 0x0000003000047812 */ /* 0x000fe400078ef804 */
[----:B------:R-:W-:Y:S01]  /*11e0*/  SHF.R.U32.HI R7, RZ, 0x3, R0 ;  /* 0x00000003ff077819 */ /* 0x000fe20000011600 */
[----:B------:R-:W-:Y:S01]  /*11f0*/  IMAD.SHL.U32 R0, R13, 0x400, RZ ;  /* 0x000004000d007824 */ /* 0x000fe200078e00ff */
[----:B------:R-:W-:Y:S01]  /*1200*/  LOP3.LUT R5, R5, 0xfffffffc, RZ, 0xc0, !PT ;  /* 0xfffffffc05057812 */ /* 0x000fe200078ec0ff */
[C---:B------:R-:W-:Y:S01]  /*1210*/  IMAD R16, R3.reuse, 0x8, R9 ;  /* 0x0000000803107824 */ /* 0x040fe200078e0209 */
[----:B------:R-:W-:Y:S01]  /*1220*/  LOP3.LUT R2, R2, 0xc0, RZ, 0xc0, !PT ;  /* 0x000000c002027812 */ /* 0x000fe200078ec0ff */
[----:B------:R-:W-:Y:S01]  /*1230*/  IMAD R26, R26, 0x2, R0 ;  /* 0x000000021a1a7824 */ /* 0x000fe200078e0200 */
[----:B------:R-:W-:Y:S01]  /*1240*/  LOP3.LUT R4, R4, 0x8, R20, 0xf8, !PT ;  /* 0x0000000804047812 */ /* 0x000fe200078ef814 */
[----:B------:R-:W-:Y:S01]  /*1250*/  IMAD R226, R3, 0x200, R0 ;  /* 0x0000020003e27824 */ /* 0x000fe200078e0200 */
[----:B------:R-:W-:Y:S01]  /*1260*/  SHF.R.U32.HI R0, RZ, 0x3, R2 ;  /* 0x00000003ff007819 */ /* 0x000fe20000011602 */
[----:B------:R-:W-:Y:S01]  /*1270*/  IMAD.IADD R9, R6, 0x1, -R5 ;  /* 0x0000000106097824 */ /* 0x000fe200078e0a05 */
[----:B------:R-:W-:-:S02]  /*1280*/  LOP3.LUT R5, R2, 0x8, R20, 0xf8, !PT ;  /* 0x0000000802057812 */ /* 0x000fc400078ef814 */
[----:B------:R-:W-:Y:S02]  /*1290*/  SHF.R.S32.HI R2, RZ, 0x1f, R22 ;  /* 0x0000001fff027819 */ /* 0x000fe40000011416 */
[----:B------:R-:W-:Y:S01]  /*12a0*/  LOP3.LUT R221, R4, R7, RZ, 0x3c, !PT ;  /* 0x0000000704dd7212 */ /* 0x000fe200078e3cff */
[----:B------:R-:W-:Y:S01]  /*12b0*/  IMAD.SHL.U32 R4, R23, 0x10, RZ ;  /* 0x0000001017047824 */ /* 0x000fe200078e00ff */
[----:B------:R-:W-:Y:S01]  /*12c0*/  LEA.HI R3, R29, R34, RZ, 0x7 ;  /* 0x000000221d037211 */ /* 0x000fe200078f38ff */
[----:B------:R-:W-:Y:S01]  /*12d0*/  IMAD.SHL.U32 R7, R14, 0x8, RZ ;  /* 0x000000080e077824 */ /* 0x000fe200078e00ff */
[----:B------:R-:W-:Y:S01]  /*12e0*/  LOP3.LUT R6, R5, R0, RZ, 0x3c, !PT ;  /* 0x0000000005067212 */ /* 0x000fe200078e3cff */
[----:B------:R-:W-:Y:S01]  /*12f0*/  IMAD R221, R23, 0x200, R221 ;  /* 0x0000020017dd7824 */ /* 0x000fe200078e02dd */
[----:B------:R-:W-:Y:S02]  /*1300*/  LEA.HI R2, R2, R42, RZ, 0x3 ;  /* 0x0000002a02027211 */ /* 0x000fe400078f18ff */
[----:B------:R-:W-:-:S02]  /*1310*/  SHF.R.U32.HI R5, RZ, 0x4, R3 ;  /* 0x00000004ff057819 */ /* 0x000fc40000011603 */
[----:B------:R-:W-:Y:S02]  /*1320*/  LOP3.LUT R0, R4, 0x10, RZ, 0xc0, !PT ;  /* 0x0000001004007812 */ /* 0x000fe400078ec0ff */
[----:B------:R-:W-:Y:S01]  /*1330*/  LOP3.LUT R4, R2, 0xfffffff8, RZ, 0xc0, !PT ;  /* 0xfffffff802047812 */ /* 0x000fe200078ec0ff */
[----:B------:R-:W-:Y:S01]  /*1340*/  IMAD.U32 R2, R11, 0x20, R6 ;  /* 0x000000200b027824 */ /* 0x000fe200078e0006 */
[----:B------:R-:W-:Y:S02]  /*1350*/  LOP3.LUT R15, R0, 0x8, R5, 0xf8, !PT ;  /* 0x00000008000f7812 */ /* 0x000fe400078ef805 */
[----:B------:R-:W-:Y:S01]  /*1360*/  SEL R0, R231, 0xffffffe0, !P0 ;  /* 0xffffffe0e7007807 */ /* 0x000fe20004000000 */
[----:B------:R-:W-:Y:S01]  /*1370*/  IMAD.SHL.U32 R222, R2, 0x2, RZ ;  /* 0x0000000202de7824 */ /* 0x000fe200078e00ff */
[----:B------:R-:W-:Y:S01]  /*1380*/  SEL R3, RZ, 0x2, P5 ;  /* 0x00000002ff037807 */ /* 0x000fe20002800000 */
[----:B------:R-:W-:Y:S01]  /*1390*/  IMAD.IADD R11, R42, 0x1, -R4 ;  /* 0x000000012a0b7824 */ /* 0x000fe200078e0a04 */
[----:B------:R-:W-:Y:S01]  /*13a0*/  SEL R6, RZ, 0xffffffff, P3 ;  /* 0xffffffffff067807 */ /* 0x000fe20001800000 */
[----:B------:R-:W-:Y:S01]  /*13b0*/  IMAD.IADD R223, R222, 0x1, R0 ;  /* 0x00000001dedf7824 */ /* 0x000fe200078e0200 */
[----:B------:R-:W2:Y:S01]  /*13c0*/  LDSM.16.M88.4 R172, [R222+0x6080] ;  /* 0x00608000deac783b */ /* 0x000ea20000000200 */
[----:B------:R-:W-:Y:S01]  /*13d0*/  IADD3 R3, R8, R3, R30 ;  /* 0x0000000308037210 */ /* 0x000fe20007ffe01e */
[----:B------:R-:W-:Y:S01]  /*13e0*/  IMAD.SHL.U32 R4, R11, 0x40, RZ ;  /* 0x000000400b047824 */ /* 0x000fe200078e00ff */
[----:B------:R-:W-:Y:S01]  /*13f0*/  SEL R17, RZ, 0x1, P4 ;  /* 0x00000001ff117807 */ /* 0x000fe20002000000 */
[----:B------:R-:W3:Y:S01]  /*1400*/  LDSM.16.M88.4 R176, [R222+0x7080] ;  /* 0x00708000deb0783b */ /* 0x000ee20000000200 */
[----:B------:R-:W-:-:S02]  /*1410*/  LOP3.LUT P3, RZ, R3, 0x1, RZ, 0xc0, !PT ;  /* 0x0000000103ff7812 */ /* 0x000fc4000786c0ff */
[----:B------:R-:W-:Y:S01]  /*1420*/  ISETP.GE.AND P4, PT, R37, c[0x0][0x1fc], PT ;  /* 0x00007f0025007a0c */ /* 0x000fe20003f86270 */
[----:B------:R-:W4:Y:S01]  /*1430*/  LDSM.16.M88.4 R180, [R223+0x6080] ;  /* 0x00608000dfb4783b */ /* 0x000f220000000200 */
[----:B------:R-:W-:Y:S02]  /*1440*/  ISETP.GE.OR P3, PT, R42, c[0x0][0x168], !P3 ;  /* 0x00005a002a007a0c */ /* 0x000fe40005f66670 */
[----:B------:R-:W-:Y:S01]  /*1450*/  SEL R8, RZ, 0xffffffff, P5 ;  /* 0xffffffffff087807 */ /* 0x000fe20002800000 */
[----:B------:R-:W2:Y:S01]  /*1460*/  LDSM.16.M88.4 R184, [R223+0x7080] ;  /* 0x00708000dfb8783b */ /* 0x000ea20000000200 */
[----:B------:R-:W-:Y:S02]  /*1470*/  LOP3.LUT R4, R4, 0x1c0, RZ, 0xc0, !PT ;  /* 0x000001c004047812 */ /* 0x000fe400078ec0ff */
[----:B------:R-:W-:Y:S01]  /*1480*/  SEL R5, RZ, 0x4, P4 ;  /* 0x00000004ff057807 */ /* 0x000fe20002000000 */
[----:B------:R-:W2:Y:S01]  /*1490*/  LDSM.16.M88.4 R188, [R222+0x8080] ;  /* 0x00808000debc783b */ /* 0x000ea20000000200 */
[----:B------:R-:W-:-:S02]  /*14a0*/  LOP3.LUT P4, RZ, R3, 0x2, RZ, 0xc0, !PT ;  /* 0x0000000203ff7812 */ /* 0x000fc4000788c0ff */
[----:B------:R-:W-:Y:S01]  /*14b0*/  LOP3.LUT P0, RZ, R3, 0x4, RZ, 0xc0, !PT ;  /* 0x0000000403ff7812 */ /* 0x000fe2000780c0ff */
[----:B------:R-:W2:Y:S01]  /*14c0*/  LDSM.16.M88.4 R192, [R222+0x9080] ;  /* 0x00908000dec0783b */ /* 0x000ea20000000200 */
[----:B------:R-:W-:Y:S01]  /*14d0*/  LOP3.LUT R2, R27, 0xffffffe0, RZ, 0xc0, !PT ;  /* 0xffffffe01b027812 */ /* 0x000fe200078ec0ff */
[----:B------:R-:W-:Y:S01]  /*14e0*/  IMAD.SHL.U32 R3, R6, 0x2, RZ ;  /* 0x0000000206037824 */ /* 0x000fe200078e00ff */
[----:B------:R-:W-:Y:S01]  /*14f0*/  LOP3.LUT R7, R7, 0x18, RZ, 0xc0, !PT ;  /* 0x0000001807077812 */ /* 0x000fe200078ec0ff */
[----:B------:R-:W2:Y:S01]  /*1500*/  LDSM.16.M88.4 R196, [R223+0x8080] ;  /* 0x00808000dfc4783b */ /* 0x000ea20000000200 */
[----:B------:R-:W-:Y:S01]  /*1510*/  SHF.R.U32.HI R0, RZ, 0x3, R4 ;  /* 0x00000003ff007819 */ /* 0x000fe20000011604 */
[----:B------:R-:W-:Y:S01]  /*1520*/  IMAD.SHL.U32 R6, R8, 0x2, RZ ;  /* 0x0000000208067824 */ /* 0x000fe200078e00ff */
[----:B------:R-:W-:Y:S01]  /*1530*/  ISETP.GE.OR P4, PT, R42, c[0x0][0x168], !P4 ;  /* 0x00005a002a007a0c */ /* 0x000fe20006786670 */
[----:B------:R-:W2:Y:S01]  /*1540*/  LDSM.16.M88.4 R200, [R223+0x9080] ;  /* 0x00908000dfc8783b */ /* 0x000ea20000000200 */
[----:B------:R-:W-:Y:S01]  /*1550*/  LOP3.LUT R4, R0, R4, R7, 0x1e, !PT ;  /* 0x0000000400047212 */ /* 0x000fe200078e1e07 */
[----:B------:R-:W-:Y:S01]  /*1560*/  IMAD.IADD R10, R34, 0x1, -R2 ;  /* 0x00000001220a7824 */ /* 0x000fe200078e0a02 */
[----:B------:R-:W-:Y:S01]  /*1570*/  LOP3.LUT R0, R3, 0x2, R17, 0xe2, !PT ;  /* 0x0000000203007812 */ /* 0x000fe200078ee211 */
[----:B------:R-:W2:Y:S01]  /*1580*/  LDSM.16.M88.4 R204, [R222+0xa080] ;  /* 0x00a08000decc783b */ /* 0x000ea20000000200 */
[----:B------:R-:W-:Y:S01]  /*1590*/  LOP3.LUT R3, R6, 0x2, R30, 0xe2, !PT ;  /* 0x0000000206037812 */ /* 0x000fe200078ee21e */
[----:B------:R-:W-:Y:S01]  /*15a0*/  IMAD.IADD R26, R26, 0x1, R4 ;  /* 0x000000011a1a7824 */ /* 0x000fe200078e0204 */
[----:B------:R-:W-:Y:S01]  /*15b0*/  SHF.R.S32.HI R2, RZ, 0x1f, R10 ;  /* 0x0000001fff027819 */ /* 0x000fe2000001140a */
[----:B------:R-:W2:Y:S01]  /*15c0*/  LDSM.16.M88.4 R208, [R222+0xb080] ;  /* 0x00b08000ded0783b */ /* 0x000ea20000000200 */
[----:B------:R-:W-:-:S02]  /*15d0*/  ISETP.GE.OR P0, PT, R42, c[0x0][0x168], !P0 ;  /* 0x00005a002a007a0c */ /* 0x000fc40004706670 */
[----:B------:R-:W-:Y:S01]  /*15e0*/  LEA.HI R238, R2, R10, RZ, 0x2 ;  /* 0x0000000a02ee7211 */ /* 0x000fe200078f10ff */
[----:B------:R-:W2:Y:S01]  /*15f0*/  LDSM.16.M88.4 R212, [R223+0xa080] ;  /* 0x00a08000dfd4783b */ /* 0x000ea20000000200 */
[C---:B------:R-:W-:Y:S01]  /*1600*/  IMAD.SHL.U32 R2, R12.reuse, 0x40, RZ ;  /* 0x000000400c027824 */ /* 0x040fe200078e00ff */
[----:B------:R-:W-:Y:S01]  /*1610*/  LOP3.LUT P5, RZ, R12, 0x4, RZ, 0xc0, !PT ;  /* 0x000000040cff7812 */ /* 0x000fe200078ac0ff */
[----:B-1----:R-:W-:Y:S01]  /*1620*/  CS2R R42, SRZ ;  /* 0x00000000002a7805 */ /* 0x002fe2000001ff00 */
[----:B------:R-:W1:Y:S01]  /*1630*/  LDSM.16.M88.4 R216, [R223+0xb080] ;  /* 0x00b08000dfd8783b */ /* 0x000e620000000200 */
[----:B------:R-:W-:Y:S02]  /*1640*/  SHF.R.S32.HI R4, RZ, 0x2, R238 ;  /* 0x00000002ff047819 */ /* 0x000fe400000114ee */
[----:B------:R-:W-:Y:S01]  /*1650*/  LOP3.LUT R2, R2, 0x1c0, RZ, 0xc0, !PT ;  /* 0x000001c002027812 */ /* 0x000fe200078ec0ff */
[----:B------:R-:W-:Y:S01]  /*1660*/  BAR.SYNC.DEFER_BLOCKING 0x0 ;  /* 0x0000000000007b1d */ /* 0x000fe20000010000 */
[----:B------:R-:W-:-:S02]  /*1670*/  SEL R231, R231, 0xffffffe0, !P5 ;  /* 0xffffffe0e7e77807 */ /* 0x000fc40006800000 */
[----:B------:R-:W-:-:S03]  /*1680*/  SHF.R.U32.HI R8, RZ, 0x3, R2 ;  /* 0x00000003ff087819 */ /* 0x000fc60000011602 */
[----:B------:R5:W-:Y:S04]  /*1690*/  STL [R1+0x24], R3 ;  /* 0x0000240301007387 */ /* 0x000be80000100800 */
[----:B------:R-:W-:Y:S01]  /*16a0*/  @!PT LDS RZ, [RZ] ;  /* 0x00000000fffff984 */ /* 0x000fe20000000800 */
[----:B------:R-:W-:Y:S01]  /*16b0*/  @!PT LDS RZ, [RZ] ;  /* 0x00000000fffff984 */ /* 0x000fe20000000800 */
[----:B------:R-:W-:Y:S01]  /*16c0*/  @!PT LDS RZ, [RZ] ;  /* 0x00000000fffff984 */ /* 0x000fe20000000800 */
[----:B------:R1:W-:Y:S01]  /*16d0*/  LDGSTS.E.BYPASS.LTC128B.128 [R36+0x6080], [R40.64], !P3 ;  /* 0x0608000028247fae */ /* 0x0003e2000d901d52 */
[----:B------:R-:W-:-:S03]  /*16e0*/  ISETP.GT.AND P3, PT, R34, 0xf, PT ;  /* 0x0000000f2200780c */ /* 0x000fc60003f64270 */
[----:B------:R1:W-:Y:S01]  /*16f0*/  LDGSTS.E.BYPASS.LTC128B.128 [R36+0x7080], [R40.64+0x40], !P4 ;  /* 0x0708004028247fae */ /* 0x0003e2000e101d52 */
[----:B------:R-:W-:Y:S02]  /*1700*/  LOP3.LUT P4, RZ, R12, 0x2, RZ, 0xc0, !PT ;  /* 0x000000020cff7812 */ /* 0x000fe4000788c0ff */
[----:B-----5:R-:W-:Y:S01]  /*1710*/  LOP3.LUT R3, R0, R5, RZ, 0xfc, !PT ;  /* 0x0000000500037212 */ /* 0x020fe200078efcff */
[C---:B------:R-:W-:Y:S01]  /*1720*/  IMAD.SHL.U32 R5, R9.reuse, 0x40, RZ ;  /* 0x0000004009057824 */ /* 0x040fe200078e00ff */
[----:B------:R1:W-:Y:S01]  /*1730*/  LDGSTS.E.BYPASS.LTC128B.128 [R36+0x8080], [R40.64+0x80], !P0 ;  /* 0x0808008028247fae */ /* 0x0003e2000c101d52 */
[----:B------:R-:W-:Y:S02]  /*1740*/  LOP3.LUT P0, RZ, R9, 0x2, RZ, 0xc0, !PT ;  /* 0x0000000209ff7812 */ /* 0x000fe4000780c0ff */
[----:B------:R-:W-:Y:S01]  /*1750*/  SEL R232, R233, 0xfffffff0, !P4 ;  /* 0xfffffff0e9e87807 */ /* 0x000fe20006000000 */
[----:B------:R5:W-:Y:S01]  /*1760*/  STL [R1+0x20], R3 ;  /* 0x0000200301007387 */ /* 0x000be20000100800 */
[----:B------:R-:W-:Y:S01]  /*1770*/  @!P3 IMAD.SHL.U32 R0, R34, 0x10, RZ ;  /* 0x000000102200b824 */ /* 0x000fe200078e00ff */
[----:B------:R-:W-:-:S02]  /*1780*/  LOP3.LUT R5, R5, 0xc0, RZ, 0xc0, !PT ;  /* 0x000000c005057812 */ /* 0x000fc400078ec0ff */
[----:B------:R-:W-:Y:S02]  /*1790*/  SEL R233, R233, 0xfffffff0, !P0 ;  /* 0xfffffff0e9e97807 */ /* 0x000fe40004000000 */
[----:B------:R2:W-:Y:S01]  /*17a0*/  @!P3 LDGSTS.E.BYPASS.LTC128B.128 [R0+0xf080], [R24.64] ;  /* 0x0f0800001800bfae */ /* 0x0005e2000b901d52 */
[----:B------:R-:W-:-:S03]  /*17b0*/  SHF.R.U32.HI R6, RZ, 0x3, R5 ;  /* 0x00000003ff067819 */ /* 0x000fc60000011605 */
[----:B------:R-:W0:Y:S01]  /*17c0*/  LDGDEPBAR ;  /* 0x00000000000079af */ /* 0x000e220000000000 */
[----:B------:R-:W-:-:S03]  /*17d0*/  LOP3.LUT R220, R6, R5, R7, 0x1e, !PT ;  /* 0x0000000506dc7212 */ /* 0x000fc600078e1e07 */
[----:B------:R3:W-:Y:S04]  /*17e0*/  LDGSTS.E.BYPASS.LTC128B.128 [R36+0xc080], [R38.64], !P6 ;  /* 0x0c08000026247fae */ /* 0x0007e8000f101d52 */
[----:B------:R3:W-:Y:S01]  /*17f0*/  LDGSTS.E.BYPASS.LTC128B.128 [R36+0xd080], [R38.64+0x40], !P1 ;  /* 0x0d08004026247fae */ /* 0x0007e2000c901d52 */
[----:B------:R-:W-:-:S03]  /*1800*/  PLOP3.LUT P1, PT, PT, PT, UP0, 0x80, 0x0 ;  /* 0x000000000000781c */ /* 0x000fc60003f2f008 */
[----:B------:R3:W-:Y:S01]  /*1810*/  LDGSTS.E.BYPASS.LTC128B.128 [R36+0xe080], [R38.64+0x80], !P2 ;  /* 0x0e08008026247fae */ /* 0x0007e2000d101d52 */
[----:B-1----:R-:W-:Y:S01]  /*1820*/  CS2R R40, SRZ ;  /* 0x0000000000287805 */ /* 0x002fe2000001ff00 */
[----:B-----5:R-:W-:-:S05]  /*1830*/  IMAD.SHL.U32 R3, R23, 0x8, RZ ;  /* 0x0000000817037824 */ /* 0x020fca00078e00ff */
[----:B------:R-:W-:Y:S01]  /*1840*/  LOP3.LUT R3, R3, 0x8, RZ, 0xc0, !PT ;  /* 0x0000000803037812 */ /* 0x000fe200078ec0ff */
[----:B--2---:R-:W-:-:S03]  /*1850*/  IMAD.SHL.U32 R0, R16, 0x20, RZ ;  /* 0x0000002010007824 */ /* 0x004fc600078e00ff */
[--C-:B------:R-:W-:Y:S01]  /*1860*/  LOP3.LUT R8, R8, R2, R3.reuse, 0x1e, !PT ;  /* 0x0000000208087212 */ /* 0x100fe200078e1e03 */
[C---:B------:R-:W-:Y:S01]  /*1870*/  IMAD R2, R13.reuse, 0x10, R4 ;  /* 0x000000100d027824 */ /* 0x040fe200078e0204 */
[----:B------:R-:W-:Y:S01]  /*1880*/  LOP3.LUT R3, R6, R5, R3, 0x1e, !PT ;  /* 0x0000000506037212 */ /* 0x000fe200078e1e03 */
[----:B------:R-:W-:Y:S02]  /*1890*/  IMAD R4, R13, 0x200, R0 ;  /* 0x000002000d047824 */ /* 0x000fe400078e0200 */
[----:B------:R-:W-:Y:S01]  /*18a0*/  IMAD.IADD R226, R226, 0x1, R8 ;  /* 0x00000001e2e27824 */ /* 0x000fe200078e0208 */
[----:B------:R1:W-:Y:S01]  /*18b0*/  STL [R1+0x10], R2 ;  /* 0x0000100201007387 */ /* 0x0003e20000100800 */
[----:B------:R-:W-:Y:S02]  /*18c0*/  IMAD.IADD R230, R4, 0x1, R3 ;  /* 0x0000000104e67824 */ /* 0x000fe400078e0203 */
[----:B------:R-:W-:Y:S02]  /*18d0*/  @!P3 IMAD.SHL.U32 R3, R34, 0x10, RZ ;  /* 0x000000102203b824 */ /* 0x000fe400078e00ff */
[----:B------:R-:W-:-:S03]  /*18e0*/  IMAD.IADD R220, R0, 0x1, R220 ;  /* 0x0000000100dc7824 */ /* 0x000fc600078e02dc */
[----:B------:R2:W-:Y:S01]  /*18f0*/  @!P3 LDGSTS.E.BYPASS.LTC128B.128 [R3+0xf280], [R18.64] ;  /* 0x0f2800001203bfae */ /* 0x0005e2000b901d52 */
[----:B---3--:R-:W-:Y:S01]  /*1900*/  CS2R R38, SRZ ;  /* 0x0000000000267805 */ /* 0x008fe2000001ff00 */
[----:B------:R-:W-:Y:S02]  /*1910*/  CS2R R36, SRZ ;  /* 0x0000000000247805 */ /* 0x000fe4000001ff00 */
[----:B------:R-:W0:Y:S04]  /*1920*/  LDGDEPBAR ;  /* 0x00000000000079af */ /* 0x000e280000000000 */
[----:B------:R-:W0:Y:S01]  /*1930*/  LDGDEPBAR ;  /* 0x00000000000079af */ /* 0x000e220000000000 */
[----:B-1----:R-:W-:-:S05]  /*1940*/  LOP3.LUT R2, R6, R15, R5, 0x1e, !PT ;  /* 0x0000000f06027212 */ /* 0x002fca00078e1e05 */
[----:B------:R-:W-:Y:S01]  /*1950*/  IMAD.IADD R229, R0, 0x1, R2 ;  /* 0x0000000100e57824 */ /* 0x000fe200078e0202 */
[----:B------:R-:W-:Y:S05]  /*1960*/  @!P1 BRA `(.L_x_22) ;  /* 0x0000413000009947 */ /* 0x000fea0003800000 */
[----:B----4-:R-:W-:Y:S01]  /*1970*/  SHF.R.S32.HI R0, RZ, 0x1f, R14 ;  /* 0x0000001fff007819 */ /* 0x010fe2000001140e */
[----:B------:R-:W-:Y:S01]  /*1980*/  IMAD R5, R33, c[0x0][0x238], RZ ;  /* 0x00008e0021057a24 */ /* 0x000fe200078e02ff */
[----:B------:R-:W-:Y:S01]  /*1990*/  LOP3.LUT P0, RZ, R11, 0x4, RZ, 0xc0, !PT ;  /* 0x000000040bff7812 */ /* 0x000fe2000780c0ff */
[----:B------:R-:W-:Y:S01]  /*19a0*/  IMAD.SHL.U32 R235, R26, 0x2, RZ ;  /* 0x000000021aeb7824 */ /* 0x000fe200078e00ff */
[--C-:B------:R-:W-:Y:S01]  /*19b0*/  SHF.R.S32.HI R35, RZ, 0x1f, R34.reuse ;  /* 0x0000001fff237819 */ /* 0x100fe20000011422 */
[----:B------:R-:W-:Y:S01]  /*19c0*/  IMAD R5, R32, c[0x0][0x23c], R5 ;  /* 0x00008f0020057a24 */ /* 0x000fe200078e0205 */
[----:B------:R-:W-:Y:S01]  /*19d0*/  LEA.HI R0, R0, R14, RZ, 0x2 ;  /* 0x0000000e00007211 */ /* 0x000fe200078f10ff */
[----:B------:R-:W-:Y:S01]  /*19e0*/  ULDC.64 UR4, c[0x0][0x240] ;  /* 0x0000900000047ab9 */ /* 0x000fe20000000a00 */
[C---:B------:R-:W-:Y:S01]  /*19f0*/  IADD3 R236, R235.reuse, 0xf4c0, RZ ;  /* 0x0000f4c0ebec7810 */ /* 0x040fe20007ffe0ff */
[----:B--2---:R-:W-:Y:S01]  /*1a00*/  IMAD.WIDE.U32 R2, R32, c[0x0][0x238], R34 ;  /* 0x00008e0020027a25 */ /* 0x004fe200078e0022 */
[----:B------:R-:W-:Y:S01]  /*1a10*/  LOP3.LUT R4, R0, 0xfffffffc, RZ, 0xc0, !PT ;  /* 0xfffffffc00047812 */ /* 0x000fe200078ec0ff */
[----:B------:R-:W-:Y:S01]  /*1a20*/  UIMAD UR4, UR6, UR4, URZ ;  /* 0x00000004060472a4 */ /* 0x000fe2000f8e023f */
[----:B------:R-:W-:Y:S01]  /*1a30*/  IADD3 R0, R235, 0xf480, RZ ;  /* 0x0000f480eb007810 */ /* 0x000fe20007ffe0ff */
[----:B------:R1:W-:Y:S01]  /*1a40*/  STL [R1+0x2c], R35 ;  /* 0x00002c2301007387 */ /* 0x0003e20000100800 */
[----:B------:R-:W-:Y:S01]  /*1a50*/  IADD3 R3, R3, R5, RZ ;  /* 0x0000000503037210 */ /* 0x000fe20007ffe0ff */
[----:B------:R-:W-:Y:S01]  /*1a60*/  UIMAD UR5, UR15, UR5, UR4 ;  /* 0x000000050f0572a4 */ /* 0x000fe2000f8e0204 */
[----:B------:R-:W-:Y:S01]  /*1a70*/  @P0 IADD3 R236, R0, -0x40, RZ ;  /* 0xffffffc000ec0810 */ /* 0x000fe20007ffe0ff */
[----:B------:R-:W-:Y:S01]  /*1a80*/  IMAD.U32 R0, RZ, RZ, UR15 ;  /* 0x0000000fff007e24 */ /* 0x000fe2000f8e00ff */
[----:B------:R-:W-:Y:S01]  /*1a90*/  LEA R226, R226, 0x13480, 0x1 ;  /* 0x00013480e2e27811 */ /* 0x000fe200078e08ff */
[----:B------:R-:W-:Y:S01]  /*1aa0*/  UIADD3 UR7, UR7, 0x3f, URZ ;  /* 0x0000003f07077890 */ /* 0x000fe2000fffe03f */
[----:B------:R-:W-:Y:S01]  /*1ab0*/  LOP3.LUT R238, R238, 0xfffffffc, RZ, 0xc0, !PT ;  /* 0xfffffffceeee7812 */ /* 0x000fe200078ec0ff */
[----:B------:R-:W-:Y:S01]  /*1ac0*/  IMAD.WIDE.U32 R6, R0, c[0x0][0x240], R2 ;  /* 0x0000900000067a25 */ /* 0x000fe200078e0002 */
[----:B------:R-:W-:Y:S01]  /*1ad0*/  SHF.L.U32 R225, R230, 0x1, RZ ;  /* 0x00000001e6e17819 */ /* 0x000fe200000006ff */
[----:B------:R-:W-:Y:S01]  /*1ae0*/  USHF.R.S32.HI UR6, URZ, 0x1f, UR7 ;  /* 0x0000001f3f067899 */ /* 0x000fe20008011407 */
[----:B------:R-:W-:Y:S01]  /*1af0*/  LEA R220, R220, 0x80, 0x1 ;  /* 0x00000080dcdc7811 */ /* 0x000fe200078e08ff */
[----:B------:R-:W-:Y:S01]  /*1b00*/  IMAD.IADD R4, R14, 0x1, -R4 ;  /* 0x000000010e047824 */ /* 0x000fe200078e0a04 */
[----:B------:R-:W-:Y:S01]  /*1b10*/  IADD3 R0, R7, UR5, RZ ;  /* 0x0000000507007c10 */ /* 0x000fe2000fffe0ff */
[----:B------:R1:W-:Y:S01]  /*1b20*/  STL.64 [R1+0x48], R6 ;  /* 0x0000480601007387 */ /* 0x0003e20000100a00 */
[----:B------:R-:W-:Y:S01]  /*1b30*/  IMAD R228, R232, 0x2, R226 ;  /* 0x00000002e8e47824 */ /* 0x000fe200078e02e2 */
[----:B------:R-:W-:Y:S01]  /*1b40*/  IADD3 R225, R225, 0xc080, RZ ;  /* 0x0000c080e1e17810 */ /* 0x000fe20007ffe0ff */
[----:B------:R-:W-:Y:S01]  /*1b50*/  IMAD.IADD R238, R10, 0x1, -R238 ;  /* 0x000000010aee7824 */ /* 0x000fe200078e0aee */
[----:B------:R1:W-:Y:S01]  /*1b60*/  STL [R1+0x44], R0 ;  /* 0x0000440001007387 */ /* 0x0003e20000100800 */
[----:B------:R-:W-:Y:S01]  /*1b70*/  IMAD R4, R4, -0x8, R31 ;  /* 0xfffffff804047824 */ /* 0x000fe200078e021f */
[----:B------:R-:W-:Y:S01]  /*1b80*/  ULEA.HI UR6, UR6, UR7, URZ, 0x6 ;  /* 0x0000000706067291 */ /* 0x000fe2000f8f303f */
[----:B------:R-:W-:Y:S01]  /*1b90*/  IMAD R227, R231, 0x2, R226 ;  /* 0x00000002e7e37824 */ /* 0x000fe200078e02e2 */
[----:B------:R-:W-:Y:S01]  /*1ba0*/  CS2R R130, SRZ ;  /* 0x0000000000827805 */ /* 0x000fe2000001ff00 */
[----:B------:R-:W-:Y:S01]  /*1bb0*/  IMAD R238, R238, -0x2, R4 ;  /* 0xfffffffeeeee7824 */ /* 0x000fe200078e0204 */
[----:B------:R-:W-:Y:S01]  /*1bc0*/  CS2R R128, SRZ ;  /* 0x0000000000807805 */ /* 0x000fe2000001ff00 */
[----:B------:R-:W-:Y:S01]  /*1bd0*/  IMAD.SHL.U32 R221, R221, 0x2, RZ ;  /* 0x00000002dddd7824 */ /* 0x000fe200078e00ff */
        /* <DEDUP_REMOVED lines=46> */
[----:B------:R-:W-:Y:S01]  /*1ec0*/  LEA R225, R233, R225, 0x1 ;  /* 0x000000e1e9e17211 */ /* 0x000fe200078e08ff */
[----:B------:R-:W-:Y:S01]  /*1ed0*/  IMAD R232, R232, 0x2, R227 ;  /* 0x00000002e8e87824 */ /* 0x000fe200078e02e3 */
[----:B------:R-:W-:Y:S01]  /*1ee0*/  LEA R231, R231, R228, 0x1 ;  /* 0x000000e4e7e77211 */ /* 0x000fe200078e08ff */
[----:B------:R-:W-:-:S02]  /*1ef0*/  ULDC UR9, c[0x0][0x278] ;  /* 0x00009e0000097ab9 */ /* 0x000fc40000000800 */
[----:B------:R-:W-:Y:S02]  /*1f00*/  ULDC UR8, c[0x0][0x290] ;  /* 0x0000a40000087ab9 */ /* 0x000fe40000000800 */
[----:B------:R-:W-:Y:S02]  /*1f10*/  UMOV UR4, URZ ;  /* 0x0000003f00047c82 */ /* 0x000fe40008000000 */
[----:B------:R-:W-:Y:S02]  /*1f20*/  UMOV UR16, 0x1 ;  /* 0x0000000100107882 */ /* 0x000fe40000000000 */
[----:B------:R-:W-:Y:S02]  /*1f30*/  UMOV UR11, URZ ;  /* 0x0000003f000b7c82 */ /* 0x000fe40008000000 */
[----:B------:R-:W-:Y:S02]  /*1f40*/  ULDC UR10, c[0x0][0x168] ;  /* 0x00005a00000a7ab9 */ /* 0x000fe40000000800 */
[----:B------:R-:W-:-:S02]  /*1f50*/  UIMAD UR9, UR15, UR9, URZ ;  /* 0x000000090f0972a4 */ /* 0x000fc4000f8e023f */
[----:B------:R-:W-:Y:S02]  /*1f60*/  UIMAD UR8, UR15, UR8, URZ ;  /* 0x000000080f0872a4 */ /* 0x000fe4000f8e023f */
[----:B------:R-:W-:Y:S02]  /*1f70*/  USHF.R.S32.HI UR14, URZ, 0x6, UR6 ;  /* 0x000000063f0e7899 */ /* 0x000fe40008011406 */
[----:B------:R-:W-:Y:S02]  /*1f80*/  ULDC UR5, c[0x0][0x168] ;  /* 0x00005a0000057ab9 */ /* 0x000fe40000000800 */
[C---:B-1----:R-:W-:Y:S02]  /*1f90*/  IADD3 R234, R230.reuse, R233, RZ ;  /* 0x000000e9e6ea7210 */ /* 0x042fe40007ffe0ff */
[----:B------:R-:W-:-:S06]  /*1fa0*/  SHF.L.U32 R224, R230, 0x1, RZ ;  /* 0x00000001e6e07819 */ /* 0x000fcc00000006ff */
.L_x_25:
[----:B------:R-:W-:Y:S04]  /*1fb0*/  DEPBAR.LE SB0, 0x1 ;  /* 0x000080400000791a */ /* 0x000fe80000000000 */
[----:B------:R-:W-:Y:S01]  /*1fc0*/  BAR.SYNC.DEFER_BLOCKING 0x0 ;  /* 0x0000000000007b1d */ /* 0x000fe20000010000 */
[----:B------:R-:W-:Y:S01]  /*1fd0*/  MOV R0, UR4 ;  /* 0x0000000400007c02 */ /* 0x000fe20008000f00 */
        /* <DEDUP_REMOVED lines=13> */
[----:B------:R-:W1:Y:S08]  /*20b0*/  LDSM.16.M88.4 R32, [R0+0x6080] ;  /* 0x006080000020783b */ /* 0x000e700000000200 */
[----:B------:R-:W2:Y:S08]  /*20c0*/  LDSM.16.M88.4 R28, [R0+0x6880] ;  /* 0x00688000001c783b */ /* 0x000eb00000000200 */
[----:B------:R-:W3:Y:S08]  /*20d0*/  LDSM.16.M88.4 R132, [R222+0x1080] ;  /* 0x00108000de84783b */ /* 0x000ef00000000200 */
[----:B------:R-:W-:Y:S08]  /*20e0*/  LDSM.16.M88.4 R140, [R223+0x80] ;  /* 0x00008000df8c783b */ /* 0x000ff00000000200 */
[----:B------:R-:W4:Y:S01]  /*20f0*/  LDSM.16.M88.4 R136, [R3+0x6080] ;  /* 0x006080000388783b */ /* 0x000f220000000200 */
[-C--:B-1----:R-:W-:Y:S07]  /*2100*/  HMMA.16816.F32 R4, R32, R16.reuse, RZ ;  /* 0x000000102004723c */ /* 0x082fee00000018ff */
[----:B------:R-:W1:Y:S01]  /*2110*/  LDSM.16.M88.4 R144, [R3+0x6880] ;  /* 0x006880000390783b */ /* 0x000e620000000200 */
[C---:B--2---:R-:W-:Y:S07]  /*2120*/  HMMA.16816.F32 R8, R28.reuse, R16, RZ ;  /* 0x000000101c08723c */ /* 0x044fee00000018ff */
[----:B------:R-:W2:Y:S01]  /*2130*/  LDSM.16.M88.4 R148, [R223+0x1080] ;  /* 0x00108000df94783b */ /* 0x000ea20000000200 */
[-C--:B------:R-:W-:Y:S07]  /*2140*/  HMMA.16816.F32 R12, R28, R18.reuse, RZ ;  /* 0x000000121c0c723c */ /* 0x080fee00000018ff */
[----:B------:R-:W-:Y:S01]  /*2150*/  LDSM.16.M88.4 R152, [R222+0x2080] ;  /* 0x00208000de98783b */ /* 0x000fe20000000200 */
[C---:B------:R-:W-:Y:S07]  /*2160*/  HMMA.16816.F32 R16, R32.reuse, R18, RZ ;  /* 0x000000122010723c */ /* 0x040fee00000018ff */
[----:B------:R-:W-:Y:S01]  /*2170*/  LDSM.16.M88.4 R156, [R0+0x7880] ;  /* 0x00788000009c783b */ /* 0x000fe20000000200 */
[-C--:B---3--:R-:W-:Y:S07]  /*2180*/  HMMA.16816.F32 R20, R32, R132.reuse, RZ ;  /* 0x000000842014723c */ /* 0x088fee00000018ff */
[----:B------:R-:W-:Y:S01]  /*2190*/  LDSM.16.M88.4 R164, [R223+0x2080] ;  /* 0x00208000dfa4783b */ /* 0x000fe20000000200 */
[C---:B------:R-:W-:Y:S07]  /*21a0*/  HMMA.16816.F32 R24, R28.reuse, R132, RZ ;  /* 0x000000841c18723c */ /* 0x040fee00000018ff */
[----:B------:R-:W-:Y:S01]  /*21b0*/  LDSM.16.M88.4 R160, [R2+0x7080] ;  /* 0x0070800002a0783b */ /* 0x000fe20000000200 */
[-C--:B------:R-:W-:Y:S07]  /*21c0*/  HMMA.16816.F32 R28, R28, R134.reuse, RZ ;  /* 0x000000861c1c723c */ /* 0x080fee00000018ff */
[----:B------:R-:W-:Y:S01]  /*21d0*/  LDSM.16.M88.4 R168, [R223+0x4080] ;  /* 0x00408000dfa8783b */ /* 0x000fe20000000200 */
[----:B------:R-:W-:Y:S07]  /*21e0*/  HMMA.16816.F32 R32, R32, R134, RZ ;  /* 0x000000862020723c */ /* 0x000fee00000018ff */
[----:B------:R-:W3:Y:S01]  /*21f0*/  LDSM.16.M88.4 R132, [R0+0x7080] ;  /* 0x007080000084783b */ /* 0x000ee20000000200 */
[-C--:B----4-:R-:W-:Y:S08]  /*2200*/  HMMA.16816.F32 R4, R136, R140.reuse, R4 ;  /* 0x0000008c8804723c */ /* 0x090ff00000001804 */
[C---:B-1----:R-:W-:Y:S08]  /*2210*/  HMMA.16816.F32 R8, R144.reuse, R140, R8 ;  /* 0x0000008c9008723c */ /* 0x042ff00000001808 */
[-C--:B------:R-:W-:Y:S08]  /*2220*/  HMMA.16816.F32 R12, R144, R142.reuse, R12 ;  /* 0x0000008e900c723c */ /* 0x080ff0000000180c */
[C---:B------:R-:W-:Y:S01]  /*2230*/  HMMA.16816.F32 R16, R136.reuse, R142, R16 ;  /* 0x0000008e8810723c */ /* 0x040fe20000001810 */
[----:B------:R-:W1:Y:S07]  /*2240*/  LDSM.16.M88.4 R140, [R222+0x3080] ;  /* 0x00308000de8c783b */ /* 0x000e6e0000000200 */
[-C--:B--2---:R-:W-:Y:S08]  /*2250*/  HMMA.16816.F32 R20, R136, R148.reuse, R20 ;  /* 0x000000948814723c */ /* 0x084ff00000001814 */
[C---:B------:R-:W-:Y:S08]  /*2260*/  HMMA.16816.F32 R24, R144.reuse, R148, R24 ;  /* 0x000000949018723c */ /* 0x040ff00000001818 */
[-C--:B------:R-:W-:Y:S01]  /*2270*/  HMMA.16816.F32 R28, R144, R150.reuse, R28 ;  /* 0x00000096901c723c */ /* 0x080fe2000000181c */
[----:B------:R-:W2:Y:S07]  /*2280*/  LDSM.16.M88.4 R144, [R3+0x7880] ;  /* 0x007880000390783b */ /* 0x000eae0000000200 */
[----:B------:R-:W-:Y:S01]  /*2290*/  HMMA.16816.F32 R32, R136, R150, R32 ;  /* 0x000000968820723c */ /* 0x000fe20000001820 */
[----:B------:R-:W4:Y:S07]  /*22a0*/  LDSM.16.M88.4 R136, [R223+0x3080] ;  /* 0x00308000df88783b */ /* 0x000f2e0000000200 */
[-C--:B---3--:R-:W-:Y:S01]  /*22b0*/  HMMA.16816.F32 R4, R132, R152.reuse, R4 ;  /* 0x000000988404723c */ /* 0x088fe20000001804 */
[----:B------:R-:W-:Y:S07]  /*22c0*/  LDSM.16.M88.4 R148, [R0+0x8080] ;  /* 0x008080000094783b */ /* 0x000fee0000000200 */
[C---:B------:R-:W-:Y:S08]  /*22d0*/  HMMA.16816.F32 R8, R156.reuse, R152, R8 ;  /* 0x000000989c08723c */ /* 0x040ff00000001808 */
[-C--:B------:R-:W-:Y:S08]  /*22e0*/  HMMA.16816.F32 R12, R156, R154.reuse, R12 ;  /* 0x0000009a9c0c723c */ /* 0x080ff0000000180c */
[C---:B------:R-:W-:Y:S01]  /*22f0*/  HMMA.16816.F32 R16, R132.reuse, R154, R16 ;  /* 0x0000009a8410723c */ /* 0x040fe20000001810 */
[----:B------:R-:W3:Y:S07]  /*2300*/  LDSM.16.M88.4 R152, [R222+0x4080] ;  /* 0x00408000de98783b */ /* 0x000eee0000000200 */
[-C--:B-1----:R-:W-:Y:S08]  /*2310*/  HMMA.16816.F32 R20, R132, R140.reuse, R20 ;  /* 0x0000008c8414723c */ /* 0x082ff00000001814 */
[C---:B------:R-:W-:Y:S08]  /*2320*/  HMMA.16816.F32 R24, R156.reuse, R140, R24 ;  /* 0x0000008c9c18723c */ /* 0x040ff00000001818 */
[-C--:B------:R-:W-:Y:S01]  /*2330*/  HMMA.16816.F32 R28, R156, R142.reuse, R28 ;  /* 0x0000008e9c1c723c */ /* 0x080fe2000000181c */
[----:B------:R-:W-:Y:S07]  /*2340*/  LDSM.16.M88.4 R156, [R2+0x8080] ;  /* 0x00808000029c783b */ /* 0x000fee0000000200 */
[----:B------:R-:W-:Y:S01]  /*2350*/  HMMA.16816.F32 R32, R132, R142, R32 ;  /* 0x0000008e8420723c */ /* 0x000fe20000001820 */
[----:B------:R-:W1:Y:S07]  /*2360*/  LDSM.16.M88.4 R132, [R0+0x8880] ;  /* 0x008880000084783b */ /* 0x000e6e0000000200 */
[-C--:B------:R-:W-:Y:S01]  /*2370*/  HMMA.16816.F32 R4, R160, R164.reuse, R4 ;  /* 0x000000a4a004723c */ /* 0x080fe20000001804 */
[----:B------:R-:W5:Y:S07]  /*2380*/  LDSM.16.M88.4 R140, [R222+0x5080] ;  /* 0x00508000de8c783b */ /* 0x000f6e0000000200 */
[C---:B--2---:R-:W-:Y:S08]  /*2390*/  HMMA.16816.F32 R8, R144.reuse, R164, R8 ;  /* 0x000000a49008723c */ /* 0x044ff00000001808 */
[-C--:B------:R-:W-:Y:S08]  /*23a0*/  HMMA.16816.F32 R12, R144, R166.reuse, R12 ;  /* 0x000000a6900c723c */ /* 0x080ff0000000180c */
[C---:B------:R-:W-:Y:S08]  /*23b0*/  HMMA.16816.F32 R16, R160.reuse, R166, R16 ;  /* 0x000000a6a010723c */ /* 0x040ff00000001810 */
[-C--:B----4-:R-:W-:Y:S08]  /*23c0*/  HMMA.16816.F32 R20, R160, R136.reuse, R20 ;  /* 0x00000088a014723c */ /* 0x090ff00000001814 */
[C---:B------:R-:W-:Y:S08]  /*23d0*/  HMMA.16816.F32 R24, R144.reuse, R136, R24 ;  /* 0x000000889018723c */ /* 0x040ff00000001818 */
[-C--:B------:R-:W-:Y:S08]  /*23e0*/  HMMA.16816.F32 R28, R144, R138.reuse, R28 ;  /* 0x0000008a901c723c */ /* 0x080ff0000000181c */
[----:B------:R-:W-:Y:S01]  /*23f0*/  HMMA.16816.F32 R32, R160, R138, R32 ;  /* 0x0000008aa020723c */ /* 0x000fe20000001820 */
[----:B------:R-:W2:Y:S07]  /*2400*/  LDSM.16.M88.4 R136, [R3+0x8880] ;  /* 0x008880000388783b */ /* 0x000eae0000000200 */
[-C--:B---3--:R-:W-:Y:S08]  /*2410*/  HMMA.16816.F32 R4, R148, R152.reuse, R4 ;  /* 0x000000989404723c */ /* 0x088ff00000001804 */
[C---:B-1----:R-:W-:Y:S08]  /*2420*/  HMMA.16816.F32 R8, R132.reuse, R152, R8 ;  /* 0x000000988408723c */ /* 0x042ff00000001808 */
[-C--:B------:R-:W-:Y:S08]  /*2430*/  HMMA.16816.F32 R12, R132, R154.reuse, R12 ;  /* 0x0000009a840c723c */ /* 0x080ff0000000180c */
[C---:B------:R-:W-:Y:S08]  /*2440*/  HMMA.16816.F32 R16, R148.reuse, R154, R16 ;  /* 0x0000009a9410723c */ /* 0x040ff00000001810 */
[-C--:B-----5:R-:W-:Y:S08]  /*2450*/  HMMA.16816.F32 R20, R148, R140.reuse, R20 ;  /* 0x0000008c9414723c */ /* 0x0a0ff00000001814 */
[C---:B------:R-:W-:Y:S08]  /*2460*/  HMMA.16816.F32 R24, R132.reuse, R140, R24 ;  /* 0x0000008c8418723c */ /* 0x040ff00000001818 */
[-C--:B------:R-:W-:Y:S08]  /*2470*/  HMMA.16816.F32 R28, R132, R142.reuse, R28 ;  /* 0x0000008e841c723c */ /* 0x080ff0000000181c */
[----:B------:R-:W-:Y:S08]  /*2480*/  HMMA.16816.F32 R32, R148, R142, R32 ;  /* 0x0000008e9420723c */ /* 0x000ff00000001820 */
[-C--:B------:R-:W-:Y:S08]  /*2490*/  HMMA.16816.F32 R4, R156, R168.reuse, R4 ;  /* 0x000000a89c04723c */ /* 0x080ff00000001804 */
[C---:B--2---:R-:W-:Y:S08]  /*24a0*/  HMMA.16816.F32 R8, R136.reuse, R168, R8 ;  /* 0x000000a88808723c */ /* 0x044ff00000001808 */
[-C--:B------:R-:W-:Y:S08]  /*24b0*/  HMMA.16816.F32 R12, R136, R170.reuse, R12 ;  /* 0x000000aa880c723c */ /* 0x080ff0000000180c */
[----:B------:R-:W-:Y:S01]  /*24c0*/  FMUL.FTZ R4, R4, c[0x0][0x2b4] ;  /* 0x0000ad0004047a20 */ /* 0x000fe20000410000 */
[C---:B------:R-:W-:Y:S03]  /*24d0*/  HMMA.16816.F32 R16, R156.reuse, R170, R16 ;  /* 0x000000aa9c10723c */ /* 0x040fe60000001810 */
[----:B------:R-:W-:Y:S01]  /*24e0*/  MUFU.TANH R152, R4 ;  /* 0x0000000400987308 */ /* 0x000fe20000002400 */
[----:B------:R-:W-:Y:S02]  /*24f0*/  FMUL.FTZ R5, R5, c[0x0][0x2b4] ;  /* 0x0000ad0005057a20 */ /* 0x000fe40000410000 */
[----:B------:R-:W-:Y:S02]  /*2500*/  FMUL.FTZ R6, R6, c[0x0][0x2b4] ;  /* 0x0000ad0006067a20 */ /* 0x000fe40000410000 */
[----:B------:R-:W-:Y:S04]  /*2510*/  FMUL.FTZ R7, R7, c[0x0][0x2b4] ;  /* 0x0000ad0007077a20 */ /* 0x000fe80000410000 */
[----:B------:R-:W-:Y:S01]  /*2520*/  FMUL.FTZ R9, R9, c[0x0][0x2b4] ;  /* 0x0000ad0009097a20 */ /* 0x000fe20000410000 */
[----:B------:R-:W-:Y:S01]  /*2530*/  MUFU.TANH R154, R5 ;  /* 0x00000005009a7308 */ /* 0x000fe20000002400 */
[----:B------:R-:W-:Y:S02]  /*2540*/  FMUL.FTZ R8, R8, c[0x0][0x2b4] ;  /* 0x0000ad0008087a20 */ /* 0x000fe40000410000 */
[----:B------:R-:W-:Y:S02]  /*2550*/  FMUL.FTZ R10, R10, c[0x0][0x2b4] ;  /* 0x0000ad000a0a7a20 */ /* 0x000fe40000410000 */
[----:B------:R-:W-:Y:S02]  /*2560*/  FMUL.FTZ R11, R11, c[0x0][0x2b4] ;  /* 0x0000ad000b0b7a20 */ /* 0x000fe40000410000 */
[----:B------:R-:W-:Y:S02]  /*2570*/  FMUL.FTZ R12, R12, c[0x0][0x2b4] ;  /* 0x0000ad000c0c7a20 */ /* 0x000fe40000410000 */
[----:B------:R-:W-:Y:S01]  /*2580*/  FMUL.FTZ R13, R13, c[0x0][0x2b4] ;  /* 0x0000ad000d0d7a20 */ /* 0x000fe20000410000 */
[----:B------:R-:W-:Y:S01]  /*2590*/  MUFU.TANH R246, R6 ;  /* 0x0000000600f67308 */ /* 0x000fe20000002400 */
[----:B------:R-:W-:Y:S02]  /*25a0*/  FMUL.FTZ R14, R14, c[0x0][0x2b4] ;  /* 0x0000ad000e0e7a20 */ /* 0x000fe40000410000 */
[----:B------:R-:W-:Y:S02]  /*25b0*/  FMUL.FTZ R15, R15, c[0x0][0x2b4] ;  /* 0x0000ad000f0f7a20 */ /* 0x000fe40000410000 */
[----:B------:R-:W-:Y:S02]  /*25c0*/  FMUL.FTZ R16, R16, c[0x0][0x2b4] ;  /* 0x0000ad0010107a20 */ /* 0x000fe40000410000 */
[----:B------:R-:W-:Y:S02]  /*25d0*/  FMUL.FTZ R17, R17, c[0x0][0x2b4] ;  /* 0x0000ad0011117a20 */ /* 0x000fe40000410000 */
[----:B------:R-:W-:Y:S01]  /*25e0*/  FMUL.FTZ R18, R18, c[0x0][0x2b4] ;  /* 0x0000ad0012127a20 */ /* 0x000fe20000410000 */
[----:B------:R1:W-:Y:S01]  /*25f0*/  MUFU.TANH R248, R7 ;  /* 0x0000000700f87308 */ /* 0x0003e20000002400 */
[----:B------:R-:W-:Y:S09]  /*2600*/  FMUL.FTZ R19, R19, c[0x0][0x2b4] ;  /* 0x0000ad0013137a20 */ /* 0x000ff20000410000 */
[----:B------:R-:W-:Y:S10]  /*2610*/  MUFU.TANH R165, R8 ;  /* 0x0000000800a57308 */ /* 0x000ff40000002400 */
[----:B------:R-:W2:Y:S01]  /*2620*/  MUFU.TANH R0, R9 ;  /* 0x0000000900007308 */ /* 0x000ea20000002400 */
[----:B-1----:R-:W1:Y:S09]  /*2630*/  LDSM.16.M88.4 R4, [R223+0x5080] ;  /* 0x00508000df04783b */ /* 0x002e720000000200 */
[----:B------:R-:W-:Y:S10]  /*2640*/  MUFU.TANH R168, R10 ;  /* 0x0000000a00a87308 */ /* 0x000ff40000002400 */
[----:B------:R-:W-:Y:S01]  /*2650*/  MUFU.TANH R145, R11 ;  /* 0x0000000b00917308 */ /* 0x000fe20000002400 */
[----:B--2---:R2:W-:Y:S09]  /*2660*/  STL [R1+0x4], R0 ;  /* 0x0000040001007387 */ /* 0x0045f20000100800 */
[----:B------:R-:W-:Y:S10]  /*2670*/  MUFU.TANH R252, R12 ;  /* 0x0000000c00fc7308 */ /* 0x000ff40000002400 */
[----:B------:R-:W-:Y:S01]  /*2680*/  MUFU.TANH R251, R13 ;  /* 0x0000000d00fb7308 */ /* 0x000fe20000002400 */
[-C--:B-1----:R-:W-:Y:S01]  /*2690*/  HMMA.16816.F32 R20, R156, R4.reuse, R20 ;  /* 0x000000049c14723c */ /* 0x082fe20000001814 */
[----:B--2---:R-:W-:Y:S08]  /*26a0*/  MOV R0, UR4 ;  /* 0x0000000400007c02 */ /* 0x004ff00008000f00 */
[----:B------:R-:W-:Y:S01]  /*26b0*/  MUFU.TANH R169, R14 ;  /* 0x0000000e00a97308 */ /* 0x000fe20000002400 */
[C---:B------:R-:W-:Y:S09]  /*26c0*/  HMMA.16816.F32 R24, R136.reuse, R4, R24 ;  /* 0x000000048818723c */ /* 0x040ff20000001818 */
[----:B------:R-:W-:Y:S01]  /*26d0*/  MUFU.TANH R166, R15 ;  /* 0x0000000f00a67308 */ /* 0x000fe20000002400 */
[-C--:B------:R-:W-:Y:S04]  /*26e0*/  HMMA.16816.F32 R28, R136, R6.reuse, R28 ;  /* 0x00000006881c723c */ /* 0x080fe8000000181c */
[----:B------:R-:W-:Y:S04]  /*26f0*/  FMUL.FTZ R20, R20, c[0x0][0x2b4] ;  /* 0x0000ad0014147a20 */ /* 0x000fe80000410000 */
[----:B------:R-:W-:Y:S01]  /*2700*/  HMMA.16816.F32 R32, R156, R6, R32 ;  /* 0x000000069c20723c */ /* 0x000fe20000001820 */
[----:B------:R-:W-:Y:S01]  /*2710*/  MUFU.TANH R163, R16 ;  /* 0x0000001000a37308 */ /* 0x000fe20000002400 */
[----:B------:R-:W2:Y:S02]  /*2720*/  LDL R159, [R1+0x10] ;  /* 0x00001000019f7983 */ /* 0x000ea40000100800 */
[----:B------:R-:W-:Y:S02]  /*2730*/  FMUL.FTZ R21, R21, c[0x0][0x2b4] ;  /* 0x0000ad0015157a20 */ /* 0x000fe40000410000 */
[----:B------:R-:W-:Y:S02]  /*2740*/  FMUL.FTZ R22, R22, c[0x0][0x2b4] ;  /* 0x0000ad0016167a20 */ /* 0x000fe40000410000 */
[----:B------:R-:W-:Y:S03]  /*2750*/  FMUL.FTZ R23, R23, c[0x0][0x2b4] ;  /* 0x0000ad0017177a20 */ /* 0x000fe60000410000 */
        /* <DEDUP_REMOVED lines=14> */
[----:B------:R-:W-:Y:S07]  /*2840*/  FMUL.FTZ R35, R35, c[0x0][0x2b4] ;  /* 0x0000ad0023237a20 */ /* 0x000fee0000410000 */
[----:B------:R-:W-:Y:S10]  /*2850*/  MUFU.TANH R245, R29 ;  /* 0x0000001d00f57308 */ /* 0x000ff40000002400 */
[----:B------:R-:W-:Y:S10]  /*2860*/  MUFU.TANH R244, R19 ;  /* 0x0000001300f47308 */ /* 0x000ff40000002400 */
[----:B------:R-:W-:Y:S10]  /*2870*/  MUFU.TANH R171, R30 ;  /* 0x0000001e00ab7308 */ /* 0x000ff40000002400 */
[----:B------:R-:W-:Y:S10]  /*2880*/  MUFU.TANH R161, R20 ;  /* 0x0000001400a17308 */ /* 0x000ff40000002400 */
[----:B------:R-:W1:Y:S10]  /*2890*/  MUFU.TANH R2, R31 ;  /* 0x0000001f00027308 */ /* 0x000e740000002400 */
[----:B------:R3:W4:Y:S10]  /*28a0*/  MUFU.TANH R160, R21 ;  /* 0x0000001500a07308 */ /* 0x0007340000002400 */
[----:B------:R3:W2:Y:S01]  /*28b0*/  MUFU.TANH R242, R22 ;  /* 0x0000001600f27308 */ /* 0x0006a20000002400 */
[----:B-1----:R3:W-:Y:S09]  /*28c0*/  STL [R1], R2 ;  /* 0x0000000201007387 */ /* 0x0027f20000100800 */
[----:B------:R3:W1:Y:S10]  /*28d0*/  MUFU.TANH R243, R23 ;  /* 0x0000001700f37308 */ /* 0x0006740000002400 */
        /* <DEDUP_REMOVED lines=8> */
[----:B--2---:R-:W-:Y:S05]  /*2960*/  LEA R0, R0, R159, 0x6 ;  /* 0x0000009f00007211 */ /* 0x004fea00078e30ff */
[----:B------:R3:W2:Y:S04]  /*2970*/  LDS R148, [R0.X4+0xf080] ;  /* 0x00f0800000947984 */ /* 0x0006a80000004800 */
[----:B------:R3:W1:Y:S04]  /*2980*/  LDS R151, [R0.X4+0xf0a0] ;  /* 0x00f0a00000977984 */ /* 0x0006680000004800 */
[----:B------:R3:W1:Y:S04]  /*2990*/  LDS R150, [R0.X4+0xf100] ;  /* 0x00f1000000967984 */ /* 0x0006680000004800 */
[----:B------:R3:W1:Y:S01]  /*29a0*/  LDS R149, [R0.X4+0xf120] ;  /* 0x00f1200000957984 */ /* 0x0006620000004800 */
[----:B------:R-:W-:Y:S04]  /*29b0*/  DEPBAR.LE SB0, 0x0 ;  /* 0x000080000000791a */ /* 0x000fe80000000000 */
[----:B------:R-:W-:Y:S08]  /*29c0*/  BAR.SYNC.DEFER_BLOCKING 0x0 ;  /* 0x0000000000007b1d */ /* 0x000ff00000010000 */
[----:B------:R3:W1:Y:S08]  /*29d0*/  LDSM.16.M88.4 R132, [R224+0xc080] ;  /* 0x00c08000e084783b */ /* 0x0006700000000200 */
[----:B------:R3:W1:Y:S08]  /*29e0*/  LDSM.16.M88.4 R28, [R224+0xc880] ;  /* 0x00c88000e01c783b */ /* 0x0006700000000200 */
[----:B------:R3:W1:Y:S08]  /*29f0*/  LDSM.16.M88.4 R136, [R225] ;  /* 0x00000000e188783b */ /* 0x0006700000000200 */
[----:B------:R3:W1:Y:S01]  /*2a00*/  LDSM.16.M88.4 R140, [R225+0x800] ;  /* 0x00080000e18c783b */ /* 0x0006620000000200 */
[----:B------:R-:W-:-:S05]  /*2a10*/  @P0 BRA `(.L_x_23) ;  /* 0x0000033000000947 */ /* 0x000fca0003800000 */
[----:B--2-4-:R-:W2:Y:S01]  /*2a20*/  LDL.64 R146, [R1+0x18] ;  /* 0x0000180001927983 */ /* 0x014ea20000100a00 */
[----:B------:R-:W-:Y:S02]  /*2a30*/  ULDC.64 UR6, c[0x0][0x178] ;  /* 0x00005e0000067ab9 */ /* 0x000fe40000000a00 */
[----:B------:R-:W-:Y:S01]  /*2a40*/  USHF.R.S32.HI UR17, URZ, 0x1f, UR20 ;  /* 0x0000001f3f117899 */ /* 0x000fe20008011414 */
[----:B------:R-:W4:Y:S01]  /*2a50*/  LDL R7, [R1+0x24] ;  /* 0x0000240001077983 */ /* 0x000f220000100800 */
[----:B------:R-:W-:Y:S02]  /*2a60*/  UIMAD.WIDE.U32 UR22, UR20, UR6, URZ ;  /* 0x00000006141672a5 */ /* 0x000fe4000f8e003f */
[----:B------:R-:W-:Y:S01]  /*2a70*/  UIMAD UR17, UR17, UR6, URZ ;  /* 0x00000006111172a4 */ /* 0x000fe2000f8e023f */
[----:B------:R-:W5:Y:S03]  /*2a80*/  LDL.64 R10, [R1+0x8] ;  /* 0x00000800010a7983 */ /* 0x000f660000100a00 */
[----:B------:R-:W-:Y:S01]  /*2a90*/  UIMAD UR17, UR20, UR7, UR17 ;  /* 0x00000007141172a4 */ /* 0x000fe2000f8e0211 */
[----:B---3--:R-:W3:Y:S01]  /*2aa0*/  LDL R9, [R1+0x14] ;  /* 0x0000140001097983 */ /* 0x008ee20000100800 */
[----:B------:R-:W-:Y:S02]  /*2ab0*/  UIMAD UR20, UR20, -0x40, UR10 ;  /* 0xffffffc0141478a4 */ /* 0x000fe4000f8e020a */
[----:B------:R-:W-:Y:S01]  /*2ac0*/  UIADD3 UR17, UR23, UR17, URZ ;  /* 0x0000001117117290 */ /* 0x000fe2000fffe03f */
[----:B------:R-:W3:Y:S04]  /*2ad0*/  LDL R8, [R1+0x40] ;  /* 0x0000400001087983 */ /* 0x000ee80000100800 */
[----:B------:R-:W3:Y:S04]  /*2ae0*/  LDL.64 R12, [R1+0x38] ;  /* 0x00003800010c7983 */ /* 0x000ee80000100a00 */
[----:B------:R-:W1:Y:S01]  /*2af0*/  @!P3 S2R R0, SR_CTAID.Y ;  /* 0x000000000000b919 */ /* 0x000e620000002600 */
[----:B--2---:R-:W-:Y:S01]  /*2b00*/  @!P3 IMAD.MOV.U32 R2, RZ, RZ, R146 ;  /* 0x000000ffff02b224 */ /* 0x004fe200078e0092 */
[----:B-1----:R-:W-:Y:S01]  /*2b10*/  @!P3 SHF.R.S32.HI R4, RZ, 0x1f, R0 ;  /* 0x0000001fff04b819 */ /* 0x002fe20000011400 */
[----:B------:R-:W-:Y:S01]  /*2b20*/  @!P3 IMAD.MOV.U32 R3, RZ, RZ, R147 ;  /* 0x000000ffff03b224 */ /* 0x000fe200078e0093 */
[C---:B----4-:R-:W-:Y:S03]  /*2b30*/  LOP3.LUT P5, RZ, R7.reuse, 0x1, RZ, 0xc0, !PT ;  /* 0x0000000107ff7812 */ /* 0x050fe600078ac0ff */
[----:B------:R-:W-:Y:S01]  /*2b40*/  @!P3 IMAD.WIDE.U32 R2, R0, c[0x0][0x270], R2 ;  /* 0x00009c000002ba25 */ /* 0x000fe200078e0002 */
[----:B------:R-:W-:Y:S02]  /*2b50*/  LOP3.LUT P4, RZ, R7, 0x2, RZ, 0xc0, !PT ;  /* 0x0000000207ff7812 */ /* 0x000fe4000788c0ff */
[----:B-----5:R-:W-:Y:S01]  /*2b60*/  ISETP.GE.OR P5, PT, R10, UR20, !P5 ;  /* 0x000000140a007c0c */ /* 0x020fe2000efa6670 */
[----:B------:R-:W-:Y:S01]  /*2b70*/  @!P3 IMAD R4, R4, c[0x0][0x270], RZ ;  /* 0x00009c000404ba24 */ /* 0x000fe200078e02ff */
[C---:B------:R-:W-:Y:S01]  /*2b80*/  ISETP.GE.OR P4, PT, R10.reuse, UR20, !P4 ;  /* 0x000000140a007c0c */ /* 0x040fe2000e786670 */
[----:B------:R-:W-:Y:S01]  /*2b90*/  IMAD.U32 R7, RZ, RZ, UR16 ;  /* 0x00000010ff077e24 */ /* 0x000fe2000f8e00ff */
[----:B------:R-:W-:Y:S01]  /*2ba0*/  ISETP.LT.AND P2, PT, R10, UR20, PT ;  /* 0x000000140a007c0c */ /* 0x000fe2000bf41270 */
[----:B------:R-:W-:Y:S01]  /*2bb0*/  @!P3 IMAD R0, R0, c[0x0][0x274], R4 ;  /* 0x00009d000000ba24 */ /* 0x000fe200078e0204 */
[----:B------:R-:W-:Y:S01]  /*2bc0*/  @!P3 IADD3 R5, P0, R2, UR9, RZ ;  /* 0x000000090205bc10 */ /* 0x000fe2000ff1e0ff */
[----:B------:R-:W-:Y:S01]  /*2bd0*/  IMAD.U32 R2, RZ, RZ, UR22 ;  /* 0x00000016ff027e24 */ /* 0x000fe2000f8e00ff */
[----:B---3--:R-:W-:Y:S01]  /*2be0*/  ISETP.GE.OR P2, PT, R8, c[0x0][0x16c], !P2 ;  /* 0x00005b0008007a0c */ /* 0x008fe20005746670 */
[----:B------:R-:W-:Y:S01]  /*2bf0*/  IMAD.U32 R10, RZ, RZ, UR22 ;  /* 0x00000016ff0a7e24 */ /* 0x000fe2000f8e00ff */
[----:B------:R-:W-:Y:S01]  /*2c00*/  @!P3 IADD3.X R6, R3, UR12, R0, P0, !PT ;  /* 0x0000000c0306bc10 */ /* 0x000fe200087fe400 */
[----:B------:R-:W-:Y:S01]  /*2c10*/  IMAD.U32 R3, RZ, RZ, UR11 ;  /* 0x0000000bff037e24 */ /* 0x000fe2000f8e00ff */
[----:B------:R-:W-:Y:S01]  /*2c20*/  IADD3 R0, R9, 0x6080, RZ ;  /* 0x0000608009007810 */ /* 0x000fe20007ffe0ff */
[----:B------:R-:W-:Y:S01]  /*2c30*/  IMAD.U32 R8, RZ, RZ, UR17 ;  /* 0x00000011ff087e24 */ /* 0x000fe2000f8e00ff */
[----:B------:R-:W-:Y:S01]  /*2c40*/  LEA R2, P1, R2, R12, 0x7 ;  /* 0x0000000c02027211 */ /* 0x000fe200078238ff */
[----:B------:R-:W-:Y:S01]  /*2c50*/  IMAD.U32 R9, RZ, RZ, UR16 ;  /* 0x00000010ff097e24 */ /* 0x000fe2000f8e00ff */
[----:B------:R-:W-:Y:S01]  /*2c60*/  @!P3 LEA R4, P0, R5, c[0x0][0x258], 0x2 ;  /* 0x000096000504ba11 */ /* 0x000fe200078010ff */
[----:B------:R-:W-:Y:S02]  /*2c70*/  @!P3 IMAD R7, R7, 0x40, R146 ;  /* 0x000000400707b824 */ /* 0x000fe400078e0292 */
[----:B------:R-:W-:Y:S01]  /*2c80*/  IMAD R0, R9, 0x3000, R0 ;  /* 0x0000300009007824 */ /* 0x000fe200078e0200 */
[----:B------:R-:W-:Y:S02]  /*2c90*/  @!P3 LEA.HI.X R5, R5, c[0x0][0x25c], R6, 0x2, P0 ;  /* 0x000097000505ba11 */ /* 0x000fe400000f1406 */
[----:B------:R-:W-:Y:S02]  /*2ca0*/  @!P3 LEA R6, R3, 0x40, 0x6 ;  /* 0x000000400306b811 */ /* 0x000fe400078e30ff */
[----:B------:R-:W-:Y:S03]  /*2cb0*/  LEA.HI.X R3, R10, R13, R8, 0x7, P1 ;  /* 0x0000000d0a037211 */ /* 0x000fe600008f3c08 */
[----:B------:R-:W-:Y:S02]  /*2cc0*/  @!P3 IMAD.WIDE R4, R6, 0x4, R4 ;  /* 0x000000040604b825 */ /* 0x000fe400078e0204 */
[----:B------:R-:W-:Y:S01]  /*2cd0*/  @!PT LDS RZ, [RZ] ;  /* 0x00000000fffff984 */ /* 0x000fe20000000800 */
[----:B------:R-:W-:Y:S01]  /*2ce0*/  @!PT LDS RZ, [RZ] ;  /* 0x00000000fffff984 */ /* 0x000fe20000000800 */
[----:B------:R-:W-:Y:S01]  /*2cf0*/  @!PT LDS RZ, [RZ] ;  /* 0x00000000fffff984 */ /* 0x000fe20000000800 */
[----:B------:R1:W-:Y:S02]  /*2d00*/  LDGSTS.E.BYPASS.LTC128B.128 [R0], [R2.64], !P5 ;  /* 0x0000000002007fae */ /* 0x0003e4000e901d52 */
[----:B------:R-:W-:Y:S02]  /*2d10*/  @!P3 IMAD.SHL.U32 R6, R7, 0x4, RZ ;  /* 0x000000040706b824 */ /* 0x000fe400078e00ff */
[----:B------:R1:W-:Y:S04]  /*2d20*/  LDGSTS.E.BYPASS.LTC128B.128 [R0+0x1000], [R2.64+0x40], !P4 ;  /* 0x0100004002007fae */ /* 0x0003e8000e101d52 */
[----:B------:R1:W-:Y:S04]  /*2d30*/  LDGSTS.E.BYPASS.LTC128B.128 [R0+0x2000], [R2.64+0x80], !P2 ;  /* 0x0200008002007fae */ /* 0x0003e8000d101d52 */
[----:B------:R1:W-:Y:S02]  /*2d40*/  @!P3 LDGSTS.E.BYPASS.LTC128B.128 [R6+0xf080], [R4.64] ;  /* 0x0f0800000406bfae */ /* 0x0003e4000b901d52 */
.L_x_23:
[-C--:B-12-4-:R-:W-:Y:S01]  /*2d50*/  HMMA.16816.F32 R4, R132, R172.reuse, RZ ;  /* 0x000000ac8404723c */ /* 0x096fe200000018ff */
[----:B---3--:R-:W-:Y:S01]  /*2d60*/  LDS R0, [R159.X4+0xf280] ;  /* 0x00f280009f007984 */ /* 0x008fe20000004800 */
[----:B------:R-:W-:Y:S01]  /*2d70*/  UIADD3 UR17, UR11, 0x1, URZ ;  /* 0x000000010b117890 */ /* 0x000fe2000fffe03f */
[C---:B------:R-:W-:Y:S02]  /*2d80*/  ISETP.GT.AND P0, PT, R238.reuse, 0x1, PT ;  /* 0x00000001ee00780c */ /* 0x040fe40003f04270 */
[----:B------:R1:W-:Y:S01]  /*2d90*/  STL [R1+0x54], R85 ;  /* 0x0000545501007387 */ /* 0x0003e20000100800 */
[----:B------:R-:W-:Y:S02]  /*2da0*/  MOV R170, R145 ;  /* 0x0000009100aa7202 */ /* 0x000fe40000000f00 */
[C---:B------:R-:W-:Y:S01]  /*2db0*/  HMMA.16816.F32 R8, R28.reuse, R172, RZ ;  /* 0x000000ac1c08723c */ /* 0x040fe200000018ff */
[----:B------:R-:W0:Y:S01]  /*2dc0*/  LDGDEPBAR ;  /* 0x00000000000079af */ /* 0x000e220000000000 */
[----:B------:R-:W-:Y:S02]  /*2dd0*/  ISETP.GT.AND P1, PT, R238, RZ, PT ;  /* 0x000000ffee00720c */ /* 0x000fe40003f24270 */
[----:B------:R-:W-:Y:S02]  /*2de0*/  MOV R3, R144 ;  /* 0x0000009000037202 */ /* 0x000fe40000000f00 */
[----:B------:R-:W-:Y:S02]  /*2df0*/  FSEL R164, R168, -INF , P1 ;  /* 0xff800000a8a47808 */ /* 0x000fe40000800000 */
[-C--:B------:R-:W-:Y:S01]  /*2e00*/  HMMA.16816.F32 R12, R28, R174.reuse, RZ ;  /* 0x000000ae1c0c723c */ /* 0x080fe200000018ff */
[----:B------:R-:W-:Y:S01]  /*2e10*/  LDSM.16.M88.4 R144, [R224+0xd880] ;  /* 0x00d88000e090783b */ /* 0x000fe20000000200 */
[C---:B------:R-:W-:Y:S02]  /*2e20*/  ISETP.GT.AND P6, PT, R238.reuse, 0x20, PT ;  /* 0x00000020ee00780c */ /* 0x040fe40003fc4270 */
[----:B------:R-:W-:Y:S02]  /*2e30*/  MOV R156, R165 ;  /* 0x000000a5009c7202 */ /* 0x000fe40000000f00 */
[----:B------:R-:W-:Y:S02]  /*2e40*/  FSEL R2, R163, -INF , P6 ;  /* 0xff800000a3027808 */ /* 0x000fe40003000000 */
[C---:B------:R-:W-:Y:S02]  /*2e50*/  HMMA.16816.F32 R16, R132.reuse, R174, RZ ;  /* 0x000000ae8410723c */ /* 0x040fe400000018ff */
[----:B------:R-:W-:Y:S02]  /*2e60*/  ISETP.GT.AND P2, PT, R238, 0x41, PT ;  /* 0x00000041ee00780c */ /* 0x000fe40003f44270 */
[----:B------:R-:W-:Y:S01]  /*2e70*/  FSEL R165, R170, -INF , P0 ;  /* 0xff800000aaa57808 */ /* 0x000fe20000000000 */
[----:B-1----:R-:W2:Y:S01]  /*2e80*/  LDL.LU R85, [R1+0x4] ;  /* 0x0000040001557983 */ /* 0x002ea20000300800 */
[C---:B------:R-:W-:Y:S02]  /*2e90*/  ISETP.GT.AND P5, PT, R238.reuse, 0x21, PT ;  /* 0x00000021ee00780c */ /* 0x040fe40003fa4270 */
[-C--:B------:R-:W-:Y:S01]  /*2ea0*/  HMMA.16816.F32 R20, R132, R176.reuse, RZ ;  /* 0x000000b08414723c */ /* 0x080fe200000018ff */
[----:B------:R-:W-:Y:S01]  /*2eb0*/  ISETP.GT.AND P4, PT, R238, 0x40, PT ;  /* 0x00000040ee00780c */ /* 0x000fe20003f84270 */
[----:B------:R1:W-:Y:S02]  /*2ec0*/  STL [R1+0x50], R84 ;  /* 0x0000505401007387 */ /* 0x0003e40000100800 */
[----:B------:R-:W-:Y:S04]  /*2ed0*/  FSEL R157, R156, -INF , P1 ;  /* 0xff8000009c9d7808 */ /* 0x000fe80000800000 */
[C---:B------:R-:W-:Y:S08]  /*2ee0*/  HMMA.16816.F32 R24, R28.reuse, R176, RZ ;  /* 0x000000b01c18723c */ /* 0x040ff000000018ff */
[-C--:B------:R-:W-:Y:S08]  /*2ef0*/  HMMA.16816.F32 R28, R28, R178.reuse, RZ ;  /* 0x000000b21c1c723c */ /* 0x080ff000000018ff */
[----:B------:R-:W-:Y:S01]  /*2f00*/  HMMA.16816.F32 R32, R132, R178, RZ ;  /* 0x000000b28420723c */ /* 0x000fe200000018ff */
[----:B------:R-:W3:Y:S07]  /*2f10*/  LDSM.16.M88.4 R132, [R224+0xd080] ;  /* 0x00d08000e084783b */ /* 0x000eee0000000200 */
[-C--:B------:R-:W-:Y:S01]  /*2f20*/  HMMA.16816.F32 R4, R136, R180.reuse, R4 ;  /* 0x000000b48804723c */ /* 0x080fe20000001804 */
[----:B-1----:R-:W4:Y:S07]  /*2f30*/  LDL.LU R84, [R1] ;  /* 0x0000000001547983 */ /* 0x002f2e0000300800 */
[C---:B------:R-:W-:Y:S08]  /*2f40*/  HMMA.16816.F32 R8, R140.reuse, R180, R8 ;  /* 0x000000b48c08723c */ /* 0x040ff00000001808 */
[-C--:B------:R-:W-:Y:S08]  /*2f50*/  HMMA.16816.F32 R12, R140, R182.reuse, R12 ;  /* 0x000000b68c0c723c */ /* 0x080ff0000000180c */
[C---:B------:R-:W-:Y:S08]  /*2f60*/  HMMA.16816.F32 R16, R136.reuse, R182, R16 ;  /* 0x000000b68810723c */ /* 0x040ff00000001810 */
[-C--:B------:R-:W-:Y:S08]  /*2f70*/  HMMA.16816.F32 R20, R136, R184.reuse, R20 ;  /* 0x000000b88814723c */ /* 0x080ff00000001814 */
[C---:B------:R-:W-:Y:S08]  /*2f80*/  HMMA.16816.F32 R24, R140.reuse, R184, R24 ;  /* 0x000000b88c18723c */ /* 0x040ff00000001818 */
[-C--:B------:R-:W-:Y:S01]  /*2f90*/  HMMA.16816.F32 R28, R140, R186.reuse, R28 ;  /* 0x000000ba8c1c723c */ /* 0x080fe2000000181c */
[----:B------:R-:W-:Y:S07]  /*2fa0*/  LDSM.16.M88.4 R140, [R225+0x1800] ;  /* 0x00180000e18c783b */ /* 0x000fee0000000200 */
[----:B------:R-:W-:Y:S01]  /*2fb0*/  HMMA.16816.F32 R32, R136, R186, R32 ;  /* 0x000000ba8820723c */ /* 0x000fe20000001820 */
[----:B------:R-:W1:Y:S07]  /*2fc0*/  LDSM.16.M88.4 R136, [R225+0x1000] ;  /* 0x00100000e188783b */ /* 0x000e6e0000000200 */
[-C--:B---3--:R-:W-:Y:S08]  /*2fd0*/  HMMA.16816.F32 R4, R132, R188.reuse, R4 ;  /* 0x000000bc8404723c */ /* 0x088ff00000001804 */
        /* <DEDUP_REMOVED lines=8> */
[----:B------:R-:W3:Y:S07]  /*3060*/  LDSM.16.M88.4 R132, [R224+0xe080] ;  /* 0x00e08000e084783b */ /* 0x000eee0000000200 */
[-C--:B-1----:R-:W-:Y:S08]  /*3070*/  HMMA.16816.F32 R4, R136, R196.reuse, R4 ;  /* 0x000000c48804723c */ /* 0x082ff00000001804 */
        /* <DEDUP_REMOVED lines=15> */
[-C--:B------:R-:W-:Y:S07]  /*3170*/  HMMA.16816.F32 R28, R144, R210.reuse, R28 ;  /* 0x000000d2901c723c */ /* 0x080fee000000181c */
[----:B------:R-:W-:Y:S01]  /*3180*/  FSEL R144, R154, -INF , P0 ;  /* 0xff8000009a907808 */ /* 0x000fe20000000000 */
[----:B------:R-:W-:Y:S04]  /*3190*/  HMMA.16816.F32 R32, R132, R210, R32 ;  /* 0x000000d28420723c */ /* 0x000fe80000001820 */
[--C-:B------:R-:W-:Y:S01]  /*31a0*/  FFMA.FTZ R144, R144, c[0x0][0x29c], -R148.reuse ;  /* 0x0000a70090907a23 */ /* 0x100fe20000010894 */
[----:B------:R-:W-:Y:S02]  /*31b0*/  FSEL R147, R246, -INF , P1 ;  /* 0xff800000f6937808 */ /* 0x000fe40000800000 */
[C---:B------:R-:W-:Y:S01]  /*31c0*/  FFMA.FTZ R133, -R152.reuse, R152, 1 ;  /* 0x3f80000098857423 */ /* 0x040fe20000010198 */
[-C--:B-1----:R-:W-:Y:S02]  /*31d0*/  HMMA.16816.F32 R4, R136, R212.reuse, R4 ;  /* 0x000000d48804723c */ /* 0x082fe40000001804 */
[----:B------:R-:W-:Y:S03]  /*31e0*/  MUFU.EX2 R144, R144 ;  /* 0x0000009000907308 */ /* 0x000fe60000000800 */
[----:B------:R-:W-:Y:S02]  /*31f0*/  FSEL R145, R152, -INF , P1 ;  /* 0xff80000098917808 */ /* 0x000fe40000800000 */
[----:B------:R-:W-:Y:S01]  /*3200*/  ISETP.GT.AND P1, PT, R238, 0x60, PT ;  /* 0x00000060ee00780c */ /* 0x000fe20003f24270 */
[C---:B------:R-:W-:Y:S04]  /*3210*/  HMMA.16816.F32 R8, R140.reuse, R212, R8 ;  /* 0x000000d48c08723c */ /* 0x040fe80000001808 */
[----:B--2---:R-:W-:Y:S01]  /*3220*/  FSEL R153, R85, -INF , P0 ;  /* 0xff80000055997808 */ /* 0x004fe20000000000 */
[----:B------:R-:W-:Y:S01]  /*3230*/  FFMA.FTZ R145, R145, c[0x0][0x29c], -R148 ;  /* 0x0000a70091917a23 */ /* 0x000fe20000010894 */
[----:B------:R-:W-:Y:S02]  /*3240*/  MOV R152, R3 ;  /* 0x0000000300987202 */ /* 0x000fe40000000f00 */
[-C--:B------:R-:W-:Y:S03]  /*3250*/  HMMA.16816.F32 R12, R140, R214.reuse, R12 ;  /* 0x000000d68c0c723c */ /* 0x080fe6000000180c */
[----:B------:R-:W1:Y:S01]  /*3260*/  MUFU.EX2 R145, R145 ;  /* 0x0000009100917308 */ /* 0x000e620000000800 */
[----:B------:R-:W-:Y:S04]  /*3270*/  FSEL R3, R160, -INF , P2 ;  /* 0xff800000a0037808 */ /* 0x000fe80001000000 */
[C---:B------:R-:W-:Y:S04]  /*3280*/  HMMA.16816.F32 R16, R136.reuse, R214, R16 ;  /* 0x000000d68810723c */ /* 0x040fe80000001810 */
[----:B------:R-:W-:Y:S02]  /*3290*/  FADD.FTZ R4, R4, -R0 ;  /* 0x8000000004047221 */ /* 0x000fe40000010000 */
[--C-:B------:R-:W-:Y:S01]  /*32a0*/  FFMA.FTZ R135, R3, c[0x0][0x29c], -R148.reuse ;  /* 0x0000a70003877a23 */ /* 0x100fe20000010894 */
[----:B------:R-:W-:Y:S01]  /*32b0*/  FSEL R3, R242, -INF , P4 ;  /* 0xff800000f2037808 */ /* 0x000fe20002000000 */
[-C--:B------:R-:W-:Y:S04]  /*32c0*/  HMMA.16816.F32 R20, R136, R216.reuse, R20 ;  /* 0x000000d88814723c */ /* 0x080fe80000001814 */
[----:B------:R-:W2:Y:S04]  /*32d0*/  MUFU.EX2 R135, R135 ;  /* 0x0000008700877308 */ /* 0x000ea80000000800 */
[C---:B------:R-:W-:Y:S04]  /*32e0*/  HMMA.16816.F32 R24, R140.reuse, R216, R24 ;  /* 0x000000d88c18723c */ /* 0x040fe80000001818 */
[----:B-1----:R-:W-:Y:S04]  /*32f0*/  FMUL.FTZ R4, R145, R4 ;  /* 0x0000000491047220 */ /* 0x002fe80000410000 */
[-C--:B------:R-:W-:Y:S07]  /*3300*/  HMMA.16816.F32 R28, R140, R218.reuse, R28 ;  /* 0x000000da8c1c723c */ /* 0x080fee000000181c */
[----:B------:R-:W-:Y:S01]  /*3310*/  FSEL R143, R248, -INF , P0 ;  /* 0xff800000f88f7808 */ /* 0x000fe20000000000 */
[----:B------:R-:W-:Y:S04]  /*3320*/  HMMA.16816.F32 R32, R136, R218, R32 ;  /* 0x000000da8820723c */ /* 0x000fe80000001820 */
[----:B------:R-:W-:Y:S01]  /*3330*/  ISETP.GT.AND P0, PT, R238, 0x61, PT ;  /* 0x00000061ee00780c */ /* 0x000fe20003f04270 */
[--C-:B------:R-:W-:Y:S01]  /*3340*/  FFMA.FTZ R142, R2, c[0x0][0x29c], -R148.reuse ;  /* 0x0000a700028e7a23 */ /* 0x100fe20000010894 */
[----:B------:R-:W-:Y:S01]  /*3350*/  FSEL R140, R161, -INF , P4 ;  /* 0xff800000a18c7808 */ /* 0x000fe20002000000 */
[--C-:B------:R-:W-:Y:S01]  /*3360*/  FFMA.FTZ R158, R143, c[0x0][0x29c], -R151.reuse ;  /* 0x0000a7008f9e7a23 */ /* 0x100fe20000010897 */
[----:B------:R-:W-:Y:S03]  /*3370*/  FSEL R2, R167, -INF , P1 ;  /* 0xff800000a7027808 */ /* 0x000fe60000800000 */
[----:B------:R-:W1:Y:S01]  /*3380*/  MUFU.EX2 R142, R142 ;  /* 0x0000008e008e7308 */ /* 0x000e620000000800 */
[----:B------:R-:W-:Y:S01]  /*3390*/  FSEL R141, R162, -INF , P5 ;  /* 0xff800000a28d7808 */ /* 0x000fe20002800000 */
[--C-:B------:R-:W-:Y:S01]  /*33a0*/  FFMA.FTZ R140, R140, c[0x0][0x29c], -R148.reuse ;  /* 0x0000a7008c8c7a23 */ /* 0x100fe20000010894 */
[----:B------:R-:W-:Y:S01]  /*33b0*/  FSEL R132, R237, -INF , P0 ;  /* 0xff800000ed847808 */ /* 0x000fe20000000000 */
[--C-:B------:R-:W-:Y:S01]  /*33c0*/  FFMA.FTZ R146, R2, c[0x0][0x29c], -R148.reuse ;  /* 0x0000a70002927a23 */ /* 0x100fe20000010894 */
[----:B------:R-:W-:Y:S01]  /*33d0*/  MOV R138, R168 ;  /* 0x000000a8008a7202 */ /* 0x000fe20000000f00 */
[----:B------:R-:W-:Y:S01]  /*33e0*/  FMUL.FTZ R168, R4, R133 ;  /* 0x0000008504a87220 */ /* 0x000fe20000410000 */
[----:B------:R-:W-:Y:S01]  /*33f0*/  FSEL R136, R240, -INF , P1 ;  /* 0xff800000f0887808 */ /* 0x000fe20000800000 */
[--C-:B------:R-:W-:Y:S01]  /*3400*/  FFMA.FTZ R141, R141, c[0x0][0x29c], -R148.reuse ;  /* 0x0000a7008d8d7a23 */ /* 0x100fe20000010894 */
[----:B------:R-:W-:Y:S01]  /*3410*/  FSEL R134, R239, -INF , P0 ;  /* 0xff800000ef867808 */ /* 0x000fe20000000000 */
[----:B------:R-:W-:Y:S01]  /*3420*/  FFMA.FTZ R148, R132, c[0x0][0x29c], -R148 ;  /* 0x0000a70084947a23 */ /* 0x000fe20000010894 */
[----:B------:R-:W-:Y:S01]  /*3430*/  FSEL R132, R241, -INF , P6 ;  /* 0xff800000f1847808 */ /* 0x000fe20003000000 */
[--C-:B------:R-:W-:Y:S01]  /*3440*/  FADD.FTZ R2, R5, -R0.reuse ;  /* 0x8000000005027221 */ /* 0x100fe20000010000 */
[----:B------:R-:W-:Y:S01]  /*3450*/  FSEL R4, R244, -INF , P5 ;  /* 0xff800000f4047808 */ /* 0x000fe20002800000 */
[----:B------:R-:W-:Y:S01]  /*3460*/  FFMA.FTZ R133, -R154, R154, 1 ;  /* 0x3f8000009a857423 */ /* 0x000fe2000001019a */
[----:B------:R-:W-:Y:S01]  /*3470*/  FSEL R137, R243, -INF , P2 ;  /* 0xff800000f3897808 */ /* 0x000fe20001000000 */
        /* <DEDUP_REMOVED lines=9> */
[----:B------:R-:W3:Y:S01]  /*3510*/  MUFU.EX2 R141, R141 ;  /* 0x0000008d008d7308 */ /* 0x000ee20000000800 */
[--C-:B------:R-:W-:Y:S01]  /*3520*/  FFMA.FTZ R152, R137, c[0x0][0x29c], -R151.reuse ;  /* 0x0000a70089987a23 */ /* 0x100fe20000010897 */
[----:B------:R-:W-:Y:S01]  /*3530*/  MOV R4, R166 ;  /* 0x000000a600047202 */ /* 0x000fe20000000f00 */
[----:B------:R-:W-:Y:S02]  /*3540*/  FFMA.FTZ R151, R134, c[0x0][0x29c], -R151 ;  /* 0x0000a70086977a23 */ /* 0x000fe40000010897 */
[----:B------:R-:W-:Y:S02]  /*3550*/  FMUL.FTZ R2, R144, R2 ;  /* 0x0000000290027220 */ /* 0x000fe40000410000 */
[----:B------:R-:W-:Y:S01]  /*3560*/  FFMA.FTZ R136, -R162, R162, 1 ;  /* 0x3f800000a2887423 */ /* 0x000fe200000101a2 */
[----:B------:R-:W-:Y:S01]  /*3570*/  MOV R162, R132 ;  /* 0x0000008400a27202 */ /* 0x000fe20000000f00 */
[----:B------:R-:W-:Y:S01]  /*3580*/  FMUL.FTZ R166, R2, R133 ;  /* 0x0000008502a67220 */ /* 0x000fe20000410000 */
[----:B------:R1:W-:Y:S01]  /*3590*/  MUFU.EX2 R134, R146 ;  /* 0x0000009200867308 */ /* 0x0003e20000000800 */
[--C-:B------:R-:W-:Y:S02]  /*35a0*/  FADD.FTZ R2, R21, -R0.reuse ;  /* 0x8000000015027221 */ /* 0x100fe40000010000 */
[----:B------:R-:W-:Y:S02]  /*35b0*/  FFMA.FTZ R132, -R160, R160, 1 ;  /* 0x3f800000a0847423 */ /* 0x000fe400000101a0 */
[----:B--2---:R-:W-:Y:S02]  /*35c0*/  FMUL.FTZ R2, R135, R2 ;  /* 0x0000000287027220 */ /* 0x004fe40000410000 */
[----:B------:R-:W-:Y:S02]  /*35d0*/  FADD.FTZ R3, R20, -R0 ;  /* 0x8000000014037221 */ /* 0x000fe40000010000 */
[----:B------:R-:W-:Y:S01]  /*35e0*/  FMUL.FTZ R160, R2, R132 ;  /* 0x0000008402a07220 */ /* 0x000fe20000410000 */
[----:B------:R-:W2:Y:S01]  /*35f0*/  MUFU.EX2 R140, R140 ;  /* 0x0000008c008c7308 */ /* 0x000ea20000000800 */
[----:B------:R-:W-:Y:S01]  /*3600*/  FSEL R2, R252, -INF , P6 ;  /* 0xff800000fc027808 */ /* 0x000fe20003000000 */
[----:B------:R-:W-:Y:S02]  /*3610*/  FFMA.FTZ R137, -R163, R163, 1 ;  /* 0x3f800000a3897423 */ /* 0x000fe400000101a3 */
[----:B------:R-:W-:Y:S02]  /*3620*/  FFMA.FTZ R133, -R161, R161, 1 ;  /* 0x3f800000a1857423 */ /* 0x000fe400000101a1 */
[--C-:B------:R-:W-:Y:S01]  /*3630*/  FFMA.FTZ R132, R153, c[0x0][0x29c], -R150.reuse ;  /* 0x0000a70099847a23 */ /* 0x100fe20000010896 */
[----:B------:R-:W-:Y:S01]  /*3640*/  MOV R153, R143 ;  /* 0x0000008f00997202 */ /* 0x000fe20000000f00 */
[----:B------:R-:W-:Y:S02]  /*3650*/  FFMA.FTZ R21, R2, c[0x0][0x29c], -R150 ;  /* 0x0000a70002157a23 */ /* 0x000fe40000010896 */
[----:B------:R-:W4:Y:S01]  /*3660*/  MUFU.EX2 R148, R148 ;  /* 0x0000009400947308 */ /* 0x000f220000000800 */
[--C-:B------:R-:W-:Y:S01]  /*3670*/  FADD.FTZ R2, R32, -R0.reuse ;  /* 0x8000000020027221 */ /* 0x100fe20000010000 */
[----:B------:R-:W-:Y:S01]  /*3680*/  MOV R32, R138 ;  /* 0x0000008a00207202 */ /* 0x000fe20000000f00 */
[----:B------:R-:W-:Y:S01]  /*3690*/  FFMA.FTZ R20, -R167, R167, 1 ;  /* 0x3f800000a7147423 */ /* 0x000fe200000101a7 */
[----:B-1----:R-:W-:Y:S01]  /*36a0*/  MOV R146, R5 ;  /* 0x0000000500927202 */ /* 0x002fe20000000f00 */
[--C-:B------:R-:W-:Y:S01]  /*36b0*/  FADD.FTZ R5, R16, -R0.reuse ;  /* 0x8000000010057221 */ /* 0x100fe20000010000 */
[----:B------:R-:W-:Y:S01]  /*36c0*/  MOV R16, R4 ;  /* 0x0000000400107202 */ /* 0x000fe20000000f00 */
[----:B------:R-:W-:Y:S01]  /*36d0*/  FADD.FTZ R4, R17, -R0 ;  /* 0x8000000011047221 */ /* 0x000fe20000010000 */
[----:B------:R-:W-:Y:S01]  /*36e0*/  FSEL R17, R247, -INF , P1 ;  /* 0xff800000f7117808 */ /* 0x000fe20000800000 */
[----:B------:R-:W-:Y:S01]  /*36f0*/  FMUL.FTZ R5, R142, R5 ;  /* 0x000000058e057220 */ /* 0x000fe20000410000 */
[----:B------:R-:W-:Y:S01]  /*3700*/  MOV R167, R16 ;  /* 0x0000001000a77202 */ /* 0x000fe20000000f00 */
[----:B---3--:R-:W-:Y:S01]  /*3710*/  FMUL.FTZ R4, R141, R4 ;  /* 0x000000048d047220 */ /* 0x008fe20000410000 */
[----:B------:R-:W-:Y:S01]  /*3720*/  FSEL R16, R245, -INF , P0 ;  /* 0xff800000f5107808 */ /* 0x000fe20000000000 */
[----:B------:R-:W-:Y:S01]  /*3730*/  FMUL.FTZ R163, R5, R137 ;  /* 0x0000008905a37220 */ /* 0x000fe20000410000 */
[----:B------:R-:W-:Y:S01]  /*3740*/  MOV R137, R162 ;  /* 0x000000a200897202 */ /* 0x000fe20000000f00 */
[----:B--2---:R-:W-:Y:S01]  /*3750*/  FMUL.FTZ R3, R140, R3 ;  /* 0x000000038c037220 */ /* 0x004fe20000410000 */
[----:B------:R-:W-:Y:S01]  /*3760*/  FSEL R5, R251, -INF , P5 ;  /* 0xff800000fb057808 */ /* 0x000fe20002800000 */
[----:B------:R-:W-:Y:S01]  /*3770*/  FMUL.FTZ R162, R4, R136 ;  /* 0x0000008804a27220 */ /* 0x000fe20000410000 */
[----:B------:R-:W-:Y:S01]  /*3780*/  FSEL R4, R250, -INF , P4 ;  /* 0xff800000fa047808 */ /* 0x000fe20002000000 */
[----:B------:R-:W-:Y:S01]  /*3790*/  FMUL.FTZ R161, R3, R133 ;  /* 0x0000008503a17220 */ /* 0x000fe20000410000 */
[----:B------:R-:W-:Y:S01]  /*37a0*/  FSEL R3, R249, -INF , P2 ;  /* 0xff800000f9037808 */ /* 0x000fe20001000000 */
[----:B------:R-:W-:Y:S01]  /*37b0*/  FMUL.FTZ R2, R134, R2 ;  /* 0x0000000286027220 */ /* 0x000fe20000410000 */
[----:B------:R-:W-:Y:S01]  /*37c0*/  MUFU.EX2 R151, R151 ;  /* 0x0000009700977308 */ /* 0x000fe20000000800 */
[--C-:B------:R-:W-:Y:S01]  /*37d0*/  FFMA.FTZ R143, R17, c[0x0][0x29c], -R150.reuse ;  /* 0x0000a700118f7a23 */ /* 0x100fe20000010896 */
[----:B------:R-:W-:Y:S01]  /*37e0*/  MOV R17, R153 ;  /* 0x0000009900117202 */ /* 0x000fe20000000f00 */
[----:B------:R-:W-:Y:S02]  /*37f0*/  FFMA.FTZ R138, R4, c[0x0][0x29c], -R150 ;  /* 0x0000a700048a7a23 */ /* 0x000fe40000010896 */
[----:B------:R-:W-:Y:S01]  /*3800*/  FADD.FTZ R33, R33, -R0 ;  /* 0x8000000021217221 */ /* 0x000fe20000010000 */
[----:B----4-:R-:W-:Y:S01]  /*3810*/  FSEL R0, R84, -INF , P0 ;  /* 0xff80000054007808 */ /* 0x010fe20000000000 */
[----:B------:R-:W-:Y:S01]  /*3820*/  FMUL.FTZ R153, R2, R20 ;  /* 0x0000001402997220 */ /* 0x000fe20000410000 */
[----:B------:R-:W-:Y:S01]  /*3830*/  FSEL R4, R17, -INF , P4 ;  /* 0xff80000011047808 */ /* 0x000fe20002000000 */
[--C-:B------:R-:W-:Y:S01]  /*3840*/  FFMA.FTZ R136, R157, c[0x0][0x29c], -R150.reuse ;  /* 0x0000a7009d887a23 */ /* 0x100fe20000010896 */
[----:B------:R-:W-:Y:S01]  /*3850*/  MOV R157, R146 ;  /* 0x00000092009d7202 */ /* 0x000fe20000000f00 */
[--C-:B------:R-:W-:Y:S01]  /*3860*/  FFMA.FTZ R133, R5, c[0x0][0x29c], -R150.reuse ;  /* 0x0000a70005857a23 */ /* 0x100fe20000010896 */
[----:B------:R-:W-:Y:S01]  /*3870*/  MOV R146, R139 ;  /* 0x0000008b00927202 */ /* 0x000fe20000000f00 */
[--C-:B------:R-:W-:Y:S01]  /*3880*/  FFMA.FTZ R139, R3, c[0x0][0x29c], -R150.reuse ;  /* 0x0000a700038b7a23 */ /* 0x100fe20000010896 */
[----:B------:R-:W-:Y:S01]  /*3890*/  FSEL R5, R167, -INF , P5 ;  /* 0xff800000a7057808 */ /* 0x000fe20002800000 */
[----:B------:R-:W-:Y:S01]  /*38a0*/  FFMA.FTZ R150, R16, c[0x0][0x29c], -R150 ;  /* 0x0000a70010967a23 */ /* 0x000fe20000010896 */
[----:B------:R-:W-:Y:S01]  /*38b0*/  FSEL R16, R169, -INF , P6 ;  /* 0xff800000a9107808 */ /* 0x000fe20003000000 */
[----:B------:R-:W-:Y:S01]  /*38c0*/  MUFU.EX2 R133, R133 ;  /* 0x0000008500857308 */ /* 0x000fe20000000800 */
[----:B------:R-:W-:Y:S02]  /*38d0*/  FSEL R3, R137, -INF , P2 ;  /* 0xff80000089037808 */ /* 0x000fe40001000000 */
[----:B------:R-:W-:Y:S02]  /*38e0*/  FSEL R2, R171, -INF , P1 ;  /* 0xff800000ab027808 */ /* 0x000fe40000800000 */
[----:B------:R-:W-:Y:S01]  /*38f0*/  MOV R20, R157 ;  /* 0x0000009d00147202 */ /* 0x000fe20000000f00 */
[--C-:B------:R-:W-:Y:S01]  /*3900*/  FFMA.FTZ R157, R164, c[0x0][0x29c], -R149.reuse ;  /* 0x0000a700a49d7a23 */ /* 0x100fe20000010895 */
[----:B------:R-:W-:Y:S01]  /*3910*/  PLOP3.LUT P0, PT, PT, PT, UP0, 0x80, 0x0 ;  /* 0x000000000000781c */ /* 0x000fe20003f0f008 */
[--C-:B------:R-:W-:Y:S02]  /*3920*/  FFMA.FTZ R164, R165, c[0x0][0x29c], -R149.reuse ;  /* 0x0000a700a5a47a23 */ /* 0x100fe40000010895 */
        /* <DEDUP_REMOVED lines=9> */
[----:B------:R-:W-:Y:S01]  /*39c0*/  MUFU.EX2 R150, R150 ;  /* 0x0000009600967308 */ /* 0x000fe20000000800 */
[----:B------:R-:W-:Y:S02]  /*39d0*/  FFMA.FTZ R149, R0, c[0x0][0x29c], -R149 ;  /* 0x0000a70000957a23 */ /* 0x000fe40000010895 */
[----:B------:R-:W-:Y:S01]  /*39e0*/  FFMA.FTZ R0, -R237, R237, 1 ;  /* 0x3f800000ed007423 */ /* 0x000fe200000101ed */
[----:B------:R-:W-:Y:S01]  /*39f0*/  MOV R237, R3 ;  /* 0x0000000300ed7202 */ /* 0x000fe20000000f00 */
[C---:B------:R-:W-:Y:S01]  /*3a00*/  FMUL.FTZ R2, R148.reuse, R33 ;  /* 0x0000002194027220 */ /* 0x040fe20000410000 */
[----:B------:R-:W-:Y:S02]  /*3a10*/  MOV R33, R146 ;  /* 0x0000009200217202 */ /* 0x000fe40000000f00 */
[----:B------:R-:W-:Y:S01]  /*3a20*/  F2FP.PACK_AB R148, R148, R134 ;  /* 0x000000869494723e */ /* 0x000fe200000000ff */
[----:B------:R-:W-:Y:S01]  /*3a30*/  FMUL.FTZ R146, R2, R0 ;  /* 0x0000000002927220 */ /* 0x000fe20000410000 */
[----:B------:R-:W-:Y:S01]  /*3a40*/  MOV R2, R20 ;  /* 0x0000001400027202 */ /* 0x000fe20000000f00 */
[----:B------:R-:W1:Y:S01]  /*3a50*/  LDS R0, [R33.X4+0xf2a0] ;  /* 0x00f2a00021007984 */ /* 0x000e620000004800 */
[----:B------:R2:W3:Y:S10]  /*3a60*/  MUFU.EX2 R20, R159 ;  /* 0x0000009f00147308 */ /* 0x0004f40000000800 */
[----:B------:R-:W4:Y:S10]  /*3a70*/  MUFU.EX2 R3, R147 ;  /* 0x0000009300037308 */ /* 0x000f340000000800 */
[----:B------:R4:W-:Y:S01]  /*3a80*/  MUFU.EX2 R147, R132 ;  /* 0x0000008400937308 */ /* 0x0009e20000000800 */
[----:B--2---:R-:W-:Y:S09]  /*3a90*/  MOV R159, R137 ;  /* 0x00000089009f7202 */ /* 0x004ff20000000f00 */
[----:B------:R2:W2:Y:S01]  /*3aa0*/  MUFU.EX2 R137, R158 ;  /* 0x0000009e00897308 */ /* 0x0004a20000000800 */
[--C-:B-1----:R-:W-:Y:S09]  /*3ab0*/  FADD.FTZ R6, R6, -R0.reuse ;  /* 0x8000000006067221 */ /* 0x102ff20000010000 */
[----:B------:R-:W-:Y:S01]  /*3ac0*/  MUFU.EX2 R149, R149 ;  /* 0x0000009500957308 */ /* 0x000fe20000000800 */
[--C-:B------:R-:W-:Y:S02]  /*3ad0*/  FADD.FTZ R7, R7, -R0.reuse ;  /* 0x8000000007077221 */ /* 0x100fe40000010000 */
[----:B---3--:R-:W-:Y:S01]  /*3ae0*/  FMUL.FTZ R6, R20, R6 ;  /* 0x0000000614067220 */ /* 0x008fe20000410000 */
[----:B----4-:R-:W-:Y:S01]  /*3af0*/  MOV R132, R32 ;  /* 0x0000002000847202 */ /* 0x010fe20000000f00 */
[--C-:B------:R-:W-:Y:S02]  /*3b00*/  FADD.FTZ R19, R19, -R0.reuse ;  /* 0x8000000013137221 */ /* 0x100fe40000010000 */
[--C-:B------:R-:W-:Y:S02]  /*3b10*/  FADD.FTZ R35, R35, -R0.reuse ;  /* 0x8000000023237221 */ /* 0x100fe40000010000 */
[--C-:B------:R-:W-:Y:S01]  /*3b20*/  FADD.FTZ R34, R34, -R0.reuse ;  /* 0x8000000022227221 */ /* 0x100fe20000010000 */
[----:B------:R-:W-:Y:S01]  /*3b30*/  MUFU.EX2 R32, R21 ;  /* 0x0000001500207308 */ /* 0x000fe20000000800 */
[--C-:B------:R-:W-:Y:S02]  /*3b40*/  FADD.FTZ R23, R23, -R0.reuse ;  /* 0x8000000017177221 */ /* 0x100fe40000010000 */
[----:B------:R-:W-:Y:S01]  /*3b50*/  FMUL.FTZ R34, R3, R34 ;  /* 0x0000002203227220 */ /* 0x000fe20000410000 */
[----:B--2---:R-:W-:Y:S01]  /*3b60*/  MOV R158, R17 ;  /* 0x00000011009e7202 */ /* 0x004fe20000000f00 */
[C---:B------:R-:W-:Y:S01]  /*3b70*/  FMUL.FTZ R7, R137.reuse, R7 ;  /* 0x0000000789077220 */ /* 0x040fe20000410000 */
[----:B------:R-:W-:Y:S01]  /*3b80*/  F2FP.PACK_AB R137, R137, R20 ;  /* 0x000000148989723e */ /* 0x000fe200000000ff */
[----:B------:R-:W-:Y:S03]  /*3b90*/  FFMA.FTZ R20, -R243, R243, 1 ;  /* 0x3f800000f3147423 */ /* 0x000fe600000101f3 */
[----:B------:R1:W-:Y:S02]  /*3ba0*/  MUFU.EX2 R17, R156 ;  /* 0x0000009c00117308 */ /* 0x0003e40000000800 */
[----:B-1----:R-:W-:Y:S08]  /*3bb0*/  MOV R156, R16 ;  /* 0x00000010009c7202 */ /* 0x002ff00000000f00 */
[----:B------:R1:W2:Y:S02]  /*3bc0*/  MUFU.EX2 R16, R155 ;  /* 0x0000009b00107308 */ /* 0x0002a40000000800 */
[----:B-1----:R-:W-:Y:S01]  /*3bd0*/  MOV R155, R5 ;  /* 0x00000005009b7202 */ /* 0x002fe20000000f00 */
[C---:B--2---:R-:W-:Y:S07]  /*3be0*/  FMUL.FTZ R19, R16.reuse, R19 ;  /* 0x0000001310137220 */ /* 0x044fee0000410000 */
[----:B------:R1:W-:Y:S01]  /*3bf0*/  MUFU.EX2 R5, R154 ;  /* 0x0000009a00057308 */ /* 0x0003e20000000800 */
[----:B------:R-:W-:Y:S01]  /*3c00*/  F2FP.PACK_AB R134, R16, R17 ;  /* 0x000000111086723e */ /* 0x000fe200000000ff */
[----:B------:R-:W-:Y:S01]  /*3c10*/  FFMA.FTZ R16, -R242, R242, 1 ;  /* 0x3f800000f2107423 */ /* 0x000fe200000101f2 */
[----:B-1----:R-:W-:Y:S07]  /*3c20*/  MOV R154, R4 ;  /* 0x00000004009a7202 */ /* 0x002fee0000000f00 */
[----:B------:R-:W1:Y:S10]  /*3c30*/  MUFU.EX2 R4, R152 ;  /* 0x0000009800047308 */ /* 0x000e740000000800 */
[----:B------:R2:W-:Y:S01]  /*3c40*/  MUFU.EX2 R152, R136 ;  /* 0x0000008800987308 */ /* 0x0005e20000000800 */
[----:B-1----:R-:W-:Y:S04]  /*3c50*/  FMUL.FTZ R23, R4, R23 ;  /* 0x0000001704177220 */ /* 0x002fe80000410000 */
[----:B------:R-:W-:Y:S01]  /*3c60*/  FMUL.FTZ R20, R23, R20 ;  /* 0x0000001417147220 */ /* 0x000fe20000410000 */
[----:B--2---:R-:W-:Y:S01]  /*3c70*/  MOV R136, R2 ;  /* 0x0000000200887202 */ /* 0x004fe20000000f00 */
[----:B------:R-:W-:Y:S01]  /*3c80*/  FFMA.FTZ R2, -R246, R246, 1 ;  /* 0x3f800000f6027423 */ /* 0x000fe200000101f6 */
[----:B------:R-:W-:Y:S02]  /*3c90*/  MOV R246, R132 ;  /* 0x0000008400f67202 */ /* 0x000fe40000000f00 */
[----:B------:R1:W-:Y:S01]  /*3ca0*/  MUFU.EX2 R132, R138 ;  /* 0x0000008a00847308 */ /* 0x0003e20000000800 */
[----:B------:R-:W-:Y:S02]  /*3cb0*/  FMUL.FTZ R21, R6, R2 ;  /* 0x0000000206157220 */ /* 0x000fe40000410000 */
[----:B------:R-:W-:Y:S01]  /*3cc0*/  FFMA.FTZ R2, -R248, R248, 1 ;  /* 0x3f800000f8027423 */ /* 0x000fe200000101f8 */
[----:B------:R-:W-:Y:S01]  /*3cd0*/  MOV R248, R33 ;  /* 0x0000002100f87202 */ /* 0x000fe20000000f00 */
[----:B------:R-:W-:Y:S01]  /*3ce0*/  FFMA.FTZ R6, -R241, R241, 1 ;  /* 0x3f800000f1067423 */ /* 0x000fe200000101f1 */
[----:B------:R-:W-:Y:S01]  /*3cf0*/  MOV R241, R136 ;  /* 0x0000008800f17202 */ /* 0x000fe20000000f00 */
[----:B------:R-:W-:Y:S01]  /*3d00*/  FMUL.FTZ R7, R7, R2 ;  /* 0x0000000207077220 */ /* 0x000fe20000410000 */
[----:B------:R-:W-:Y:S01]  /*3d10*/  F2FP.PACK_AB R136, R141, R142 ;  /* 0x0000008e8d88723e */ /* 0x000fe200000000ff */
[--C-:B------:R-:W-:Y:S01]  /*3d20*/  FADD.FTZ R2, R18, -R0.reuse ;  /* 0x8000000012027221 */ /* 0x100fe20000010000 */
[----:B------:R2:W-:Y:S01]  /*3d30*/  MUFU.EX2 R33, R139 ;  /* 0x0000008b00217308 */ /* 0x0005e20000000800 */
[----:B------:R-:W-:Y:S02]  /*3d40*/  F2FP.PACK_AB R142, R146, R153 ;  /* 0x00000099928e723e */ /* 0x000fe400000000ff */
[----:B------:R-:W-:Y:S01]  /*3d50*/  FMUL.FTZ R2, R17, R2 ;  /* 0x0000000211027220 */ /* 0x000fe20000410000 */
[----:B------:R-:W-:Y:S01]  /*3d60*/  F2FP.PACK_AB R141, R162, R163 ;  /* 0x000000a3a28d723e */ /* 0x000fe200000000ff */
[----:B------:R-:W-:Y:S02]  /*3d70*/  FFMA.FTZ R17, -R244, R244, 1 ;  /* 0x3f800000f4117423 */ /* 0x000fe400000101f4 */
[----:B------:R-:W-:Y:S02]  /*3d80*/  FMUL.FTZ R18, R2, R6 ;  /* 0x0000000602127220 */ /* 0x000fe40000410000 */
[----:B------:R-:W3:Y:S01]  /*3d90*/  LDS R2, [R248.X4+0xf300] ;  /* 0x00f30000f8027984 */ /* 0x000ee20000004800 */
[----:B------:R-:W4:Y:S01]  /*3da0*/  MUFU.EX2 R6, R143 ;  /* 0x0000008f00067308 */ /* 0x000f220000000800 */
[----:B------:R-:W-:Y:S01]  /*3db0*/  FMUL.FTZ R19, R19, R17 ;  /* 0x0000001113137220 */ /* 0x000fe20000410000 */
[C---:B------:R-:W-:Y:S01]  /*3dc0*/  F2FP.PACK_AB R17, R151.reuse, R3 ;  /* 0x000000039711723e */ /* 0x040fe200000000ff */
[----:B------:R-:W-:Y:S01]  /*3dd0*/  FMUL.FTZ R151, R151, R35 ;  /* 0x0000002397977220 */ /* 0x000fe20000410000 */
[----:B-1----:R-:W-:Y:S01]  /*3de0*/  F2FP.PACK_AB R138, R144, R145 ;  /* 0x00000091908a723e */ /* 0x002fe200000000ff */
[----:B------:R-:W-:Y:S01]  /*3df0*/  FFMA.FTZ R3, -R240, R240, 1 ;  /* 0x3f800000f0037423 */ /* 0x000fe200000101f0 */
[----:B------:R-:W-:Y:S03]  /*3e00*/  F2FP.PACK_AB R19, R19, R18 ;  /* 0x000000121313723e */ /* 0x000fe600000000ff */
[----:B------:R-:W-:Y:S01]  /*3e10*/  FMUL.FTZ R3, R34, R3 ;  /* 0x0000000322037220 */ /* 0x000fe20000410000 */
[----:B------:R-:W-:Y:S01]  /*3e20*/  MUFU.EX2 R146, R164 ;  /* 0x000000a400927308 */ /* 0x000fe20000000800 */
[----:B--2---:R-:W-:Y:S02]  /*3e30*/  F2FP.PACK_AB R139, R135, R140 ;  /* 0x0000008c878b723e */ /* 0x004fe400000000ff */
[----:B------:R-:W-:Y:S01]  /*3e40*/  F2FP.PACK_AB R135, R7, R21 ;  /* 0x000000150787723e */ /* 0x000fe200000000ff */
[----:B------:R-:W-:Y:S01]  /*3e50*/  FADD.FTZ R7, R22, -R0 ;  /* 0x8000000016077221 */ /* 0x000fe20000010000 */
[----:B------:R-:W-:Y:S01]  /*3e60*/  F2FP.PACK_AB R21, R4, R5 ;  /* 0x000000050415723e */ /* 0x000fe200000000ff */
[----:B------:R-:W-:Y:S04]  /*3e70*/  FFMA.FTZ R0, -R239, R239, 1 ;  /* 0x3f800000ef007423 */ /* 0x000fe800000101ef */
[----:B------:R-:W1:Y:S01]  /*3e80*/  MUFU.EX2 R153, R157 ;  /* 0x0000009d00997308 */ /* 0x000e620000000800 */
[----:B------:R-:W-:Y:S01]  /*3e90*/  FMUL.FTZ R7, R5, R7 ;  /* 0x0000000705077220 */ /* 0x000fe20000410000 */
[----:B------:R-:W-:Y:S01]  /*3ea0*/  F2FP.PACK_AB R140, R166, R168 ;  /* 0x000000a8a68c723e */ /* 0x000fe200000000ff */
[----:B------:R-:W-:Y:S01]  /*3eb0*/  FMUL.FTZ R0, R151, R0 ;  /* 0x0000000097007220 */ /* 0x000fe20000410000 */
[----:B----4-:R-:W-:Y:S01]  /*3ec0*/  F2FP.PACK_AB R5, R150, R6 ;  /* 0x000000069605723e */ /* 0x010fe200000000ff */
[----:B------:R-:W-:Y:S01]  /*3ed0*/  FMUL.FTZ R7, R7, R16 ;  /* 0x0000001007077220 */ /* 0x000fe20000410000 */
[----:B------:R-:W-:Y:S01]  /*3ee0*/  F2FP.PACK_AB R16, R147, R152 ;  /* 0x000000989310723e */ /* 0x000fe200000000ff */
[----:B------:R-:W-:Y:S01]  /*3ef0*/  FFMA.FTZ R4, -R85, R85, 1 ;  /* 0x3f80000055047423 */ /* 0x000fe20000010155 */
[----:B------:R-:W-:Y:S01]  /*3f00*/  F2FP.PACK_AB R18, R0, R3 ;  /* 0x000000030012723e */ /* 0x000fe200000000ff */
[----:B------:R-:W-:Y:S01]  /*3f10*/  FFMA.FTZ R0, -R241, R241, 1 ;  /* 0x3f800000f1007423 */ /* 0x000fe200000101f1 */
[----:B------:R-:W-:Y:S01]  /*3f20*/  MUFU.EX2 R144, R165 ;  /* 0x000000a500907308 */ /* 0x000fe20000000800 */
[----:B------:R-:W-:Y:S01]  /*3f30*/  F2FP.PACK_AB R20, R20, R7 ;  /* 0x000000071414723e */ /* 0x000fe200000000ff */
[----:B------:R-:W-:Y:S01]  /*3f40*/  FFMA.FTZ R3, -R252, R252, 1 ;  /* 0x3f800000fc037423 */ /* 0x000fe200000101fc */
[----:B------:R-:W-:Y:S01]  /*3f50*/  F2FP.PACK_AB R7, R133, R32 ;  /* 0x000000208507723e */ /* 0x000fe200000000ff */
[----:B------:R2:W5:Y:S01]  /*3f60*/  LDL.LU R85, [R1+0x54] ;  /* 0x0000540001557983 */ /* 0x0005620000300800 */
[----:B------:R-:W-:Y:S01]  /*3f70*/  F2FP.PACK_AB R143, R160, R161 ;  /* 0x000000a1a08f723e */ /* 0x000fe200000000ff */
[--C-:B---3--:R-:W-:Y:S04]  /*3f80*/  FADD.FTZ R8, R8, -R2.reuse ;  /* 0x8000000208087221 */ /* 0x108fe80000010000 */
[----:B------:R-:W3:Y:S01]  /*3f90*/  MUFU.EX2 R34, R167 ;  /* 0x000000a700227308 */ /* 0x000ee20000000800 */
[--C-:B------:R-:W-:Y:S02]  /*3fa0*/  FADD.FTZ R9, R9, -R2.reuse ;  /* 0x8000000209097221 */ /* 0x100fe40000010000 */
[----:B------:R-:W-:Y:S02]  /*3fb0*/  FMUL.FTZ R8, R152, R8 ;  /* 0x0000000898087220 */ /* 0x000fe40000410000 */
[--C-:B------:R-:W-:Y:S02]  /*3fc0*/  FADD.FTZ R13, R13, -R2.reuse ;  /* 0x800000020d0d7221 */ /* 0x100fe40000010000 */
[--C-:B------:R-:W-:Y:S02]  /*3fd0*/  FADD.FTZ R12, R12, -R2.reuse ;  /* 0x800000020c0c7221 */ /* 0x100fe40000010000 */
[----:B------:R-:W-:Y:S01]  /*3fe0*/  FMUL.FTZ R9, R147, R9 ;  /* 0x0000000993097220 */ /* 0x000fe20000410000 */
[----:B------:R-:W-:Y:S01]  /*3ff0*/  MUFU.EX2 R22, R170 ;  /* 0x000000aa00167308 */ /* 0x000fe20000000800 */
[----:B------:R-:W-:Y:S02]  /*4000*/  FMUL.FTZ R133, R133, R13 ;  /* 0x0000000d85857220 */ /* 0x000fe40000410000 */
[----:B------:R-:W-:Y:S02]  /*4010*/  FMUL.FTZ R145, R8, R0 ;  /* 0x0000000008917220 */ /* 0x000fe40000410000 */
[----:B------:R-:W-:Y:S02]  /*4020*/  FFMA.FTZ R0, -R251, R251, 1 ;  /* 0x3f800000fb007423 */ /* 0x000fe400000101fb */
[--C-:B------:R-:W-:Y:S02]  /*4030*/  FADD.FTZ R24, R24, -R2.reuse ;  /* 0x8000000218187221 */ /* 0x100fe40000010000 */
[--C-:B------:R-:W-:Y:S01]  /*4040*/  FADD.FTZ R29, R29, -R2.reuse ;  /* 0x800000021d1d7221 */ /* 0x100fe20000010000 */
[----:B------:R-:W-:Y:S01]  /*4050*/  MUFU.EX2 R13, R171 ;  /* 0x000000ab000d7308 */ /* 0x000fe20000000800 */
[----:B------:R-:W-:Y:S02]  /*4060*/  FMUL.FTZ R12, R32, R12 ;  /* 0x0000000c200c7220 */ /* 0x000fe40000410000 */
[--C-:B------:R-:W-:Y:S02]  /*4070*/  FADD.FTZ R25, R25, -R2.reuse ;  /* 0x8000000219197221 */ /* 0x100fe40000010000 */
[----:B------:R-:W-:Y:S02]  /*4080*/  FADD.FTZ R28, R28, -R2 ;  /* 0x800000021c1c7221 */ /* 0x000fe40000010000 */
[----:B------:R-:W-:Y:S01]  /*4090*/  FMUL.FTZ R35, R9, R4 ;  /* 0x0000000409237220 */ /* 0x000fe20000410000 */
[----:B------:R-:W-:Y:S01]  /*40a0*/  F2FP.PACK_AB R4, R33, R132 ;  /* 0x000000842104723e */ /* 0x000fe200000000ff */
[----:B------:R-:W-:Y:S01]  /*40b0*/  FMUL.FTZ R23, R12, R3 ;  /* 0x000000030c177220 */ /* 0x000fe20000410000 */
[----:B------:R-:W4:Y:S01]  /*40c0*/  MUFU.EX2 R32, R169 ;  /* 0x000000a900207308 */ /* 0x000f220000000800 */
[----:B------:R-:W-:Y:S02]  /*40d0*/  FMUL.FTZ R9, R133, R0 ;  /* 0x0000000085097220 */ /* 0x000fe40000410000 */
[----:B------:R-:W-:Y:S01]  /*40e0*/  FMUL.FTZ R12, R132, R24 ;  /* 0x00000018840c7220 */ /* 0x000fe20000410000 */
[----:B------:R-:W2:Y:S01]  /*40f0*/  LDS R0, [R248.X4+0xf320] ;  /* 0x00f32000f8007984 */ /* 0x000ea20000004800 */
[----:B------:R-:W-:Y:S01]  /*4100*/  FMUL.FTZ R25, R33, R25 ;  /* 0x0000001921197220 */ /* 0x000fe20000410000 */
[----:B------:R-:W-:Y:S01]  /*4110*/  F2FP.PACK_AB R9, R9, R23 ;  /* 0x000000170909723e */ /* 0x000fe200000000ff */
[----:B------:R-:W-:Y:S01]  /*4120*/  FMUL.FTZ R28, R6, R28 ;  /* 0x0000001c061c7220 */ /* 0x000fe20000410000 */
[----:B------:R-:W-:Y:S01]  /*4130*/  STS [R235+0xf480], R138 ;  /* 0x00f4808aeb007388 */ /* 0x000fe20000000800 */
[----:B------:R-:W-:Y:S02]  /*4140*/  FMUL.FTZ R150, R150, R29 ;  /* 0x0000001d96967220 */ /* 0x000fe40000410000 */
[----:B------:R-:W-:Y:S01]  /*4150*/  FFMA.FTZ R8, -R250, R250, 1 ;  /* 0x3f800000fa087423 */ /* 0x000fe200000101fa */
[----:B------:R-:W-:Y:S01]  /*4160*/  STS [R235+0xf880], R137 ;  /* 0x00f88089eb007388 */ /* 0x000fe20000000800 */
[----:B------:R-:W-:Y:S02]  /*4170*/  FFMA.FTZ R6, -R249, R249, 1 ;  /* 0x3f800000f9067423 */ /* 0x000fe400000101f9 */
[----:B------:R-:W-:Y:S01]  /*4180*/  FFMA.FTZ R3, -R247, R247, 1 ;  /* 0x3f800000f7037423 */ /* 0x000fe200000101f7 */
[----:B------:R-:W-:Y:S01]  /*4190*/  STS [R236], R136 ;  /* 0x00000088ec007388 */ /* 0x000fe20000000800 */
[----:B------:R-:W-:Y:S02]  /*41a0*/  FFMA.FTZ R2, -R245, R245, 1 ;  /* 0x3f800000f5027423 */ /* 0x000fe400000101f5 */
[----:B------:R-:W-:Y:S01]  /*41b0*/  FMUL.FTZ R3, R28, R3 ;  /* 0x000000031c037220 */ /* 0x000fe20000410000 */
[----:B------:R-:W-:Y:S01]  /*41c0*/  STS [R236+0x400], R134 ;  /* 0x00040086ec007388 */ /* 0x000fe20000000800 */
[----:B------:R-:W-:Y:S02]  /*41d0*/  FMUL.FTZ R2, R150, R2 ;  /* 0x0000000296027220 */ /* 0x000fe40000410000 */
[----:B------:R-:W-:Y:S01]  /*41e0*/  FMUL.FTZ R12, R12, R8 ;  /* 0x000000080c0c7220 */ /* 0x000fe20000410000 */
[----:B------:R-:W-:Y:S01]  /*41f0*/  STS [R235+0x10480], R16 ;  /* 0x01048010eb007388 */ /* 0x000fe20000000800 */
[----:B------:R-:W-:Y:S01]  /*4200*/  FMUL.FTZ R8, R25, R6 ;  /* 0x0000000619087220 */ /* 0x000fe20000410000 */
[----:B------:R-:W-:Y:S04]  /*4210*/  F2FP.PACK_AB R6, R35, R145 ;  /* 0x000000912306723e */ /* 0x000fe800000000ff */
[----:B------:R-:W-:Y:S02]  /*4220*/  F2FP.PACK_AB R8, R8, R12 ;  /* 0x0000000c0808723e */ /* 0x000fe400000000ff */
[----:B------:R-:W-:Y:S02]  /*4230*/  F2FP.PACK_AB R12, R2, R3 ;  /* 0x00000003020c723e */ /* 0x000fe400000000ff */
[----:B-1----:R-:W-:Y:S02]  /*4240*/  F2FP.PACK_AB R3, R146, R153 ;  /* 0x000000999203723e */ /* 0x002fe400000000ff */
[----:B---3--:R-:W-:Y:S03]  /*4250*/  F2FP.PACK_AB R2, R34, R144 ;  /* 0x000000902202723e */ /* 0x008fe600000000ff */
[----:B------:R1:W-:Y:S04]  /*4260*/  STS [R235+0x10880], R3 ;  /* 0x01088003eb007388 */ /* 0x0003e80000000800 */
[----:B------:R4:W-:Y:S01]  /*4270*/  STS [R236+0x1400], R2 ;  /* 0x00140002ec007388 */ /* 0x0009e20000000800 */
[--C-:B--2---:R-:W-:Y:S02]  /*4280*/  FADD.FTZ R10, R10, -R0.reuse ;  /* 0x800000000a0a7221 */ /* 0x104fe40000010000 */
[--C-:B------:R-:W-:Y:S01]  /*4290*/  FADD.FTZ R11, R11, -R0.reuse ;  /* 0x800000000b0b7221 */ /* 0x100fe20000010000 */
[----:B------:R2:W-:Y:S01]  /*42a0*/  STS [R236+0x1000], R7 ;  /* 0x00100007ec007388 */ /* 0x0005e20000000800 */
[----:B------:R-:W-:Y:S02]  /*42b0*/  FMUL.FTZ R10, R153, R10 ;  /* 0x0000000a990a7220 */ /* 0x000fe40000410000 */
[--C-:B------:R-:W-:Y:S01]  /*42c0*/  FADD.FTZ R14, R14, -R0.reuse ;  /* 0x800000000e0e7221 */ /* 0x100fe20000010000 */
[----:B------:R-:W-:Y:S01]  /*42d0*/  STS [R235+0x11480], R139 ;  /* 0x0114808beb007388 */ /* 0x000fe20000000800 */
[--C-:B------:R-:W-:Y:S02]  /*42e0*/  FADD.FTZ R15, R15, -R0.reuse ;  /* 0x800000000f0f7221 */ /* 0x100fe40000010000 */
[----:B------:R-:W-:Y:S01]  /*42f0*/  FMUL.FTZ R14, R144, R14 ;  /* 0x0000000e900e7220 */ /* 0x000fe20000410000 */
[----:B------:R-:W-:Y:S01]  /*4300*/  STS [R235+0x11880], R21 ;  /* 0x01188015eb007388 */ /* 0x000fe20000000800 */
[----:B------:R-:W-:Y:S02]  /*4310*/  FMUL.FTZ R15, R34, R15 ;  /* 0x0000000f220f7220 */ /* 0x000fe40000410000 */
[--C-:B------:R-:W-:Y:S01]  /*4320*/  FADD.FTZ R26, R26, -R0.reuse ;  /* 0x800000001a1a7221 */ /* 0x100fe20000010000 */
[----:B------:R-:W-:Y:S01]  /*4330*/  STS [R236+0x2000], R148 ;  /* 0x00200094ec007388 */ /* 0x000fe20000000800 */
[--C-:B------:R-:W-:Y:S02]  /*4340*/  FADD.FTZ R27, R27, -R0.reuse ;  /* 0x800000001b1b7221 */ /* 0x100fe40000010000 */
[--C-:B------:R-:W-:Y:S01]  /*4350*/  FADD.FTZ R30, R30, -R0.reuse ;  /* 0x800000001e1e7221 */ /* 0x100fe20000010000 */
[----:B------:R-:W-:Y:S01]  /*4360*/  STS [R236+0x2400], R17 ;  /* 0x00240011ec007388 */ /* 0x000fe20000000800 */
[----:B-1----:R-:W-:Y:S02]  /*4370*/  FFMA.FTZ R3, -R154, R154, 1 ;  /* 0x3f8000009a037423 */ /* 0x002fe4000001019a */
[----:B------:R-:W-:Y:S01]  /*4380*/  FADD.FTZ R31, R31, -R0 ;  /* 0x800000001f1f7221 */ /* 0x000fe20000010000 */
[----:B------:R1:W-:Y:S01]  /*4390*/  STS [R235+0x12480], R4 ;  /* 0x01248004eb007388 */ /* 0x0003e20000000800 */
[----:B----4-:R-:W-:Y:S01]  /*43a0*/  F2FP.PACK_AB R2, R22, R32 ;  /* 0x000000201602723e */ /* 0x010fe200000000ff */
[----:B------:R-:W-:Y:S02]  /*43b0*/  FFMA.FTZ R0, -R158, R158, 1 ;  /* 0x3f8000009e007423 */ /* 0x000fe4000001019e */
[----:B------:R-:W-:Y:S02]  /*43c0*/  FMUL.FTZ R30, R13, R30 ;  /* 0x0000001e0d1e7220 */ /* 0x000fe40000410000 */
[----:B------:R3:W-:Y:S01]  /*43d0*/  STS [R235+0x12880], R2 ;  /* 0x01288002eb007388 */ /* 0x0007e20000000800 */
[----:B--2---:R-:W-:Y:S02]  /*43e0*/  FMUL.FTZ R7, R146, R11 ;  /* 0x0000000b92077220 */ /* 0x004fe40000410000 */
[----:B------:R-:W-:Y:S01]  /*43f0*/  FMUL.FTZ R31, R149, R31 ;  /* 0x0000001f951f7220 */ /* 0x000fe20000410000 */
[----:B------:R2:W-:Y:S01]  /*4400*/  STS [R236+0x3000], R5 ;  /* 0x00300005ec007388 */ /* 0x0005e20000000800 */
[----:B------:R-:W-:Y:S02]  /*4410*/  FMUL.FTZ R7, R7, R3 ;  /* 0x0000000307077220 */ /* 0x000fe40000410000 */
[----:B------:R-:W-:Y:S04]  /*4420*/  FFMA.FTZ R3, -R156, R156, 1 ;  /* 0x3f8000009c037423 */ /* 0x000fe8000001019c */
[----:B------:R-:W-:Y:S02]  /*4430*/  FMUL.FTZ R3, R15, R3 ;  /* 0x000000030f037220 */ /* 0x000fe40000410000 */
[----:B-1----:R-:W-:Y:S04]  /*4440*/  FFMA.FTZ R4, -R155, R155, 1 ;  /* 0x3f8000009b047423 */ /* 0x002fe8000001019b */
[----:B------:R-:W-:Y:S02]  /*4450*/  FMUL.FTZ R4, R14, R4 ;  /* 0x000000040e047220 */ /* 0x000fe40000410000 */
[----:B---3--:R-:W-:Y:S03]  /*4460*/  FFMA.FTZ R2, -R246, R246, 1 ;  /* 0x3f800000f6027423 */ /* 0x008fe600000101f6 */
[----:B------:R-:W-:Y:S01]  /*4470*/  F2FP.PACK_AB R4, R3, R4 ;  /* 0x000000040304723e */ /* 0x000fe200000000ff */
[----:B------:R-:W-:Y:S01]  /*4480*/  FMUL.FTZ R10, R10, R2 ;  /* 0x000000020a0a7220 */ /* 0x000fe20000410000 */
[----:B------:R-:W-:Y:S01]  /*4490*/  F2FP.PACK_AB R2, R149, R13 ;  /* 0x0000000d9502723e */ /* 0x000fe200000000ff */
[----:B--2---:R-:W-:Y:S02]  /*44a0*/  FFMA.FTZ R5, -R159, R159, 1 ;  /* 0x3f8000009f057423 */ /* 0x004fe4000001019f */
[----:B------:R-:W-:Y:S02]  /*44b0*/  FFMA.FTZ R3, -R237, R237, 1 ;  /* 0x3f800000ed037423 */ /* 0x000fe400000101ed */
        /* <DEDUP_REMOVED lines=8> */
[----:B------:R-:W-:Y:S02]  /*4540*/  FFMA.FTZ R0, -R84, R84, 1 ;  /* 0x3f80000054007423 */ /* 0x000fe40000010154 */
[----:B------:R-:W-:Y:S01]  /*4550*/  FMUL.FTZ R7, R7, R5 ;  /* 0x0000000507077220 */ /* 0x000fe20000410000 */
[----:B------:R-:W-:Y:S01]  /*4560*/  STS [R236+0x4000], R141 ;  /* 0x0040008dec007388 */ /* 0x000fe20000000800 */
[----:B------:R-:W-:Y:S02]  /*4570*/  FMUL.FTZ R5, R30, R3 ;  /* 0x000000031e057220 */ /* 0x000fe40000410000 */
[----:B------:R-:W-:Y:S01]  /*4580*/  FMUL.FTZ R0, R31, R0 ;  /* 0x000000001f007220 */ /* 0x000fe20000410000 */
[----:B------:R-:W-:Y:S01]  /*4590*/  STS [R236+0x4400], R19 ;  /* 0x00440013ec007388 */ /* 0x000fe20000000800 */
[----:B------:R-:W-:Y:S03]  /*45a0*/  F2FP.PACK_AB R3, R7, R10 ;  /* 0x0000000a0703723e */ /* 0x000fe600000000ff */
        /* <DEDUP_REMOVED lines=25> */
[----:B------:R-:W1:Y:S01]  /*4740*/  LDSM.16.MT88.4 R132, [R0+0xd480] ;  /* 0x00d480000084783b */ /* 0x000e620000004200 */
[C---:B------:R-:W-:Y:S07]  /*4750*/  HMMA.16816.F32 R48, R4.reuse, R10, R48 ;  /* 0x0000000a0430723c */ /* 0x040fee0000001830 */
[----:B------:R-:W1:Y:S01]  /*4760*/  LDSM.16.MT88.4 R8, [R0+0xe480] ;  /* 0x00e480000008783b */ /* 0x000e620000004200 */
[-C--:B---3--:R-:W-:Y:S07]  /*4770*/  HMMA.16816.F32 R52, R4, R16.reuse, R52 ;  /* 0x000000100434723c */ /* 0x088fee0000001834 */
[----:B------:R-:W-:Y:S01]  /*4780*/  LDSM.16.MT88.4 R136, [R221+0x10c80] ;  /* 0x010c8000dd88783b */ /* 0x000fe20000004200 */
[C---:B------:R-:W-:Y:S07]  /*4790*/  HMMA.16816.F32 R56, R12.reuse, R16, R56 ;  /* 0x000000100c38723c */ /* 0x040fee0000001838 */
[----:B------:R-:W-:Y:S01]  /*47a0*/  LDSM.16.MT88.4 R140, [R0+0xcc80] ;  /* 0x00cc8000008c783b */ /* 0x000fe20000004200 */
[-C--:B------:R-:W-:Y:S07]  /*47b0*/  HMMA.16816.F32 R60, R12, R18.reuse, R60 ;  /* 0x000000120c3c723c */ /* 0x080fee000000183c */
[----:B------:R3:W5:Y:S01]  /*47c0*/  LDL.LU R84, [R1+0x50] ;  /* 0x0000500001547983 */ /* 0x0007620000300800 */
[C---:B------:R-:W-:Y:S03]  /*47d0*/  HMMA.16816.F32 R64, R4.reuse, R18, R64 ;  /* 0x000000120440723c */ /* 0x040fe60000001840 */
[----:B------:R-:W-:Y:S05]  /*47e0*/  LDSM.16.MT88.4 R16, [R0+0xc880] ;  /* 0x00c880000010783b */ /* 0x000fea0000004200 */
[-C--:B----4-:R-:W-:Y:S08]  /*47f0*/  HMMA.16816.F32 R68, R4, R20.reuse, R68 ;  /* 0x000000140444723c */ /* 0x090ff00000001844 */
[C---:B------:R-:W-:Y:S08]  /*4800*/  HMMA.16816.F32 R72, R12.reuse, R20, R72 ;  /* 0x000000140c48723c */ /* 0x040ff00000001848 */
[-C--:B------:R-:W-:Y:S01]  /*4810*/  HMMA.16816.F32 R76, R12, R22.reuse, R76 ;  /* 0x000000160c4c723c */ /* 0x080fe2000000184c */
[----:B------:R-:W4:Y:S07]  /*4820*/  LDSM.16.MT88.4 R12, [R221+0x10480] ;  /* 0x01048000dd0c783b */ /* 0x000f2e0000004200 */
[----:B------:R-:W-:Y:S01]  /*4830*/  HMMA.16816.F32 R80, R4, R22, R80 ;  /* 0x000000160450723c */ /* 0x000fe20000001850 */
[----:B------:R-:W3:Y:S07]  /*4840*/  LDSM.16.MT88.4 R4, [R221+0x12480] ;  /* 0x01248000dd04783b */ /* 0x000eee0000004200 */
[-C--:B-1----:R-:W-:Y:S01]  /*4850*/  HMMA.16816.F32 R36, R24, R28.reuse, R36 ;  /* 0x0000001c1824723c */ /* 0x082fe20000001824 */
[----:B------:R-:W1:Y:S07]  /*4860*/  LDSM.16.MT88.4 R20, [R0+0xd880] ;  /* 0x00d880000014783b */ /* 0x000e6e0000004200 */
[C---:B--2---:R-:W-:Y:S08]  /*4870*/  HMMA.16816.F32 R40, R32.reuse, R28, R40 ;  /* 0x0000001c2028723c */ /* 0x044ff00000001828 */
[-C--:B------:R-:W-:Y:S08]  /*4880*/  HMMA.16816.F32 R44, R32, R30.reuse, R44 ;  /* 0x0000001e202c723c */ /* 0x080ff0000000182c */
[C---:B------:R-:W-:Y:S01]  /*4890*/  HMMA.16816.F32 R48, R24.reuse, R30, R48 ;  /* 0x0000001e1830723c */ /* 0x040fe20000001830 */
[----:B------:R-:W2:Y:S07]  /*48a0*/  LDSM.16.MT88.4 R28, [R0+0xe880] ;  /* 0x00e88000001c783b */ /* 0x000eae0000004200 */
[-C--:B------:R-:W-:Y:S08]  /*48b0*/  HMMA.16816.F32 R52, R24, R132.reuse, R52 ;  /* 0x000000841834723c */ /* 0x080ff00000001834 */
[C---:B------:R-:W-:Y:S08]  /*48c0*/  HMMA.16816.F32 R56, R32.reuse, R132, R56 ;  /* 0x000000842038723c */ /* 0x040ff00000001838 */
[-C--:B------:R-:W-:Y:S08]  /*48d0*/  HMMA.16816.F32 R60, R32, R134.reuse, R60 ;  /* 0x00000086203c723c */ /* 0x080ff0000000183c */
[C---:B------:R-:W-:Y:S01]  /*48e0*/  HMMA.16816.F32 R64, R24.reuse, R134, R64 ;  /* 0x000000861840723c */ /* 0x040fe20000001840 */
[----:B------:R-:W1:Y:S07]  /*48f0*/  LDSM.16.MT88.4 R132, [R221+0x12c80] ;  /* 0x012c8000dd84783b */ /* 0x000e6e0000004200 */
[-C--:B------:R-:W-:Y:S08]  /*4900*/  HMMA.16816.F32 R68, R24, R8.reuse, R68 ;  /* 0x000000081844723c */ /* 0x080ff00000001844 */
[C---:B------:R-:W-:Y:S08]  /*4910*/  HMMA.16816.F32 R72, R32.reuse, R8, R72 ;  /* 0x000000082048723c */ /* 0x040ff00000001848 */
[-C--:B------:R-:W-:Y:S08]  /*4920*/  HMMA.16816.F32 R76, R32, R10.reuse, R76 ;  /* 0x0000000a204c723c */ /* 0x080ff0000000184c */
[----:B------:R-:W-:Y:S01]  /*4930*/  HMMA.16816.F32 R80, R24, R10, R80 ;  /* 0x0000000a1850723c */ /* 0x000fe20000001850 */
[----:B------:R-:W2:Y:S07]  /*4940*/  LDSM.16.MT88.4 R8, [R0+0xdc80] ;  /* 0x00dc80000008783b */ /* 0x000eae0000004200 */
[-C--:B----4-:R-:W-:Y:S08]  /*4950*/  HMMA.16816.F32 R36, R12, R16.reuse, R36 ;  /* 0x000000100c24723c */ /* 0x090ff00000001824 */
[C---:B---3--:R-:W-:Y:S08]  /*4960*/  HMMA.16816.F32 R40, R4.reuse, R16, R40 ;  /* 0x000000100428723c */ /* 0x048ff00000001828 */
        /* <DEDUP_REMOVED lines=21> */
[C---:B------:R-:W-:Y:S07]  /*4ac0*/  HMMA.16816.F32 R40, R132.reuse, R140, R40 ;  /* 0x0000008c8428723c */ /* 0x040fee0000001828 */
        /* <DEDUP_REMOVED lines=15> */
[----:B------:R-:W-:Y:S01]  /*4bc0*/  USHF.L.U32 UR21, UR17, 0x6, URZ ;  /* 0x0000000611157899 */ /* 0x000fe2000800063f */
[----:B------:R-:W3:Y:S01]  /*4bd0*/  LDL R154, [R1+0x20] ;  /* 0x00002000019a7983 */ /* 0x000ee20000100800 */
[----:B------:R-:W-:Y:S02]  /*4be0*/  UIMAD.WIDE.U32 UR22, UR17, UR6, URZ ;  /* 0x00000006111672a5 */ /* 0x000fe4000f8e003f */
[----:B------:R-:W-:Y:S01]  /*4bf0*/  USHF.R.S32.HI UR20, URZ, 0x1f, UR17 ;  /* 0x0000001f3f147899 */ /* 0x000fe20008011411 */
[----:B------:R-:W4:Y:S01]  /*4c00*/  LDL.64 R158, [R1+0x8] ;  /* 0x00000800019e7983 */ /* 0x000f220000100a00 */
[----:B------:R-:W-:Y:S02]  /*4c10*/  IMAD.U32 R8, RZ, RZ, UR21 ;  /* 0x00000015ff087e24 */ /* 0x000fe4000f8e00ff */
[----:B------:R-:W-:Y:S01]  /*4c20*/  IMAD.U32 R9, RZ, RZ, UR21 ;  /* 0x00000015ff097e24 */ /* 0x000fe2000f8e00ff */
[----:B------:R-:W4:Y:S01]  /*4c30*/  LDL.64 R152, [R1+0x30] ;  /* 0x0000300001987983 */ /* 0x000f220000100a00 */
[----:B------:R-:W-:Y:S02]  /*4c40*/  UIMAD UR20, UR20, UR6, URZ ;  /* 0x00000006141472a4 */ /* 0x000fe4000f8e023f */
[----:B------:R-:W-:Y:S01]  /*4c50*/  UIADD3 UR6, -UR21, UR5, URZ ;  /* 0x0000000515067290 */ /* 0x000fe2000fffe13f */
[----:B------:R-:W4:Y:S01]  /*4c60*/  LDL R237, [R1+0x14] ;  /* 0x0000140001ed7983 */ /* 0x000f220000100800 */
[----:B------:R-:W-:Y:S03]  /*4c70*/  UIMAD UR20, UR17, UR7, UR20 ;  /* 0x00000007111472a4 */ /* 0x000fe6000f8e0214 */
[----:B------:R-:W4:Y:S01]  /*4c80*/  LDL.64 R10, [R1+0x28] ;  /* 0x00002800010a7983 */ /* 0x000f220000100a00 */
[----:B------:R-:W-:Y:S03]  /*4c90*/  UIADD3 UR20, UR23, UR20, URZ ;  /* 0x0000001417147290 */ /* 0x000fe6000fffe03f */
[----:B------:R-:W1:Y:S02]  /*4ca0*/  S2R R0, SR_CTAID.Y ;  /* 0x0000000000007919 */ /* 0x000e640000002600 */
[----:B-1----:R-:W-:Y:S05]  /*4cb0*/  SHF.R.S32.HI R6, RZ, 0x1f, R0 ;  /* 0x0000001fff067819 */ /* 0x002fea0000011400 */
[----:B------:R-:W-:Y:S04]  /*4cc0*/  IMAD R6, R6, c[0x0][0x288], RZ ;  /* 0x0000a20006067a24 */ /* 0x000fe800078e02ff */
[----:B------:R-:W-:Y:S02]  /*4cd0*/  IMAD R6, R0, c[0x0][0x28c], R6 ;  /* 0x0000a30000067a24 */ /* 0x000fe400078e0206 */
[----:B--2---:R-:W-:Y:S02]  /*4ce0*/  IMAD.MOV.U32 R4, RZ, RZ, R162 ;  /* 0x000000ffff047224 */ /* 0x004fe400078e00a2 */
[----:B------:R-:W-:Y:S01]  /*4cf0*/  IMAD.MOV.U32 R5, RZ, RZ, R163 ;  /* 0x000000ffff057224 */ /* 0x000fe200078e00a3 */
[C---:B---3--:R-:W-:Y:S02]  /*4d00*/  LOP3.LUT P5, RZ, R154.reuse, 0x1, RZ, 0xc0, !PT ;  /* 0x000000019aff7812 */ /* 0x048fe400078ac0ff */
[----:B------:R-:W-:Y:S01]  /*4d10*/  LOP3.LUT P4, RZ, R154, 0x2, RZ, 0xc0, !PT ;  /* 0x000000029aff7812 */ /* 0x000fe2000788c0ff */
[----:B------:R-:W-:Y:S01]  /*4d20*/  IMAD.WIDE.U32 R4, R0, c[0x0][0x288], R4 ;  /* 0x0000a20000047a25 */ /* 0x000fe200078e0004 */
[----:B----4-:R-:W-:Y:S02]  /*4d30*/  ISETP.GE.OR P5, PT, R158, UR6, !P5 ;  /* 0x000000069e007c0c */ /* 0x010fe4000efa6670 */
[----:B------:R-:W-:Y:S02]  /*4d40*/  LOP3.LUT P2, RZ, R154, 0x4, RZ, 0xc0, !PT ;  /* 0x000000049aff7812 */ /* 0x000fe4000784c0ff */
[----:B------:R-:W-:Y:S02]  /*4d50*/  IADD3 R0, P0, R4, UR8, RZ ;  /* 0x0000000804007c10 */ /* 0x000fe4000ff1e0ff */
[----:B------:R-:W-:Y:S02]  /*4d60*/  ISETP.GE.OR P4, PT, R158, UR6, !P4 ;  /* 0x000000069e007c0c */ /* 0x000fe4000e786670 */
[----:B------:R-:W-:Y:S01]  /*4d70*/  IADD3.X R4, R5, UR13, R6, P0, !PT ;  /* 0x0000000d05047c10 */ /* 0x000fe200087fe406 */
[----:B------:R-:W-:Y:S01]  /*4d80*/  IMAD.U32 R5, RZ, RZ, UR22 ;  /* 0x00000016ff057e24 */ /* 0x000fe2000f8e00ff */
[----:B------:R-:W-:Y:S02]  /*4d90*/  LEA R6, P0, R0, c[0x0][0x280], 0x2 ;  /* 0x0000a00000067a11 */ /* 0x000fe400078010ff */
[----:B------:R-:W-:Y:S02]  /*4da0*/  ISETP.GE.OR P2, PT, R158, UR6, !P2 ;  /* 0x000000069e007c0c */ /* 0x000fe4000d746670 */
[----:B------:R-:W-:Y:S01]  /*4db0*/  LEA.HI.X R7, R0, c[0x0][0x284], R4, 0x2, P0 ;  /* 0x0000a10000077a11 */ /* 0x000fe200000f1404 */
[----:B------:R-:W-:Y:S01]  /*4dc0*/  IMAD.U32 R4, RZ, RZ, UR22 ;  /* 0x00000016ff047e24 */ /* 0x000fe2000f8e00ff */
[----:B------:R-:W-:Y:S01]  /*4dd0*/  LEA R6, P0, R8, R6, 0x2 ;  /* 0x0000000608067211 */ /* 0x000fe200078010ff */
[----:B------:R-:W-:Y:S03]  /*4de0*/  IMAD.U32 R0, RZ, RZ, UR20 ;  /* 0x00000014ff007e24 */ /* 0x000fe6000f8e00ff */
[----:B------:R-:W-:Y:S02]  /*4df0*/  LEA R4, P1, R4, R152, 0x7 ;  /* 0x0000009804047211 */ /* 0x000fe400078238ff */
[----:B------:R-:W-:Y:S02]  /*4e00*/  LEA.HI.X.SX32 R7, R9, R7, 0x2, P0 ;  /* 0x0000000709077211 */ /* 0x000fe400000f16ff */
[----:B------:R-:W-:Y:S01]  /*4e10*/  LEA.HI.X R5, R5, R153, R0, 0x7, P1 ;  /* 0x0000009905057211 */ /* 0x000fe200008f3c00 */
[----:B------:R-:W-:Y:S04]  /*4e20*/  @!P3 IMAD.SHL.U32 R0, R10, 0x10, RZ ;  /* 0x000000100a00b824 */ /* 0x000fe800078e00ff */
[----:B------:R-:W-:Y:S01]  /*4e30*/  @!PT LDS RZ, [RZ] ;  /* 0x00000000fffff984 */ /* 0x000fe20000000800 */
[----:B------:R-:W-:Y:S01]  /*4e40*/  @!PT LDS RZ, [RZ] ;  /* 0x00000000fffff984 */ /* 0x000fe20000000800 */
[----:B------:R-:W-:Y:S01]  /*4e50*/  @!PT LDS RZ, [RZ] ;  /* 0x00000000fffff984 */ /* 0x000fe20000000800 */
[----:B------:R1:W-:Y:S04]  /*4e60*/  LDGSTS.E.BYPASS.LTC128B.128 [R237+0xc080], [R4.64], !P5 ;  /* 0x0c08000004ed7fae */ /* 0x0003e8000e901d52 */
[----:B------:R1:W-:Y:S04]  /*4e70*/  LDGSTS.E.BYPASS.LTC128B.128 [R237+0xd080], [R4.64+0x40], !P4 ;  /* 0x0d08004004ed7fae */ /* 0x0003e8000e101d52 */
[----:B------:R1:W-:Y:S04]  /*4e80*/  LDGSTS.E.BYPASS.LTC128B.128 [R237+0xe080], [R4.64+0x80], !P2 ;  /* 0x0e08008004ed7fae */ /* 0x0003e8000d101d52 */
[----:B------:R1:W-:Y:S02]  /*4e90*/  @!P3 LDGSTS.E.BYPASS.LTC128B.128 [R0+0xf280], [R6.64] ;  /* 0x0f2800000600bfae */ /* 0x0003e4000b901d52 */
.L_x_24:
        /* <DEDUP_REMOVED lines=17> */
[----:B------:R-:W1:Y:S04]  /*4fb0*/  LDSM.16.MT88.2 R28, [R220+0x2800] ;  /* 0x00280000dc1c783b */ /* 0x000e680000004100 */
        /* <DEDUP_REMOVED lines=10> */
[----:B------:R-:W4:Y:S07]  /*5060*/  LDSM.16.MT88.2 R148, [R220+0xc00] ;  /* 0x000c0000dc94783b */ /* 0x000f2e0000004100 */
        /* <DEDUP_REMOVED lines=8> */
[-C--:B------:R-:W-:Y:S08]  /*50f0*/  HMMA.16816.F32 R12, R136, R28.reuse, R12 ;  /* 0x0000001c880c723c */ /* 0x080ff0000000180c */
[C---:B------:R-:W-:Y:S01]  /*5100*/  HMMA.16816.F32 R16, R132.reuse, R28, R16 ;  /* 0x0000001c8410723c */ /* 0x040fe20000001810 */
[----:B------:R-:W4:Y:S07]  /*5110*/  LDSM.16.MT88.2 R28, [R220+0x1000] ;  /* 0x00100000dc1c783b */ /* 0x000f2e0000004100 */
[-C--:B------:R-:W-:Y:S01]  /*5120*/  HMMA.16816.F32 R20, R132, R30.reuse, R20 ;  /* 0x0000001e8414723c */ /* 0x080fe20000001814 */
[----:B------:R-:W-:Y:S07]  /*5130*/  LDSM.16.M88.4 R132, [R228+0x2000] ;  /* 0x00200000e484783b */ /* 0x000fee0000000200 */
[----:B------:R-:W-:Y:S01]  /*5140*/  HMMA.16816.F32 R24, R136, R30, R24 ;  /* 0x0000001e8818723c */ /* 0x000fe20000001818 */
[----:B------:R-:W4:Y:S04]  /*5150*/  LDSM.16.MT88.2 R30, [R220+0x5000] ;  /* 0x00500000dc1e783b */ /* 0x000f280000004100 */
[----:B------:R-:W4:Y:S03]  /*5160*/  LDSM.16.MT88.2 R136, [R220+0x1400] ;  /* 0x00140000dc88783b */ /* 0x000f260000004100 */
[-C--:B------:R-:W-:Y:S01]  /*5170*/  HMMA.16816.F32 R4, R140, R148.reuse, R4 ;  /* 0x000000948c04723c */ /* 0x080fe20000001804 */
[----:B------:R-:W-:Y:S07]  /*5180*/  LDSM.16.MT88.2 R138, [R220+0x3400] ;  /* 0x00340000dc8a783b */ /* 0x000fee0000004100 */
[C---:B------:R-:W-:Y:S08]  /*5190*/  HMMA.16816.F32 R8, R152.reuse, R148, R8 ;  /* 0x000000949808723c */ /* 0x040ff00000001808 */
[-C--:B------:R-:W-:Y:S08]  /*51a0*/  HMMA.16816.F32 R12, R152, R156.reuse, R12 ;  /* 0x0000009c980c723c */ /* 0x080ff0000000180c */
[C---:B------:R-:W-:Y:S01]  /*51b0*/  HMMA.16816.F32 R16, R140.reuse, R156, R16 ;  /* 0x0000009c8c10723c */ /* 0x040fe20000001810 */
[----:B------:R-:W4:Y:S07]  /*51c0*/  LDSM.16.M88.4 R156, [R228+0x3000] ;  /* 0x00300000e49c783b */ /* 0x000f2e0000000200 */
        /* <DEDUP_REMOVED lines=11> */
[-C--:B------:R-:W-:Y:S01]  /*5280*/  HMMA.16816.F32 R20, R32, R30.reuse, R20 ;  /* 0x0000001e2014723c */ /* 0x080fe20000001814 */
[----:B------:R-:W-:Y:S07]  /*5290*/  LDSM.16.M88.4 R32, [R231+0x2000] ;  /* 0x00200000e720783b */ /* 0x000fee0000000200 */
[----:B------:R-:W-:Y:S01]  /*52a0*/  HMMA.16816.F32 R24, R144, R30, R24 ;  /* 0x0000001e9018723c */ /* 0x000fe20000001818 */
[----:B------:R-:W2:Y:S04]  /*52b0*/  LDSM.16.MT88.2 R30, [R220+0x5800] ;  /* 0x00580000dc1e783b */ /* 0x000ea80000004100 */
        /* <DEDUP_REMOVED lines=23> */
[-C--:B------:R-:W-:Y:S04]  /*5430*/  HMMA.16816.F32 R20, R140, R30.reuse, R20 ;  /* 0x0000001e8c14723c */ /* 0x080fe80000001814 */
        /* <DEDUP_REMOVED lines=34> */
[-C--:B-1---5:R-:W-:Y:S03]  /*5660*/  HMMA.16816.F32 R84, R4, R8.reuse, R84 ;  /* 0x000000080454723c */ /* 0x0a2fe60000001854 */
        /* <DEDUP_REMOVED lines=40> */
[----:B------:R-:W2:Y:S04]  /*58f0*/  LDSM.16.MT88.4 R8, [R0+0x7c80] ;  /* 0x007c80000008783b */ /* 0x000ea80000004200 */
        /* <DEDUP_REMOVED lines=26> */
.L_x_22:
[----:B----4-:R-:W3:Y:S01]  /*5aa0*/  LDL.LU.64 R8, [R1+0x28] ;  /* 0x0000280001087983 */ /* 0x010ee20000300a00 */
[----:B------:R-:W1:Y:S01]  /*5ab0*/  S2UR UR6, SR_CTAID.X ;  /* 0x00000000000679c3 */ /* 0x000e620000002500 */
[----:B------:R-:W-:Y:S01]  /*5ac0*/  MOV R0, 0x1 ;  /* 0x0000000100007802 */ /* 0x000fe20000000f00 */
[----:B------:R-:W-:Y:S01]  /*5ad0*/  USHF.R.S32.HI UR4, URZ, 0x1f, UR15 ;  /* 0x0000001f3f047899 */ /* 0x000fe2000801140f */
[----:B------:R-:W4:Y:S01]  /*5ae0*/  S2R R2, SR_CTAID.Y ;  /* 0x0000000000027919 */ /* 0x000f220000002600 */
[----:B------:R-:W-:Y:S01]  /*5af0*/  FMUL.FTZ R84, R84, c[0x0][0x298] ;  /* 0x0000a60054547a20 */ /* 0x000fe20000410000 */
[----:B------:R-:W-:Y:S01]  /*5b00*/  ISETP.NE.AND P1, PT, R0, c[0x0][0x338], PT ;  /* 0x0000ce0000007a0c */ /* 0x000fe20003f25270 */
[----:B-1----:R-:W-:-:S12]  /*5b10*/  UIMAD UR6, UR6, 0x3000, URZ ;  /* 0x00003000060678a4 */ /* 0x002fd8000f8e023f */
[----:B----4-:R-:W-:Y:S01]  /*5b20*/  @P1 IMAD.HI.U32 R0, R2, c[0x0][0x33c], RZ ;  /* 0x0000cf0002001a27 */ /* 0x010fe200078e00ff */
[----:B------:R-:W-:Y:S01]  /*5b30*/  USHF.R.S32.HI UR11, URZ, 0x1f, UR6 ;  /* 0x0000001f3f0b7899 */ /* 0x000fe20008011406 */
[----:B--2---:R-:W-:-:S03]  /*5b40*/  SHF.R.S32.HI R3, RZ, 0x1f, R2 ;  /* 0x0000001fff037819 */ /* 0x004fc60000011402 */
[----:B------:R-:W-:-:S04]  /*5b50*/  @P1 SHF.R.U32.HI R0, RZ, c[0x0][0x340], R0 ;  /* 0x0000d000ff001a19 */ /* 0x000fc80000011600 */
[----:B------:R-:W-:Y:S02]  /*5b60*/  @P1 SHF.R.S32.HI R6, RZ, 0x1f, R0 ;  /* 0x0000001fff061819 */ /* 0x000fe40000011400 */
[----:B------:R-:W-:Y:S02]  /*5b70*/  @P1 MOV R2, R0 ;  /* 0x0000000000021202 */ /* 0x000fe40000000f00 */
[----:B------:R-:W-:-:S05]  /*5b80*/  @P1 MOV R3, R6 ;  /* 0x0000000600031202 */ /* 0x000fca0000000f00 */
[C---:B------:R-:W-:Y:S02]  /*5b90*/  IMAD R0, R3.reuse, c[0x0][0x328], RZ ;  /* 0x0000ca0003007a24 */ /* 0x040fe400078e02ff */
[----:B------:R-:W-:Y:S02]  /*5ba0*/  IMAD R3, R3, c[0x0][0x300], RZ ;  /* 0x0000c00003037a24 */ /* 0x000fe400078e02ff */
[----:B------:R-:W-:Y:S02]  /*5bb0*/  IMAD R0, R2, c[0x0][0x32c], R0 ;  /* 0x0000cb0002007a24 */ /* 0x000fe400078e0200 */
[----:B------:R-:W-:Y:S02]  /*5bc0*/  FMUL.FTZ R85, R85, c[0x0][0x298] ;  /* 0x0000a60055557a20 */ /* 0x000fe40000410000 */
[----:B------:R-:W-:Y:S02]  /*5bd0*/  FMUL.FTZ R87, R87, c[0x0][0x298] ;  /* 0x0000a60057577a20 */ /* 0x000fe40000410000 */
[----:B------:R-:W-:-:S02]  /*5be0*/  FMUL.FTZ R88, R88, c[0x0][0x298] ;  /* 0x0000a60058587a20 */ /* 0x000fc40000410000 */
[----:B------:R-:W-:Y:S02]  /*5bf0*/  FMUL.FTZ R89, R89, c[0x0][0x298] ;  /* 0x0000a60059597a20 */ /* 0x000fe40000410000 */
[----:B------:R-:W-:Y:S02]  /*5c00*/  FMUL.FTZ R90, R90, c[0x0][0x298] ;  /* 0x0000a6005a5a7a20 */ /* 0x000fe40000410000 */
[----:B------:R-:W-:Y:S02]  /*5c10*/  FMUL.FTZ R91, R91, c[0x0][0x298] ;  /* 0x0000a6005b5b7a20 */ /* 0x000fe40000410000 */
        /* <DEDUP_REMOVED lines=39> */
[----:B------:R-:W-:Y:S01]  /*5e90*/  FMUL.FTZ R127, R127, c[0x0][0x298] ;  /* 0x0000a6007f7f7a20 */ /* 0x000fe20000410000 */
[----:B------:R-:W-:Y:S01]  /*5ea0*/  BAR.SYNC.DEFER_BLOCKING 0x1, 0x100 ;  /* 0x0044000000007b1d */ /* 0x000fe20000010000 */
[----:B---3--:R-:W-:-:S05]  /*5eb0*/  IADD3 R4, P0, R8, UR6, RZ ;  /* 0x0000000608047c10 */ /* 0x008fca000ff1e0ff */
[----:B------:R-:W-:Y:S02]  /*5ec0*/  ULDC.64 UR6, c[0x0][0x330] ;  /* 0x0000cc0000067ab9 */ /* 0x000fe40000000a00 */
[----:B------:R-:W-:Y:S01]  /*5ed0*/  UIMAD UR6, UR4, UR6, URZ ;  /* 0x00000006040672a4 */ /* 0x000fe2000f8e023f */
[----:B------:R-:W-:-:S03]  /*5ee0*/  LEA.HI.X.SX32 R5, R8, UR11, 0x1, P0 ;  /* 0x0000000b08057c11 */ /* 0x000fc600080f0eff */
[----:B------:R-:W-:Y:S02]  /*5ef0*/  UIMAD UR11, UR15, UR7, UR6 ;  /* 0x000000070f0b72a4 */ /* 0x000fe4000f8e0206 */
[C-C-:B------:R-:W-:Y:S01]  /*5f00*/  IMAD.WIDE.U32 R8, R2.reuse, c[0x0][0x328], R4.reuse ;  /* 0x0000ca0002087a25 */ /* 0x140fe200078e0004 */
[----:B------:R-:W-:Y:S02]  /*5f10*/  ULDC.64 UR6, c[0x0][0x308] ;  /* 0x0000c20000067ab9 */ /* 0x000fe40000000a00 */
[----:B------:R-:W-:Y:S01]  /*5f20*/  UIMAD UR6, UR4, UR6, URZ ;  /* 0x00000006040672a4 */ /* 0x000fe2000f8e023f */
[C---:B------:R-:W-:Y:S01]  /*5f30*/  IMAD.WIDE.U32 R6, R2.reuse, c[0x0][0x300], R4 ;  /* 0x0000c00002067a25 */ /* 0x040fe200078e0004 */
[----:B------:R-:W-:Y:S02]  /*5f40*/  IADD3 R5, R9, R0, RZ ;  /* 0x0000000009057210 */ /* 0x000fe40007ffe0ff */
[----:B------:R-:W-:Y:S01]  /*5f50*/  MOV R9, UR15 ;  /* 0x0000000f00097c02 */ /* 0x000fe20008000f00 */
[----:B------:R-:W-:Y:S01]  /*5f60*/  IMAD R2, R2, c[0x0][0x304], R3 ;  /* 0x0000c10002027a24 */ /* 0x000fe200078e0203 */
[----:B------:R-:W-:Y:S01]  /*5f70*/  MOV R4, R8 ;  /* 0x0000000800047202 */ /* 0x000fe20000000f00 */
[----:B------:R-:W-:Y:S01]  /*5f80*/  UIMAD UR6, UR15, UR7, UR6 ;  /* 0x000000070f0672a4 */ /* 0x000fe2000f8e0206 */
[----:B------:R-:W-:-:S02]  /*5f90*/  MOV R0, UR15 ;  /* 0x0000000f00007c02 */ /* 0x000fc40008000f00 */
[----:B------:R-:W-:Y:S01]  /*5fa0*/  IADD3 R3, R7, R2, RZ ;  /* 0x0000000207037210 */ /* 0x000fe20007ffe0ff */
[----:B------:R-:W-:Y:S01]  /*5fb0*/  IMAD.WIDE.U32 R8, R9, c[0x0][0x330], R4 ;  /* 0x0000cc0009087a25 */ /* 0x000fe200078e0004 */
[----:B------:R-:W-:-:S05]  /*5fc0*/  MOV R2, R6 ;  /* 0x0000000600027202 */ /* 0x000fca0000000f00 */
[----:B------:R-:W-:Y:S01]  /*5fd0*/  IMAD.WIDE.U32 R6, R0, c[0x0][0x308], R2 ;  /* 0x0000c20000067a25 */ /* 0x000fe200078e0002 */
[----:B------:R-:W-:Y:S02]  /*5fe0*/  IADD3 R0, R9, UR11, RZ ;  /* 0x0000000b09007c10 */ /* 0x000fe4000fffe0ff */
[----:B------:R-:W-:Y:S02]  /*5ff0*/  LEA R2, P1, R8, c[0x0][0x310], 0x2 ;  /* 0x0000c40008027a11 */ /* 0x000fe400078210ff */
[----:B------:R-:W-:Y:S02]  /*6000*/  LEA R4, P0, R6, c[0x0][0x2e8], 0x2 ;  /* 0x0000ba0006047a11 */ /* 0x000fe400078010ff */
[----:B------:R-:W-:Y:S02]  /*6010*/  LEA.HI.X R3, R8, c[0x0][0x314], R0, 0x2, P1 ;  /* 0x0000c50008037a11 */ /* 0x000fe400008f1400 */
[----:B------:R-:W-:-:S03]  /*6020*/  IADD3 R5, R7, UR6, RZ ;  /* 0x0000000607057c10 */ /* 0x000fc6000fffe0ff */
[----:B------:R-:W-:Y:S01]  /*6030*/  RED.E.ADD.F32.FTZ.RN.STRONG.GPU [R2.64], R36 ;  /* 0x000000240200798e */ /* 0x000fe2000c10e792 */
[----:B------:R-:W-:-:S03]  /*6040*/  LEA.HI.X R5, R6, c[0x0][0x2ec], R5, 0x2, P0 ;  /* 0x0000bb0006057a11 */ /* 0x000fc600000f1405 */
        /* <DEDUP_REMOVED lines=40> */
[----:B------:R-:W-:Y:S01]  /*62d0*/  RED.E.ADD.F32.FTZ.RN.STRONG.GPU [R2.64+0xa400], R81 ;  /* 0x00a400510200798e */ /* 0x000fe2000c10e792 */
[----:B------:R-:W-:-:S03]  /*62e0*/  FMUL.FTZ R7, R86, c[0x0][0x298] ;  /* 0x0000a60056077a20 */ /* 0x000fc60000410000 */
[----:B------:R-:W-:Y:S04]  /*62f0*/  RED.E.ADD.F32.FTZ.RN.STRONG.GPU [R2.64+0xa800], R82 ;  /* 0x00a800520200798e */ /* 0x000fe8000c10e792 */
[----:B------:R-:W-:Y:S04]  /*6300*/  RED.E.ADD.F32.FTZ.RN.STRONG.GPU [R2.64+0xac00], R83 ;  /* 0x00ac00530200798e */ /* 0x000fe8000c10e792 */
[----:B------:R-:W-:Y:S04]  /*6310*/  RED.E.ADD.F32.FTZ.RN.STRONG.GPU [R2.64+0xb000], R76 ;  /* 0x00b0004c0200798e */ /* 0x000fe8000c10e792 */
[----:B------:R-:W-:Y:S04]  /*6320*/  RED.E.ADD.F32.FTZ.RN.STRONG.GPU [R2.64+0xb400], R77 ;  /* 0x00b4004d0200798e */ /* 0x000fe8000c10e792 */
[----:B------:R-:W-:Y:S04]  /*6330*/  RED.E.ADD.F32.FTZ.RN.STRONG.GPU [R2.64+0xb800], R78 ;  /* 0x00b8004e0200798e */ /* 0x000fe8000c10e792 */
[----:B------:R-:W-:Y:S04]  /*6340*/  RED.E.ADD.F32.FTZ.RN.STRONG.GPU [R2.64+0xbc00], R79 ;  /* 0x00bc004f0200798e */ /* 0x000fe8000c10e792 */
[----:B------:R-:W-:Y:S04]  /*6350*/  RED.E.ADD.F32.FTZ.RN.STRONG.GPU [R4.64], R84 ;  /* 0x000000540400798e */ /* 0x000fe8000c10e792 */
        /* <DEDUP_REMOVED lines=47> */
[----:B------:R-:W-:Y:S05]  /*6650*/  EXIT ;  /* 0x000000000000794d */ /* 0x000fea0003800000 */
.L_x_26:
        /* <DEDUP_REMOVED lines=10> */
.L_x_1383:


//--------------------- .text._ZN7cutlass13device_kernelIN5flash19enable_sm80_to_sm89INS1_16FlashAttnBwdSm80INS1_25CollectiveMainloopBwdSm80ILi2ELi1EN4cute5tupleIJNS5_1CILi64EEENS7_ILi128EEENS7_ILi96EEEEEENS_6half_tEfNS_4arch4Sm80ELb0ELb0ELb1ELb0ELb1ELb0ELb0ELb0ELi2ELi2ELi4ELi2ELb1EEENS1_24CollectiveEpilogueBwdGQAISB_fSE_Li256ELb0ELb1EEENS1_19SingleTileSchedulerILb0ELb0ELb0ELi128EEEEEEEEEvNT_6ParamsE --------------------------
	.section	.text._ZN7cutlass13device_kernelIN5flash19enable_sm80_to_sm89INS1_16FlashAttnBwdSm80INS1_25CollectiveMainloopBwdSm80ILi2ELi1EN4cute5tupleIJNS5_1CILi64EEENS7_ILi128EEENS7_ILi96EEEEEENS_6half_tEfNS_4arch4Sm80ELb0ELb0ELb1ELb0ELb1ELb0ELb0ELb0ELi2ELi2ELi4ELi2ELb1EEENS1_24CollectiveEpilogueBwdGQAISB_fSE_Li256ELb0ELb1EEENS1_19SingleTileSchedulerILb0ELb0ELb0ELi128EEEEEEEEEvNT_6ParamsE,"ax",@progbits
	.sectioninfo	@"SHI_REGISTERS=255"
	.align	128
.text._ZN7cutlass13device_kernelIN5flash19enable_sm80_to_sm89INS1_16FlashAttnBwdSm80INS1_25CollectiveMainloopBwdSm80ILi2ELi1EN4cute5tupleIJNS5_1CILi64EEENS7_ILi128EEENS7_ILi96EEEEEENS_6half_tEfNS_4arch4Sm80ELb0ELb0ELb1ELb0ELb1ELb0ELb0ELb0ELi2ELi2ELi4ELi2ELb1EEENS1_24CollectiveEpilogueBwdGQAISB_fSE_Li256ELb0ELb1EEENS1_19SingleTileSchedulerILb0ELb0ELb0ELi128EEEEEEEEEvNT_6ParamsE:
        .type           _ZN7cutlass13device_kernelIN5flash19enable_sm80_to_sm89INS1_16FlashAttnBwdSm80INS1_25CollectiveMainloopBwdSm80ILi2ELi1EN4cute5tupleIJNS5_1CILi64EEENS7_ILi128EEENS7_ILi96EEEEEENS_6half_tEfNS_4arch4Sm80ELb0ELb0ELb1ELb0ELb1ELb0ELb0ELb0ELi2ELi2ELi4ELi2ELb1EEENS1_24CollectiveEpilogueBwdGQAISB_fSE_Li256ELb0ELb1EEENS1_19SingleTileSchedulerILb0ELb0ELb0ELi128EEEEEEEEEvNT_6ParamsE,@function
        .size           _ZN7cutlass13device_kernelIN5flash19enable_sm80_to_sm89INS1_16FlashAttnBwdSm80INS1_25CollectiveMainloopBwdSm80ILi2ELi1EN4cute5tupleIJNS5_1CILi64EEENS7_ILi128EEENS7_ILi96EEEEEENS_6half_tEfNS_4arch4Sm80ELb0ELb0ELb1ELb0ELb1ELb0ELb0ELb0ELi2ELi2ELi4ELi2ELb1EEENS1_24CollectiveEpilogueBwdGQAISB_fSE_Li256ELb0ELb1EEENS1_19SingleTileSchedulerILb0ELb0ELb0ELi128EEEEEEEEEvNT_6ParamsE,(.L_x_1384 - _ZN7cutlass13device_kernelIN5flash19enable_sm80_to_sm89INS1_16FlashAttnBwdSm80INS1_25CollectiveMainloopBwdSm80ILi2ELi1EN4cute5tupleIJNS5_1CILi64EEENS7_ILi128EEENS7_ILi96EEEEEENS_6half_tEfNS_4arch4Sm80ELb0ELb0ELb1ELb0ELb1ELb0ELb0ELb0ELi2ELi2ELi4ELi2ELb1EEENS1_24CollectiveEpilogueBwdGQAISB_fSE_Li256ELb0ELb1EEENS1_19SingleTileSchedulerILb0ELb0ELb0ELi128EEEEEEEEEvNT_6ParamsE)
        .other          _ZN7cutlass13device_kernelIN5flash19enable_sm80_to_sm89INS1_16FlashAttnBwdSm80INS1_25CollectiveMainloopBwdSm80ILi2ELi1EN4cute5tupleIJNS5_1CILi64EEENS7_ILi128EEENS7_ILi96EEEEEENS_6half_tEfNS_4arch4Sm80ELb0ELb0ELb1ELb0ELb1ELb0ELb0ELb0ELi2ELi2ELi4ELi2ELb1EEENS1_24CollectiveEpilogueBwdGQAISB_fSE_Li256ELb0ELb1EEENS1_19SingleTileSchedulerILb0ELb0ELb0ELi128EEEEEEEEEvNT_6ParamsE,@"STO_CUDA_ENTRY STV_DEFAULT"
_ZN7cutlass13device_kernelIN5flash19enable_sm80_to_sm89INS1_16FlashAttnBwdSm80INS1_25CollectiveMainloopBwdSm80ILi2ELi1EN4cute5tupleIJNS5_1CILi64EEENS7_ILi128EEENS7_ILi96EEEEEENS_6half_tEfNS_4arch4Sm80ELb0ELb0ELb1ELb0ELb1ELb0ELb0ELb0ELi2ELi2ELi4ELi2ELb1EEENS1_24CollectiveEpilogueBwdGQAISB_fSE_Li256ELb0ELb1EEENS1_19SingleTileSchedulerILb0ELb0ELb0ELi128EEEEEEEEEvNT_6ParamsE:
        /* <DEDUP_REMOVED lines=59> */
[----:B------:R-:W-:Y:S01]  /*03b0*/  ULDC UR9, c[0x0][0x168] ;  /* 0x00005a0000097ab9 */ /* 0x000fe20000000800 */
        /* <DEDUP_REMOVED lines=9> */
[----:B------:R-:W-:Y:S01]  /*0450*/  UISETP.GE.AND UP0, UPT, UR9, 0x1, UPT ;  /* 0x000000010900788c */ /* 0x000fe2000bf06270 */
        /* <DEDUP_REMOVED lines=69> */
[----:B------:R-:W-:Y:S01]  /*08b0*/  CS2R R72, SRZ ;  /* 0x0000000000487805 */ /* 0x000fe2000001ff00 */
[----:B------:R-:W-:Y:S01]  /*08c0*/  CS2R R70, SRZ ;  /* 0x0000000000467805 */ /* 0x000fe2000001ff00 */
[----:B------:R-:W-:Y:S01]  /*08d0*/  UIMAD UR4, UR17, UR5, UR4 ;  /* 0x00000005110472a4 */ /* 0x000fe2000f8e0204 */
[----:B------:R-:W-:Y:S01]  /*08e0*/  IMAD R7, R17, 0x8, R0 ;  /* 0x0000000811077824 */ /* 0x000fe200078e0200 */
[----:B------:R-:W-:Y:S01]  /*08f0*/  LEA R6, P0, R8, c[0x0][0x1c0], 0x1 ;  /* 0x0000700008067a11 */ /* 0x000fe200078008ff */
[C---:B------:R-:W-:Y:S01]  /*0900*/  IMAD R14, R42.reuse, c[0x0][0x17c], R10 ;  /* 0x00005f002a0e7a24 */ /* 0x040fe200078e020a */
[----:B------:R-:W-:Y:S01]  /*0910*/  CS2R R68, SRZ ;  /* 0x0000000000447805 */ /* 0x000fe2000001ff00 */
        /* <DEDUP_REMOVED lines=262> */
[----:B------:R-:W-:Y:S01]  /*1980*/  IMAD.SHL.U32 R235, R26, 0x2, RZ ;  /* 0x000000021aeb7824 */ /* 0x000fe200078e00ff */
[----:B------:R-:W-:Y:S01]  /*1990*/  LOP3.LUT P0, RZ, R11, 0x4, RZ, 0xc0, !PT ;  /* 0x000000040bff7812 */ /* 0x000fe2000780c0ff */
[----:B------:R-:W-:Y:S01]  /*19a0*/  IMAD R5, R33, c[0x0][0x238], RZ ;  /* 0x00008e0021057a24 */ /* 0x000fe200078e02ff */
[----:B------:R-:W-:Y:S01]  /*19b0*/  LEA.HI R0, R0, R14, RZ, 0x2 ;  /* 0x0000000e00007211 */ /* 0x000fe200078f10ff */
[----:B------:R-:W-:Y:S01]  /*19c0*/  ULDC.64 UR4, c[0x0][0x240] ;  /* 0x0000900000047ab9 */ /* 0x000fe20000000a00 */
[--C-:B------:R-:W-:Y:S01]  /*19d0*/  SHF.R.S32.HI R35, RZ, 0x1f, R34.reuse ;  /* 0x0000001fff237819 */ /* 0x100fe20000011422 */
[----:B------:R-:W-:Y:S01]  /*19e0*/  IMAD R5, R32, c[0x0][0x23c], R5 ;  /* 0x00008f0020057a24 */ /* 0x000fe200078e0205 */
[----:B------:R-:W-:Y:S01]  /*19f0*/  LOP3.LUT R4, R0, 0xfffffffc, RZ, 0xc0, !PT ;  /* 0xfffffffc00047812 */ /* 0x000fe200078ec0ff */
[----:B------:R-:W-:Y:S01]  /*1a00*/  UIMAD UR4, UR6, UR4, URZ ;  /* 0x00000004060472a4 */ /* 0x000fe2000f8e023f */
[C---:B------:R-:W-:Y:S01]  /*1a10*/  IADD3 R0, R235.reuse, 0xf480, RZ ;  /* 0x0000f480eb007810 */ /* 0x040fe20007ffe0ff */
[----:B--2---:R-:W-:Y:S01]  /*1a20*/  IMAD.WIDE.U32 R2, R32, c[0x0][0x238], R34 ;  /* 0x00008e0020027a25 */ /* 0x004fe200078e0022 */
[----:B------:R-:W-:Y:S01]  /*1a30*/  IADD3 R236, R235, 0xf4c0, RZ ;  /* 0x0000f4c0ebec7810 */ /* 0x000fe20007ffe0ff */
[----:B------:R-:W-:Y:S01]  /*1a40*/  UIMAD UR5, UR17, UR5, UR4 ;  /* 0x00000005110572a4 */ /* 0x000fe2000f8e0204 */
[----:B------:R1:W-:Y:S01]  /*1a50*/  STL [R1+0x2c], R35 ;  /* 0x00002c2301007387 */ /* 0x0003e20000100800 */
[----:B------:R-:W-:Y:S01]  /*1a60*/  @P0 IADD3 R236, R0, -0x40, RZ ;  /* 0xffffffc000ec0810 */ /* 0x000fe20007ffe0ff */
[----:B------:R-:W-:Y:S01]  /*1a70*/  IMAD.IADD R3, R3, 0x1, R5 ;  /* 0x0000000103037824 */ /* 0x000fe200078e0205 */
[----:B------:R-:W-:Y:S01]  /*1a80*/  LEA R226, R226, 0x13480, 0x1 ;  /* 0x00013480e2e27811 */ /* 0x000fe200078e08ff */
[----:B------:R-:W-:Y:S01]  /*1a90*/  IMAD.U32 R0, RZ, RZ, UR17 ;  /* 0x00000011ff007e24 */ /* 0x000fe2000f8e00ff */
[----:B------:R-:W-:Y:S01]  /*1aa0*/  LOP3.LUT R238, R238, 0xfffffffc, RZ, 0xc0, !PT ;  /* 0xfffffffceeee7812 */ /* 0x000fe200078ec0ff */
[----:B------:R-:W-:Y:S01]  /*1ab0*/  IMAD.SHL.U32 R225, R230, 0x2, RZ ;  /* 0x00000002e6e17824 */ /* 0x000fe200078e00ff */
[----:B------:R-:W-:Y:S01]  /*1ac0*/  UIADD3 UR9, UR9, 0x3f, URZ ;  /* 0x0000003f09097890 */ /* 0x000fe2000fffe03f */
[----:B------:R-:W-:Y:S01]  /*1ad0*/  IMAD.WIDE.U32 R6, R0, c[0x0][0x240], R2 ;  /* 0x0000900000067a25 */ /* 0x000fe200078e0002 */
[----:B------:R-:W-:Y:S01]  /*1ae0*/  IADD3 R238, R10, -R238, RZ ;  /* 0x800000ee0aee7210 */ /* 0x000fe20007ffe0ff */
[----:B------:R-:W-:Y:S01]  /*1af0*/  ULDC UR10, c[0x0][0x278] ;  /* 0x00009e00000a7ab9 */ /* 0x000fe20000000800 */
[----:B------:R-:W-:Y:S01]  /*1b00*/  IADD3 R225, R225, 0xc080, RZ ;  /* 0x0000c080e1e17810 */ /* 0x000fe20007ffe0ff */
[----:B------:R-:W-:Y:S01]  /*1b10*/  IMAD.IADD R4, R14, 0x1, -R4 ;  /* 0x000000010e047824 */ /* 0x000fe200078e0a04 */
[----:B------:R-:W-:Y:S01]  /*1b20*/  IADD3 R0, R7, UR5, RZ ;  /* 0x0000000507007c10 */ /* 0x000fe2000fffe0ff */
[----:B------:R1:W-:Y:S01]  /*1b30*/  STL.64 [R1+0x48], R6 ;  /* 0x0000480601007387 */ /* 0x0003e20000100a00 */
[----:B------:R-:W-:Y:S01]  /*1b40*/  USHF.R.S32.HI UR8, URZ, 0x1f, UR9 ;  /* 0x0000001f3f087899 */ /* 0x000fe20008011409 */
[----:B------:R-:W-:Y:S01]  /*1b50*/  IMAD R228, R232, 0x2, R226 ;  /* 0x00000002e8e47824 */ /* 0x000fe200078e02e2 */
[----:B------:R-:W-:Y:S01]  /*1b60*/  LEA R227, R231, R226, 0x1 ;  /* 0x000000e2e7e37211 */ /* 0x000fe200078e08ff */
[----:B------:R1:W-:Y:S01]  /*1b70*/  STL [R1+0x44], R0 ;  /* 0x0000440001007387 */ /* 0x0003e20000100800 */
[----:B------:R-:W-:Y:S01]  /*1b80*/  IMAD R4, R4, -0x8, R31 ;  /* 0xfffffff804047824 */ /* 0x000fe200078e021f */
[----:B------:R-:W-:Y:S01]  /*1b90*/  ULEA.HI UR8, UR8, UR9, URZ, 0x6 ;  /* 0x0000000908087291 */ /* 0x000fe2000f8f303f */
[----:B------:R-:W-:Y:S01]  /*1ba0*/  SHF.L.U32 R221, R221, 0x1, RZ ;  /* 0x00000001dddd7819 */ /* 0x000fe200000006ff */
[----:B------:R-:W-:Y:S01]  /*1bb0*/  ULDC UR7, c[0x0][0x290] ;  /* 0x0000a40000077ab9 */ /* 0x000fe20000000800 */
        /* <DEDUP_REMOVED lines=53> */
[C---:B------:R-:W-:Y:S01]  /*1f10*/  SHF.L.U32 R224, R230.reuse, 0x1, RZ ;  /* 0x00000001e6e07819 */ /* 0x040fe200000006ff */
[----:B------:R-:W-:Y:S01]  /*1f20*/  IMAD.IADD R234, R230, 0x1, R233 ;  /* 0x00000001e6ea7824 */ /* 0x000fe200078e02e9 */
[----:B------:R-:W-:-:S02]  /*1f30*/  UIMAD UR10, UR17, UR10, URZ ;  /* 0x0000000a110a72a4 */ /* 0x000fc4000f8e023f */
[----:B------:R-:W-:Y:S02]  /*1f40*/  UIMAD UR7, UR17, UR7, URZ ;  /* 0x00000007110772a4 */ /* 0x000fe4000f8e023f */
[----:B------:R-:W-:Y:S02]  /*1f50*/  UMOV UR4, URZ ;  /* 0x0000003f00047c82 */ /* 0x000fe40008000000 */
[----:B------:R-:W-:Y:S02]  /*1f60*/  UMOV UR18, 0x1 ;  /* 0x0000000100127882 */ /* 0x000fe40000000000 */
[----:B------:R-:W-:Y:S02]  /*1f70*/  UMOV UR14, URZ ;  /* 0x0000003f000e7c82 */ /* 0x000fe40008000000 */
[----:B------:R-:W-:Y:S02]  /*1f80*/  ULDC UR11, c[0x0][0x168] ;  /* 0x00005a00000b7ab9 */ /* 0x000fe40000000800 */
[----:B------:R-:W-:-:S02]  /*1f90*/  USHF.R.S32.HI UR17, URZ, 0x6, UR8 ;  /* 0x000000063f117899 */ /* 0x000fc40008011408 */
[----:B-1----:R-:W-:Y:S02]  /*1fa0*/  ULDC UR5, c[0x0][0x168] ;  /* 0x00005a0000057ab9 */ /* 0x002fe40000000800 */
.L_x_30:
        /* <DEDUP_REMOVED lines=218> */
.L_x_28:
        /* <DEDUP_REMOVED lines=533> */
.L_x_29:
        /* <DEDUP_REMOVED lines=192> */
.L_x_27:
[----:B--2-4-:R-:W2:Y:S01]  /*5aa0*/  LDL.64 R2, [R1+0x28] ;  /* 0x0000280001027983 */ /* 0x014ea20000100a00 */
[----:B------:R-:W1:Y:S01]  /*5ab0*/  S2UR UR11, SR_CTAID.Y ;  /* 0x00000000000b79c3 */ /* 0x000e620000002600 */
[----:B------:R-:W-:Y:S01]  /*5ac0*/  UMOV UR4, 0x1 ;  /* 0x0000000100047882 */ /* 0x000fe20000000000 */
[----:B------:R-:W-:Y:S01]  /*5ad0*/  BSSY B0, `(.L_x_31) ;  /* 0x0000058000007945 */ /* 0x000fe20003800000 */
[----:B------:R-:W-:Y:S01]  /*5ae0*/  ULDC.64 UR16, c[0x0][0x338] ;  /* 0x0000ce0000107ab9 */ /* 0x000fe20000000a00 */
[----:B------:R-:W-:Y:S01]  /*5af0*/  FMUL.FTZ R84, R84, c[0x0][0x298] ;  /* 0x0000a60054547a20 */ /* 0x000fe20000410000 */
[----:B------:R-:W-:Y:S01]  /*5b00*/  UISETP.NE.AND UP0, UPT, UR4, UR16, UPT ;  /* 0x000000100400728c */ /* 0x000fe2000bf05270 */
[----:B------:R-:W-:Y:S01]  /*5b10*/  FMUL.FTZ R85, R85, c[0x0][0x298] ;  /* 0x0000a60055557a20 */ /* 0x000fe20000410000 */
[----:B------:R-:W-:Y:S01]  /*5b20*/  ULDC UR9, c[0x0][0x340] ;  /* 0x0000d00000097ab9 */ /* 0x000fe20000000800 */
[----:B------:R-:W3:Y:S01]  /*5b30*/  S2UR UR8, SR_CTAID.X ;  /* 0x00000000000879c3 */ /* 0x000ee20000002500 */
[----:B------:R-:W-:Y:S01]  /*5b40*/  ULDC UR4, c[0x0][0x358] ;  /* 0x0000d60000047ab9 */ /* 0x000fe20000000800 */
[----:B------:R-:W-:Y:S01]  /*5b50*/  FMUL.FTZ R86, R86, c[0x0][0x298] ;  /* 0x0000a60056567a20 */ /* 0x000fe20000410000 */
[----:B------:R-:W-:Y:S01]  /*5b60*/  ULDC UR5, c[0x0][0x2f4] ;  /* 0x0000bd0000057ab9 */ /* 0x000fe20000000800 */
[----:B------:R-:W-:-:S02]  /*5b70*/  FMUL.FTZ R87, R87, c[0x0][0x298] ;  /* 0x0000a60057577a20 */ /* 0x000fc40000410000 */
[----:B------:R-:W-:Y:S02]  /*5b80*/  FMUL.FTZ R88, R88, c[0x0][0x298] ;  /* 0x0000a60058587a20 */ /* 0x000fe40000410000 */
[----:B------:R-:W4:Y:S01]  /*5b90*/  S2UR UR7, SR_CTAID.Z ;  /* 0x00000000000779c3 */ /* 0x000f220000002700 */
[----:B------:R-:W-:Y:S02]  /*5ba0*/  FMUL.FTZ R89, R89, c[0x0][0x298] ;  /* 0x0000a60059597a20 */ /* 0x000fe40000410000 */
[----:B------:R-:W-:Y:S02]  /*5bb0*/  FMUL.FTZ R90, R90, c[0x0][0x298] ;  /* 0x0000a6005a5a7a20 */ /* 0x000fe40000410000 */
[----:B------:R-:W-:Y:S02]  /*5bc0*/  FMUL.FTZ R91, R91, c[0x0][0x298] ;  /* 0x0000a6005b5b7a20 */ /* 0x000fe40000410000 */
[----:B------:R-:W-:Y:S01]  /*5bd0*/  FMUL.FTZ R96, R96, c[0x0][0x298] ;  /* 0x0000a60060607a20 */ /* 0x000fe20000410000 */
[----:B-1----:R-:W-:Y:S01]  /*5be0*/  UIMAD.WIDE.U32 UR18, UR11, UR17, URZ ;  /* 0x000000110b1272a5 */ /* 0x002fe2000f8e003f */
[----:B------:R-:W-:Y:S01]  /*5bf0*/  FMUL.FTZ R97, R97, c[0x0][0x298] ;  /* 0x0000a60061617a20 */ /* 0x000fe20000410000 */
[----:B------:R-:W-:Y:S01]  /*5c00*/  USHF.R.S32.HI UR15, URZ, 0x1f, UR11 ;  /* 0x0000001f3f0f7899 */ /* 0x000fe2000801140b */
[----:B------:R-:W-:Y:S01]  /*5c10*/  FMUL.FTZ R98, R98, c[0x0][0x298] ;  /* 0x0000a60062627a20 */ /* 0x000fe20000410000 */
[----:B------:R-:W-:Y:S01]  /*5c20*/  UMOV UR17, UR11 ;  /* 0x0000000b00117c82 */ /* 0x000fe20008000000 */
[----:B------:R-:W-:Y:S01]  /*5c30*/  FMUL.FTZ R99, R99, c[0x0][0x298] ;  /* 0x0000a60063637a20 */ /* 0x000fe20000410000 */
[----:B------:R-:W-:Y:S01]  /*5c40*/  @UP0 USHF.R.U32.HI UR17, URZ, UR9, UR19 ;  /* 0x000000093f110299 */ /* 0x000fe20008011613 */
[----:B------:R-:W-:Y:S01]  /*5c50*/  FMUL.FTZ R92, R92, c[0x0][0x298] ;  /* 0x0000a6005c5c7a20 */ /* 0x000fe20000410000 */
[----:B---3--:R-:W-:Y:S01]  /*5c60*/  UIMAD UR9, UR8, UR4, URZ ;  /* 0x00000004080972a4 */ /* 0x008fe2000f8e023f */
[----:B------:R-:W-:Y:S01]  /*5c70*/  FMUL.FTZ R93, R93, c[0x0][0x298] ;  /* 0x0000a6005d5d7a20 */ /* 0x000fe20000410000 */
[----:B------:R-:W-:Y:S01]  /*5c80*/  @UP0 USHF.R.S32.HI UR4, URZ, 0x1f, UR17 ;  /* 0x0000001f3f040899 */ /* 0x000fe20008011411 */
[----:B------:R-:W-:Y:S01]  /*5c90*/  FMUL.FTZ R94, R94, c[0x0][0x298] ;  /* 0x0000a6005e5e7a20 */ /* 0x000fe20000410000 */
[----:B------:R-:W-:Y:S01]  /*5ca0*/  UMOV UR14, UR11 ;  /* 0x0000000b000e7c82 */ /* 0x000fe20008000000 */
[----:B------:R-:W-:Y:S01]  /*5cb0*/  FMUL.FTZ R95, R95, c[0x0][0x298] ;  /* 0x0000a6005f5f7a20 */ /* 0x000fe20000410000 */
[----:B------:R-:W-:Y:S01]  /*5cc0*/  @UP0 UMOV UR14, UR17 ;  /* 0x00000011000e0c82 */ /* 0x000fe20008000000 */
[----:B------:R-:W-:Y:S01]  /*5cd0*/  FMUL.FTZ R100, R100, c[0x0][0x298] ;  /* 0x0000a60064647a20 */ /* 0x000fe20000410000 */
[----:B----4-:R-:W-:Y:S01]  /*5ce0*/  UIMAD UR10, UR7, UR5, URZ ;  /* 0x00000005070a72a4 */ /* 0x010fe2000f8e023f */
[----:B------:R-:W-:Y:S01]  /*5cf0*/  FMUL.FTZ R101, R101, c[0x0][0x298] ;  /* 0x0000a60065657a20 */ /* 0x000fe20000410000 */
[----:B------:R-:W-:Y:S01]  /*5d00*/  UIMAD UR5, UR9, UR5, URZ ;  /* 0x00000005090572a4 */ /* 0x000fe2000f8e023f */
[----:B------:R-:W-:Y:S01]  /*5d10*/  FMUL.FTZ R102, R102, c[0x0][0x298] ;  /* 0x0000a60066667a20 */ /* 0x000fe20000410000 */
[----:B------:R-:W-:Y:S01]  /*5d20*/  USHF.R.S32.HI UR18, URZ, 0x1f, UR10 ;  /* 0x0000001f3f127899 */ /* 0x000fe2000801140a */
[----:B------:R-:W-:Y:S01]  /*5d30*/  FMUL.FTZ R103, R103, c[0x0][0x298] ;  /* 0x0000a60067677a20 */ /* 0x000fe20000410000 */
[----:B------:R-:W-:Y:S01]  /*5d40*/  @UP0 UMOV UR15, UR4 ;  /* 0x00000004000f0c82 */ /* 0x000fe20008000000 */
[----:B------:R-:W-:Y:S01]  /*5d50*/  FMUL.FTZ R104, R104, c[0x0][0x298] ;  /* 0x0000a60068687a20 */ /* 0x000fe20000410000 */
[----:B------:R-:W-:Y:S01]  /*5d60*/  USHF.R.S32.HI UR9, URZ, 0x1f, UR5 ;  /* 0x0000001f3f097899 */ /* 0x000fe20008011405 */
[----:B------:R-:W-:Y:S01]  /*5d70*/  FMUL.FTZ R105, R105, c[0x0][0x298] ;  /* 0x0000a60069697a20 */ /* 0x000fe20000410000 */
[----:B------:R-:W-:Y:S01]  /*5d80*/  UIADD3 UR10, UP1, UP0, UR5, UR14, UR10 ;  /* 0x0000000e050a7290 */ /* 0x000fe2000f83e00a */
[----:B------:R-:W-:Y:S01]  /*5d90*/  FMUL.FTZ R106, R106, c[0x0][0x298] ;  /* 0x0000a6006a6a7a20 */ /* 0x000fe20000410000 */
[----:B------:R-:W-:Y:S01]  /*5da0*/  UIADD3 UR17, -UR17, URZ, URZ ;  /* 0x0000003f11117290 */ /* 0x000fe2000fffe13f */
[----:B------:R-:W-:Y:S01]  /*5db0*/  FMUL.FTZ R107, R107, c[0x0][0x298] ;  /* 0x0000a6006b6b7a20 */ /* 0x000fe20000410000 */
[----:B------:R-:W-:Y:S01]  /*5dc0*/  UIADD3.X UR18, UR9, UR15, UR18, UP1, UP0 ;  /* 0x0000000f09127290 */ /* 0x000fe20008fe0412 */
[----:B------:R-:W-:Y:S01]  /*5dd0*/  FMUL.FTZ R112, R112, c[0x0][0x298] ;  /* 0x0000a60070707a20 */ /* 0x000fe20000410000 */
[----:B------:R-:W-:Y:S01]  /*5de0*/  USHF.L.U32 UR9, UR10, 0x2, URZ ;  /* 0x000000020a097899 */ /* 0x000fe2000800063f */
[----:B------:R-:W-:Y:S01]  /*5df0*/  FMUL.FTZ R113, R113, c[0x0][0x298] ;  /* 0x0000a60071717a20 */ /* 0x000fe20000410000 */
[----:B------:R-:W-:Y:S01]  /*5e00*/  ULDC.64 UR4, c[0x0][0x350] ;  /* 0x0000d40000047ab9 */ /* 0x000fe20000000a00 */
[----:B------:R-:W-:Y:S01]  /*5e10*/  FMUL.FTZ R114, R114, c[0x0][0x298] ;  /* 0x0000a60072727a20 */ /* 0x000fe20000410000 */
[----:B------:R-:W-:Y:S01]  /*5e20*/  USHF.L.U64.HI UR10, UR10, 0x2, UR18 ;  /* 0x000000020a0a7899 */ /* 0x000fe20008010212 */
[----:B------:R-:W-:Y:S01]  /*5e30*/  FMUL.FTZ R115, R115, c[0x0][0x298] ;  /* 0x0000a60073737a20 */ /* 0x000fe20000410000 */
[----:B------:R-:W-:Y:S01]  /*5e40*/  UIADD3 UR4, UP0, UR9, UR4, URZ ;  /* 0x0000000409047290 */ /* 0x000fe2000ff1e03f */
[----:B------:R-:W-:Y:S01]  /*5e50*/  FMUL.FTZ R108, R108, c[0x0][0x298] ;  /* 0x0000a6006c6c7a20 */ /* 0x000fe20000410000 */
[----:B------:R-:W-:Y:S01]  /*5e60*/  UIMAD UR11, UR17, UR16, UR11 ;  /* 0x00000010110b72a4 */ /* 0x000fe2000f8e020b */
[----:B------:R-:W-:Y:S01]  /*5e70*/  FMUL.FTZ R109, R109, c[0x0][0x298] ;  /* 0x0000a6006d6d7a20 */ /* 0x000fe20000410000 */
[----:B------:R-:W-:Y:S01]  /*5e80*/  UIADD3.X UR5, UR10, UR5, URZ, UP0, !UPT ;  /* 0x000000050a057290 */ /* 0x000fe200087fe43f */
[----:B------:R-:W-:Y:S01]  /*5e90*/  FMUL.FTZ R110, R110, c[0x0][0x298] ;  /* 0x0000a6006e6e7a20 */ /* 0x000fe20000410000 */
[----:B------:R-:W-:Y:S01]  /*5ea0*/  MOV R4, UR4 ;  /* 0x0000000400047c02 */ /* 0x000fe20008000f00 */
[----:B------:R-:W-:-:S02]  /*5eb0*/  FMUL.FTZ R111, R111, c[0x0][0x298] ;  /* 0x0000a6006f6f7a20 */ /* 0x000fc40000410000 */
[----:B------:R-:W-:Y:S01]  /*5ec0*/  FMUL.FTZ R116, R116, c[0x0][0x298] ;  /* 0x0000a60074747a20 */ /* 0x000fe20000410000 */
[----:B------:R-:W-:Y:S01]  /*5ed0*/  MOV R5, UR5 ;  /* 0x0000000500057c02 */ /* 0x000fe20008000f00 */
        /* <DEDUP_REMOVED lines=14> */
[----:B------:R-:W-:Y:S01]  /*5fc0*/  FMUL.FTZ R127, R127, c[0x0][0x298] ;  /* 0x0000a6007f7f7a20 */ /* 0x000fe20000410000 */
[----:B------:R-:W-:Y:S01]  /*5fd0*/  BAR.SYNC.DEFER_BLOCKING 0x1, 0x100 ;  /* 0x0044000000007b1d */ /* 0x000fe20000010000 */
[----:B--2---:R-:W-:-:S13]  /*5fe0*/  ISETP.NE.AND P1, PT, R2, RZ, PT ;  /* 0x000000ff0200720c */ /* 0x004fda0003f25270 */
[----:B------:R-:W-:Y:S05]  /*5ff0*/  @P1 BRA `(.L_x_32) ;  /* 0x0000005000001947 */ /* 0x000fea0003800000 */
.L_x_33:
[----:B------:R-:W2:Y:S01]  /*6000*/  LDG.E.STRONG.GPU R0, [R4.64] ;  /* 0x0000000c04007981 */ /* 0x000ea2000c1ef900 */
[----:B------:R-:W-:Y:S01]  /*6010*/  YIELD ;  /* 0x0000000000007946 */ /* 0x000fe20003800000 */
[----:B--2---:R-:W-:Y:S01]  /*6020*/  ISETP.NE.AND P0, PT, R0, UR11, PT ;  /* 0x0000000b00007c0c */ /* 0x004fe2000bf05270 */
[----:B------:R-:W-:-:S12]  /*6030*/  CCTL.IVALL ;  /* 0x00000000ff00798f */ /* 0x000fd80002000000 */
[----:B------:R-:W-:Y:S05]  /*6040*/  @P0 BRA `(.L_x_33) ;  /* 0xffffffb000000947 */ /* 0x000fea000383ffff */
.L_x_32:
[----:B------:R-:W-:Y:S05]  /*6050*/  BSYNC B0 ;  /* 0x0000000000007941 */ /* 0x000fea0003800000 */
.L_x_31:
[----:B------:R-:W-:Y:S01]  /*6060*/  MOV R11, 0xffffffff ;  /* 0xffffffff000b7802 */ /* 0x000fe20000000f00 */
[----:B------:R-:W-:Y:S05]  /*6070*/  BRA.CONV ~URZ, `(.L_x_34) ;  /* 0x000000237f007947 */ /* 0x000fea000b800000 */
[----:B------:R-:W-:Y:S02]  /*6080*/  MOV R2, 0x60a0 ;  /* 0x000060a000027802 */ /* 0x000fe40000000f00 */
[----:B------:R-:W-:Y:S05]  /*6090*/  CALL.REL.NOINC `($__internal_0_$__cuda_sm70_warpsync) ;  /* 0x00000b3000007944 */ /* 0x000fea0003c00000 */
.L_x_34:
[----:B------:R-:W2:Y:S01]  /*60a0*/  LDL.LU.64 R2, [R1+0x28] ;  /* 0x0000280001027983 */ /* 0x000ea20000300a00 */
[----:B------:R-:W-:-:S03]  /*60b0*/  UIMAD UR4, UR8, 0x3000, URZ ;  /* 0x00003000080478a4 */ /* 0x000fc6000f8e023f */
[----:B------:R-:W1:Y:S01]  /*60c0*/  S2R R10, SR_CTAID.Z ;  /* 0x00000000000a7919 */ /* 0x000e620000002700 */
[----:B------:R-:W-:Y:S01]  /*60d0*/  USHF.R.S32.HI UR16, URZ, 0x1f, UR4 ;  /* 0x0000001f3f107899 */ /* 0x000fe20008011404 */
[----:B------:R-:W-:-:S06]  /*60e0*/  NOP ;  /* 0x0000000000007918 */ /* 0x000fcc0000000000 */
[C---:B--2---:R-:W-:Y:S01]  /*60f0*/  IADD3 R6, P0, R2.reuse, UR4, RZ ;  /* 0x0000000402067c10 */ /* 0x044fe2000ff1e0ff */
[----:B------:R-:W-:Y:S01]  /*6100*/  ULDC.64 UR4, c[0x0][0x328] ;  /* 0x0000ca0000047ab9 */ /* 0x000fe20000000a00 */
[----:B------:R-:W-:Y:S01]  /*6110*/  IMAD.U32 R3, RZ, RZ, UR15 ;  /* 0x0000000fff037e24 */ /* 0x000fe2000f8e00ff */
[----:B------:R-:W-:Y:S01]  /*6120*/  UIMAD UR4, UR15, UR4, URZ ;  /* 0x000000040f0472a4 */ /* 0x000fe2000f8e023f */
[----:B------:R-:W-:Y:S01]  /*6130*/  LEA.HI.X.SX32 R7, R2, UR16, 0x1, P0 ;  /* 0x0000001002077c11 */ /* 0x000fe200080f0eff */
[----:B------:R-:W-:Y:S02]  /*6140*/  IMAD.U32 R2, RZ, RZ, UR14 ;  /* 0x0000000eff027e24 */ /* 0x000fe4000f8e00ff */
[----:B------:R-:W-:Y:S02]  /*6150*/  UIMAD UR16, UR14, UR5, UR4 ;  /* 0x000000050e1072a4 */ /* 0x000fe4000f8e0204 */
[----:B------:R-:W-:Y:S01]  /*6160*/  IMAD.WIDE.U32 R2, R2, c[0x0][0x328], R6 ;  /* 0x0000ca0002027a25 */ /* 0x000fe200078e0006 */
[----:B------:R-:W-:-:S02]  /*6170*/  ULDC.64 UR4, c[0x0][0x330] ;  /* 0x0000cc0000047ab9 */ /* 0x000fc40000000a00 */
[----:B------:R-:W-:Y:S02]  /*6180*/  UIMAD UR4, UR6, UR4, URZ ;  /* 0x00000004060472a4 */ /* 0x000fe4000f8e023f */
[----:B------:R-:W-:Y:S02]  /*6190*/  IADD3 R3, R3, UR16, RZ ;  /* 0x0000001003037c10 */ /* 0x000fe4000fffe0ff */
[----:B------:R-:W-:-:S03]  /*61a0*/  UIMAD UR4, UR7, UR5, UR4 ;  /* 0x00000005070472a4 */ /* 0x000fc6000f8e0204 */
[----:B-1----:R-:W-:-:S05]  /*61b0*/  IMAD.WIDE.U32 R8, R10, c[0x0][0x330], R2 ;  /* 0x0000cc000a087a25 */ /* 0x002fca00078e0002 */
[----:B------:R-:W-:Y:S02]  /*61c0*/  IADD3 R0, R9, UR4, RZ ;  /* 0x0000000409007c10 */ /* 0x000fe4000fffe0ff */
[----:B------:R-:W-:-:S04]  /*61d0*/  LEA R2, P0, R8, c[0x0][0x310], 0x2 ;  /* 0x0000c40008027a11 */ /* 0x000fc800078010ff */
[----:B------:R-:W-:-:S05]  /*61e0*/  LEA.HI.X R3, R8, c[0x0][0x314], R0, 0x2, P0 ;  /* 0x0000c50008037a11 */ /* 0x000fca00000f1400 */
[----:B------:R1:W-:Y:S04]  /*61f0*/  RED.E.ADD.F32.FTZ.RN.STRONG.GPU [R2.64], R36 ;  /* 0x000000240200798e */ /* 0x0003e8000c10e78c */
[----:B------:R1:W-:Y:S04]  /*6200*/  RED.E.ADD.F32.FTZ.RN.STRONG.GPU [R2.64+0x400], R37 ;  /* 0x000400250200798e */ /* 0x0003e8000c10e78c */
        /* <DEDUP_REMOVED lines=45> */
[----:B------:R1:W-:Y:S01]  /*64e0*/  RED.E.ADD.F32.FTZ.RN.STRONG.GPU [R2.64+0xbc00], R79 ;  /* 0x00bc004f0200798e */ /* 0x0003e2000c10e78c */
[----:B------:R-:W-:Y:S05]  /*64f0*/  BRA.CONV ~URZ, `(.L_x_35) ;  /* 0x000000237f007947 */ /* 0x000fea000b800000 */
[----:B-1----:R-:W-:Y:S02]  /*6500*/  MOV R2, 0x6520 ;  /* 0x0000652000027802 */ /* 0x002fe40000000f00 */
[----:B------:R-:W-:Y:S05]  /*6510*/  CALL.REL.NOINC `($__internal_0_$__cuda_sm70_warpsync) ;  /* 0x000006b000007944 */ /* 0x000fea0003c00000 */
.L_x_35:
[----:B------:R-:W-:-:S06]  /*6520*/  NOP ;  /* 0x0000000000007918 */ /* 0x000fcc0000000000 */
[----:B------:R-:W-:Y:S01]  /*6530*/  BSSY B0, `(.L_x_36) ;  /* 0x000000b000007945 */ /* 0x000fe20003800000 */
[----:B------:R-:W-:Y:S05]  /*6540*/  @P1 BRA `(.L_x_37) ;  /* 0x0000009000001947 */ /* 0x000fea0003800000 */
[----:B------:R-:W-:Y:S01]  /*6550*/  @!PT LDS RZ, [RZ] ;  /* 0x00000000fffff984 */ /* 0x000fe20000000800 */
[----:B------:R-:W-:Y:S01]  /*6560*/  @!PT LDS RZ, [RZ] ;  /* 0x00000000fffff984 */ /* 0x000fe20000000800 */
[----:B------:R-:W-:Y:S01]  /*6570*/  @!PT LDS RZ, [RZ] ;  /* 0x00000000fffff984 */ /* 0x000fe20000000800 */
[----:B------:R-:W-:Y:S01]  /*6580*/  @!PT LDS RZ, [RZ] ;  /* 0x00000000fffff984 */ /* 0x000fe20000000800 */
[----:B------:R-:W-:Y:S06]  /*6590*/  MEMBAR.ALL.GPU ;  /* 0x0000000000007992 */ /* 0x000fec000000a000 */
[----:B------:R-:W-:Y:S01]  /*65a0*/  MOV R0, 0x1 ;  /* 0x0000000100007802 */ /* 0x000fe20000000f00 */
[----:B------:R-:W-:-:S00]  /*65b0*/  ERRBAR ;  /* 0x00000000000079ab */ /* 0x000fc00000000000 */
[----:B012345:R-:W-:-:S05]  /*65c0*/  CCTL.IVALL ;  /* 0x00000000ff00798f */ /* 0x03ffca0002000000 */
[----:B------:R2:W-:Y:S02]  /*65d0*/  RED.E.ADD.S32.STRONG.GPU [R4.64], R0 ;  /* 0x000000000400798e */ /* 0x0005e4000c10e38c */
.L_x_37:
[----:B------:R-:W-:Y:S05]  /*65e0*/  BSYNC B0 ;  /* 0x0000000000007941 */ /* 0x000fea0003800000 */
.L_x_36:
[----:B------:R-:W-:Y:S01]  /*65f0*/  ULDC.64 UR4, c[0x0][0x348] ;  /* 0x0000d20000047ab9 */ /* 0x000fe20000000a00 */
[----:B------:R-:W-:Y:S01]  /*6600*/  BSSY B0, `(.L_x_38) ;  /* 0x000000b000007945 */ /* 0x000fe20003800000 */
[----:B------:R-:W-:-:S04]  /*6610*/  UIADD3 UR4, UP0, UR9, UR4, URZ ;  /* 0x0000000409047290 */ /* 0x000fc8000ff1e03f */
[----:B------:R-:W-:Y:S02]  /*6620*/  UIADD3.X UR5, UR10, UR5, URZ, UP0, !UPT ;  /* 0x000000050a057290 */ /* 0x000fe400087fe43f */
[----:B--2---:R-:W-:-:S04]  /*6630*/  MOV R4, UR4 ;  /* 0x0000000400047c02 */ /* 0x004fc80008000f00 */
[----:B------:R-:W-:Y:S01]  /*6640*/  MOV R5, UR5 ;  /* 0x0000000500057c02 */ /* 0x000fe20008000f00 */
[----:B------:R-:W-:Y:S05]  /*6650*/  @P1 BRA `(.L_x_39) ;  /* 0x0000005000001947 */ /* 0x000fea0003800000 */
.L_x_40:
[----:B------:R-:W2:Y:S01]  /*6660*/  LDG.E.STRONG.GPU R0, [R4.64] ;  /* 0x0000000c04007981 */ /* 0x000ea2000c1ef900 */
[----:B------:R-:W-:Y:S01]  /*6670*/  YIELD ;  /* 0x0000000000007946 */ /* 0x000fe20003800000 */
[----:B--2---:R-:W-:Y:S01]  /*6680*/  ISETP.NE.AND P0, PT, R0, UR11, PT ;  /* 0x0000000b00007c0c */ /* 0x004fe2000bf05270 */
[----:B------:R-:W-:-:S12]  /*6690*/  CCTL.IVALL ;  /* 0x00000000ff00798f */ /* 0x000fd80002000000 */
[----:B------:R-:W-:Y:S05]  /*66a0*/  @P0 BRA `(.L_x_40) ;  /* 0xffffffb000000947 */ /* 0x000fea000383ffff */
.L_x_39:
[----:B------:R-:W-:Y:S05]  /*66b0*/  BSYNC B0 ;  /* 0x0000000000007941 */ /* 0x000fea0003800000 */
.L_x_38:
[----:B------:R-:W-:Y:S05]  /*66c0*/  BRA.CONV ~URZ, `(.L_x_41) ;  /* 0x000000237f007947 */ /* 0x000fea000b800000 */
[----:B-1----:R-:W-:Y:S02]  /*66d0*/  MOV R2, 0x66f0 ;  /* 0x000066f000027802 */ /* 0x002fe40000000f00 */
[----:B------:R-:W-:Y:S05]  /*66e0*/  CALL.REL.NOINC `($__internal_0_$__cuda_sm70_warpsync) ;  /* 0x000004e000007944 */ /* 0x000fea0003c00000 */
.L_x_41:
[----:B------:R-:W-:Y:S01]  /*66f0*/  ULDC.64 UR4, c[0x0][0x300] ;  /* 0x0000c00000047ab9 */ /* 0x000fe20000000a00 */
[----:B-1----:R-:W-:Y:S01]  /*6700*/  IMAD.U32 R2, RZ, RZ, UR14 ;  /* 0x0000000eff027e24 */ /* 0x002fe2000f8e00ff */
[----:B------:R-:W-:Y:S01]  /*6710*/  UIMAD UR4, UR15, UR4, URZ ;  /* 0x000000040f0472a4 */ /* 0x000fe2000f8e023f */
[----:B------:R-:W-:Y:S02]  /*6720*/  IMAD.U32 R3, RZ, RZ, UR15 ;  /* 0x0000000fff037e24 */ /* 0x000fe4000f8e00ff */
[----:B------:R-:W-:Y:S01]  /*6730*/  IMAD.WIDE.U32 R2, R2, c[0x0][0x300], R6 ;  /* 0x0000c00002027a25 */ /* 0x000fe200078e0006 */
[----:B------:R-:W-:-:S03]  /*6740*/  UIMAD UR16, UR14, UR5, UR4 ;  /* 0x000000050e1072a4 */ /* 0x000fc6000f8e0204 */
[----:B------:R-:W-:Y:S02]  /*6750*/  ULDC.64 UR4, c[0x0][0x308] ;  /* 0x0000c20000047ab9 */ /* 0x000fe40000000a00 */
[----:B------:R-:W-:Y:S01]  /*6760*/  UIMAD UR4, UR6, UR4, URZ ;  /* 0x00000004060472a4 */ /* 0x000fe2000f8e023f */
[----:B------:R-:W-:-:S03]  /*6770*/  IADD3 R3, R3, UR16, RZ ;  /* 0x0000001003037c10 */ /* 0x000fc6000fffe0ff */
[----:B------:R-:W-:Y:S02]  /*6780*/  UIMAD UR4, UR7, UR5, UR4 ;  /* 0x00000005070472a4 */ /* 0x000fe4000f8e0204 */
[----:B------:R-:W-:-:S05]  /*6790*/  IMAD.WIDE.U32 R6, R10, c[0x0][0x308], R2 ;  /* 0x0000c2000a067a25 */ /* 0x000fca00078e0002 */
[----:B------:R-:W-:Y:S02]  /*67a0*/  IADD3 R0, R7, UR4, RZ ;  /* 0x0000000407007c10 */ /* 0x000fe4000fffe0ff */
[----:B------:R-:W-:-:S04]  /*67b0*/  LEA R2, P0, R6, c[0x0][0x2e8], 0x2 ;  /* 0x0000ba0006027a11 */ /* 0x000fc800078010ff */
[----:B------:R-:W-:Y:S01]  /*67c0*/  LEA.HI.X R3, R6, c[0x0][0x2ec], R0, 0x2, P0 ;  /* 0x0000bb0006037a11 */ /* 0x000fe200000f1400 */
[----:B------:R-:W-:-:S06]  /*67d0*/  NOP ;  /* 0x0000000000007918 */ /* 0x000fcc0000000000 */
        /* <DEDUP_REMOVED lines=51> */
.L_x_42:
[----:B------:R-:W-:-:S06]  /*6b10*/  NOP ;  /* 0x0000000000007918 */ /* 0x000fcc0000000000 */
[----:B------:R-:W-:Y:S05]  /*6b20*/  @P1 EXIT ;  /* 0x000000000000194d */ /* 0x000fea0003800000 */
        /* <DEDUP_REMOVED lines=8> */
[----:B------:R-:W-:Y:S01]  /*6bb0*/  RED.E.ADD.S32.STRONG.GPU [R4.64], R0 ;  /* 0x000000000400798e */ /* 0x000fe2000c10e38c */
[----:B------:R-:W-:Y:S05]  /*6bc0*/  EXIT ;  /* 0x000000000000794d */ /* 0x000fea0003800000 */
        .weak           $__internal_0_$__cuda_sm70_warpsync
        .type           $__internal_0_$__cuda_sm70_warpsync,@function
        .size           $__internal_0_$__cuda_sm70_warpsync,(.L_x_1384 - $__internal_0_$__cuda_sm70_warpsync)
$__internal_0_$__cuda_sm70_warpsync:
[----:B------:R-:W-:Y:S01]  /*6bd0*/  MOV R3, 0x0 ;  /* 0x0000000000037802 */ /* 0x000fe20000000f00 */
[----:B------:R-:W-:Y:S04]  /*6be0*/  WARPSYNC R11 ;  /* 0x0000000b00007348 */ /* 0x000fe80003800000 */
[----:B------:R-:W-:Y:S05]  /*6bf0*/  RET.REL.NODEC R2 `(_ZN7cutlass13device_kernelIN5flash19enable_sm80_to_sm89INS1_16FlashAttnBwdSm80INS1_25CollectiveMainloopBwdSm80ILi2ELi1EN4cute5tupleIJNS5_1CILi64EEENS7_ILi128EEENS7_ILi96EEEEEENS_6half_tEfNS_4arch4Sm80ELb0ELb0ELb1ELb0ELb1ELb0ELb0ELb0ELi2ELi2ELi4ELi2ELb1EEENS1_24CollectiveEpilogueBwdGQAISB_fSE_Li256ELb0ELb1EEENS1_19SingleTileSchedulerILb0ELb0ELb0ELi128EEEEEEEEEvNT_6ParamsE) ;  /* 0xffff940002007950 */ /* 0x000fea0003c3ffff */
.L_x_43:
        /* <DEDUP_REMOVED lines=16> */
.L_x_1384:


//--------------------- .text._ZN7cutlass13device_kernelIN5flash19enable_sm80_to_sm89INS1_16FlashAttnBwdSm80INS1_25CollectiveMainloopBwdSm80ILi2ELi1EN4cute5tupleIJNS5_1CILi64EEENS7_ILi128EEENS7_ILi96EEEEEENS_6half_tEfNS_4arch4Sm80ELb0ELb0ELb1ELb1ELb0ELb0ELb0ELb0ELi2ELi2ELi4ELi2ELb1EEENS1_21CollectiveEpilogueBwdISB_SC_SE_Li256ELb1ELb0ELi2EEENS1_19SingleTileSchedulerILb1ELb0ELb0ELi128EEEEEEEEEvNT_6ParamsE --------------------------
	.section	.text._ZN7cutlass13device_kernelIN5flash19enable_sm80_to_sm89INS1_16FlashAttnBwdSm80INS1_25CollectiveMainloopBwdSm80ILi2ELi1EN4cute5tupleIJNS5_1CILi64EEENS7_ILi128EEENS7_ILi96EEEEEENS_6half_tEfNS_4arch4Sm80ELb0ELb0ELb1ELb1ELb0ELb0ELb0ELb0ELi2ELi2ELi4ELi2ELb1EEENS1_21CollectiveEpilogueBwdISB_SC_SE_Li256ELb1ELb0ELi2EEENS1_19SingleTileSchedulerILb1ELb0ELb0ELi128EEEEEEEEEvNT_6ParamsE,"ax",@progbits
	.sectioninfo	@"SHI_REGISTERS=255"
	.align	128
.text._ZN7cutlass13device_kernelIN5flash19enable_sm80_to_sm89INS1_16FlashAttnBwdSm80INS1_25CollectiveMainloopBwdSm80ILi2ELi1EN4cute5tupleIJNS5_1CILi64EEENS7_ILi128EEENS7_ILi96EEEEEENS_6half_tEfNS_4arch4Sm80ELb0ELb0ELb1ELb1ELb0ELb0ELb0ELb0ELi2ELi2ELi4ELi2ELb1EEENS1_21CollectiveEpilogueBwdISB_SC_SE_Li256ELb1ELb0ELi2EEENS1_19SingleTileSchedulerILb1ELb0ELb0ELi128EEEEEEEEEvNT_6ParamsE:
        .type           _ZN7cutlass13device_kernelIN5flash19enable_sm80_to_sm89INS1_16FlashAttnBwdSm80INS1_25CollectiveMainloopBwdSm80ILi2ELi1EN4cute5tupleIJNS5_1CILi64EEENS7_ILi128EEENS7_ILi96EEEEEENS_6half_tEfNS_4arch4Sm80ELb0ELb0ELb1ELb1ELb0ELb0ELb0ELb0ELi2ELi2ELi4ELi2ELb1EEENS1_21CollectiveEpilogueBwdISB_SC_SE_Li256ELb1ELb0ELi2EEENS1_19SingleTileSchedulerILb1ELb0ELb0ELi128EEEEEEEEEvNT_6ParamsE,@function
        .size           _ZN7cutlass13device_kernelIN5flash19enable_sm80_to_sm89INS1_16FlashAttnBwdSm80INS1_25CollectiveMainloopBwdSm80ILi2ELi1EN4cute5tupleIJNS5_1CILi64EEENS7_ILi128EEENS7_ILi96EEEEEENS_6half_tEfNS_4arch4Sm80ELb0ELb0ELb1ELb1ELb0ELb0ELb0ELb0ELi2ELi2ELi4ELi2ELb1EEENS1_21CollectiveEpilogueBwdISB_SC_SE_Li256ELb1ELb0ELi2EEENS1_19SingleTileSchedulerILb1ELb0ELb0ELi128EEEEEEEEEvNT_6ParamsE,(.L_x_1386 - _ZN7cutlass13device_kernelIN5flash19enable_sm80_to_sm89INS1_16FlashAttnBwdSm80INS1_25CollectiveMainloopBwdSm80ILi2ELi1EN4cute5tupleIJNS5_1CILi64EEENS7_ILi128EEENS7_ILi96EEEEEENS_6half_tEfNS_4arch4Sm80ELb0ELb0ELb1ELb1ELb0ELb0ELb0ELb0ELi2ELi2ELi4ELi2ELb1EEENS1_21CollectiveEpilogueBwdISB_SC_SE_Li256ELb1ELb0ELi2EEENS1_19SingleTileSchedulerILb1ELb0ELb0ELi128EEEEEEEEEvNT_6ParamsE)
        .other          _ZN7cutlass13device_kernelIN5flash19enable_sm80_to_sm89INS1_16FlashAttnBwdSm80INS1_25CollectiveMainloopBwdSm80ILi2ELi1EN4cute5tupleIJNS5_1CILi64EEENS7_ILi128EEENS7_ILi96EEEEEENS_6half_tEfNS_4arch4Sm80ELb0ELb0ELb1ELb1ELb0ELb0ELb0ELb0ELi2ELi2ELi4ELi2ELb1EEENS1_21CollectiveEpilogueBwdISB_SC_SE_Li256ELb1ELb0ELi2EEENS1_19SingleTileSchedulerILb1ELb0ELb0ELi128EEEEEEEEEvNT_6ParamsE,@"STO_CUDA_ENTRY STV_DEFAULT"
_ZN7cutlass13device_kernelIN5flash19enable_sm80_to_sm89INS1_16FlashAttnBwdSm80INS1_25CollectiveMainloopBwdSm80ILi2ELi1EN4cute5tupleIJNS5_1CILi64EEENS7_ILi128EEENS7_ILi96EEEEEENS_6half_tEfNS_4arch4Sm80ELb0ELb0ELb1ELb1ELb0ELb0ELb0ELb0ELi2ELi2ELi4ELi2ELb1EEENS1_21CollectiveEpilogueBwdISB_SC_SE_Li256ELb1ELb0ELi2EEENS1_19SingleTileSchedulerILb1ELb0ELb0ELi128EEEEEEEEEvNT_6ParamsE:
[----:B------:R-:W-:Y:S02]  /*0000*/  MOV R1, c[0x0][0x28] ;  /* 0x00000a0000017a02 */ /* 0x000fe40000000f00 */
[----:B------:R-:W1:Y:S01]  /*0010*/  S2R R87, SR_TID.X ;  /* 0x0000000000577919 */ /* 0x000e620000002100 */
[----:B------:R-:W-:Y:S01]  /*0020*/  IMAD.MOV.U32 R10, RZ, RZ, 0x4 ;  /* 0x00000004ff0a7424 */ /* 0x000fe200078e00ff */
[----:B------:R-:W-:Y:S01]  /*0030*/  ULDC.64 UR12, c[0x0][0x118] ;  /* 0x00004600000c7ab9 */ /* 0x000fe20000000a00 */
[----:B------:R-:W-:Y:S01]  /*0040*/  IADD3 R1, R1, -0x58, RZ ;  /* 0xffffffa801017810 */ /* 0x000fe20007ffe0ff */
[----:B------:R-:W2:Y:S04]  /*0050*/  S2R R5, SR_CTAID.Z ;  /* 0x0000000000057919 */ /* 0x000ea80000002700 */
[----:B------:R-:W3:Y:S04]  /*0060*/  S2R R27, SR_CTAID.X ;  /* 0x00000000001b7919 */ /* 0x000ee80000002500 */
[----:B------:R-:W4:Y:S01]  /*0070*/  S2R R85, SR_CTAID.Y ;  /* 0x0000000000557919 */ /* 0x000f220000002600 */
[----:B-1----:R-:W-:Y:S01]  /*0080*/  SHF.R.U32.HI R0, RZ, 0x5, R87 ;  /* 0x00000005ff007819 */ /* 0x002fe20000011657 */
[----:B--2---:R-:W-:-:S05]  /*0090*/  IMAD.WIDE R2, R5, R10, c[0x0][0x3c0] ;  /* 0x0000f00005027625 */ /* 0x004fca00078e020a */
[----:B------:R-:W1:Y:S02]  /*00a0*/  SHFL.IDX PT, R0, R0, RZ, 0x1f ;  /* 0x00001fff00007589 */ /* 0x000e6400000e0000 */
[----:B-1----:R-:W-:-:S13]  /*00b0*/  ISETP.NE.AND P0, PT, R0, RZ, PT ;  /* 0x000000ff0000720c */ /* 0x002fda0003f05270 */
[----:B------:R-:W-:Y:S05]  /*00c0*/  @!P0 BRA `(.L_x_44) ;  /* 0x0000013000008947 */ /* 0x000fea0003800000 */
[----:B---34-:R-:W-:-:S04]  /*00d0*/  ISETP.NE.U32.AND P0, PT, RZ, c[0x0][0x3c0], PT ;  /* 0x0000f000ff007a0c */ /* 0x018fc80003f05070 */
[----:B------:R-:W-:-:S13]  /*00e0*/  ISETP.NE.AND.EX P0, PT, RZ, c[0x0][0x3c4], PT, P0 ;  /* 0x0000f100ff007a0c */ /* 0x000fda0003f05300 */
[----:B------:R-:W-:Y:S05]  /*00f0*/  @!P0 BRA `(.L_x_45) ;  /* 0x0000002000008947 */ /* 0x000fea0003800000 */
[----:B------:R1:W5:Y:S01]  /*0100*/  LDG.E R0, [R2.64] ;  /* 0x0000000c02007981 */ /* 0x000362000c1e1900 */
[----:B------:R-:W-:Y:S05]  /*0110*/  BRA `(.L_x_46) ;  /* 0x0000009000007947 */ /* 0x000fea0003800000 */
.L_x_45:
[----:B------:R-:W-:-:S04]  /*0120*/  ISETP.NE.U32.AND P0, PT, RZ, c[0x0][0x3b8], PT ;  /* 0x0000ee00ff007a0c */ /* 0x000fc80003f05070 */
[----:B------:R-:W-:-:S13]  /*0130*/  ISETP.NE.AND.EX P0, PT, RZ, c[0x0][0x3bc], PT, P0 ;  /* 0x0000ef00ff007a0c */ /* 0x000fda0003f05300 */
[----:B------:R-:W-:Y:S05]  /*0140*/  @!P0 BRA `(.L_x_47) ;  /* 0x0000005000008947 */ /* 0x000fea0003800000 */
[----:B------:R-:W-:-:S05]  /*0150*/  IMAD.WIDE R2, R5, R10, c[0x0][0x3b8] ;  /* 0x0000ee0005027625 */ /* 0x000fca00078e020a */
[----:B------:R-:W2:Y:S04]  /*0160*/  LDG.E R4, [R2.64] ;  /* 0x0000000c02047981 */ /* 0x000ea8000c1e1900 */
[----:B------:R-:W2:Y:S02]  /*0170*/  LDG.E R0, [R2.64+0x4] ;  /* 0x0000040c02007981 */ /* 0x000ea4000c1e1900 */
[----:B--2---:R-:W-:Y:S01]  /*0180*/  IADD3 R0, -R4, R0, RZ ;  /* 0x0000000004007210 */ /* 0x004fe20007ffe1ff */
[----:B------:R-:W-:Y:S05]  /*0190*/  BRA `(.L_x_46) ;  /* 0x0000001000007947 */ /* 0x000fea0003800000 */
.L_x_47:
[----:B------:R-:W-:Y:S02]  /*01a0*/  MOV R0, c[0x0][0x3a4] ;  /* 0x0000e90000007a02 */ /* 0x000fe40000000f00 */
.L_x_46:
[----:B-1----:R-:W-:-:S05]  /*01b0*/  IMAD.SHL.U32 R2, R27, 0x80, RZ ;  /* 0x000000801b027824 */ /* 0x002fca00078e00ff */
[----:B-----5:R-:W-:-:S04]  /*01c0*/  ISETP.GE.AND P0, PT, R2, R0, PT ;  /* 0x000000000200720c */ /* 0x020fc80003f06270 */
[----:B------:R-:W-:-:S05]  /*01d0*/  SEL R0, R5, 0xffffffff, !P0 ;  /* 0xffffffff05007807 */ /* 0x000fca0004000000 */
[----:B------:R1:W-:Y:S01]  /*01e0*/  STL [R1+0x4c], R0 ;  /* 0x00004c0001007387 */ /* 0x0003e20000100800 */
[----:B------:R-:W-:Y:S05]  /*01f0*/  BRA `(.L_x_48) ;  /* 0x0000012000007947 */ /* 0x000fea0003800000 */
.L_x_44:
[----:B---34-:R-:W-:-:S04]  /*0200*/  ISETP.NE.U32.AND P0, PT, RZ, c[0x0][0x3c0], PT ;  /* 0x0000f000ff007a0c */ /* 0x018fc80003f05070 */
[----:B------:R-:W-:-:S13]  /*0210*/  ISETP.NE.AND.EX P0, PT, RZ, c[0x0][0x3c4], PT, P0 ;  /* 0x0000f100ff007a0c */ /* 0x000fda0003f05300 */
[----:B------:R-:W-:Y:S05]  /*0220*/  @!P0 BRA `(.L_x_49) ;  /* 0x0000002000008947 */ /* 0x000fea0003800000 */
[----:B------:R1:W5:Y:S01]  /*0230*/  LDG.E R0, [R2.64] ;  /* 0x0000000c02007981 */ /* 0x000362000c1e1900 */
[----:B------:R-:W-:Y:S05]  /*0240*/  BRA `(.L_x_50) ;  /* 0x0000009000007947 */ /* 0x000fea0003800000 */
.L_x_49:
        /* <DEDUP_REMOVED lines=8> */
.L_x_51:
[----:B------:R-:W-:Y:S02]  /*02d0*/  MOV R0, c[0x0][0x3a4] ;  /* 0x0000e90000007a02 */ /* 0x000fe40000000f00 */
.L_x_50:
[----:B-1----:R-:W-:-:S05]  /*02e0*/  IMAD.SHL.U32 R2, R27, 0x80, RZ ;  /* 0x000000801b027824 */ /* 0x002fca00078e00ff */
[----:B-----5:R-:W-:-:S04]  /*02f0*/  ISETP.GE.AND P0, PT, R2, R0, PT ;  /* 0x000000000200720c */ /* 0x020fc80003f06270 */
[----:B------:R-:W-:-:S05]  /*0300*/  SEL R0, R5, 0xffffffff, !P0 ;  /* 0xffffffff05007807 */ /* 0x000fca0004000000 */
[----:B------:R1:W-:Y:S04]  /*0310*/  STL [R1+0x4c], R0 ;  /* 0x00004c0001007387 */ /* 0x0003e80000100800 */
.L_x_48:
[----:B------:R-:W2:Y:S02]  /*0320*/  LDL R89, [R1+0x4c] ;  /* 0x00004c0001597983 */ /* 0x000ea40000100800 */
[----:B--2---:R-:W-:-:S13]  /*0330*/  ISETP.GE.AND P0, PT, R89, RZ, PT ;  /* 0x000000ff5900720c */ /* 0x004fda0003f06270 */
[----:B------:R-:W-:Y:S05]  /*0340*/  @!P0 EXIT ;  /* 0x000000000000894d */ /* 0x000fea0003800000 */
[----:B------:R-:W-:Y:S01]  /*0350*/  ISETP.NE.U32.AND P0, PT, RZ, c[0x0][0x2d8], PT ;  /* 0x0000b600ff007a0c */ /* 0x000fe20003f05070 */
[----:B------:R-:W-:Y:S01]  /*0360*/  IMAD.WIDE R6, R89, R10, c[0x0][0x2c8] ;  /* 0x0000b20059067625 */ /* 0x000fe200078e020a */
[----:B------:R-:W-:Y:S02]  /*0370*/  ISETP.NE.U32.AND P4, PT, RZ, c[0x0][0x2c8], PT ;  /* 0x0000b200ff007a0c */ /* 0x000fe40003f85070 */
[----:B------:R-:W-:Y:S02]  /*0380*/  ISETP.NE.AND.EX P0, PT, RZ, c[0x0][0x2dc], PT, P0 ;  /* 0x0000b700ff007a0c */ /* 0x000fe40003f05300 */
[----:B------:R-:W-:Y:S02]  /*0390*/  ISETP.NE.AND.EX P4, PT, RZ, c[0x0][0x2cc], PT, P4 ;  /* 0x0000b300ff007a0c */ /* 0x000fe40003f85340 */
[----:B------:R-:W-:-:S09]  /*03a0*/  ISETP.NE.U32.AND P3, PT, RZ, c[0x0][0x2d0], PT ;  /* 0x0000b400ff007a0c */ /* 0x000fd20003f65070 */
[----:B------:R-:W-:Y:S02]  /*03b0*/  @P0 IMAD.WIDE R2, R89, R10, c[0x0][0x2d8] ;  /* 0x0000b60059020625 */ /* 0x000fe400078e020a */
[----:B-1----:R-:W2:Y:S01]  /*03c0*/  @P4 LDG.E R0, [R6.64] ;  /* 0x0000000c06004981 */ /* 0x002ea2000c1e1900 */
[----:B------:R-:W-:-:S03]  /*03d0*/  ISETP.NE.AND.EX P3, PT, RZ, c[0x0][0x2d4], PT, P3 ;  /* 0x0000b500ff007a0c */ /* 0x000fc60003f65330 */
[----:B------:R-:W3:Y:S01]  /*03e0*/  @P0 LDG.E R2, [R2.64] ;  /* 0x0000000c02020981 */ /* 0x000ee2000c1e1900 */
[----:B------:R-:W-:Y:S01]  /*03f0*/  IMAD.MOV.U32 R15, RZ, RZ, RZ ;  /* 0x000000ffff0f7224 */ /* 0x000fe200078e00ff */
[----:B------:R-:W-:Y:S01]  /*0400*/  CS2R R8, SRZ ;  /* 0x0000000000087805 */ /* 0x000fe2000001ff00 */
[----:B------:R-:W-:-:S04]  /*0410*/  IMAD.WIDE R4, R89, R10, c[0x0][0x2d0] ;  /* 0x0000b40059047625 */ /* 0x000fc800078e020a */
[----:B------:R1:W5:Y:S04]  /*0420*/  @P4 LDG.E R15, [R6.64] ;  /* 0x0000000c060f4981 */ /* 0x000368000c1e1900 */
[----:B------:R1:W5:Y:S01]  /*0430*/  @P3 LDG.E R9, [R4.64] ;  /* 0x0000000c04093981 */ /* 0x000362000c1e1900 */
[----:B------:R-:W-:Y:S01]  /*0440*/  ULDC UR10, c[0x0][0x168] ;  /* 0x00005a00000a7ab9 */ /* 0x000fe20000000800 */
[----:B------:R-:W-:Y:S02]  /*0450*/  IMAD.MOV.U32 R17, RZ, RZ, c[0x0][0x198] ;  /* 0x00006600ff117624 */ /* 0x000fe400078e00ff */
[----:B--2---:R-:W-:Y:S01]  /*0460*/  @P4 IMAD R0, R89, 0x40, R0 ;  /* 0x0000004059004824 */ /* 0x004fe200078e0200 */
[----:B---3--:R2:W3:Y:S04]  /*0470*/  @P0 R2UR UR10, R2 ;  /* 0x00000000020a03c2 */ /* 0x0084e800000e0000 */
[----:B--2---:R-:W-:-:S04]  /*0480*/  @P4 SHF.R.S32.HI R2, RZ, 0x1f, R0 ;  /* 0x0000001fff024819 */ /* 0x004fc80000011400 */
[----:B------:R-:W-:-:S04]  /*0490*/  @P4 LEA.HI R0, R2, R0, RZ, 0x6 ;  /* 0x0000000002004211 */ /* 0x000fc800078f30ff */
[----:B------:R-:W-:Y:S01]  /*04a0*/  @P4 LOP3.LUT R8, R0, 0xffffffc0, RZ, 0xc0, !PT ;  /* 0xffffffc000084812 */ /* 0x000fe200078ec0ff */
[----:B---3--:R-:W-:Y:S05]  /*04b0*/  @P0 BRA `(.L_x_52) ;  /* 0x0000006000000947 */ /* 0x008fea0003800000 */
[----:B-1----:R-:W-:Y:S05]  /*04c0*/  @!P4 BRA `(.L_x_52) ;  /* 0x000000500000c947 */ /* 0x002fea0003800000 */
[----:B------:R-:W2:Y:S04]  /*04d0*/  LDG.E R2, [R6.64] ;  /* 0x0000000c06027981 */ /* 0x000ea8000c1e1900 */
[----:B------:R-:W3:Y:S01]  /*04e0*/  LDG.E R0, [R6.64+0x4] ;  /* 0x0000040c06007981 */ /* 0x000ee2000c1e1900 */
[----:B--2---:R-:W1:Y:S08]  /*04f0*/  R2UR UR10, R2 ;  /* 0x00000000020a73c2 */ /* 0x004e7000000e0000 */
[----:B---3--:R-:W1:Y:S02]  /*0500*/  R2UR UR4, R0 ;  /* 0x00000000000473c2 */ /* 0x008e6400000e0000 */
[----:B-1----:R-:W-:-:S06]  /*0510*/  UIADD3 UR10, -UR10, UR4, URZ ;  /* 0x000000040a0a7290 */ /* 0x002fcc000fffe13f */
.L_x_52:
[----:B-1----:R-:W-:-:S04]  /*0520*/  ISETP.NE.U32.AND P0, PT, RZ, c[0x0][0x2e0], PT ;  /* 0x0000b800ff007a0c */ /* 0x002fc80003f05070 */
[----:B------:R-:W-:-:S13]  /*0530*/  ISETP.NE.AND.EX P0, PT, RZ, c[0x0][0x2e4], PT, P0 ;  /* 0x0000b900ff007a0c */ /* 0x000fda0003f05300 */
[----:B------:R-:W-:Y:S05]  /*0540*/  @!P0 BRA `(.L_x_53) ;  /* 0x0000003000008947 */ /* 0x000fea0003800000 */
[----:B------:R-:W-:-:S05]  /*0550*/  IMAD.WIDE R2, R89, R10, c[0x0][0x2e0] ;  /* 0x0000b80059027625 */ /* 0x000fca00078e020a */
[----:B------:R1:W5:Y:S01]  /*0560*/  LDG.E R17, [R2.64] ;  /* 0x0000000c02117981 */ /* 0x000362000c1e1900 */
[----:B------:R-:W-:Y:S05]  /*0570*/  BRA `(.L_x_54) ;  /* 0x0000004000007947 */ /* 0x000fea0003800000 */
.L_x_53:
[----:B------:R-:W-:Y:S05]  /*0580*/  @!P3 BRA `(.L_x_54) ;  /* 0x000000300000b947 */ /* 0x000fea0003800000 */
[----:B------:R-:W2:Y:S04]  /*0590*/  LDG.E R0, [R4.64] ;  /* 0x0000000c04007981 */ /* 0x000ea8000c1e1900 */
[----:B------:R-:W2:Y:S02]  /*05a0*/  LDG.E R2, [R4.64+0x4] ;  /* 0x0000040c04027981 */ /* 0x000ea4000c1e1900 */
[----:B--2---:R-:W-:Y:S02]  /*05b0*/  IADD3 R17, -R0, R2, RZ ;  /* 0x0000000200117210 */ /* 0x004fe40007ffe1ff */
.L_x_54:
[----:B------:R-:W-:Y:S01]  /*05c0*/  UISETP.GE.AND UP0, UPT, UR10, 0x1, UPT ;  /* 0x000000010a00788c */ /* 0x000fe2000bf06270 */
[----:B------:R-:W-:Y:S01]  /*05d0*/  PLOP3.LUT P1, PT, PT, PT, PT, 0x80, 0x0 ;  /* 0x000000000000781c */ /* 0x000fe20003f2f070 */
[----:B------:R-:W-:Y:S01]  /*05e0*/  CS2R R10, SRZ ;  /* 0x00000000000a7805 */ /* 0x000fe2000001ff00 */
[----:B------:R-:W-:Y:S01]  /*05f0*/  IMAD.MOV.U32 R126, RZ, RZ, RZ ;  /* 0x000000ffff7e7224 */ /* 0x000fe200078e00ff */
[----:B------:R-:W-:Y:S01]  /*0600*/  CS2R R130, SRZ ;  /* 0x0000000000827805 */ /* 0x000fe2000001ff00 */
[----:B------:R-:W-:Y:S01]  /*0610*/  IMAD.MOV.U32 R124, RZ, RZ, RZ ;  /* 0x000000ffff7c7224 */ /* 0x000fe200078e00ff */
[----:B------:R-:W-:Y:S01]  /*0620*/  PLOP3.LUT P0, PT, PT, PT, UP0, 0x80, 0x0 ;  /* 0x000000000000781c */ /* 0x000fe20003f0f008 */
[----:B------:R-:W-:Y:S01]  /*0630*/  CS2R R128, SRZ ;  /* 0x0000000000807805 */ /* 0x000fe2000001ff00 */
[----:B------:R-:W-:Y:S01]  /*0640*/  CS2R R12, SRZ ;  /* 0x00000000000c7805 */ /* 0x000fe2000001ff00 */
[----:B------:R-:W-:Y:S01]  /*0650*/  MOV R122, RZ ;  /* 0x000000ff007a7202 */ /* 0x000fe20000000f00 */
[----:B------:R-:W-:Y:S01]  /*0660*/  CS2R R120, SRZ ;  /* 0x0000000000787805 */ /* 0x000fe2000001ff00 */
[----:B------:R-:W-:Y:S01]  /*0670*/  CS2R R118, SRZ ;  /* 0x0000000000767805 */ /* 0x000fe2000001ff00 */
[----:B------:R-:W-:Y:S01]  /*0680*/  CS2R R116, SRZ ;  /* 0x0000000000747805 */ /* 0x000fe2000001ff00 */
[----:B------:R-:W-:Y:S01]  /*0690*/  CS2R R110, SRZ ;  /* 0x00000000006e7805 */ /* 0x000fe2000001ff00 */
[----:B------:R-:W-:Y:S01]  /*06a0*/  CS2R R108, SRZ ;  /* 0x00000000006c7805 */ /* 0x000fe2000001ff00 */
[----:B------:R-:W-:Y:S01]  /*06b0*/  IMAD.MOV.U32 R114, RZ, RZ, RZ ;  /* 0x000000ffff727224 */ /* 0x000fe200078e00ff */
[----:B------:R-:W-:Y:S01]  /*06c0*/  MOV R14, RZ ;  /* 0x000000ff000e7202 */ /* 0x000fe20000000f00 */
[----:B------:R-:W-:Y:S01]  /*06d0*/  IMAD.MOV.U32 R112, RZ, RZ, RZ ;  /* 0x000000ffff707224 */ /* 0x000fe200078e00ff */
[----:B------:R-:W-:Y:S01]  /*06e0*/  CS2R R106, SRZ ;  /* 0x00000000006a7805 */ /* 0x000fe2000001ff00 */
[----:B------:R-:W-:Y:S01]  /*06f0*/  MOV R16, RZ ;  /* 0x000000ff00107202 */ /* 0x000fe20000000f00 */
[----:B------:R-:W-:Y:S01]  /*0700*/  IMAD.MOV.U32 R104, RZ, RZ, RZ ;  /* 0x000000ffff687224 */ /* 0x000fe200078e00ff */
[----:B------:R-:W-:Y:S01]  /*0710*/  CS2R R102, SRZ ;  /* 0x0000000000667805 */ /* 0x000fe2000001ff00 */
[----:B------:R-:W-:Y:S01]  /*0720*/  CS2R R18, SRZ ;  /* 0x0000000000127805 */ /* 0x000fe2000001ff00 */
[----:B------:R-:W-:Y:S01]  /*0730*/  MOV R100, RZ ;  /* 0x000000ff00647202 */ /* 0x000fe20000000f00 */
[----:B------:R-:W-:Y:S01]  /*0740*/  IMAD.MOV.U32 R94, RZ, RZ, RZ ;  /* 0x000000ffff5e7224 */ /* 0x000fe200078e00ff */
        /* <DEDUP_REMOVED lines=9> */
[----:B------:R-:W-:Y:S01]  /*07e0*/  MOV R26, RZ ;  /* 0x000000ff001a7202 */ /* 0x000fe20000000f00 */
[----:B------:R-:W-:Y:S01]  /*07f0*/  IMAD.MOV.U32 R84, RZ, RZ, RZ ;  /* 0x000000ffff547224 */ /* 0x000fe200078e00ff */
        /* <DEDUP_REMOVED lines=24> */
[----:B------:R-:W-:Y:S05]  /*0980*/  @!P0 BRA `(.L_x_55) ;  /* 0x0000586000008947 */ /* 0x000fea0003800000 */
[----:B-1----:R-:W-:Y:S01]  /*0990*/  IMAD.MOV.U32 R2, RZ, RZ, c[0x0][0x248] ;  /* 0x00009200ff027624 */ /* 0x002fe200078e00ff */
[--C-:B------:R-:W-:Y:S01]  /*09a0*/  SHF.R.S32.HI R38, RZ, 0x1f, R87.reuse ;  /* 0x0000001fff267819 */ /* 0x100fe20000011457 */
[----:B------:R-:W-:Y:S01]  /*09b0*/  IMAD R0, R8, 0x60, RZ ;  /* 0x0000006008007824 */ /* 0x000fe200078e02ff */
[----:B------:R-:W-:Y:S01]  /*09c0*/  SHF.R.S32.HI R5, RZ, 0x1f, R87 ;  /* 0x0000001fff057819 */ /* 0x000fe20000011457 */
[----:B------:R-:W-:Y:S01]  /*09d0*/  IMAD.SHL.U32 R4, R87, 0x4, RZ ;  /* 0x0000000457047824 */ /* 0x000fe200078e00ff */
[----:B------:R-:W-:Y:S01]  /*09e0*/  ISETP.NE.AND P2, PT, R2, 0x1, PT ;  /* 0x000000010200780c */ /* 0x000fe20003f45270 */
[----:B-----5:R-:W-:Y:S01]  /*09f0*/  IMAD R35, R27, -0x80, R17 ;  /* 0xffffff801b237824 */ /* 0x020fe200078e0211 */
[-C--:B------:R-:W-:Y:S01]  /*0a00*/  LEA.HI R33, R38, R87.reuse, RZ, 0x2 ;  /* 0x0000005726217211 */ /* 0x080fe200078f10ff */
[----:B------:R-:W-:Y:S01]  /*0a10*/  IMAD.MOV.U32 R226, RZ, RZ, 0x20 ;  /* 0x00000020ffe27424 */ /* 0x000fe200078e00ff */
[-C--:B------:R-:W-:Y:S01]  /*0a20*/  IADD3 R28, P0, R0, R87.reuse, RZ ;  /* 0x00000057001c7210 */ /* 0x080fe20007f1e0ff */
[----:B------:R-:W-:Y:S01]  /*0a30*/  IMAD.MOV.U32 R229, RZ, RZ, 0x10 ;  /* 0x00000010ffe57424 */ /* 0x000fe200078e00ff */
[----:B------:R-:W-:Y:S01]  /*0a40*/  LEA.HI R39, R38, R87, RZ, 0x4 ;  /* 0x0000005726277211 */ /* 0x000fe200078f20ff */
[----:B------:R-:W-:Y:S01]  /*0a50*/  UIADD3 UR6, UR10, 0x3f, URZ ;  /* 0x0000003f0a067890 */ /* 0x000fe2000fffe03f */
[----:B------:R-:W-:Y:S01]  /*0a60*/  SHF.R.S32.HI R3, RZ, 0x1f, R8 ;  /* 0x0000001fff037819 */ /* 0x000fe20000011408 */
[----:B------:R-:W-:Y:S01]  /*0a70*/  CS2R R130, SRZ ;  /* 0x0000000000827805 */ /* 0x000fe2000001ff00 */
[----:B------:R-:W-:Y:S01]  /*0a80*/  IADD3 R2, P1, R4, R8, RZ ;  /* 0x0000000804027210 */ /* 0x000fe20007f3e0ff */
[----:B------:R-:W-:Y:S01]  /*0a90*/  USHF.R.S32.HI UR5, URZ, 0x1f, UR6 ;  /* 0x0000001f3f057899 */ /* 0x000fe20008011406 */
[----:B------:R-:W-:Y:S01]  /*0aa0*/  SHF.R.S32.HI R52, RZ, 0x2, R33 ;  /* 0x00000002ff347819 */ /* 0x000fe20000011421 */
[----:B------:R-:W-:Y:S01]  /*0ab0*/  CS2R R128, SRZ ;  /* 0x0000000000807805 */ /* 0x000fe2000001ff00 */
[----:B------:R-:W-:Y:S01]  /*0ac0*/  LEA.HI.X.SX32 R29, R0, R5, 0x1, P0 ;  /* 0x00000005001d7211 */ /* 0x000fe200000f0eff */
[----:B------:R-:W-:Y:S01]  /*0ad0*/  @P2 IMAD.HI.U32 R5, R85, c[0x0][0x24c], RZ ;  /* 0x0000930055052a27 */ /* 0x000fe200078e00ff */
[----:B------:R-:W-:Y:S01]  /*0ae0*/  SHF.R.S32.HI R14, RZ, 0x4, R39 ;  /* 0x00000004ff0e7819 */ /* 0x000fe20000011427 */
[----:B------:R-:W-:Y:S01]  /*0af0*/  ULEA.HI UR5, UR5, UR6, URZ, 0x6 ;  /* 0x0000000605057291 */ /* 0x000fe2000f8f303f */
[----:B------:R-:W-:Y:S01]  /*0b00*/  LEA.HI.X.SX32 R3, R4, R3, 0x1, P1 ;  /* 0x0000000304037211 */ /* 0x000fe200008f0eff */
[--C-:B------:R-:W-:Y:S01]  /*0b10*/  IMAD.MOV.U32 R0, RZ, RZ, R85.reuse ;  /* 0x000000ffff007224 */ /* 0x100fe200078e0055 */
[----:B------:R-:W-:Y:S01]  /*0b20*/  SHF.R.S32.HI R4, RZ, 0x1f, R52 ;  /* 0x0000001fff047819 */ /* 0x000fe20000011434 */
[----:B------:R-:W-:Y:S01]  /*0b30*/  CS2R R126, SRZ ;  /* 0x00000000007e7805 */ /* 0x000fe2000001ff00 */
[C---:B------:R-:W-:Y:S01]  /*0b40*/  IADD3 R12, P1, R52.reuse, R15, RZ ;  /* 0x0000000f340c7210 */ /* 0x040fe20007f3e0ff */
[----:B------:R-:W-:Y:S01]  /*0b50*/  CS2R R124, SRZ ;  /* 0x00000000007c7805 */ /* 0x000fe2000001ff00 */
[----:B------:R-:W-:Y:S01]  /*0b60*/  IADD3 R10, P0, R52, R9, RZ ;  /* 0x00000009340a7210 */ /* 0x000fe20007f1e0ff */
[----:B------:R-:W-:Y:S01]  /*0b70*/  CS2R R122, SRZ ;  /* 0x00000000007a7805 */ /* 0x000fe2000001ff00 */
[----:B------:R-:W-:Y:S01]  /*0b80*/  SHF.R.S32.HI R41, RZ, 0x1f, R85 ;  /* 0x0000001fff297819 */ /* 0x000fe20000011455 */
[----:B------:R-:W-:Y:S01]  /*0b90*/  CS2R R120, SRZ ;  /* 0x0000000000787805 */ /* 0x000fe2000001ff00 */
[----:B------:R-:W-:Y:S01]  /*0ba0*/  LEA.HI R7, R39, R14, RZ, 0x1 ;  /* 0x0000000e27077211 */ /* 0x000fe200078f08ff */
[----:B------:R-:W-:Y:S01]  /*0bb0*/  CS2R R118, SRZ ;  /* 0x0000000000767805 */ /* 0x000fe2000001ff00 */
[-C--:B------:R-:W-:Y:S01]  /*0bc0*/  LEA.HI R40, R38, R87.reuse, RZ, 0x3 ;  /* 0x0000005726287211 */ /* 0x080fe200078f18ff */
[----:B------:R-:W-:Y:S01]  /*0bd0*/  IMAD R6, R41, c[0x0][0x270], RZ ;  /* 0x00009c0029067a24 */ /* 0x000fe200078e02ff */
[----:B------:R-:W-:Y:S01]  /*0be0*/  LOP3.LUT R16, R33, 0xfffffffc, RZ, 0xc0, !PT ;  /* 0xfffffffc21107812 */ /* 0x000fe200078ec0ff */
[----:B------:R-:W-:Y:S01]  /*0bf0*/  IMAD R13, R41, c[0x0][0x288], RZ ;  /* 0x0000a200290d7a24 */ /* 0x000fe200078e02ff */
[----:B------:R-:W-:Y:S01]  /*0c00*/  @P2 SHF.R.U32.HI R0, RZ, c[0x0][0x250], R5 ;  /* 0x00009400ff002a19 */ /* 0x000fe20000011605 */
[----:B------:R-:W-:Y:S01]  /*0c10*/  IMAD R6, R85, c[0x0][0x274], R6 ;  /* 0x00009d0055067a24 */ /* 0x000fe200078e0206 */
[-C--:B------:R-:W-:Y:S01]  /*0c20*/  LEA.HI.X.SX32 R15, R15, R4.reuse, 0x1, P1 ;  /* 0x000000040f0f7211 */ /* 0x080fe200008f0eff */
[----:B------:R-:W-:Y:S01]  /*0c30*/  IMAD.IADD R32, R87, 0x1, -R16 ;  /* 0x0000000157207824 */ /* 0x000fe200078e0a10 */
[----:B------:R-:W-:Y:S01]  /*0c40*/  LEA.HI.X.SX32 R11, R9, R4, 0x1, P0 ;  /* 0x00000004090b7211 */ /* 0x000fe200000f0eff */
[----:B------:R-:W-:Y:S01]  /*0c50*/  IMAD.WIDE.U32 R4, R85, c[0x0][0x270], R2 ;  /* 0x00009c0055047a25 */ /* 0x000fe200078e0002 */
[----:B------:R-:W-:Y:S01]  /*0c60*/  SHF.R.S32.HI R20, RZ, 0x1f, R89 ;  /* 0x0000001fff147819 */ /* 0x000fe20000011459 */
[----:B------:R-:W-:Y:S01]  /*0c70*/  CS2R R116, SRZ ;  /* 0x0000000000747805 */ /* 0x000fe2000001ff00 */
[----:B------:R-:W-:Y:S01]  /*0c80*/  SEL R31, R89, RZ, !P4 ;  /* 0x000000ff591f7207 */ /* 0x000fe20006000000 */
[----:B------:R-:W-:Y:S01]  /*0c90*/  IMAD.WIDE.U32 R8, R85, c[0x0][0x288], R2 ;  /* 0x0000a20055087a25 */ /* 0x000fe200078e0002 */
[----:B------:R-:W-:Y:S01]  /*0ca0*/  LOP3.LUT R2, R7, 0xfffffffe, RZ, 0xc0, !PT ;  /* 0xfffffffe07027812 */ /* 0x000fe200078ec0ff */
[----:B------:R-:W-:Y:S01]  /*0cb0*/  CS2R R114, SRZ ;  /* 0x0000000000727805 */ /* 0x000fe2000001ff00 */
[----:B------:R-:W-:Y:S01]  /*0cc0*/  SEL R24, R20, RZ, !P4 ;  /* 0x000000ff14187207 */ /* 0x000fe20006000000 */
[----:B------:R-:W-:Y:S01]  /*0cd0*/  IMAD.SHL.U32 R3, R40, 0x8, RZ ;  /* 0x0000000828037824 */ /* 0x000fe200078e00ff */
[----:B------:R-:W-:Y:S01]  /*0ce0*/  LEA.HI R37, R38, R87, RZ, 0x5 ;  /* 0x0000005726257211 */ /* 0x000fe200078f28ff */
[----:B------:R-:W-:Y:S01]  /*0cf0*/  IMAD.IADD R34, R14, 0x1, -R2 ;  /* 0x000000010e227824 */ /* 0x000fe200078e0a02 */
[----:B------:R-:W-:Y:S01]  /*0d00*/  SEL R20, R20, RZ, !P3 ;  /* 0x000000ff14147207 */ /* 0x000fe20005800000 */
[----:B------:R-:W-:Y:S01]  /*0d10*/  IMAD R13, R85, c[0x0][0x28c], R13 ;  /* 0x0000a300550d7a24 */ /* 0x000fe200078e020d */
[----:B------:R-:W-:Y:S01]  /*0d20*/  LOP3.LUT R3, R3, 0xc0, RZ, 0xc0, !PT ;  /* 0x000000c003037812 */ /* 0x000fe200078ec0ff */
[----:B------:R-:W-:Y:S01]  /*0d30*/  IMAD.SHL.U32 R2, R32, 0x8, RZ ;  /* 0x0000000820027824 */ /* 0x000fe200078e00ff */
[----:B------:R-:W-:Y:S01]  /*0d40*/  SHF.R.S32.HI R36, RZ, 0x5, R37 ;  /* 0x00000005ff247819 */ /* 0x000fe20000011425 */
[----:B------:R-:W-:Y:S01]  /*0d50*/  IMAD.IADD R7, R5, 0x1, R6 ;  /* 0x0000000105077824 */ /* 0x000fe200078e0206 */
[----:B------:R-:W-:Y:S01]  /*0d60*/  SHF.R.U32.HI R14, RZ, 0x3, R3 ;  /* 0x00000003ff0e7819 */ /* 0x000fe20000011603 */
[----:B------:R-:W-:Y:S01]  /*0d70*/  IMAD.IADD R5, R9, 0x1, R13 ;  /* 0x0000000109057824 */ /* 0x000fe200078e020d */
[----:B------:R-:W-:Y:S01]  /*0d80*/  LOP3.LUT R13, R3, 0x18, R2, 0xf8, !PT ;  /* 0x00000018030d7812 */ /* 0x000fe200078ef802 */
[----:B------:R-:W-:Y:S01]  /*0d90*/  IMAD.MOV.U32 R6, RZ, RZ, R4 ;  /* 0x000000ffff067224 */ /* 0x000fe200078e0004 */
[----:B------:R-:W-:Y:S01]  /*0da0*/  SHF.R.S32.HI R3, RZ, 0x1f, R0 ;  /* 0x0000001fff037819 */ /* 0x000fe20000011400 */
[----:B------:R-:W-:Y:S01]  /*0db0*/  IMAD.MOV.U32 R4, RZ, RZ, R8 ;  /* 0x000000ffff047224 */ /* 0x000fe200078e0008 */
[----:B------:R-:W-:Y:S01]  /*0dc0*/  LOP3.LUT R26, R13, R14, RZ, 0x3c, !PT ;  /* 0x0000000e0d1a7212 */ /* 0x000fe200078e3cff */
[----:B------:R-:W-:Y:S01]  /*0dd0*/  IMAD.WIDE R8, R27, 0x80, R10 ;  /* 0x000000801b087825 */ /* 0x000fe200078e020a */
[----:B------:R-:W-:Y:S01]  /*0de0*/  SEL R21, R89, RZ, !P3 ;  /* 0x000000ff59157207 */ /* 0x000fe20005800000 */
[----:B------:R-:W-:Y:S01]  /*0df0*/  CS2R R112, SRZ ;  /* 0x0000000000707805 */ /* 0x000fe2000001ff00 */
[C---:B------:R-:W-:Y:S01]  /*0e00*/  IADD3 R45, R2.reuse, 0x40, RZ ;  /* 0x00000040022d7810 */ /* 0x040fe20007ffe0ff */
[----:B------:R-:W-:Y:S01]  /*0e10*/  IMAD R13, R15, c[0x0][0x208], RZ ;  /* 0x000082000f0d7a24 */ /* 0x000fe200078e02ff */
[----:B------:R-:W-:Y:S01]  /*0e20*/  ISETP.GE.AND P3, PT, R2, c[0x0][0x1cc], PT ;  /* 0x0000730002007a0c */ /* 0x000fe20003f66270 */
[C---:B------:R-:W-:Y:S01]  /*0e30*/  IMAD R11, R3.reuse, c[0x0][0x1e0], RZ ;  /* 0x00007800030b7a24 */ /* 0x040fe200078e02ff */
[----:B------:R-:W-:Y:S01]  /*0e40*/  CS2R R110, SRZ ;  /* 0x00000000006e7805 */ /* 0x000fe2000001ff00 */
[----:B------:R-:W-:Y:S01]  /*0e50*/  IMAD R10, R3, c[0x0][0x1b0], RZ ;  /* 0x00006c00030a7a24 */ /* 0x000fe200078e02ff */
[----:B------:R-:W-:Y:S01]  /*0e60*/  SHF.R.S32.HI R3, RZ, 0x1f, R2 ;  /* 0x0000001fff037819 */ /* 0x000fe20000011402 */
[----:B------:R-:W-:Y:S01]  /*0e70*/  IMAD R14, R15, c[0x0][0x178], RZ ;  /* 0x00005e000f0e7a24 */ /* 0x000fe200078e02ff */
[----:B------:R-:W-:Y:S01]  /*0e80*/  CS2R R108, SRZ ;  /* 0x00000000006c7805 */ /* 0x000fe2000001ff00 */
[C---:B------:R-:W-:Y:S01]  /*0e90*/  IMAD R30, R12.reuse, c[0x0][0x20c], R13 ;  /* 0x000083000c1e7a24 */ /* 0x040fe200078e020d */
[----:B------:R-:W-:Y:S01]  /*0ea0*/  CS2R R106, SRZ ;  /* 0x00000000006a7805 */ /* 0x000fe2000001ff00 */
[----:B------:R-:W-:Y:S01]  /*0eb0*/  IMAD R27, R12, c[0x0][0x17c], R14 ;  /* 0x00005f000c1b7a24 */ /* 0x000fe200078e020e */
[----:B------:R-:W-:Y:S01]  /*0ec0*/  CS2R R104, SRZ ;  /* 0x0000000000687805 */ /* 0x000fe2000001ff00 */
[C---:B------:R-:W-:Y:S01]  /*0ed0*/  IMAD R13, R0.reuse, c[0x0][0x1e4], R11 ;  /* 0x00007900000d7a24 */ /* 0x040fe200078e020b */
[----:B------:R-:W-:Y:S01]  /*0ee0*/  CS2R R102, SRZ ;  /* 0x0000000000667805 */ /* 0x000fe2000001ff00 */
[----:B------:R-:W-:Y:S01]  /*0ef0*/  IMAD R25, R0, c[0x0][0x1b4], R10 ;  /* 0x00006d0000197a24 */ /* 0x000fe200078e020a */
[----:B------:R-:W-:Y:S01]  /*0f00*/  CS2R R100, SRZ ;  /* 0x0000000000647805 */ /* 0x000fe2000001ff00 */
[C-C-:B------:R-:W-:Y:S01]  /*0f10*/  IMAD.WIDE.U32 R16, R12.reuse, c[0x0][0x178], R2.reuse ;  /* 0x00005e000c107a25 */ /* 0x140fe200078e0002 */
[----:B------:R-:W-:Y:S01]  /*0f20*/  CS2R R98, SRZ ;  /* 0x0000000000627805 */ /* 0x000fe2000001ff00 */
[----:B------:R-:W-:Y:S01]  /*0f30*/  CS2R R96, SRZ ;  /* 0x0000000000607805 */ /* 0x000fe2000001ff00 */
[----:B------:R-:W-:Y:S01]  /*0f40*/  CS2R R94, SRZ ;  /* 0x00000000005e7805 */ /* 0x000fe2000001ff00 */
[--C-:B------:R-:W-:Y:S01]  /*0f50*/  IMAD.WIDE.U32 R18, R12, c[0x0][0x208], R2.reuse ;  /* 0x000082000c127a25 */ /* 0x100fe200078e0002 */
[----:B------:R-:W-:Y:S01]  /*0f60*/  CS2R R92, SRZ ;  /* 0x00000000005c7805 */ /* 0x000fe2000001ff00 */
[----:B------:R-:W-:Y:S01]  /*0f70*/  CS2R R90, SRZ ;  /* 0x00000000005a7805 */ /* 0x000fe2000001ff00 */
[----:B------:R-:W-:Y:S01]  /*0f80*/  CS2R R88, SRZ ;  /* 0x0000000000587805 */ /* 0x000fe2000001ff00 */
[C-C-:B------:R-:W-:Y:S01]  /*0f90*/  IMAD.WIDE.U32 R10, R0.reuse, c[0x0][0x1e0], R2.reuse ;  /* 0x00007800000a7a25 */ /* 0x140fe200078e0002 */
[----:B------:R-:W-:Y:S01]  /*0fa0*/  CS2R R82, SRZ ;  /* 0x0000000000527805 */ /* 0x000fe2000001ff00 */
[----:B------:R-:W-:Y:S01]  /*0fb0*/  CS2R R80, SRZ ;  /* 0x0000000000507805 */ /* 0x000fe2000001ff00 */
[----:B------:R-:W-:Y:S01]  /*0fc0*/  CS2R R78, SRZ ;  /* 0x00000000004e7805 */ /* 0x000fe2000001ff00 */
[----:B------:R-:W-:Y:S01]  /*0fd0*/  IMAD.WIDE.U32 R14, R0, c[0x0][0x1b0], R2 ;  /* 0x00006c00000e7a25 */ /* 0x000fe200078e0002 */
[----:B------:R-:W-:Y:S01]  /*0fe0*/  LEA.HI R3, R33, R52, RZ, 0x1 ;  /* 0x0000003421037211 */ /* 0x000fe200078f08ff */
[----:B------:R-:W-:Y:S01]  /*0ff0*/  CS2R R76, SRZ ;  /* 0x00000000004c7805 */ /* 0x000fe2000001ff00 */
[----:B------:R-:W-:Y:S01]  /*1000*/  CS2R R74, SRZ ;  /* 0x00000000004a7805 */ /* 0x000fe2000001ff00 */
[C---:B------:R-:W-:Y:S01]  /*1010*/  IMAD R12, R24.reuse, c[0x0][0x290], RZ ;  /* 0x0000a400180c7a24 */ /* 0x040fe200078e02ff */
[----:B------:R-:W-:Y:S01]  /*1020*/  LOP3.LUT R3, R3, 0x7fffffe, RZ, 0xc0, !PT ;  /* 0x07fffffe03037812 */ /* 0x000fe200078ec0ff */
[----:B------:R-:W-:Y:S01]  /*1030*/  IMAD R0, R24, c[0x0][0x278], RZ ;  /* 0x00009e0018007a24 */ /* 0x000fe200078e02ff */
[----:B------:R-:W-:Y:S01]  /*1040*/  CS2R R72, SRZ ;  /* 0x0000000000487805 */ /* 0x000fe2000001ff00 */
[----:B------:R-:W-:Y:S01]  /*1050*/  IMAD.IADD R11, R11, 0x1, R13 ;  /* 0x000000010b0b7824 */ /* 0x000fe200078e020d */
[----:B------:R-:W-:Y:S01]  /*1060*/  CS2R R70, SRZ ;  /* 0x0000000000467805 */ /* 0x000fe2000001ff00 */
[C---:B------:R-:W-:Y:S01]  /*1070*/  IMAD R22, R31.reuse, c[0x0][0x294], R12 ;  /* 0x0000a5001f167a24 */ /* 0x040fe200078e020c */
[----:B------:R-:W-:Y:S01]  /*1080*/  CS2R R68, SRZ ;  /* 0x0000000000447805 */ /* 0x000fe2000001ff00 */
[----:B------:R-:W-:Y:S01]  /*1090*/  IMAD.IADD R3, R52, 0x1, -R3 ;  /* 0x0000000134037824 */ /* 0x000fe200078e0a03 */
[----:B------:R-:W-:Y:S01]  /*10a0*/  CS2R R66, SRZ ;  /* 0x0000000000427805 */ /* 0x000fe2000001ff00 */
[C---:B------:R-:W-:Y:S01]  /*10b0*/  IMAD R0, R31.reuse, c[0x0][0x27c], R0 ;  /* 0x00009f001f007a24 */ /* 0x040fe200078e0200 */
[----:B------:R-:W-:Y:S01]  /*10c0*/  CS2R R64, SRZ ;  /* 0x0000000000407805 */ /* 0x000fe2000001ff00 */
[C---:B------:R-:W-:Y:S01]  /*10d0*/  IMAD.WIDE.U32 R12, R31.reuse, c[0x0][0x278], R6 ;  /* 0x00009e001f0c7a25 */ /* 0x040fe200078e0006 */
[----:B------:R-:W-:Y:S01]  /*10e0*/  CS2R R62, SRZ ;  /* 0x00000000003e7805 */ /* 0x000fe2000001ff00 */
[----:B------:R-:W-:Y:S01]  /*10f0*/  CS2R R60, SRZ ;  /* 0x00000000003c7805 */ /* 0x000fe2000001ff00 */
[----:B------:R-:W-:Y:S01]  /*1100*/  CS2R R58, SRZ ;  /* 0x00000000003a7805 */ /* 0x000fe2000001ff00 */
[----:B------:R-:W-:Y:S01]  /*1110*/  IMAD.WIDE.U32 R4, R31, c[0x0][0x290], R4 ;  /* 0x0000a4001f047a25 */ /* 0x000fe200078e0004 */
[----:B------:R-:W-:Y:S01]  /*1120*/  LEA R48, P1, R12, c[0x0][0x258], 0x2 ;  /* 0x000096000c307a11 */ /* 0x000fe200078210ff */
[----:B------:R-:W-:Y:S01]  /*1130*/  CS2R R56, SRZ ;  /* 0x0000000000387805 */ /* 0x000fe2000001ff00 */
[----:B------:R-:W-:Y:S01]  /*1140*/  CS2R R54, SRZ ;  /* 0x0000000000367805 */ /* 0x000fe2000001ff00 */
[----:B------:R-:W-:Y:S01]  /*1150*/  IMAD R3, R36, 0x8, R3 ;  /* 0x0000000824037824 */ /* 0x000fe200078e0203 */
[----:B------:R-:W-:Y:S01]  /*1160*/  LEA R42, P0, R4, c[0x0][0x280], 0x2 ;  /* 0x0000a000042a7a11 */ /* 0x000fe200078010ff */
[----:B------:R-:W-:Y:S01]  /*1170*/  IMAD.IADD R0, R13, 0x1, R0 ;  /* 0x000000010d007824 */ /* 0x000fe200078e0200 */
[----:B------:R-:W-:Y:S01]  /*1180*/  USHF.R.S32.HI UR8, URZ, 0x6, UR5 ;  /* 0x000000063f087899 */ /* 0x000fe20008011405 */
[----:B------:R-:W-:Y:S01]  /*1190*/  IMAD R23, R20, c[0x0][0x1e8], RZ ;  /* 0x00007a0014177a24 */ /* 0x000fe200078e02ff */
[----:B------:R-:W-:Y:S01]  /*11a0*/  UMOV UR4, URZ ;  /* 0x0000003f00047c82 */ /* 0x000fe20008000000 */
[----:B------:R-:W-:Y:S01]  /*11b0*/  IMAD.IADD R13, R5, 0x1, R22 ;  /* 0x00000001050d7824 */ /* 0x000fe200078e0216 */
[----:B------:R-:W-:Y:S01]  /*11c0*/  LEA.HI.X R49, R12, c[0x0][0x25c], R0, 0x2, P1 ;  /* 0x000097000c317a11 */ /* 0x000fe200008f1400 */
[----:B------:R-:W-:Y:S01]  /*11d0*/  IMAD.U32 R26, R3, 0x20, R26 ;  /* 0x00000020031a7824 */ /* 0x000fe200078e001a */
[----:B------:R-:W-:Y:S01]  /*11e0*/  UMOV UR9, 0x1 ;  /* 0x0000000100097882 */ /* 0x000fe20000000000 */
[C---:B------:R-:W-:Y:S01]  /*11f0*/  IMAD R3, R21.reuse, c[0x0][0x1ec], R23 ;  /* 0x00007b0015037a24 */ /* 0x040fe200078e0217 */
[----:B------:R-:W-:Y:S01]  /*1200*/  LEA.HI.X R43, R4, c[0x0][0x284], R13, 0x2, P0 ;  /* 0x0000a100042b7a11 */ /* 0x000fe200000f140d */
[----:B------:R-:W-:Y:S01]  /*1210*/  IMAD.WIDE.U32 R6, R21, c[0x0][0x1e8], R10 ;  /* 0x00007a0015067a25 */ /* 0x000fe200078e000a */
[----:B------:R-:W-:Y:S01]  /*1220*/  STL.64 [R1+0x38], R48 ;  /* 0x0000383001007387 */ /* 0x000fe20000100a00 */
[----:B------:R-:W-:-:S02]  /*1230*/  UMOV UR5, URZ ;  /* 0x0000003f00057c82 */ /* 0x000fc40008000000 */
[----:B------:R-:W-:Y:S01]  /*1240*/  IMAD.IADD R5, R15, 0x1, R25 ;  /* 0x000000010f057824 */ /* 0x000fe200078e0219 */
[----:B------:R-:W-:Y:S01]  /*1250*/  STL.64 [R1+0x30], R42 ;  /* 0x0000302a01007387 */ /* 0x000fe20000100a00 */
[----:B------:R-:W-:Y:S02]  /*1260*/  IMAD R0, R20, c[0x0][0x1b8], RZ ;  /* 0x00006e0014007a24 */ /* 0x000fe400078e02ff */
[----:B------:R-:W-:Y:S01]  /*1270*/  IMAD.MOV.U32 R4, RZ, RZ, R14 ;  /* 0x000000ffff047224 */ /* 0x000fe200078e000e */
[----:B------:R-:W-:Y:S01]  /*1280*/  STL [R1+0x2c], R45 ;  /* 0x00002c2d01007387 */ /* 0x000fe20000100800 */
[----:B------:R-:W-:Y:S02]  /*1290*/  IMAD.IADD R7, R7, 0x1, R3 ;  /* 0x0000000107077824 */ /* 0x000fe400078e0203 */
[----:B------:R-:W-:Y:S02]  /*12a0*/  IMAD R10, R9, c[0x0][0x1d8], RZ ;  /* 0x00007600090a7a24 */ /* 0x000fe400078e02ff */
[----:B------:R-:W-:-:S02]  /*12b0*/  IMAD R0, R21, c[0x0][0x1bc], R0 ;  /* 0x00006f0015007a24 */ /* 0x000fc400078e0200 */
[----:B------:R-:W-:-:S04]  /*12c0*/  IMAD.WIDE.U32 R4, R21, c[0x0][0x1b8], R4 ;  /* 0x00006e0015047a25 */ /* 0x000fc800078e0004 */
[C---:B------:R-:W-:Y:S02]  /*12d0*/  IMAD R10, R8.reuse, c[0x0][0x1dc], R10 ;  /* 0x00007700080a7a24 */ /* 0x040fe400078e020a */
[----:B------:R-:W-:-:S04]  /*12e0*/  IMAD.WIDE.U32 R12, R8, c[0x0][0x1d8], R6 ;  /* 0x00007600080c7a25 */ /* 0x000fc800078e0006 */
[----:B------:R-:W-:Y:S01]  /*12f0*/  IMAD.IADD R5, R5, 0x1, R0 ;  /* 0x0000000105057824 */ /* 0x000fe200078e0200 */
[----:B------:R-:W-:Y:S01]  /*1300*/  LEA R6, P0, R12, c[0x0][0x1c0], 0x1 ;  /* 0x000070000c067a11 */ /* 0x000fe200078008ff */
[----:B------:R-:W-:Y:S02]  /*1310*/  IMAD R3, R9, c[0x0][0x1a8], RZ ;  /* 0x00006a0009037a24 */ /* 0x000fe400078e02ff */
[----:B------:R-:W-:Y:S02]  /*1320*/  IMAD.IADD R0, R13, 0x1, R10 ;  /* 0x000000010d007824 */ /* 0x000fe400078e020a */
[----:B------:R-:W-:Y:S02]  /*1330*/  IMAD.MOV.U32 R21, RZ, RZ, c[0x0][0x1d8] ;  /* 0x00007600ff157624 */ /* 0x000fe400078e00ff */
[----:B------:R-:W-:Y:S01]  /*1340*/  IMAD R9, R8, c[0x0][0x1ac], R3 ;  /* 0x00006b0008097a24 */ /* 0x000fe200078e0203 */
[----:B------:R-:W-:Y:S01]  /*1350*/  LEA.HI.X R7, R12, c[0x0][0x1c4], R0, 0x1, P0 ;  /* 0x000071000c077a11 */ /* 0x000fe200000f0c00 */
[----:B------:R-:W-:Y:S01]  /*1360*/  IMAD.WIDE.U32 R10, R8, c[0x0][0x1a8], R4 ;  /* 0x00006a00080a7a25 */ /* 0x000fe200078e0004 */
[----:B------:R-:W-:-:S03]  /*1370*/  LEA R8, P1, R21, R6, 0x7 ;  /* 0x0000000615087211 */ /* 0x000fc600078238ff */
[----:B------:R-:W-:Y:S01]  /*1380*/  IMAD.MOV.U32 R23, RZ, RZ, c[0x0][0x1dc] ;  /* 0x00007700ff177624 */ /* 0x000fe200078e00ff */
[----:B------:R-:W-:Y:S01]  /*1390*/  LEA R4, P0, R10, c[0x0][0x190], 0x1 ;  /* 0x000064000a047a11 */ /* 0x000fe200078008ff */
[----:B------:R-:W-:Y:S02]  /*13a0*/  IMAD.IADD R0, R11, 0x1, R9 ;  /* 0x000000010b007824 */ /* 0x000fe400078e0209 */
[----:B------:R-:W-:Y:S01]  /*13b0*/  IMAD.IADD R17, R17, 0x1, R27 ;  /* 0x0000000111117824 */ /* 0x000fe200078e021b */
[----:B------:R-:W-:Y:S01]  /*13c0*/  LEA.HI.X R9, R21, R7, R23, 0x7, P1 ;  /* 0x0000000715097211 */ /* 0x000fe200008f3c17 */
[----:B------:R-:W-:Y:S01]  /*13d0*/  IMAD R3, R41, c[0x0][0x180], RZ ;  /* 0x0000600029037a24 */ /* 0x000fe200078e02ff */
[----:B------:R-:W-:Y:S01]  /*13e0*/  IADD3 R21, R2, 0x20, RZ ;  /* 0x0000002002157810 */ /* 0x000fe20007ffe0ff */
[----:B------:R-:W-:Y:S01]  /*13f0*/  IMAD.WIDE.U32 R16, R85, c[0x0][0x180], R16 ;  /* 0x0000600055107a25 */ /* 0x000fe200078e0010 */
[----:B------:R-:W-:Y:S02]  /*1400*/  LEA.HI.X R5, R10, c[0x0][0x194], R0, 0x1, P0 ;  /* 0x000065000a057a11 */ /* 0x000fe400000f0c00 */
[----:B------:R-:W-:Y:S01]  /*1410*/  ISETP.GE.AND P2, PT, R21, c[0x0][0x1cc], PT ;  /* 0x0000730015007a0c */ /* 0x000fe20003f46270 */
[----:B------:R-:W-:Y:S01]  /*1420*/  IMAD.IADD R0, R35, 0x1, -R52 ;  /* 0x0000000123007824 */ /* 0x000fe200078e0a34 */
[----:B------:R-:W-:Y:S01]  /*1430*/  ISETP.GE.AND P1, PT, R45, c[0x0][0x1cc], PT ;  /* 0x000073002d007a0c */ /* 0x000fe20003f26270 */
[----:B------:R-:W-:-:S02]  /*1440*/  IMAD R3, R85, c[0x0][0x184], R3 ;  /* 0x0000610055037a24 */ /* 0x000fc400078e0203 */
[----:B------:R-:W-:Y:S01]  /*1450*/  IMAD.SHL.U32 R44, R26, 0x2, RZ ;  /* 0x000000021a2c7824 */ /* 0x000fe200078e00ff */
[C---:B------:R-:W-:Y:S01]  /*1460*/  ISETP.LT.OR P6, PT, R0.reuse, 0x1, P3 ;  /* 0x000000010000780c */ /* 0x040fe20001fc1670 */
[----:B------:R-:W-:Y:S01]  /*1470*/  IMAD.IADD R11, R17, 0x1, R3 ;  /* 0x00000001110b7824 */ /* 0x000fe200078e0203 */
[C---:B------:R-:W-:Y:S01]  /*1480*/  ISETP.LT.OR P5, PT, R0.reuse, 0x1, P2 ;  /* 0x000000010000780c */ /* 0x040fe200017a1670 */
[----:B------:R-:W-:Y:S01]  /*1490*/  IMAD.IADD R15, R19, 0x1, R30 ;  /* 0x00000001130f7824 */ /* 0x000fe200078e021e */
[C---:B------:R-:W-:Y:S01]  /*14a0*/  ISETP.LT.OR P4, PT, R0.reuse, 0x1, P1 ;  /* 0x000000010000780c */ /* 0x040fe20000f81670 */
[----:B------:R-:W-:Y:S01]  /*14b0*/  IMAD.MOV.U32 R14, RZ, RZ, R18 ;  /* 0x000000ffff0e7224 */ /* 0x000fe200078e0012 */
[C---:B------:R-:W-:Y:S01]  /*14c0*/  ISETP.LT.OR P3, PT, R0.reuse, 0x41, P3 ;  /* 0x000000410000780c */ /* 0x040fe20001f61670 */
[----:B------:R-:W-:Y:S01]  /*14d0*/  IMAD.MOV.U32 R10, RZ, RZ, R16 ;  /* 0x000000ffff0a7224 */ /* 0x000fe200078e0010 */
[----:B------:R-:W-:Y:S01]  /*14e0*/  SHF.R.S32.HI R3, RZ, 0x1f, R33 ;  /* 0x0000001fff037819 */ /* 0x000fe20000011421 */
[----:B------:R-:W-:Y:S01]  /*14f0*/  IMAD.WIDE.U32 R12, R85, c[0x0][0x210], R14 ;  /* 0x00008400550c7a25 */ /* 0x000fe200078e000e */
[C---:B------:R-:W-:Y:S01]  /*1500*/  ISETP.LT.OR P2, PT, R0.reuse, 0x41, P2 ;  /* 0x000000410000780c */ /* 0x040fe20001741670 */
[----:B------:R-:W-:Y:S01]  /*1510*/  STL [R1+0xc], R44 ;  /* 0x00000c2c01007387 */ /* 0x000fe20000100800 */
[----:B------:R-:W-:Y:S01]  /*1520*/  ISETP.LT.OR P1, PT, R0, 0x41, P1 ;  /* 0x000000410000780c */ /* 0x000fe20000f21670 */
[----:B------:R-:W-:Y:S01]  /*1530*/  IMAD.MOV.U32 R15, RZ, RZ, c[0x0][0x1a8] ;  /* 0x00006a00ff0f7624 */ /* 0x000fe200078e00ff */
[----:B------:R-:W-:Y:S01]  /*1540*/  LEA.HI R3, R3, R52, RZ, 0x3 ;  /* 0x0000003403037211 */ /* 0x000fe200078f18ff */
[----:B------:R-:W-:Y:S01]  /*1550*/  @!PT LDS RZ, [RZ] ;  /* 0x00000000fffff984 */ /* 0x000fe20000000800 */
[----:B------:R-:W-:Y:S01]  /*1560*/  @!PT LDS RZ, [RZ] ;  /* 0x00000000fffff984 */ /* 0x000fe20000000800 */
[----:B------:R-:W-:Y:S01]  /*1570*/  @!PT LDS RZ, [RZ] ;  /* 0x00000000fffff984 */ /* 0x000fe20000000800 */
[----:B------:R1:W-:Y:S01]  /*1580*/  LDGSTS.E.BYPASS.LTC128B.128 [R44+0x6080], [R6.64], !P6 ;  /* 0x06080000062c7fae */ /* 0x0003e2000f101d4c */
[----:B------:R-:W-:Y:S01]  /*1590*/  LEA.HI R16, R38, R87, RZ, 0x6 ;  /* 0x0000005726107211 */ /* 0x000fe200078f30ff */
[----:B------:R-:W-:Y:S01]  /*15a0*/  IMAD.MOV.U32 R23, RZ, RZ, c[0x0][0x1ac] ;  /* 0x00006b00ff177624 */ /* 0x000fe200078e00ff */
[----:B------:R-:W-:Y:S01]  /*15b0*/  LOP3.LUT R3, R3, 0xfffffff8, RZ, 0xc0, !PT ;  /* 0xfffffff803037812 */ /* 0x000fe200078ec0ff */
[----:B------:R1:W-:Y:S01]  /*15c0*/  LDGSTS.E.BYPASS.LTC128B.128 [R44+0x8080], [R6.64+0x40], !P5 ;  /* 0x08080040062c7fae */ /* 0x0003e2000e901d4c */
[----:B------:R-:W-:Y:S01]  /*15d0*/  SHF.R.S32.HI R16, RZ, 0x6, R16 ;  /* 0x00000006ff107819 */ /* 0x000fe20000011410 */
[----:B------:R-:W-:Y:S01]  /*15e0*/  IMAD R20, R41, c[0x0][0x210], RZ ;  /* 0x0000840029147a24 */ /* 0x000fe200078e02ff */
[----:B------:R-:W-:Y:S01]  /*15f0*/  LEA R14, P0, R15, R4, 0x7 ;  /* 0x000000040f0e7211 */ /* 0x000fe200078038ff */
[----:B------:R1:W-:Y:S01]  /*1600*/  LDGSTS.E.BYPASS.LTC128B.128 [R44+0xa080], [R6.64+0x80], !P4 ;  /* 0x0a080080062c7fae */ /* 0x0003e2000e101d4c */
[----:B------:R-:W-:Y:S01]  /*1610*/  IMAD.IADD R3, R52, 0x1, -R3 ;  /* 0x0000000134037824 */ /* 0x000fe200078e0a03 */
[----:B------:R-:W-:Y:S01]  /*1620*/  ISETP.GE.AND P6, PT, R21, c[0x0][0x19c], PT ;  /* 0x0000670015007a0c */ /* 0x000fe20003fc6270 */
[----:B------:R-:W-:Y:S01]  /*1630*/  IMAD R20, R85, c[0x0][0x214], R20 ;  /* 0x0000850055147a24 */ /* 0x000fe200078e0214 */
[----:B------:R2:W-:Y:S01]  /*1640*/  LDGSTS.E.BYPASS.LTC128B.128 [R44+0x7080], [R8.64], !P3 ;  /* 0x07080000082c7fae */ /* 0x0005e2000d901d4c */
[----:B------:R-:W-:Y:S01]  /*1650*/  ISETP.GE.AND P3, PT, R2, c[0x0][0x19c], PT ;  /* 0x0000670002007a0c */ /* 0x000fe20003f66270 */
[----:B------:R-:W-:Y:S01]  /*1660*/  IMAD R22, R41, c[0x0][0x238], RZ ;  /* 0x00008e0029167a24 */ /* 0x000fe200078e02ff */
[----:B------:R-:W-:Y:S01]  /*1670*/  LEA.HI.X R15, R15, R5, R23, 0x7, P0 ;  /* 0x000000050f0f7211 */ /* 0x000fe200000f3c17 */
[----:B------:R2:W-:Y:S01]  /*1680*/  LDGSTS.E.BYPASS.LTC128B.128 [R44+0x9080], [R8.64+0x40], !P2 ;  /* 0x09080040082c7fae */ /* 0x0005e2000d101d4c */
[C---:B------:R-:W-:Y:S01]  /*1690*/  LOP3.LUT P2, RZ, R3.reuse, 0x4, RZ, 0xc0, !PT ;  /* 0x0000000403ff7812 */ /* 0x040fe2000784c0ff */
[----:B------:R-:W-:Y:S01]  /*16a0*/  IMAD.SHL.U32 R3, R3, 0x40, RZ ;  /* 0x0000004003037824 */ /* 0x000fe200078e00ff */
[----:B------:R-:W-:Y:S01]  /*16b0*/  ISETP.GE.AND P5, PT, R45, c[0x0][0x19c], PT ;  /* 0x000067002d007a0c */ /* 0x000fe20003fa6270 */
[----:B------:R2:W-:Y:S01]  /*16c0*/  LDGSTS.E.BYPASS.LTC128B.128 [R44+0xb080], [R8.64+0x80], !P1 ;  /* 0x0b080080082c7fae */ /* 0x0005e2000c901d4c */
[C---:B------:R-:W-:Y:S01]  /*16d0*/  ISETP.LT.OR P1, PT, R0.reuse, 0x1, P3 ;  /* 0x000000010000780c */ /* 0x040fe20001f21670 */
[----:B------:R-:W-:Y:S01]  /*16e0*/  IMAD.IADD R13, R13, 0x1, R20 ;  /* 0x000000010d0d7824 */ /* 0x000fe200078e0214 */
[----:B------:R-:W-:Y:S01]  /*16f0*/  LOP3.LUT R3, R3, 0x1c0, RZ, 0xc0, !PT ;  /* 0x000001c003037812 */ /* 0x000fe200078ec0ff */
[----:B------:R-:W0:Y:S01]  /*1700*/  LDGDEPBAR ;  /* 0x00000000000079af */ /* 0x000e220000000000 */
[C---:B------:R-:W-:Y:S01]  /*1710*/  ISETP.LT.OR P4, PT, R0.reuse, 0x1, P6 ;  /* 0x000000010000780c */ /* 0x040fe20003781670 */
[C---:B------:R-:W-:Y:S01]  /*1720*/  IMAD R22, R85.reuse, c[0x0][0x23c], R22 ;  /* 0x00008f0055167a24 */ /* 0x040fe200078e0216 */
[C---:B------:R-:W-:Y:S01]  /*1730*/  ISETP.LT.OR P3, PT, R0.reuse, 0x41, P3 ;  /* 0x000000410000780c */ /* 0x040fe20001f61670 */
[----:B------:R-:W-:Y:S01]  /*1740*/  IMAD.WIDE.U32 R18, R85, c[0x0][0x238], R28 ;  /* 0x00008e0055127a25 */ /* 0x000fe200078e001c */
[----:B------:R-:W-:Y:S01]  /*1750*/  ISETP.LT.OR P6, PT, R0, 0x41, P6 ;  /* 0x000000410000780c */ /* 0x000fe200037c1670 */
[----:B------:R-:W-:-:S04]  /*1760*/  CS2R R84, SRZ ;  /* 0x0000000000547805 */ /* 0x000fc8000001ff00 */
[----:B------:R3:W-:Y:S01]  /*1770*/  LDGSTS.E.BYPASS.LTC128B.128 [R44+0x80], [R4.64], !P1 ;  /* 0x00080000042c7fae */ /* 0x0007e2000c901d4c */
[----:B-1----:R-:W-:Y:S01]  /*1780*/  IMAD R6, R24, c[0x0][0x218], RZ ;  /* 0x0000860018067a24 */ /* 0x002fe200078e02ff */
[----:B------:R-:W-:Y:S01]  /*1790*/  ISETP.LT.OR P1, PT, R0, 0x1, P5 ;  /* 0x000000010000780c */ /* 0x000fe20002f21670 */
[----:B------:R-:W-:Y:S01]  /*17a0*/  IMAD R7, R24, c[0x0][0x188], RZ ;  /* 0x0000620018077a24 */ /* 0x000fe200078e02ff */
[----:B------:R-:W-:Y:S01]  /*17b0*/  ISETP.LT.OR P5, PT, R0, 0x41, P5 ;  /* 0x000000410000780c */ /* 0x000fe20002fa1670 */
[C---:B------:R-:W-:Y:S01]  /*17c0*/  IMAD R17, R31.reuse, c[0x0][0x21c], R6 ;  /* 0x000087001f117a24 */ /* 0x040fe200078e0206 */
[----:B------:R3:W-:Y:S01]  /*17d0*/  LDGSTS.E.BYPASS.LTC128B.128 [R44+0x2080], [R4.64+0x40], !P4 ;  /* 0x02080040042c7fae */ /* 0x0007e2000e101d4c */
[----:B------:R-:W-:Y:S01]  /*17e0*/  IMAD R7, R31, c[0x0][0x18c], R7 ;  /* 0x000063001f077a24 */ /* 0x000fe200078e0207 */
[----:B------:R-:W-:Y:S02]  /*17f0*/  ISETP.GE.AND P4, PT, R2, c[0x0][0x1fc], PT ;  /* 0x00007f0002007a0c */ /* 0x000fe40003f86270 */
[----:B--2---:R-:W-:Y:S01]  /*1800*/  LEA.HI R9, R37, R36, RZ, 0x1 ;  /* 0x0000002425097211 */ /* 0x004fe200078f08ff */
[----:B------:R-:W-:-:S04]  /*1810*/  IMAD.SHL.U32 R8, R16, 0x8, RZ ;  /* 0x0000000810087824 */ /* 0x000fc800078e00ff */
[----:B------:R3:W-:Y:S01]  /*1820*/  LDGSTS.E.BYPASS.LTC128B.128 [R44+0x4080], [R4.64+0x80], !P1 ;  /* 0x04080080042c7fae */ /* 0x0007e2000c901d4c */
[----:B------:R-:W-:Y:S02]  /*1830*/  ISETP.LT.AND P1, PT, R52, UR10, PT ;  /* 0x0000000a34007c0c */ /* 0x000fe4000bf21270 */
[----:B------:R-:W-:Y:S01]  /*1840*/  LOP3.LUT R6, R9, 0xfffffffe, RZ, 0xc0, !PT ;  /* 0xfffffffe09067812 */ /* 0x000fe200078ec0ff */
[----:B------:R1:W-:Y:S01]  /*1850*/  LDGSTS.E.BYPASS.LTC128B.128 [R44+0x1080], [R14.64], !P3 ;  /* 0x010800000e2c7fae */ /* 0x0003e2000d901d4c */
[----:B------:R-:W-:Y:S01]  /*1860*/  LOP3.LUT R216, R8, 0x18, RZ, 0xc0, !PT ;  /* 0x0000001808d87812 */ /* 0x000fe200078ec0ff */
[----:B------:R-:W-:Y:S01]  /*1870*/  IMAD.WIDE.U32 R8, R31, c[0x0][0x188], R10 ;  /* 0x000062001f087a25 */ /* 0x000fe200078e000a */
[----:B------:R-:W-:Y:S01]  /*1880*/  SHF.R.U32.HI R10, RZ, 0x3, R3 ;  /* 0x00000003ff0a7819 */ /* 0x000fe20000011603 */
[----:B------:R1:W-:Y:S01]  /*1890*/  LDGSTS.E.BYPASS.LTC128B.128 [R44+0x3080], [R14.64+0x40], !P6 ;  /* 0x030800400e2c7fae */ /* 0x0003e2000f101d4c */
[----:B------:R-:W-:Y:S01]  /*18a0*/  ISETP.GE.OR P3, PT, R2, c[0x0][0x1fc], !P1 ;  /* 0x00007f0002007a0c */ /* 0x000fe20004f66670 */
[----:B------:R-:W-:Y:S01]  /*18b0*/  IMAD.IADD R23, R36, 0x1, -R6 ;  /* 0x0000000124177824 */ /* 0x000fe200078e0a06 */
[----:B------:R-:W-:Y:S01]  /*18c0*/  LEA R50, P0, R8, c[0x0][0x160], 0x1 ;  /* 0x0000580008327a11 */ /* 0x000fe200078008ff */
[----:B------:R-:W-:Y:S01]  /*18d0*/  IMAD.IADD R11, R9, 0x1, R7 ;  /* 0x00000001090b7824 */ /* 0x000fe200078e0207 */
[----:B------:R-:W-:Y:S01]  /*18e0*/  LOP3.LUT R9, R10, R3, R216, 0x1e, !PT ;  /* 0x000000030a097212 */ /* 0x000fe200078e1ed8 */
[----:B------:R-:W-:Y:S01]  /*18f0*/  IMAD.SHL.U32 R20, R23, 0x400, RZ ;  /* 0x0000040017147824 */ /* 0x000fe200078e00ff */
[----:B------:R1:W-:Y:S01]  /*1900*/  LDGSTS.E.BYPASS.LTC128B.128 [R44+0x5080], [R14.64+0x80], !P5 ;  /* 0x050800800e2c7fae */ /* 0x0003e2000e901d4c */
[----:B------:R-:W-:Y:S01]  /*1910*/  IMAD.WIDE.U32 R6, R31, c[0x0][0x218], R12 ;  /* 0x000086001f067a25 */ /* 0x000fe200078e000c */
[----:B------:R-:W-:-:S02]  /*1920*/  LEA.HI.X R51, R8, c[0x0][0x164], R11, 0x1, P0 ;  /* 0x0000590008337a11 */ /* 0x000fc400000f0c0b */
[----:B------:R-:W0:Y:S01]  /*1930*/  LDGDEPBAR ;  /* 0x00000000000079af */ /* 0x000e220000000000 */
[----:B------:R-:W-:Y:S01]  /*1940*/  IMAD R3, R32, 0x2, R20 ;  /* 0x0000000220037824 */ /* 0x000fe200078e0214 */
[C---:B------:R-:W-:Y:S01]  /*1950*/  LEA R46, P0, R6.reuse, c[0x0][0x1f0], 0x1 ;  /* 0x00007c00062e7a11 */ /* 0x040fe200078008ff */
[----:B------:R-:W-:Y:S01]  /*1960*/  IMAD.IADD R7, R7, 0x1, R17 ;  /* 0x0000000107077824 */ /* 0x000fe200078e0211 */
[----:B------:R-:W-:Y:S01]  /*1970*/  ISETP.GE.AND P5, PT, R21, c[0x0][0x16c], PT ;  /* 0x00005b0015007a0c */ /* 0x000fe20003fa6270 */
[----:B------:R-:W-:Y:S01]  /*1980*/  IMAD.IADD R0, R3, 0x1, R9 ;  /* 0x0000000103007824 */ /* 0x000fe200078e0209 */
[----:B------:R-:W-:Y:S01]  /*1990*/  STL.64 [R1+0x20], R50 ;  /* 0x0000203201007387 */ /* 0x000fe20000100a00 */
[----:B------:R-:W-:Y:S01]  /*19a0*/  IMAD.IADD R3, R19, 0x1, R22 ;  /* 0x0000000113037824 */ /* 0x000fe200078e0216 */
[----:B------:R-:W-:Y:S01]  /*19b0*/  LEA.HI.X R47, R6, c[0x0][0x1f4], R7, 0x1, P0 ;  /* 0x00007d00062f7a11 */ /* 0x000fe200000f0c07 */
[----:B------:R-:W-:Y:S01]  /*19c0*/  IMAD.SHL.U32 R231, R0, 0x2, RZ ;  /* 0x0000000200e77824 */ /* 0x000fe200078e00ff */
[----:B------:R-:W-:-:S02]  /*19d0*/  LOP3.LUT R7, R40, 0xfffffff8, RZ, 0xc0, !PT ;  /* 0xfffffff828077812 */ /* 0x000fc400078ec0ff */
[----:B---3--:R-:W-:Y:S01]  /*19e0*/  LOP3.LUT R4, R39, 0xfffffff0, RZ, 0xc0, !PT ;  /* 0xfffffff027047812 */ /* 0x008fe200078ec0ff */
[----:B------:R-:W-:Y:S01]  /*19f0*/  STL.64 [R1+0x18], R46 ;  /* 0x0000182e01007387 */ /* 0x000fe20000100a00 */
[----:B------:R-:W-:Y:S01]  /*1a00*/  IADD3 R0, R231, 0xf480, RZ ;  /* 0x0000f480e7007810 */ /* 0x000fe20007ffe0ff */
[----:B------:R-:W-:Y:S01]  /*1a10*/  IMAD.IADD R7, R87, 0x1, -R7 ;  /* 0x0000000157077824 */ /* 0x000fe200078e0a07 */
[----:B------:R-:W-:Y:S02]  /*1a20*/  IADD3 R232, R231, 0xf4c0, RZ ;  /* 0x0000f4c0e7e87810 */ /* 0x000fe40007ffe0ff */
[----:B------:R-:W-:Y:S01]  /*1a30*/  @P2 IADD3 R232, R0, -0x40, RZ ;  /* 0xffffffc000e82810 */ /* 0x000fe20007ffe0ff */
[----:B------:R-:W-:Y:S01]  /*1a40*/  IMAD R0, R24, c[0x0][0x240], RZ ;  /* 0x0000900018007a24 */ /* 0x000fe200078e02ff */
[----:B------:R-:W-:Y:S02]  /*1a50*/  SHF.R.S32.HI R5, RZ, 0x1f, R16 ;  /* 0x0000001fff057819 */ /* 0x000fe40000011410 */
[----:B------:R-:W-:Y:S01]  /*1a60*/  ISETP.GE.AND P0, PT, R2, c[0x0][0x16c], PT ;  /* 0x00005b0002007a0c */ /* 0x000fe20003f06270 */
[----:B------:R-:W-:Y:S01]  /*1a70*/  IMAD.MOV.U32 R2, RZ, RZ, R18 ;  /* 0x000000ffff027224 */ /* 0x000fe200078e0012 */
[----:B------:R-:W-:Y:S01]  /*1a80*/  LEA.HI R10, R7, R7, RZ, 0x1 ;  /* 0x00000007070a7211 */ /* 0x000fe200078f08ff */
[----:B------:R-:W-:Y:S01]  /*1a90*/  IMAD R17, R31, c[0x0][0x244], R0 ;  /* 0x000091001f117a24 */ /* 0x000fe200078e0200 */
[----:B------:R-:W-:Y:S01]  /*1aa0*/  LEA.HI R5, R5, R16, RZ, 0x2 ;  /* 0x0000001005057211 */ /* 0x000fe200078f10ff */
[----:B------:R-:W-:Y:S01]  /*1ab0*/  IMAD.IADD R0, R87, 0x1, -R4 ;  /* 0x0000000157007824 */ /* 0x000fe200078e0a04 */
[----:B------:R-:W-:-:S04]  /*1ac0*/  DEPBAR.LE SB0, 0x1 ;  /* 0x000080400000791a */ /* 0x000fc80000000000 */
[----:B------:R-:W-:Y:S01]  /*1ad0*/  IMAD.WIDE.U32 R132, R31, c[0x0][0x240], R2 ;  /* 0x000090001f847a25 */ /* 0x000fe200078e0002 */
[----:B------:R-:W-:Y:S02]  /*1ae0*/  LOP3.LUT R3, R10, 0x7fffffe, RZ, 0xc0, !PT ;  /* 0x07fffffe0a037812 */ /* 0x000fe400078ec0ff */
[----:B------:R-:W-:Y:S01]  /*1af0*/  LOP3.LUT R2, R5, 0xfffffffc, RZ, 0xc0, !PT ;  /* 0xfffffffc05027812 */ /* 0x000fe200078ec0ff */
[----:B------:R-:W-:Y:S01]  /*1b00*/  IMAD R4, R34, 0x4, R16 ;  /* 0x0000000422047824 */ /* 0x000fe200078e0210 */
[----:B------:R-:W-:Y:S01]  /*1b10*/  LOP3.LUT R5, R37, 0xffffffe0, RZ, 0xc0, !PT ;  /* 0xffffffe025057812 */ /* 0x000fe200078ec0ff */
[----:B------:R-:W-:Y:S01]  /*1b20*/  IMAD.IADD R8, R7, 0x1, -R3 ;  /* 0x0000000107087824 */ /* 0x000fe200078e0a03 */
[----:B------:R-:W-:Y:S01]  /*1b30*/  SHF.R.S32.HI R11, RZ, 0x1f, R0 ;  /* 0x0000001fff0b7819 */ /* 0x000fe20000011400 */
[----:B------:R-:W-:Y:S01]  /*1b40*/  IMAD.IADD R9, R16, 0x1, -R2 ;  /* 0x0000000110097824 */ /* 0x000fe200078e0a02 */
[-C--:B------:R-:W-:Y:S01]  /*1b50*/  LEA.HI R6, R0, R0.reuse, RZ, 0x1 ;  /* 0x0000000000067211 */ /* 0x080fe200078f08ff */
[----:B------:R-:W-:Y:S01]  /*1b60*/  IMAD.IADD R2, R87, 0x1, -R5 ;  /* 0x0000000157027824 */ /* 0x000fe200078e0a05 */
[----:B------:R-:W-:Y:S01]  /*1b70*/  LEA.HI R3, R11, R0, RZ, 0x3 ;  /* 0x000000000b037211 */ /* 0x000fe200078f18ff */
[----:B------:R-:W-:Y:S01]  /*1b80*/  IMAD R12, R4, 0x8, R8 ;  /* 0x00000008040c7824 */ /* 0x000fe200078e0208 */
[----:B------:R-:W-:Y:S01]  /*1b90*/  LOP3.LUT R5, R6, 0x7fffffe, RZ, 0xc0, !PT ;  /* 0x07fffffe06057812 */ /* 0x000fe200078ec0ff */
[----:B------:R-:W-:Y:S01]  /*1ba0*/  IMAD.SHL.U32 R7, R7, 0x40, RZ ;  /* 0x0000004007077824 */ /* 0x000fe200078e00ff */
[----:B------:R-:W-:Y:S01]  /*1bb0*/  LOP3.LUT R4, R3, 0xfffffff8, RZ, 0xc0, !PT ;  /* 0xfffffff803047812 */ /* 0x000fe200078ec0ff */
[----:B------:R-:W-:Y:S01]  /*1bc0*/  STL.64 [R1+0x40], R132 ;  /* 0x0000408401007387 */ /* 0x000fe20000100a00 */
[----:B------:R-:W-:Y:S01]  /*1bd0*/  SHF.R.S32.HI R11, RZ, 0x1f, R2 ;  /* 0x0000001fff0b7819 */ /* 0x000fe20000011402 */
[----:B------:R-:W-:-:S02]  /*1be0*/  IMAD.IADD R8, R0, 0x1, -R5 ;  /* 0x0000000100087824 */ /* 0x000fc400078e0a05 */
[----:B------:R-:W-:Y:S01]  /*1bf0*/  BAR.SYNC.DEFER_BLOCKING 0x0 ;  /* 0x0000000000007b1d */ /* 0x000fe20000010000 */
[----:B------:R-:W-:Y:S01]  /*1c00*/  IMAD.IADD R13, R0, 0x1, -R4 ;  /* 0x00000001000d7824 */ /* 0x000fe200078e0a04 */
[----:B-1----:R-:W-:Y:S01]  /*1c10*/  LEA.HI R14, R11, R2, RZ, 0x2 ;  /* 0x000000020b0e7211 */ /* 0x002fe200078f10ff */
[----:B------:R-:W-:Y:S01]  /*1c20*/  IMAD.SHL.U32 R5, R36, 0x10, RZ ;  /* 0x0000001024057824 */ /* 0x000fe200078e00ff */
[----:B------:R-:W-:Y:S01]  /*1c30*/  SHF.R.S32.HI R0, RZ, 0x3, R3 ;  /* 0x00000003ff007819 */ /* 0x000fe20000011403 */
[----:B------:R-:W-:Y:S01]  /*1c40*/  IMAD R9, R9, -0x8, R35 ;  /* 0xfffffff809097824 */ /* 0x000fe200078e0223 */
[----:B------:R-:W-:Y:S01]  /*1c50*/  LOP3.LUT R3, R7, 0x1c0, RZ, 0xc0, !PT ;  /* 0x000001c007037812 */ /* 0x000fe200078ec0ff */
[----:B------:R-:W-:Y:S01]  /*1c60*/  CS2R R36, SRZ ;  /* 0x0000000000247805 */ /* 0x000fe2000001ff00 */
[----:B------:R-:W-:Y:S01]  /*1c70*/  LOP3.LUT R4, R14, 0xfffffffc, RZ, 0xc0, !PT ;  /* 0xfffffffc0e047812 */ /* 0x000fe200078ec0ff */
[C---:B------:R-:W-:Y:S01]  /*1c80*/  IMAD R15, R0.reuse, 0x8, R8 ;  /* 0x00000008000f7824 */ /* 0x040fe200078e0208 */
[----:B------:R-:W-:Y:S01]  /*1c90*/  SEL R11, RZ, 0x1, P0 ;  /* 0x00000001ff0b7807 */ /* 0x000fe20000000000 */
[----:B------:R-:W-:Y:S01]  /*1ca0*/  IMAD R20, R0, 0x200, R20 ;  /* 0x0000020000147824 */ /* 0x000fe200078e0214 */
[----:B------:R-:W-:Y:S01]  /*1cb0*/  LOP3.LUT R0, R3, 0x30, R5, 0xf8, !PT ;  /* 0x0000003003007812 */ /* 0x000fe200078ef805 */
[----:B------:R-:W-:Y:S01]  /*1cc0*/  IMAD.IADD R8, R2, 0x1, -R4 ;  /* 0x0000000102087824 */ /* 0x000fe200078e0a04 */
[----:B------:R-:W-:-:S02]  /*1cd0*/  ISETP.GE.AND P0, PT, R45, c[0x0][0x16c], PT ;  /* 0x00005b002d007a0c */ /* 0x000fc40003f06270 */
[----:B------:R-:W-:Y:S01]  /*1ce0*/  LOP3.LUT R2, R0, 0x8, R40, 0xf8, !PT ;  /* 0x0000000800027812 */ /* 0x000fe200078ef828 */
[----:B------:R-:W-:Y:S01]  /*1cf0*/  IMAD R238, R8, -0x2, R9 ;  /* 0xfffffffe08ee7824 */ /* 0x000fe200078e0209 */
[--C-:B------:R-:W-:Y:S02]  /*1d00*/  SHF.R.S32.HI R7, RZ, 0x1, R6.reuse ;  /* 0x00000001ff077819 */ /* 0x100fe40000011406 */
[----:B------:R-:W-:Y:S02]  /*1d10*/  SHF.R.S32.HI R5, RZ, 0x1f, R6 ;  /* 0x0000001fff057819 */ /* 0x000fe40000011406 */
[----:B------:R-:W-:Y:S02]  /*1d20*/  SHF.R.S32.HI R0, RZ, 0x1, R10 ;  /* 0x00000001ff007819 */ /* 0x000fe4000001140a */
[----:B------:R-:W-:Y:S02]  /*1d30*/  SHF.R.U32.HI R4, RZ, 0x3, R3 ;  /* 0x00000003ff047819 */ /* 0x000fe40000011603 */
[----:B------:R-:W-:-:S02]  /*1d40*/  SEL R6, RZ, 0x4, P0 ;  /* 0x00000004ff067807 */ /* 0x000fc40000000000 */
[----:B------:R-:W-:Y:S02]  /*1d50*/  LEA.HI R3, R5, R7, RZ, 0x2 ;  /* 0x0000000705037211 */ /* 0x000fe400078f10ff */
[C---:B------:R-:W-:Y:S01]  /*1d60*/  LOP3.LUT P0, RZ, R0.reuse, 0x2, RZ, 0xc0, !PT ;  /* 0x0000000200ff7812 */ /* 0x040fe2000780c0ff */
[----:B------:R-:W-:Y:S01]  /*1d70*/  IMAD.SHL.U32 R0, R0, 0x40, RZ ;  /* 0x0000004000007824 */ /* 0x000fe200078e00ff */
[----:B------:R-:W-:Y:S02]  /*1d80*/  LOP3.LUT R217, R2, R4, RZ, 0x3c, !PT ;  /* 0x0000000402d97212 */ /* 0x000fe400078e3cff */
[----:B------:R-:W-:Y:S01]  /*1d90*/  LOP3.LUT R2, R3, 0xfffffffc, RZ, 0xc0, !PT ;  /* 0xfffffffc03027812 */ /* 0x000fe200078ec0ff */
[----:B------:R-:W-:Y:S01]  /*1da0*/  IMAD.SHL.U32 R3, R34, 0x10, RZ ;  /* 0x0000001022037824 */ /* 0x000fe200078e00ff */
[----:B------:R-:W-:Y:S01]  /*1db0*/  LOP3.LUT R0, R0, 0xc0, RZ, 0xc0, !PT ;  /* 0x000000c000007812 */ /* 0x000fe200078ec0ff */
[----:B------:R-:W-:Y:S01]  /*1dc0*/  IMAD R217, R34, 0x200, R217 ;  /* 0x0000020022d97824 */ /* 0x000fe200078e02d9 */
[----:B------:R-:W-:Y:S01]  /*1dd0*/  LEA.HI R5, R38, R87, RZ, 0x7 ;  /* 0x0000005726057211 */ /* 0x000fe200078f38ff */
[----:B------:R-:W-:Y:S01]  /*1de0*/  IMAD.IADD R7, R7, 0x1, -R2 ;  /* 0x0000000107077824 */ /* 0x000fe200078e0a02 */
[----:B------:R-:W-:Y:S01]  /*1df0*/  LOP3.LUT R4, R0, 0x8, R40, 0xf8, !PT ;  /* 0x0000000800047812 */ /* 0x000fe200078ef828 */
[----:B------:R-:W-:Y:S01]  /*1e00*/  CS2R R38, SRZ ;  /* 0x0000000000267805 */ /* 0x000fe2000001ff00 */
[----:B------:R-:W-:Y:S01]  /*1e10*/  SHF.R.U32.HI R2, RZ, 0x3, R0 ;  /* 0x00000003ff027819 */ /* 0x000fe20000011600 */
[----:B------:R-:W-:Y:S01]  /*1e20*/  CS2R R40, SRZ ;  /* 0x0000000000287805 */ /* 0x000fe2000001ff00 */
[----:B------:R-:W-:Y:S01]  /*1e30*/  SEL R0, RZ, 0x2, P5 ;  /* 0x00000002ff007807 */ /* 0x000fe20002800000 */
[----:B------:R-:W-:Y:S01]  /*1e40*/  IMAD.SHL.U32 R217, R217, 0x2, RZ ;  /* 0x00000002d9d97824 */ /* 0x000fe200078e00ff */
[----:B------:R-:W-:-:S02]  /*1e50*/  LOP3.LUT R2, R4, R2, RZ, 0x3c, !PT ;  /* 0x0000000204027212 */ /* 0x000fc400078e3cff */
[----:B------:R-:W-:Y:S02]  /*1e60*/  IADD3 R6, R6, R0, R11 ;  /* 0x0000000006067210 */ /* 0x000fe40007ffe00b */
[----:B------:R-:W-:Y:S01]  /*1e70*/  SEL R0, R226, 0xffffffe0, !P0 ;  /* 0xffffffe0e2007807 */ /* 0x000fe20004000000 */
[----:B------:R-:W-:Y:S01]  /*1e80*/  IMAD.U32 R2, R12, 0x20, R2 ;  /* 0x000000200c027824 */ /* 0x000fe200078e0002 */
[----:B------:R-:W-:Y:S02]  /*1e90*/  SHF.R.U32.HI R5, RZ, 0x4, R5 ;  /* 0x00000004ff057819 */ /* 0x000fe40000011605 */
[----:B------:R-:W-:Y:S01]  /*1ea0*/  LOP3.LUT R3, R3, 0x10, RZ, 0xc0, !PT ;  /* 0x0000001003037812 */ /* 0x000fe200078ec0ff */
[----:B------:R-:W-:Y:S01]  /*1eb0*/  IMAD.SHL.U32 R218, R2, 0x2, RZ ;  /* 0x0000000202da7824 */ /* 0x000fe200078e00ff */
[----:B------:R-:W-:Y:S02]  /*1ec0*/  LOP3.LUT P0, RZ, R6, 0x1, RZ, 0xc0, !PT ;  /* 0x0000000106ff7812 */ /* 0x000fe4000780c0ff */
[----:B------:R-:W-:Y:S01]  /*1ed0*/  LOP3.LUT R10, R3, 0x8, R5, 0xf8, !PT ;  /* 0x00000008030a7812 */ /* 0x000fe200078ef805 */
[----:B------:R-:W-:Y:S01]  /*1ee0*/  IMAD.IADD R219, R218, 0x1, R0 ;  /* 0x00000001dadb7824 */ /* 0x000fe200078e0200 */
[----:B------:R-:W1:Y:S01]  /*1ef0*/  LDSM.16.M88.4 R168, [R218+0x6080] ;  /* 0x00608000daa8783b */ /* 0x000e620000000200 */
[----:B------:R-:W-:Y:S01]  /*1f00*/  SEL R3, RZ, 0xffffffff, P5 ;  /* 0xffffffffff037807 */ /* 0x000fe20002800000 */
[----:B------:R-:W-:Y:S01]  /*1f10*/  IMAD.SHL.U32 R0, R13, 0x40, RZ ;  /* 0x000000400d007824 */ /* 0x000fe200078e00ff */
[----:B------:R-:W-:Y:S01]  /*1f20*/  ISETP.GE.OR P0, PT, R52, UR10, !P0 ;  /* 0x0000000a34007c0c */ /* 0x000fe2000c706670 */
[----:B------:R-:W2:Y:S01]  /*1f30*/  LDSM.16.M88.4 R172, [R218+0x7080] ;  /* 0x00708000daac783b */ /* 0x000ea20000000200 */
[----:B------:R-:W-:Y:S01]  /*1f40*/  ISETP.GE.AND P2, PT, R21, c[0x0][0x1fc], PT ;  /* 0x00007f0015007a0c */ /* 0x000fe20003f46270 */
[----:B------:R-:W-:Y:S01]  /*1f50*/  IMAD.SHL.U32 R3, R3, 0x2, RZ ;  /* 0x0000000203037824 */ /* 0x000fe200078e00ff */
[----:B------:R-:W-:Y:S01]  /*1f60*/  LOP3.LUT P5, RZ, R6, 0x2, RZ, 0xc0, !PT ;  /* 0x0000000206ff7812 */ /* 0x000fe200078ac0ff */
[----:B------:R-:W3:Y:S01]  /*1f70*/  LDSM.16.M88.4 R176, [R219+0x6080] ;  /* 0x00608000dbb0783b */ /* 0x000ee20000000200 */
[----:B------:R-:W-:Y:S01]  /*1f80*/  SEL R4, RZ, 0xffffffff, P2 ;  /* 0xffffffffff047807 */ /* 0x000fe20001000000 */
[----:B------:R-:W-:Y:S01]  /*1f90*/  IMAD.SHL.U32 R5, R7, 0x40, RZ ;  /* 0x0000004007057824 */ /* 0x000fe200078e00ff */
[----:B------:R-:W-:Y:S01]  /*1fa0*/  LOP3.LUT R2, R3, 0x2, R11, 0xe2, !PT ;  /* 0x0000000203027812 */ /* 0x000fe200078ee20b */
[----:B------:R-:W4:Y:S01]  /*1fb0*/  LDSM.16.M88.4 R180, [R219+0x7080] ;  /* 0x00708000dbb4783b */ /* 0x000f220000000200 */
[----:B------:R-:W-:Y:S01]  /*1fc0*/  SEL R3, RZ, 0x1, P4 ;  /* 0x00000001ff037807 */ /* 0x000fe20002000000 */
[----:B------:R-:W-:Y:S01]  /*1fd0*/  IMAD.SHL.U32 R4, R4, 0x2, RZ ;  /* 0x0000000204047824 */ /* 0x000fe200078e00ff */
[----:B------:R-:W-:Y:S01]  /*1fe0*/  ISETP.GE.AND P4, PT, R45, c[0x0][0x1fc], PT ;  /* 0x00007f002d007a0c */ /* 0x000fe20003f86270 */
[----:B------:R-:W1:Y:S01]  /*1ff0*/  LDSM.16.M88.4 R184, [R218+0x8080] ;  /* 0x00808000dab8783b */ /* 0x000e620000000200 */
[----:B------:R-:W-:-:S02]  /*2000*/  ISETP.GT.AND P2, PT, R87, 0xf, PT ;  /* 0x0000000f5700780c */ /* 0x000fc40003f44270 */
[----:B------:R-:W-:Y:S01]  /*2010*/  LOP3.LUT R4, R4, 0x2, R3, 0xe2, !PT ;  /* 0x0000000204047812 */ /* 0x000fe200078ee203 */
[----:B------:R-:W1:Y:S01]  /*2020*/  LDSM.16.M88.4 R188, [R218+0x9080] ;  /* 0x00908000dabc783b */ /* 0x000e620000000200 */
[----:B------:R-:W-:Y:S01]  /*2030*/  ISETP.GE.OR P5, PT, R52, UR10, !P5 ;  /* 0x0000000a34007c0c */ /* 0x000fe2000efa6670 */
[----:B------:R-:W-:Y:S01]  /*2040*/  IMAD.SHL.U32 R3, R34, 0x8, RZ ;  /* 0x0000000822037824 */ /* 0x000fe200078e00ff */
[----:B------:R-:W-:Y:S01]  /*2050*/  LOP3.LUT R0, R0, 0x1c0, RZ, 0xc0, !PT ;  /* 0x000001c000007812 */ /* 0x000fe200078ec0ff */
[----:B------:R-:W1:Y:S01]  /*2060*/  LDSM.16.M88.4 R192, [R219+0x8080] ;  /* 0x00808000dbc0783b */ /* 0x000e620000000200 */
[----:B------:R-:W-:Y:S02]  /*2070*/  LOP3.LUT R5, R5, 0xc0, RZ, 0xc0, !PT ;  /* 0x000000c005057812 */ /* 0x000fe400078ec0ff */
[----:B------:R-:W-:Y:S01]  /*2080*/  LOP3.LUT R3, R3, 0x8, RZ, 0xc0, !PT ;  /* 0x0000000803037812 */ /* 0x000fe200078ec0ff */
[----:B------:R-:W1:Y:S01]  /*2090*/  LDSM.16.M88.4 R196, [R219+0x9080] ;  /* 0x00908000dbc4783b */ /* 0x000e620000000200 */
[----:B------:R-:W-:-:S02]  /*20a0*/  ISETP.GE.OR P6, PT, R21, c[0x0][0x1fc], !P1 ;  /* 0x00007f0015007a0c */ /* 0x000fc40004fc6670 */
[----:B------:R-:W-:Y:S01]  /*20b0*/  ISETP.GE.OR P1, PT, R45, c[0x0][0x1fc], !P1 ;  /* 0x00007f002d007a0c */ /* 0x000fe20004f26670 */
[----:B------:R-:W1:Y:S04]  /*20c0*/  LDSM.16.M88.4 R200, [R218+0xa080] ;  /* 0x00a08000dac8783b */ /* 0x000e680000000200 */
[----:B------:R-:W1:Y:S04]  /*20d0*/  LDSM.16.M88.4 R204, [R218+0xb080] ;  /* 0x00b08000dacc783b */ /* 0x000e680000000200 */
[----:B------:R-:W1:Y:S04]  /*20e0*/  LDSM.16.M88.4 R208, [R219+0xa080] ;  /* 0x00a08000dbd0783b */ /* 0x000e680000000200 */
[----:B------:R-:W1:Y:S04]  /*20f0*/  LDSM.16.M88.4 R212, [R219+0xb080] ;  /* 0x00b08000dbd4783b */ /* 0x000e680000000200 */
[----:B------:R-:W-:Y:S06]  /*2100*/  BAR.SYNC.DEFER_BLOCKING 0x0 ;  /* 0x0000000000007b1d */ /* 0x000fec0000010000 */
[----:B------:R2:W-:Y:S04]  /*2110*/  STL [R1+0x28], R2 ;  /* 0x0000280201007387 */ /* 0x0005e80000100800 */
[----:B------:R-:W-:Y:S01]  /*2120*/  @!PT LDS RZ, [RZ] ;  /* 0x00000000fffff984 */ /* 0x000fe20000000800 */
[----:B------:R-:W-:Y:S01]  /*2130*/  @!PT LDS RZ, [RZ] ;  /* 0x00000000fffff984 */ /* 0x000fe20000000800 */
[----:B------:R-:W-:Y:S01]  /*2140*/  @!PT LDS RZ, [RZ] ;  /* 0x00000000fffff984 */ /* 0x000fe20000000800 */
[----:B------:R1:W-:Y:S01]  /*2150*/  LDGSTS.E.BYPASS.LTC128B.128 [R44+0x6080], [R50.64], !P0 ;  /* 0x06080000322c7fae */ /* 0x0003e2000c101d4c */
[----:B------:R-:W-:-:S02]  /*2160*/  LOP3.LUT P0, RZ, R6, 0x4, RZ, 0xc0, !PT ;  /* 0x0000000406ff7812 */ /* 0x000fc4000780c0ff */
[----:B------:R-:W-:Y:S01]  /*2170*/  SHF.R.U32.HI R6, RZ, 0x3, R5 ;  /* 0x00000003ff067819 */ /* 0x000fe20000011605 */
[----:B------:R1:W-:Y:S01]  /*2180*/  LDGSTS.E.BYPASS.LTC128B.128 [R44+0x7080], [R50.64+0x40], !P5 ;  /* 0x07080040322c7fae */ /* 0x0003e2000e901d4c */
[----:B------:R-:W-:Y:S02]  /*2190*/  ISETP.GE.OR P0, PT, R52, UR10, !P0 ;  /* 0x0000000a34007c0c */ /* 0x000fe4000c706670 */
[----:B--2---:R-:W-:Y:S01]  /*21a0*/  SEL R2, RZ, 0x4, P4 ;  /* 0x00000004ff027807 */ /* 0x004fe20002000000 */
[----:B------:R-:W-:Y:S01]  /*21b0*/  CS2R R52, SRZ ;  /* 0x0000000000347805 */ /* 0x000fe2000001ff00 */
[----:B------:R-:W-:Y:S02]  /*21c0*/  LOP3.LUT R216, R6, R5, R216, 0x1e, !PT ;  /* 0x0000000506d87212 */ /* 0x000fe400078e1ed8 */
[----:B------:R-:W-:Y:S01]  /*21d0*/  LOP3.LUT R2, R4, R2, RZ, 0xfc, !PT ;  /* 0x0000000204027212 */ /* 0x000fe200078efcff */
[----:B------:R-:W-:Y:S01]  /*21e0*/  @!P2 IMAD.SHL.U32 R4, R87, 0x10, RZ ;  /* 0x000000105704a824 */ /* 0x000fe200078e00ff */
[----:B------:R-:W-:-:S02]  /*21f0*/  LOP3.LUT P5, RZ, R13, 0x4, RZ, 0xc0, !PT ;  /* 0x000000040dff7812 */ /* 0x000fc400078ac0ff */
[----:B------:R-:W-:Y:S01]  /*2200*/  LOP3.LUT P4, RZ, R13, 0x2, RZ, 0xc0, !PT ;  /* 0x000000020dff7812 */ /* 0x000fe2000788c0ff */
[----:B------:R2:W-:Y:S01]  /*2210*/  STL [R1+0x10], R2 ;  /* 0x0000100201007387 */ /* 0x0005e20000100800 */
[----:B------:R-:W-:Y:S02]  /*2220*/  SEL R226, R226, 0xffffffe0, !P5 ;  /* 0xffffffe0e2e27807 */ /* 0x000fe40006800000 */
[----:B------:R-:W-:Y:S01]  /*2230*/  SEL R227, R229, 0xfffffff0, !P4 ;  /* 0xfffffff0e5e37807 */ /* 0x000fe20006000000 */
[----:B------:R1:W-:Y:S01]  /*2240*/  LDGSTS.E.BYPASS.LTC128B.128 [R44+0x8080], [R50.64+0x80], !P0 ;  /* 0x08080080322c7fae */ /* 0x0003e2000c101d4c */
[----:B------:R-:W-:-:S03]  /*2250*/  LOP3.LUT P0, RZ, R7, 0x2, RZ, 0xc0, !PT ;  /* 0x0000000207ff7812 */ /* 0x000fc6000780c0ff */
[----:B------:R3:W-:Y:S01]  /*2260*/  @!P2 LDGSTS.E.BYPASS.LTC128B.128 [R4+0xf080], [R48.64] ;  /* 0x0f0800003004afae */ /* 0x0007e2000b901d4c */
[----:B------:R-:W-:-:S03]  /*2270*/  SEL R229, R229, 0xfffffff0, !P0 ;  /* 0xfffffff0e5e57807 */ /* 0x000fc60004000000 */
[----:B------:R-:W0:Y:S04]  /*2280*/  LDGDEPBAR ;  /* 0x00000000000079af */ /* 0x000e280000000000 */
[----:B------:R4:W-:Y:S01]  /*2290*/  LDGSTS.E.BYPASS.LTC128B.128 [R44+0xc080], [R46.64], !P3 ;  /* 0x0c0800002e2c7fae */ /* 0x0009e2000d901d4c */
[----:B------:R-:W-:-:S03]  /*22a0*/  ISETP.GE.AND P3, PT, R87, 0x10, PT ;  /* 0x000000105700780c */ /* 0x000fc60003f66270 */
[----:B------:R4:W-:Y:S04]  /*22b0*/  LDGSTS.E.BYPASS.LTC128B.128 [R44+0xd080], [R46.64+0x40], !P6 ;  /* 0x0d0800402e2c7fae */ /* 0x0009e8000f101d4c */
[----:B------:R4:W-:Y:S01]  /*22c0*/  LDGSTS.E.BYPASS.LTC128B.128 [R44+0xe080], [R46.64+0x80], !P1 ;  /* 0x0e0800802e2c7fae */ /* 0x0009e2000c901d4c */
[----:B--2---:R-:W-:-:S04]  /*22d0*/  SHF.R.U32.HI R2, RZ, 0x3, R0 ;  /* 0x00000003ff027819 */ /* 0x004fc80000011600 */
[--C-:B------:R-:W-:Y:S01]  /*22e0*/  LOP3.LUT R222, R2, R0, R3.reuse, 0x1e, !PT ;  /* 0x0000000002de7212 */ /* 0x100fe200078e1e03 */
[----:B------:R-:W-:Y:S01]  /*22f0*/  IMAD.SHL.U32 R0, R15, 0x20, RZ ;  /* 0x000000200f007824 */ /* 0x000fe200078e00ff */
[----:B------:R-:W-:Y:S01]  /*2300*/  SHF.R.S32.HI R2, RZ, 0x2, R14 ;  /* 0x00000002ff027819 */ /* 0x000fe2000001140e */
[----:B-1----:R-:W-:Y:S01]  /*2310*/  CS2R R50, SRZ ;  /* 0x0000000000327805 */ /* 0x002fe2000001ff00 */
[----:B------:R-:W-:Y:S01]  /*2320*/  LOP3.LUT R3, R6, R5, R3, 0x1e, !PT ;  /* 0x0000000506037212 */ /* 0x000fe200078e1e03 */
[----:B------:R-:W-:Y:S01]  /*2330*/  IMAD.IADD R216, R0, 0x1, R216 ;  /* 0x0000000100d87824 */ /* 0x000fe200078e02d8 */
[----:B---3--:R-:W-:Y:S01]  /*2340*/  CS2R R48, SRZ ;  /* 0x0000000000307805 */ /* 0x008fe2000001ff00 */
[C---:B------:R-:W-:Y:S02]  /*2350*/  IMAD R2, R23.reuse, 0x10, R2 ;  /* 0x0000001017027824 */ /* 0x040fe400078e0202 */
[----:B------:R-:W-:Y:S01]  /*2360*/  IMAD R4, R23, 0x200, R0 ;  /* 0x0000020017047824 */ /* 0x000fe200078e0200 */
[----:B------:R-:W-:Y:S01]  /*2370*/  LEA R216, R216, 0x80, 0x1 ;  /* 0x00000080d8d87811 */ /* 0x000fe200078e08ff */
[----:B------:R-:W-:Y:S01]  /*2380*/  IMAD.IADD R222, R20, 0x1, R222 ;  /* 0x0000000114de7824 */ /* 0x000fe200078e02de */
[----:B------:R1:W-:Y:S01]  /*2390*/  STL [R1+0x8], R2 ;  /* 0x0000080201007387 */ /* 0x0003e20000100800 */
[----:B------:R-:W-:-:S03]  /*23a0*/  IMAD.IADD R225, R4, 0x1, R3 ;  /* 0x0000000104e17824 */ /* 0x000fc600078e0203 */
[----:B------:R-:W-:Y:S01]  /*23b0*/  LEA R222, R222, 0x13480, 0x1 ;  /* 0x00013480dede7811 */ /* 0x000fe200078e08ff */
[C---:B------:R-:W-:Y:S02]  /*23c0*/  IMAD.SHL.U32 R221, R225.reuse, 0x2, RZ ;  /* 0x00000002e1dd7824 */ /* 0x040fe400078e00ff */
[----:B------:R-:W-:Y:S02]  /*23d0*/  IMAD.SHL.U32 R220, R225, 0x2, RZ ;  /* 0x00000002e1dc7824 */ /* 0x000fe400078e00ff */
[--C-:B------:R-:W-:Y:S01]  /*23e0*/  IMAD R223, R226, 0x2, R222.reuse ;  /* 0x00000002e2df7824 */ /* 0x100fe200078e02de */
[----:B------:R-:W-:Y:S01]  /*23f0*/  IADD3 R221, R221, 0xc080, RZ ;  /* 0x0000c080dddd7810 */ /* 0x000fe20007ffe0ff */
[C---:B------:R-:W-:Y:S01]  /*2400*/  IMAD R224, R227.reuse, 0x2, R222 ;  /* 0x00000002e3e07824 */ /* 0x040fe200078e02de */
[----:B----4-:R-:W-:Y:S01]  /*2410*/  CS2R R46, SRZ ;  /* 0x00000000002e7805 */ /* 0x010fe2000001ff00 */
[----:B------:R-:W-:Y:S01]  /*2420*/  CS2R R44, SRZ ;  /* 0x00000000002c7805 */ /* 0x000fe2000001ff00 */
[----:B------:R-:W-:-:S02]  /*2430*/  IMAD R227, R227, 0x2, R223 ;  /* 0x00000002e3e37824 */ /* 0x000fc400078e02df */
[----:B------:R-:W-:Y:S02]  /*2440*/  IMAD R226, R226, 0x2, R224 ;  /* 0x00000002e2e27824 */ /* 0x000fe400078e02e0 */
[----:B------:R-:W-:Y:S02]  /*2450*/  IMAD R221, R229, 0x2, R221 ;  /* 0x00000002e5dd7824 */ /* 0x000fe400078e02dd */
[----:B------:R-:W-:Y:S01]  /*2460*/  IMAD.IADD R230, R225, 0x1, R229 ;  /* 0x00000001e1e67824 */ /* 0x000fe200078e02e5 */
[----:B-1----:R-:W-:-:S05]  /*2470*/  LOP3.LUT R2, R6, R10, R5, 0x1e, !PT ;  /* 0x0000000a06027212 */ /* 0x002fca00078e1e05 */
[----:B------:R-:W-:Y:S02]  /*2480*/  IMAD.IADD R228, R0, 0x1, R2 ;  /* 0x0000000100e47824 */ /* 0x000fe400078e0202 */
[----:B------:R-:W-:Y:S02]  /*2490*/  @!P3 IMAD.SHL.U32 R0, R87, 0x10, RZ ;  /* 0x000000105700b824 */ /* 0x000fe400078e00ff */
[----:B------:R-:W-:-:S03]  /*24a0*/  CS2R R86, SRZ ;  /* 0x0000000000567805 */ /* 0x000fc6000001ff00 */
[----:B------:R1:W-:Y:S04]  /*24b0*/  @!P3 LDGSTS.E.BYPASS.LTC128B.128 [R0+0xf280], [R42.64] ;  /* 0x0f2800002a00bfae */ /* 0x0003e8000b901d4c */
[----:B------:R-:W0:Y:S04]  /*24c0*/  LDGDEPBAR ;  /* 0x00000000000079af */ /* 0x000e280000000000 */
[----:B------:R-:W0:Y:S01]  /*24d0*/  LDGDEPBAR ;  /* 0x00000000000079af */ /* 0x000e220000000000 */
[----:B-1----:R-:W-:Y:S01]  /*24e0*/  IMAD.IADD R0, R133, 0x1, R17 ;  /* 0x0000000185007824 */ /* 0x002fe200078e0211 */
[----:B------:R-:W-:-:S04]  /*24f0*/  CS2R R42, SRZ ;  /* 0x00000000002a7805 */ /* 0x000fc8000001ff00 */
[----:B------:R1:W-:Y:S03]  /*2500*/  STL [R1+0x48], R0 ;  /* 0x0000480001007387 */ /* 0x0003e60000100800 */
.L_x_58:
[----:B------:R-:W-:Y:S04]  /*2510*/  DEPBAR.LE SB0, 0x1 ;  /* 0x000080400000791a */ /* 0x000fe80000000000 */
[----:B------:R-:W-:Y:S01]  /*2520*/  BAR.SYNC.DEFER_BLOCKING 0x0 ;  /* 0x0000000000007b1d */ /* 0x000fe20000010000 */
[----:B-1----:R-:W-:Y:S01]  /*2530*/  MOV R0, UR4 ;  /* 0x0000000400007c02 */ /* 0x002fe20008000f00 */
[----:B------:R-:W-:Y:S01]  /*2540*/  UIADD3 UR15, UR5, 0x1, URZ ;  /* 0x00000001050f7890 */ /* 0x000fe2000fffe03f */
[----:B------:R-:W-:Y:S02]  /*2550*/  MOV R2, UR4 ;  /* 0x0000000400027c02 */ /* 0x000fe40008000f00 */
[----:B------:R-:W-:Y:S01]  /*2560*/  MOV R3, UR4 ;  /* 0x0000000400037c02 */ /* 0x000fe20008000f00 */
[----:B------:R-:W-:Y:S01]  /*2570*/  IMAD R0, R0, 0x1800, R225 ;  /* 0x0000180000007824 */ /* 0x000fe200078e02e1 */
[----:B------:R-:W-:Y:S01]  /*2580*/  UISETP.GE.AND UP0, UPT, UR15, UR8, UPT ;  /* 0x000000080f00728c */ /* 0x000fe2000bf06270 */
[----:B------:R-:W-:Y:S02]  /*2590*/  IMAD R2, R2, 0x1800, R229 ;  /* 0x0000180002027824 */ /* 0x000fe400078e02e5 */
[----:B------:R-:W-:Y:S01]  /*25a0*/  IMAD R3, R3, 0x1800, R230 ;  /* 0x0000180003037824 */ /* 0x000fe200078e02e6 */
[----:B------:R-:W-:Y:S02]  /*25b0*/  SHF.L.U32 R0, R0, 0x1, RZ ;  /* 0x0000000100007819 */ /* 0x000fe400000006ff */
[----:B------:R-:W-:Y:S02]  /*25c0*/  IADD3 R2, R225, R2, RZ ;  /* 0x00000002e1027210 */ /* 0x000fe40007ffe0ff */
[----:B------:R-:W-:Y:S02]  /*25d0*/  SHF.L.U32 R3, R3, 0x1, RZ ;  /* 0x0000000103037819 */ /* 0x000fe400000006ff */
[----:B------:R-:W-:Y:S02]  /*25e0*/  SHF.L.U32 R2, R2, 0x1, RZ ;  /* 0x0000000102027819 */ /* 0x000fe400000006ff */
[----:B------:R-:W-:Y:S01]  /*25f0*/  PLOP3.LUT P0, PT, PT, PT, UP0, 0x80, 0x0 ;  /* 0x000000000000781c */ /* 0x000fe20003f0f008 */
[----:B------:R-:W-:Y:S08]  /*2600*/  LDSM.16.M88.4 R16, [R218+0x80] ;  /* 0x00008000da10783b */ /* 0x000ff00000000200 */
        /* <DEDUP_REMOVED lines=17> */
[-C--:B------:R-:W-:Y:S08]  /*2720*/  HMMA.16816.F32 R28, R28, R134.reuse, RZ ;  /* 0x000000861c1c723c */ /* 0x080ff000000018ff */
[----:B------:R-:W-:Y:S01]  /*2730*/  HMMA.16816.F32 R32, R32, R134, RZ ;  /* 0x000000862020723c */ /* 0x000fe200000018ff */
[----:B------:R-:W-:Y:S07]  /*2740*/  LDSM.16.M88.4 R132, [R0+0x7080] ;  /* 0x007080000084783b */ /* 0x000fee0000000200 */
        /* <DEDUP_REMOVED lines=8> */
[----:B------:R-:W-:Y:S07]  /*27d0*/  LDSM.16.M88.4 R144, [R219+0x2080] ;  /* 0x00208000db90783b */ /* 0x000fee0000000200 */
[----:B------:R-:W-:Y:S01]  /*27e0*/  HMMA.16816.F32 R32, R136, R150, R32 ;  /* 0x000000968820723c */ /* 0x000fe20000001820 */
[----:B------:R-:W2:Y:S07]  /*27f0*/  LDSM.16.M88.4 R136, [R3+0x7080] ;  /* 0x007080000388783b */ /* 0x000eae0000000200 */
[-C--:B-1----:R-:W-:Y:S01]  /*2800*/  HMMA.16816.F32 R4, R132, R140.reuse, R4 ;  /* 0x0000008c8404723c */ /* 0x082fe20000001804 */
[----:B------:R-:W1:Y:S07]  /*2810*/  LDSM.16.M88.4 R148, [R2+0x7880] ;  /* 0x007880000294783b */ /* 0x000e6e0000000200 */
[C---:B------:R-:W-:Y:S08]  /*2820*/  HMMA.16816.F32 R8, R152.reuse, R140, R8 ;  /* 0x0000008c9808723c */ /* 0x040ff00000001808 */
[-C--:B------:R-:W-:Y:S08]  /*2830*/  HMMA.16816.F32 R12, R152, R142.reuse, R12 ;  /* 0x0000008e980c723c */ /* 0x080ff0000000180c */
[C---:B------:R-:W-:Y:S01]  /*2840*/  HMMA.16816.F32 R16, R132.reuse, R142, R16 ;  /* 0x0000008e8410723c */ /* 0x040fe20000001810 */
[----:B------:R-:W-:Y:S07]  /*2850*/  LDSM.16.M88.4 R140, [R0+0x8080] ;  /* 0x00808000008c783b */ /* 0x000fee0000000200 */
[-C--:B------:R-:W-:Y:S08]  /*2860*/  HMMA.16816.F32 R20, R132, R156.reuse, R20 ;  /* 0x0000009c8414723c */ /* 0x080ff00000001814 */
[C---:B------:R-:W-:Y:S08]  /*2870*/  HMMA.16816.F32 R24, R152.reuse, R156, R24 ;  /* 0x0000009c9818723c */ /* 0x040ff00000001818 */
[-C--:B------:R-:W-:Y:S01]  /*2880*/  HMMA.16816.F32 R28, R152, R158.reuse, R28 ;  /* 0x0000009e981c723c */ /* 0x080fe2000000181c */
[----:B------:R-:W3:Y:S07]  /*2890*/  LDSM.16.M88.4 R152, [R218+0x4080] ;  /* 0x00408000da98783b */ /* 0x000eee0000000200 */
[----:B------:R-:W-:Y:S01]  /*28a0*/  HMMA.16816.F32 R32, R132, R158, R32 ;  /* 0x0000009e8420723c */ /* 0x000fe20000001820 */
[----:B------:R-:W4:Y:S07]  /*28b0*/  LDSM.16.M88.4 R132, [R0+0x8880] ;  /* 0x008880000084783b */ /* 0x000f2e0000000200 */
[-C--:B--2---:R-:W-:Y:S01]  /*28c0*/  HMMA.16816.F32 R4, R136, R144.reuse, R4 ;  /* 0x000000908804723c */ /* 0x084fe20000001804 */
[----:B------:R-:W-:Y:S07]  /*28d0*/  LDSM.16.M88.4 R156, [R3+0x8080] ;  /* 0x00808000039c783b */ /* 0x000fee0000000200 */
[C---:B-1----:R-:W-:Y:S08]  /*28e0*/  HMMA.16816.F32 R8, R148.reuse, R144, R8 ;  /* 0x000000909408723c */ /* 0x042ff00000001808 */
[-C--:B------:R-:W-:Y:S08]  /*28f0*/  HMMA.16816.F32 R12, R148, R146.reuse, R12 ;  /* 0x00000092940c723c */ /* 0x080ff0000000180c */
[C---:B------:R-:W-:Y:S01]  /*2900*/  HMMA.16816.F32 R16, R136.reuse, R146, R16 ;  /* 0x000000928810723c */ /* 0x040fe20000001810 */
[----:B------:R-:W1:Y:S07]  /*2910*/  LDSM.16.M88.4 R144, [R218+0x5080] ;  /* 0x00508000da90783b */ /* 0x000e6e0000000200 */
[-C--:B------:R-:W-:Y:S08]  /*2920*/  HMMA.16816.F32 R20, R136, R160.reuse, R20 ;  /* 0x000000a08814723c */ /* 0x080ff00000001814 */
[C---:B------:R-:W-:Y:S08]  /*2930*/  HMMA.16816.F32 R24, R148.reuse, R160, R24 ;  /* 0x000000a09418723c */ /* 0x040ff00000001818 */
[-C--:B------:R-:W-:Y:S08]  /*2940*/  HMMA.16816.F32 R28, R148, R162.reuse, R28 ;  /* 0x000000a2941c723c */ /* 0x080ff0000000181c */
[----:B------:R-:W-:Y:S01]  /*2950*/  HMMA.16816.F32 R32, R136, R162, R32 ;  /* 0x000000a28820723c */ /* 0x000fe20000001820 */
[----:B------:R-:W2:Y:S07]  /*2960*/  LDSM.16.M88.4 R136, [R2+0x8880] ;  /* 0x008880000288783b */ /* 0x000eae0000000200 */
[-C--:B---3--:R-:W-:Y:S08]  /*2970*/  HMMA.16816.F32 R4, R140, R152.reuse, R4 ;  /* 0x000000988c04723c */ /* 0x088ff00000001804 */
[C---:B----4-:R-:W-:Y:S08]  /*2980*/  HMMA.16816.F32 R8, R132.reuse, R152, R8 ;  /* 0x000000988408723c */ /* 0x050ff00000001808 */
[-C--:B------:R-:W-:Y:S08]  /*2990*/  HMMA.16816.F32 R12, R132, R154.reuse, R12 ;  /* 0x0000009a840c723c */ /* 0x080ff0000000180c */
[C---:B------:R-:W-:Y:S08]  /*29a0*/  HMMA.16816.F32 R16, R140.reuse, R154, R16 ;  /* 0x0000009a8c10723c */ /* 0x040ff00000001810 */
[-C--:B-1----:R-:W-:Y:S08]  /*29b0*/  HMMA.16816.F32 R20, R140, R144.reuse, R20 ;  /* 0x000000908c14723c */ /* 0x082ff00000001814 */
        /* <DEDUP_REMOVED lines=92> */
[----:B--2-4-:R-:W2:Y:S01]  /*2f80*/  LDL R3, [R1+0x28] ;  /* 0x0000280001037983 */ /* 0x014ea20000100800 */
[----:B------:R-:W-:Y:S01]  /*2f90*/  ULDC.64 UR6, c[0x0][0x178] ;  /* 0x00005e0000067ab9 */ /* 0x000fe20000000a00 */
[----:B------:R-:W-:Y:S01]  /*2fa0*/  IMAD.U32 R5, RZ, RZ, UR9 ;  /* 0x00000009ff057e24 */ /* 0x000fe2000f8e00ff */
[----:B------:R-:W-:Y:S01]  /*2fb0*/  UIMAD UR14, UR15, -0x40, UR10 ;  /* 0xffffffc00f0e78a4 */ /* 0x000fe2000f8e020a */
[----:B---3--:R-:W3:Y:S01]  /*2fc0*/  LDL R2, [R1+0xc] ;  /* 0x00000c0001027983 */ /* 0x008ee20000100800 */
[----:B------:R-:W-:Y:S02]  /*2fd0*/  UIMAD.WIDE.U32 UR16, UR15, UR6, URZ ;  /* 0x000000060f1072a5 */ /* 0x000fe4000f8e003f */
[----:B------:R-:W-:Y:S01]  /*2fe0*/  USHF.R.S32.HI UR11, URZ, 0x1f, UR15 ;  /* 0x0000001f3f0b7899 */ /* 0x000fe2000801140f */
[----:B------:R-:W4:Y:S03]  /*2ff0*/  LDL R6, [R1+0x2c] ;  /* 0x00002c0001067983 */ /* 0x000f260000100800 */
[----:B------:R-:W-:Y:S01]  /*3000*/  UIMAD UR11, UR11, UR6, URZ ;  /* 0x000000060b0b72a4 */ /* 0x000fe2000f8e023f */
[----:B------:R-:W5:Y:S03]  /*3010*/  LDL.64 R12, [R1+0x20] ;  /* 0x00002000010c7983 */ /* 0x000f660000100a00 */
[----:B------:R-:W-:Y:S01]  /*3020*/  UIMAD UR11, UR15, UR7, UR11 ;  /* 0x000000070f0b72a4 */ /* 0x000fe2000f8e020b */
[----:B------:R-:W5:Y:S03]  /*3030*/  LDL.64 R10, [R1+0x38] ;  /* 0x00003800010a7983 */ /* 0x000f660000100a00 */
[----:B------:R-:W-:Y:S01]  /*3040*/  UIADD3 UR11, UR17, UR11, URZ ;  /* 0x0000000b110b7290 */ /* 0x000fe2000fffe03f */
[----:B------:R-:W1:Y:S02]  /*3050*/  S2R R4, SR_TID.X ;  /* 0x0000000000047919 */ /* 0x000e640000002100 */
[----:B-1----:R-:W-:Y:S01]  /*3060*/  SHF.R.S32.HI R8, RZ, 0x1f, R4 ;  /* 0x0000001fff087819 */ /* 0x002fe20000011404 */
[----:B------:R-:W-:Y:S03]  /*3070*/  IMAD.SHL.U32 R7, R4, 0x4, RZ ;  /* 0x0000000404077824 */ /* 0x000fe600078e00ff */
[----:B------:R-:W-:Y:S01]  /*3080*/  LEA.HI R8, R8, R4, RZ, 0x2 ;  /* 0x0000000408087211 */ /* 0x000fe200078f10ff */
[----:B------:R-:W-:Y:S03]  /*3090*/  IMAD.U32 R4, RZ, RZ, UR5 ;  /* 0x00000005ff047e24 */ /* 0x000fe6000f8e00ff */
[----:B------:R-:W-:Y:S02]  /*30a0*/  SHF.R.S32.HI R8, RZ, 0x2, R8 ;  /* 0x00000002ff087819 */ /* 0x000fe40000011408 */
[----:B------:R-:W-:Y:S02]  /*30b0*/  @!P2 LEA R4, R4, 0x40, 0x6 ;  /* 0x000000400404a811 */ /* 0x000fe400078e30ff */
[----:B------:R-:W-:Y:S02]  /*30c0*/  ISETP.LT.AND P1, PT, R8, UR14, PT ;  /* 0x0000000e08007c0c */ /* 0x000fe4000bf21270 */
[C---:B--2---:R-:W-:Y:S02]  /*30d0*/  LOP3.LUT P4, RZ, R3.reuse, 0x1, RZ, 0xc0, !PT ;  /* 0x0000000103ff7812 */ /* 0x044fe4000788c0ff */
[----:B------:R-:W-:Y:S01]  /*30e0*/  LOP3.LUT P3, RZ, R3, 0x2, RZ, 0xc0, !PT ;  /* 0x0000000203ff7812 */ /* 0x000fe2000786c0ff */
[----:B------:R-:W-:Y:S01]  /*30f0*/  IMAD.U32 R3, RZ, RZ, UR9 ;  /* 0x00000009ff037e24 */ /* 0x000fe2000f8e00ff */
[----:B---3--:R-:W-:Y:S01]  /*3100*/  IADD3 R0, R2, 0x6080, RZ ;  /* 0x0000608002007810 */ /* 0x008fe20007ffe0ff */
[----:B------:R-:W-:Y:S01]  /*3110*/  IMAD.U32 R2, RZ, RZ, UR16 ;  /* 0x00000010ff027e24 */ /* 0x000fe2000f8e00ff */
[C---:B------:R-:W-:Y:S01]  /*3120*/  ISETP.GE.OR P4, PT, R8.reuse, UR14, !P4 ;  /* 0x0000000e08007c0c */ /* 0x040fe2000e786670 */
[----:B------:R-:W-:Y:S01]  /*3130*/  @!P2 IMAD R7, R3, 0x40, R7 ;  /* 0x000000400307a824 */ /* 0x000fe200078e0207 */
[----:B------:R-:W-:Y:S01]  /*3140*/  ISETP.GE.OR P3, PT, R8, UR14, !P3 ;  /* 0x0000000e08007c0c */ /* 0x000fe2000df66670 */
[----:B------:R-:W-:Y:S01]  /*3150*/  IMAD.U32 R8, RZ, RZ, UR16 ;  /* 0x00000010ff087e24 */ /* 0x000fe2000f8e00ff */
[----:B----4-:R-:W-:Y:S01]  /*3160*/  ISETP.GE.OR P1, PT, R6, c[0x0][0x16c], !P1 ;  /* 0x00005b0006007a0c */ /* 0x010fe20004f26670 */
[----:B------:R-:W-:Y:S01]  /*3170*/  IMAD.U32 R6, RZ, RZ, UR11 ;  /* 0x0000000bff067e24 */ /* 0x000fe2000f8e00ff */
[----:B-----5:R-:W-:Y:S01]  /*3180*/  LEA R2, P0, R2, R12, 0x7 ;  /* 0x0000000c02027211 */ /* 0x020fe200078038ff */
[----:B------:R-:W-:Y:S03]  /*3190*/  IMAD R0, R5, 0x3000, R0 ;  /* 0x0000300005007824 */ /* 0x000fe600078e0200 */
[----:B------:R-:W-:Y:S01]  /*31a0*/  LEA.HI.X R3, R8, R13, R6, 0x7, P0 ;  /* 0x0000000d08037211 */ /* 0x000fe200000f3c06 */
[----:B------:R-:W-:Y:S02]  /*31b0*/  @!P2 IMAD.SHL.U32 R6, R7, 0x4, RZ ;  /* 0x000000040706a824 */ /* 0x000fe400078e00ff */
[----:B------:R-:W-:Y:S02]  /*31c0*/  @!P2 IMAD.WIDE R4, R4, 0x4, R10 ;  /* 0x000000040404a825 */ /* 0x000fe400078e020a */
[----:B------:R-:W-:Y:S01]  /*31d0*/  @!PT LDS RZ, [RZ] ;  /* 0x00000000fffff984 */ /* 0x000fe20000000800 */
[----:B------:R-:W-:Y:S01]  /*31e0*/  @!PT LDS RZ, [RZ] ;  /* 0x00000000fffff984 */ /* 0x000fe20000000800 */
[----:B------:R-:W-:Y:S01]  /*31f0*/  @!PT LDS RZ, [RZ] ;  /* 0x00000000fffff984 */ /* 0x000fe20000000800 */
[----:B------:R1:W-:Y:S04]  /*3200*/  LDGSTS.E.BYPASS.LTC128B.128 [R0], [R2.64], !P4 ;  /* 0x0000000002007fae */ /* 0x0003e8000e101d4c */
[----:B------:R1:W-:Y:S04]  /*3210*/  LDGSTS.E.BYPASS.LTC128B.128 [R0+0x1000], [R2.64+0x40], !P3 ;  /* 0x0100004002007fae */ /* 0x0003e8000d901d4c */
[----:B------:R1:W-:Y:S04]  /*3220*/  LDGSTS.E.BYPASS.LTC128B.128 [R0+0x2000], [R2.64+0x80], !P1 ;  /* 0x0200008002007fae */ /* 0x0003e8000c901d4c */
[----:B------:R1:W-:Y:S02]  /*3230*/  @!P2 LDGSTS.E.BYPASS.LTC128B.128 [R6+0xf080], [R4.64] ;  /* 0x0f0800000406afae */ /* 0x0003e4000b901d4c */
.L_x_56:
[-C--:B-12-4-:R-:W-:Y:S01]  /*3240*/  HMMA.16816.F32 R4, R132, R168.reuse, RZ ;  /* 0x000000a88404723c */ /* 0x096fe200000018ff */
[----:B---3--:R-:W-:Y:S01]  /*3250*/  LDS R0, [R159.X4+0xf280] ;  /* 0x00f280009f007984 */ /* 0x008fe20000004800 */
[----:B------:R-:W-:Y:S01]  /*3260*/  UIADD3 UR11, UR5, 0x1, URZ ;  /* 0x00000001050b7890 */ /* 0x000fe2000fffe03f */
[C---:B------:R-:W-:Y:S02]  /*3270*/  ISETP.GT.AND P0, PT, R238.reuse, 0x1, PT ;  /* 0x00000001ee00780c */ /* 0x040fe40003f04270 */
[----:B------:R1:W-:Y:S01]  /*3280*/  STL [R1+0x54], R85 ;  /* 0x0000545501007387 */ /* 0x0003e20000100800 */
[----:B------:R-:W-:Y:S02]  /*3290*/  MOV R3, R144 ;  /* 0x0000009000037202 */ /* 0x000fe40000000f00 */
[C---:B------:R-:W-:Y:S01]  /*32a0*/  HMMA.16816.F32 R8, R28.reuse, R168, RZ ;  /* 0x000000a81c08723c */ /* 0x040fe200000018ff */
[----:B------:R-:W-:Y:S01]  /*32b0*/  LDSM.16.M88.4 R144, [R220+0xd880] ;  /* 0x00d88000dc90783b */ /* 0x000fe20000000200 */
[C---:B------:R-:W-:Y:S02]  /*32c0*/  ISETP.GT.AND P1, PT, R238.reuse, RZ, PT ;  /* 0x000000ffee00720c */ /* 0x040fe40003f24270 */
[----:B------:R-:W-:Y:S02]  /*32d0*/  MOV R156, R153 ;  /* 0x00000099009c7202 */ /* 0x000fe40000000f00 */
[----:B------:R-:W-:Y:S02]  /*32e0*/  FSEL R164, R233, -INF , P1 ;  /* 0xff800000e9a47808 */ /* 0x000fe40000800000 */
[-C--:B------:R-:W-:Y:S01]  /*32f0*/  HMMA.16816.F32 R12, R28, R170.reuse, RZ ;  /* 0x000000aa1c0c723c */ /* 0x080fe200000018ff */
[----:B------:R-:W0:Y:S01]  /*3300*/  LDGDEPBAR ;  /* 0x00000000000079af */ /* 0x000e220000000000 */
[C---:B------:R-:W-:Y:S02]  /*3310*/  ISETP.GT.AND P6, PT, R238.reuse, 0x20, PT ;  /* 0x00000020ee00780c */ /* 0x040fe40003fc4270 */
[----:B------:R-:W-:Y:S02]  /*3320*/  FSEL R165, R235, -INF , P0 ;  /* 0xff800000eba57808 */ /* 0x000fe40000000000 */
[----:B------:R-:W-:Y:S02]  /*3330*/  FSEL R2, R163, -INF , P6 ;  /* 0xff800000a3027808 */ /* 0x000fe40003000000 */
[C---:B------:R-:W-:Y:S02]  /*3340*/  HMMA.16816.F32 R16, R132.reuse, R170, RZ ;  /* 0x000000aa8410723c */ /* 0x040fe400000018ff */
[C---:B------:R-:W-:Y:S02]  /*3350*/  ISETP.GT.AND P3, PT, R238.reuse, 0x41, PT ;  /* 0x00000041ee00780c */ /* 0x040fe40003f64270 */
[C---:B------:R-:W-:Y:S01]  /*3360*/  ISETP.GT.AND P5, PT, R238.reuse, 0x21, PT ;  /* 0x00000021ee00780c */ /* 0x040fe20003fa4270 */
[----:B-1----:R-:W2:Y:S01]  /*3370*/  LDL.LU R85, [R1+0x4] ;  /* 0x0000040001557983 */ /* 0x002ea20000300800 */
[----:B------:R-:W-:Y:S02]  /*3380*/  ISETP.GT.AND P4, PT, R238, 0x40, PT ;  /* 0x00000040ee00780c */ /* 0x000fe40003f84270 */
[-C--:B------:R-:W-:Y:S01]  /*3390*/  HMMA.16816.F32 R20, R132, R172.reuse, RZ ;  /* 0x000000ac8414723c */ /* 0x080fe200000018ff */
[----:B------:R-:W-:Y:S01]  /*33a0*/  FSEL R157, R156, -INF , P1 ;  /* 0xff8000009c9d7808 */ /* 0x000fe20000800000 */
[----:B------:R1:W-:Y:S06]  /*33b0*/  STL [R1+0x50], R84 ;  /* 0x0000505401007387 */ /* 0x0003ec0000100800 */
        /* <DEDUP_REMOVED lines=460> */
[----:B-12-4-:R-:W2:Y:S01]  /*5080*/  LDL R156, [R1+0x10] ;  /* 0x00001000019c7983 */ /* 0x016ea20000100800 */
[----:B------:R-:W-:Y:S02]  /*5090*/  ULDC.64 UR6, c[0x0][0x208] ;  /* 0x0000820000067ab9 */ /* 0x000fe40000000a00 */
[----:B------:R-:W-:Y:S01]  /*50a0*/  USHF.L.U32 UR14, UR11, 0x6, URZ ;  /* 0x000000060b0e7899 */ /* 0x000fe2000800063f */
[----:B------:R-:W3:Y:S01]  /*50b0*/  LDL.64 R154, [R1+0x18] ;  /* 0x00001800019a7983 */ /* 0x000ee20000100a00 */
[----:B------:R-:W-:Y:S02]  /*50c0*/  UIMAD.WIDE.U32 UR18, UR11, UR6, URZ ;  /* 0x000000060b1272a5 */ /* 0x000fe4000f8e003f */
[----:B------:R-:W-:Y:S01]  /*50d0*/  UIADD3 UR16, -UR14, UR10, URZ ;  /* 0x0000000a0e107290 */ /* 0x000fe2000fffe13f */
[----:B------:R-:W4:Y:S01]  /*50e0*/  LDL R237, [R1+0xc] ;  /* 0x00000c0001ed7983 */ /* 0x000f220000100800 */
[----:B------:R-:W-:Y:S01]  /*50f0*/  IMAD.U32 R6, RZ, RZ, UR14 ;  /* 0x0000000eff067e24 */ /* 0x000fe2000f8e00ff */
[----:B------:R-:W-:Y:S01]  /*5100*/  USHF.R.S32.HI UR15, URZ, 0x1f, UR11 ;  /* 0x0000001f3f0f7899 */ /* 0x000fe2000801140b */
[----:B------:R-:W-:Y:S01]  /*5110*/  IMAD.U32 R4, RZ, RZ, UR18 ;  /* 0x00000012ff047e24 */ /* 0x000fe2000f8e00ff */
[----:B------:R-:W3:Y:S01]  /*5120*/  LDL.64 R152, [R1+0x30] ;  /* 0x0000300001987983 */ /* 0x000ee20000100a00 */
[----:B------:R-:W-:Y:S01]  /*5130*/  IMAD.U32 R5, RZ, RZ, UR18 ;  /* 0x00000012ff057e24 */ /* 0x000fe2000f8e00ff */
[----:B------:R-:W-:Y:S02]  /*5140*/  UIMAD UR15, UR15, UR6, URZ ;  /* 0x000000060f0f72a4 */ /* 0x000fe4000f8e023f */
[----:B------:R-:W1:Y:S02]  /*5150*/  S2R R158, SR_TID.X ;  /* 0x00000000009e7919 */ /* 0x000e640000002100 */
[----:B------:R-:W-:Y:S04]  /*5160*/  UIMAD UR15, UR11, UR7, UR15 ;  /* 0x000000070b0f72a4 */ /* 0x000fe8000f8e020f */
[----:B------:R-:W-:Y:S06]  /*5170*/  UIADD3 UR15, UR19, UR15, URZ ;  /* 0x0000000f130f7290 */ /* 0x000fec000fffe03f */
[----:B------:R-:W-:Y:S01]  /*5180*/  IMAD.U32 R0, RZ, RZ, UR15 ;  /* 0x0000000fff007e24 */ /* 0x000fe2000f8e00ff */
[----:B-1----:R-:W-:Y:S04]  /*5190*/  SHF.R.S32.HI R159, RZ, 0x1f, R158 ;  /* 0x0000001fff9f7819 */ /* 0x002fe8000001149e */
[----:B------:R-:W-:Y:S04]  /*51a0*/  LEA.HI R159, R159, R158, RZ, 0x2 ;  /* 0x0000009e9f9f7211 */ /* 0x000fe800078f10ff */
[----:B------:R-:W-:Y:S02]  /*51b0*/  SHF.R.S32.HI R159, RZ, 0x2, R159 ;  /* 0x00000002ff9f7819 */ /* 0x000fe4000001149f */
[C---:B--2---:R-:W-:Y:S02]  /*51c0*/  LOP3.LUT P4, RZ, R156.reuse, 0x1, RZ, 0xc0, !PT ;  /* 0x000000019cff7812 */ /* 0x044fe4000788c0ff */
[C---:B------:R-:W-:Y:S02]  /*51d0*/  LOP3.LUT P3, RZ, R156.reuse, 0x2, RZ, 0xc0, !PT ;  /* 0x000000029cff7812 */ /* 0x040fe4000786c0ff */
[----:B------:R-:W-:Y:S02]  /*51e0*/  LOP3.LUT P1, RZ, R156, 0x4, RZ, 0xc0, !PT ;  /* 0x000000049cff7812 */ /* 0x000fe4000782c0ff */
[C---:B------:R-:W-:Y:S02]  /*51f0*/  ISETP.GE.OR P4, PT, R159.reuse, UR16, !P4 ;  /* 0x000000109f007c0c */ /* 0x040fe4000e786670 */
[C---:B------:R-:W-:Y:S02]  /*5200*/  ISETP.GE.OR P3, PT, R159.reuse, UR16, !P3 ;  /* 0x000000109f007c0c */ /* 0x040fe4000df66670 */
[----:B------:R-:W-:Y:S02]  /*5210*/  ISETP.GE.OR P1, PT, R159, UR16, !P1 ;  /* 0x000000109f007c0c */ /* 0x000fe4000cf26670 */
[----:B------:R-:W1:Y:S01]  /*5220*/  S2R R159, SR_TID.X ;  /* 0x00000000009f7919 */ /* 0x000e620000002100 */
[----:B---3--:R-:W-:Y:S01]  /*5230*/  LEA R4, P0, R4, R154, 0x7 ;  /* 0x0000009a04047211 */ /* 0x008fe200078038ff */
[----:B------:R-:W-:Y:S03]  /*5240*/  @!P2 IMAD.WIDE R6, R6, 0x4, R152 ;  /* 0x000000040606a825 */ /* 0x000fe600078e0298 */
[----:B------:R-:W-:Y:S05]  /*5250*/  LEA.HI.X R5, R5, R155, R0, 0x7, P0 ;  /* 0x0000009b05057211 */ /* 0x000fea00000f3c00 */
[----:B------:R-:W-:Y:S01]  /*5260*/  @!PT LDS RZ, [RZ] ;  /* 0x00000000fffff984 */ /* 0x000fe20000000800 */
[----:B------:R-:W-:Y:S01]  /*5270*/  @!PT LDS RZ, [RZ] ;  /* 0x00000000fffff984 */ /* 0x000fe20000000800 */
[----:B------:R-:W-:Y:S01]  /*5280*/  @!PT LDS RZ, [RZ] ;  /* 0x00000000fffff984 */ /* 0x000fe20000000800 */
[----:B----4-:R2:W-:Y:S04]  /*5290*/  LDGSTS.E.BYPASS.LTC128B.128 [R237+0xc080], [R4.64], !P4 ;  /* 0x0c08000004ed7fae */ /* 0x0105e8000e101d4c */
[----:B------:R2:W-:Y:S04]  /*52a0*/  LDGSTS.E.BYPASS.LTC128B.128 [R237+0xd080], [R4.64+0x40], !P3 ;  /* 0x0d08004004ed7fae */ /* 0x0005e8000d901d4c */
[----:B------:R2:W-:Y:S01]  /*52b0*/  LDGSTS.E.BYPASS.LTC128B.128 [R237+0xe080], [R4.64+0x80], !P1 ;  /* 0x0e08008004ed7fae */ /* 0x0005e2000c901d4c */
[----:B-1----:R-:W-:Y:S05]  /*52c0*/  @!P2 IMAD.SHL.U32 R0, R159, 0x10, RZ ;  /* 0x000000109f00a824 */ /* 0x002fea00078e00ff */
[----:B------:R2:W-:Y:S02]  /*52d0*/  @!P2 LDGSTS.E.BYPASS.LTC128B.128 [R0+0xf280], [R6.64] ;  /* 0x0f2800000600afae */ /* 0x0005e4000b901d4c */
.L_x_57:
[-C--:B-12-4-:R-:W-:Y:S01]  /*52e0*/  HMMA.16816.F32 R4, R20, R2.reuse, RZ ;  /* 0x000000021404723c */ /* 0x096fe200000018ff */
[----:B------:R-:W2:Y:S01]  /*52f0*/  LDL.64 R162, [R1+0x40] ;  /* 0x0000400001a27983 */ /* 0x000ea20000100a00 */
[----:B------:R-:W-:Y:S02]  /*5300*/  UIMAD UR5, UR5, 0x1800, URZ ;  /* 0x00001800050578a4 */ /* 0x000fe4000f8e023f */
[----:B------:R-:W-:Y:S01]  /*5310*/  UISETP.GE.AND UP0, UPT, UR11, UR8, UPT ;  /* 0x000000080b00728c */ /* 0x000fe2000bf06270 */
[----:B------:R-:W3:Y:S01]  /*5320*/  LDL R160, [R1+0x48] ;  /* 0x0000480001a07983 */ /* 0x000ee20000100800 */
[----:B------:R-:W-:Y:S02]  /*5330*/  UISETP.GE.AND UP1, UPT, UR9, 0x1, UPT ;  /* 0x000000010900788c */ /* 0x000fe4000bf26270 */
[C---:B------:R-:W-:Y:S01]  /*5340*/  HMMA.16816.F32 R8, R24.reuse, R2, RZ ;  /* 0x000000021808723c */ /* 0x040fe200000018ff */
[----:B------:R-:W-:Y:S01]  /*5350*/  LDSM.16.MT88.2 R2, [R216+0x800] ;  /* 0x00080000d802783b */ /* 0x000fe20000004100 */
[----:B------:R-:W-:Y:S02]  /*5360*/  UIADD3 UR6, UR4, 0x1, URZ ;  /* 0x0000000104067890 */ /* 0x000fe4000fffe03f */
[----:B------:R-:W-:Y:S01]  /*5370*/  UISETP.GE.AND UP2, UPT, UR4, 0x1, UPT ;  /* 0x000000010400788c */ /* 0x000fe2000bf46270 */
[----:B------:R-:W1:Y:S03]  /*5380*/  LDSM.16.M88.4 R132, [R223] ;  /* 0x00000000df84783b */ /* 0x000e660000000200 */
[-C--:B------:R-:W-:Y:S01]  /*5390*/  HMMA.16816.F32 R12, R24, R28.reuse, RZ ;  /* 0x0000001c180c723c */ /* 0x080fe200000018ff */
[----:B------:R-:W4:Y:S04]  /*53a0*/  LDSM.16.M88.4 R136, [R223+0x1000] ;  /* 0x00100000df88783b */ /* 0x000f280000000200 */
        /* <DEDUP_REMOVED lines=66> */
[----:B------:R-:W-:Y:S03]  /*57d0*/  UIADD3 UR5, UR9, 0x1, URZ ;  /* 0x0000000109057890 */ /* 0x000fe6000fffe03f */
[----:B---3--:R-:W-:Y:S01]  /*57e0*/  LEA.HI.X.SX32 R29, R29, R160, 0x1, P0 ;  /* 0x000000a01d1d7211 */ /* 0x008fe200000f0eff */
[----:B------:R-:W-:Y:S01]  /*57f0*/  USEL UR9, UR5, URZ, !UP1 ;  /* 0x0000003f05097287 */ /* 0x000fe2000c800000 */
[C---:B------:R-:W-:Y:S02]  /*5800*/  LEA R28, P0, R0.reuse, c[0x0][0x220], 0x2 ;  /* 0x00008800001c7a11 */ /* 0x040fe400078010ff */
[C---:B------:R-:W-:Y:S01]  /*5810*/  HMMA.16816.F32 R16, R140.reuse, R152, R16 ;  /* 0x000000988c10723c */ /* 0x040fe20000001810 */
[----:B------:R-:W-:Y:S03]  /*5820*/  UMOV UR5, UR11 ;  /* 0x0000000b00057c82 */ /* 0x000fe60008000000 */
        /* <DEDUP_REMOVED lines=107> */
[----:B------:R-:W-:Y:S01]  /*5ee0*/  FMUL.FTZ R84, R84, c[0x0][0x298] ;  /* 0x0000a60054547a20 */ /* 0x000fe20000410000 */
[----:B------:R-:W-:Y:S01]  /*5ef0*/  PLOP3.LUT P1, PT, PT, PT, PT, 0x8, 0x0 ;  /* 0x000000000000781c */ /* 0x000fe20003f2e170 */
        /* <DEDUP_REMOVED lines=47> */
.L_x_55:
[----:B------:R-:W-:Y:S05]  /*61f0*/  @P1 BRA `(.L_x_59) ;  /* 0x0000119000001947 */ /* 0x000fea0003800000 */
[----:B------:R-:W2:Y:S01]  /*6200*/  LDL R85, [R1+0x4c] ;  /* 0x00004c0001557983 */ /* 0x000ea20000100800 */
[----:B------:R-:W-:Y:S02]  /*6210*/  F2FP.PACK_AB R36, R37, R36 ;  /* 0x000000242524723e */ /* 0x000fe400000000ff */
[----:B------:R-:W-:Y:S01]  /*6220*/  F2FP.PACK_AB R38, R39, R38 ;  /* 0x000000262726723e */ /* 0x000fe200000000ff */
[----:B------:R-:W3:Y:S01]  /*6230*/  S2R R31, SR_TID.X ;  /* 0x00000000001f7919 */ /* 0x000ee20000002100 */
[----:B------:R-:W-:-:S02]  /*6240*/  F2FP.PACK_AB R48, R49, R48 ;  /* 0x000000303130723e */ /* 0x000fc400000000ff */
[----:B------:R-:W-:Y:S02]  /*6250*/  F2FP.PACK_AB R50, R51, R50 ;  /* 0x000000323332723e */ /* 0x000fe400000000ff */
[----:B------:R-:W-:Y:S02]  /*6260*/  F2FP.PACK_AB R40, R41, R40 ;  /* 0x000000282928723e */ /* 0x000fe400000000ff */
[----:B------:R-:W-:Y:S02]  /*6270*/  F2FP.PACK_AB R42, R43, R42 ;  /* 0x0000002a2b2a723e */ /* 0x000fe400000000ff */
[----:B------:R-:W-:Y:S02]  /*6280*/  F2FP.PACK_AB R44, R45, R44 ;  /* 0x0000002c2d2c723e */ /* 0x000fe400000000ff */
[----:B------:R-:W-:Y:S02]  /*6290*/  F2FP.PACK_AB R46, R47, R46 ;  /* 0x0000002e2f2e723e */ /* 0x000fe400000000ff */
[----:B------:R-:W-:-:S02]  /*62a0*/  F2FP.PACK_AB R52, R53, R52 ;  /* 0x000000343534723e */ /* 0x000fc400000000ff */
[----:B------:R-:W-:Y:S02]  /*62b0*/  F2FP.PACK_AB R54, R55, R54 ;  /* 0x000000363736723e */ /* 0x000fe400000000ff */
[----:B------:R-:W-:Y:S02]  /*62c0*/  F2FP.PACK_AB R64, R65, R64 ;  /* 0x000000404140723e */ /* 0x000fe400000000ff */
[----:B------:R-:W-:Y:S02]  /*62d0*/  F2FP.PACK_AB R66, R67, R66 ;  /* 0x000000424342723e */ /* 0x000fe400000000ff */
[----:B------:R-:W-:Y:S02]  /*62e0*/  F2FP.PACK_AB R56, R57, R56 ;  /* 0x000000383938723e */ /* 0x000fe400000000ff */
[----:B------:R-:W-:Y:S02]  /*62f0*/  F2FP.PACK_AB R58, R59, R58 ;  /* 0x0000003a3b3a723e */ /* 0x000fe400000000ff */
[----:B---3--:R-:W-:-:S02]  /*6300*/  SHF.R.S32.HI R30, RZ, 0x1f, R31 ;  /* 0x0000001fff1e7819 */ /* 0x008fc4000001141f */
[----:B------:R-:W-:Y:S02]  /*6310*/  F2FP.PACK_AB R60, R61, R60 ;  /* 0x0000003c3d3c723e */ /* 0x000fe400000000ff */
[CC--:B-1----:R-:W-:Y:S02]  /*6320*/  LEA.HI R3, R30.reuse, R31.reuse, RZ, 0x2 ;  /* 0x0000001f1e037211 */ /* 0x0c2fe400078f10ff */
[----:B------:R-:W-:Y:S02]  /*6330*/  LEA.HI R2, R30, R31, RZ, 0x5 ;  /* 0x0000001f1e027211 */ /* 0x000fe400078f28ff */
[--C-:B------:R-:W-:Y:S02]  /*6340*/  SHF.R.S32.HI R28, RZ, 0x2, R3.reuse ;  /* 0x00000002ff1c7819 */ /* 0x100fe40000011403 */
[----:B------:R-:W-:Y:S02]  /*6350*/  SHF.R.S32.HI R0, RZ, 0x1f, R3 ;  /* 0x0000001fff007819 */ /* 0x000fe40000011403 */
[----:B------:R-:W-:-:S02]  /*6360*/  SHF.R.S32.HI R27, RZ, 0x5, R2 ;  /* 0x00000005ff1b7819 */ /* 0x000fc40000011402 */
[----:B------:R-:W-:Y:S02]  /*6370*/  LEA.HI R0, R0, R28, RZ, 0x3 ;  /* 0x0000001c00007211 */ /* 0x000fe400078f18ff */
[----:B------:R-:W-:Y:S02]  /*6380*/  LOP3.LUT R3, R3, 0xfffffffc, RZ, 0xc0, !PT ;  /* 0xfffffffc03037812 */ /* 0x000fe400078ec0ff */
[----:B------:R-:W-:Y:S02]  /*6390*/  LOP3.LUT R0, R0, 0xfffffff8, RZ, 0xc0, !PT ;  /* 0xfffffff800007812 */ /* 0x000fe400078ec0ff */
[----:B------:R-:W-:Y:S01]  /*63a0*/  LEA.HI R7, R30, R31, RZ, 0x7 ;  /* 0x0000001f1e077211 */ /* 0x000fe200078f38ff */
[----:B------:R-:W-:Y:S01]  /*63b0*/  IMAD.IADD R29, R31, 0x1, -R3 ;  /* 0x000000011f1d7824 */ /* 0x000fe200078e0a03 */
[----:B------:R-:W-:Y:S01]  /*63c0*/  F2FP.PACK_AB R62, R63, R62 ;  /* 0x0000003e3f3e723e */ /* 0x000fe200000000ff */
[----:B------:R-:W-:Y:S01]  /*63d0*/  IMAD.IADD R4, R28, 0x1, -R0 ;  /* 0x000000011c047824 */ /* 0x000fe200078e0a00 */
[----:B------:R-:W-:-:S02]  /*63e0*/  SHF.R.S32.HI R0, RZ, 0x1f, R2 ;  /* 0x0000001fff007819 */ /* 0x000fc40000011402 */
[----:B------:R-:W-:Y:S02]  /*63f0*/  SHF.R.U32.HI R7, RZ, 0x4, R7 ;  /* 0x00000004ff077819 */ /* 0x000fe40000011607 */
[----:B------:R-:W-:Y:S02]  /*6400*/  LEA.HI R2, R4, R4, RZ, 0x1 ;  /* 0x0000000404027211 */ /* 0x000fe400078f08ff */
[----:B------:R-:W-:Y:S02]  /*6410*/  LEA.HI R0, R0, R27, RZ, 0x2 ;  /* 0x0000001b00007211 */ /* 0x000fe400078f10ff */
[----:B------:R-:W-:Y:S02]  /*6420*/  SHF.R.S32.HI R6, RZ, 0x1, R2 ;  /* 0x00000001ff067819 */ /* 0x000fe40000011402 */
[----:B------:R-:W-:Y:S02]  /*6430*/  LOP3.LUT R0, R0, 0x7ffffc, RZ, 0xc0, !PT ;  /* 0x007ffffc00007812 */ /* 0x000fe400078ec0ff */
[----:B------:R-:W-:Y:S01]  /*6440*/  LOP3.LUT R3, R2, 0x3fffffe, RZ, 0xc0, !PT ;  /* 0x03fffffe02037812 */ /* 0x000fe200078ec0ff */
[C---:B------:R-:W-:Y:S01]  /*6450*/  IMAD.SHL.U32 R5, R6.reuse, 0x40, RZ ;  /* 0x0000004006057824 */ /* 0x040fe200078e00ff */
[----:B------:R-:W-:Y:S01]  /*6460*/  LOP3.LUT P0, RZ, R6, 0x2, RZ, 0xc0, !PT ;  /* 0x0000000206ff7812 */ /* 0x000fe2000780c0ff */
[----:B------:R-:W-:Y:S01]  /*6470*/  IMAD.IADD R0, R27, 0x1, -R0 ;  /* 0x000000011b007824 */ /* 0x000fe200078e0a00 */
[----:B------:R-:W-:Y:S01]  /*6480*/  F2FP.PACK_AB R68, R69, R68 ;  /* 0x000000444544723e */ /* 0x000fe200000000ff */
[----:B------:R-:W-:Y:S01]  /*6490*/  IMAD.IADD R3, R4, 0x1, -R3 ;  /* 0x0000000104037824 */ /* 0x000fe200078e0a03 */
[----:B------:R-:W-:Y:S01]  /*64a0*/  LOP3.LUT R2, R5, 0xc0, RZ, 0xc0, !PT ;  /* 0x000000c005027812 */ /* 0x000fe200078ec0ff */
[----:B------:R-:W-:Y:S01]  /*64b0*/  IMAD R0, R0, 0x100, R29 ;  /* 0x0000010000007824 */ /* 0x000fe200078e021d */
[----:B------:R-:W-:-:S02]  /*64c0*/  F2FP.PACK_AB R70, R71, R70 ;  /* 0x000000464746723e */ /* 0x000fc400000000ff */
[----:B------:R-:W-:Y:S01]  /*64d0*/  LOP3.LUT R4, R2, 0x8, R7, 0xf8, !PT ;  /* 0x0000000802047812 */ /* 0x000fe200078ef807 */
[----:B------:R-:W-:Y:S01]  /*64e0*/  IMAD R0, R3, 0x10, R0 ;  /* 0x0000001003007824 */ /* 0x000fe200078e0200 */
[----:B------:R-:W-:Y:S02]  /*64f0*/  SHF.R.U32.HI R2, RZ, 0x3, R2 ;  /* 0x00000003ff027819 */ /* 0x000fe40000011602 */
[----:B------:R-:W-:Y:S02]  /*6500*/  F2FP.PACK_AB R80, R81, R80 ;  /* 0x000000505150723e */ /* 0x000fe400000000ff */
[----:B------:R-:W-:Y:S02]  /*6510*/  LOP3.LUT R2, R4, R2, RZ, 0x3c, !PT ;  /* 0x0000000204027212 */ /* 0x000fe400078e3cff */
[----:B------:R-:W-:Y:S02]  /*6520*/  F2FP.PACK_AB R82, R83, R82 ;  /* 0x000000525352723e */ /* 0x000fe400000000ff */
[----:B------:R-:W-:Y:S01]  /*6530*/  F2FP.PACK_AB R72, R73, R72 ;  /* 0x000000484948723e */ /* 0x000fe200000000ff */
[----:B------:R-:W-:Y:S01]  /*6540*/  IMAD.U32 R0, R0, 0x2, R2 ;  /* 0x0000000200007824 */ /* 0x000fe200078e0002 */
[----:B------:R-:W-:-:S02]  /*6550*/  F2FP.PACK_AB R74, R75, R74 ;  /* 0x0000004a4b4a723e */ /* 0x000fc400000000ff */
[----:B------:R-:W-:Y:S01]  /*6560*/  F2FP.PACK_AB R76, R77, R76 ;  /* 0x0000004c4d4c723e */ /* 0x000fe200000000ff */
[----:B------:R-:W-:Y:S01]  /*6570*/  IMAD.SHL.U32 R0, R0, 0x2, RZ ;  /* 0x0000000200007824 */ /* 0x000fe200078e00ff */
[----:B------:R-:W-:Y:S01]  /*6580*/  BAR.SYNC.DEFER_BLOCKING 0x1, 0x100 ;  /* 0x0044000000007b1d */ /* 0x000fe20000010000 */
[----:B------:R-:W-:Y:S02]  /*6590*/  F2FP.PACK_AB R78, R79, R78 ;  /* 0x0000004e4f4e723e */ /* 0x000fe400000000ff */
[----:B------:R-:W-:Y:S02]  /*65a0*/  F2FP.PACK_AB R26, R26, R84 ;  /* 0x000000541a1a723e */ /* 0x000fe400000000ff */
[C---:B------:R-:W-:Y:S02]  /*65b0*/  IADD3 R2, R0.reuse, 0x20, RZ ;  /* 0x0000002000027810 */ /* 0x040fe40007ffe0ff */
[----:B------:R-:W-:Y:S02]  /*65c0*/  @P0 IADD3 R2, R0, -0x20, RZ ;  /* 0xffffffe000020810 */ /* 0x000fe40007ffe0ff */
[----:B------:R-:W-:-:S02]  /*65d0*/  F2FP.PACK_AB R25, R25, R86 ;  /* 0x000000561919723e */ /* 0x000fc400000000ff */
[----:B------:R-:W-:Y:S02]  /*65e0*/  F2FP.PACK_AB R22, R22, R96 ;  /* 0x000000601616723e */ /* 0x000fe400000000ff */
[----:B------:R-:W-:Y:S02]  /*65f0*/  F2FP.PACK_AB R21, R21, R98 ;  /* 0x000000621515723e */ /* 0x000fe400000000ff */
[----:B------:R-:W-:Y:S02]  /*6600*/  F2FP.PACK_AB R24, R24, R88 ;  /* 0x000000581818723e */ /* 0x000fe400000000ff */
[----:B------:R-:W-:Y:S02]  /*6610*/  F2FP.PACK_AB R23, R23, R90 ;  /* 0x0000005a1717723e */ /* 0x000fe400000000ff */
[----:B------:R-:W-:Y:S02]  /*6620*/  F2FP.PACK_AB R20, R20, R92 ;  /* 0x0000005c1414723e */ /* 0x000fe400000000ff */
[----:B------:R-:W-:-:S02]  /*6630*/  F2FP.PACK_AB R19, R19, R94 ;  /* 0x0000005e1313723e */ /* 0x000fc400000000ff */
[----:B------:R-:W-:Y:S01]  /*6640*/  F2FP.PACK_AB R18, R18, R100 ;  /* 0x000000641212723e */ /* 0x000fe200000000ff */
[----:B------:R-:W-:Y:S01]  /*6650*/  STS [R0+0x6080], R36 ;  /* 0x0060802400007388 */ /* 0x000fe20000000800 */
[----:B-----5:R-:W-:Y:S02]  /*6660*/  F2FP.PACK_AB R17, R103, R102 ;  /* 0x000000666711723e */ /* 0x020fe400000000ff */
[----:B------:R-:W-:Y:S01]  /*6670*/  F2FP.PACK_AB R14, R14, R112 ;  /* 0x000000700e0e723e */ /* 0x000fe200000000ff */
[----:B------:R-:W-:Y:S01]  /*6680*/  STS [R0+0x6280], R38 ;  /* 0x0062802600007388 */ /* 0x000fe20000000800 */
[----:B------:R-:W-:Y:S02]  /*6690*/  F2FP.PACK_AB R13, R13, R114 ;  /* 0x000000720d0d723e */ /* 0x000fe400000000ff */
[----:B------:R-:W-:Y:S01]  /*66a0*/  F2FP.PACK_AB R16, R16, R104 ;  /* 0x000000681010723e */ /* 0x000fe200000000ff */
[----:B------:R-:W-:Y:S01]  /*66b0*/  STS [R2+0x6080], R48 ;  /* 0x0060803002007388 */ /* 0x000fe20000000800 */
[----:B------:R-:W-:-:S02]  /*66c0*/  F2FP.PACK_AB R15, R107, R106 ;  /* 0x0000006a6b0f723e */ /* 0x000fc400000000ff */
[----:B------:R-:W-:Y:S01]  /*66d0*/  F2FP.PACK_AB R9, R109, R108 ;  /* 0x0000006c6d09723e */ /* 0x000fe200000000ff */
[----:B------:R-:W-:Y:S01]  /*66e0*/  STS [R2+0x6280], R50 ;  /* 0x0062803202007388 */ /* 0x000fe20000000800 */
[----:B------:R-:W-:Y:S02]  /*66f0*/  F2FP.PACK_AB R8, R111, R110 ;  /* 0x0000006e6f08723e */ /* 0x000fe400000000ff */
        /* <DEDUP_REMOVED lines=12> */
[----:B------:R-:W-:Y:S01]  /*67c0*/  ISETP.NE.U32.AND P0, PT, RZ, c[0x0][0x360], PT ;  /* 0x0000d800ff007a0c */ /* 0x000fe20003f05070 */
[----:B------:R-:W-:Y:S01]  /*67d0*/  STS [R0+0x8080], R52 ;  /* 0x0080803400007388 */ /* 0x000fe20000000800 */
[----:B------:R-:W-:-:S02]  /*67e0*/  ISETP.NE.U32.AND P1, PT, RZ, c[0x0][0x358], PT ;  /* 0x0000d600ff007a0c */ /* 0x000fc40003f25070 */
[----:B------:R-:W-:Y:S01]  /*67f0*/  ISETP.NE.AND.EX P0, PT, RZ, c[0x0][0x364], PT, P0 ;  /* 0x0000d900ff007a0c */ /* 0x000fe20003f05300 */
[----:B------:R-:W-:Y:S01]  /*6800*/  STS [R0+0x8280], R54 ;  /* 0x0082803600007388 */ /* 0x000fe20000000800 */
[----:B------:R-:W-:-:S03]  /*6810*/  ISETP.NE.AND.EX P1, PT, RZ, c[0x0][0x35c], PT, P1 ;  /* 0x0000d700ff007a0c */ /* 0x000fc60003f25310 */
        /* <DEDUP_REMOVED lines=31> */
[----:B------:R2:W-:Y:S04]  /*6a10*/  STS [R0+0x4280], R6 ;  /* 0x0042800600007388 */ /* 0x0005e80000000800 */
[----:B------:R-:W-:Y:S04]  /*6a20*/  STS [R2+0x4080], R4 ;  /* 0x0040800402007388 */ /* 0x000fe80000000800 */
[----:B------:R-:W-:Y:S04]  /*6a30*/  STS [R2+0x4280], R3 ;  /* 0x0042800302007388 */ /* 0x000fe80000000800 */
[----:B------:R-:W-:Y:S04]  /*6a40*/  STS [R0+0x5080], R5 ;  /* 0x0050800500007388 */ /* 0x000fe80000000800 */
[----:B------:R-:W-:Y:S01]  /*6a50*/  STS [R0+0x5280], R12 ;  /* 0x0052800c00007388 */ /* 0x000fe20000000800 */
[----:B-1----:R-:W-:-:S03]  /*6a60*/  IMAD.MOV.U32 R8, RZ, RZ, 0x4 ;  /* 0x00000004ff087424 */ /* 0x002fc600078e00ff */
[----:B------:R-:W-:Y:S04]  /*6a70*/  STS [R2+0x5080], R11 ;  /* 0x0050800b02007388 */ /* 0x000fe80000000800 */
[----:B------:R1:W-:Y:S01]  /*6a80*/  STS [R2+0x5280], R10 ;  /* 0x0052800a02007388 */ /* 0x0003e20000000800 */
[----:B--2---:R-:W-:-:S03]  /*6a90*/  IMAD.WIDE R6, R85, R8, c[0x0][0x358] ;  /* 0x0000d60055067625 */ /* 0x004fc600078e0208 */
[----:B------:R-:W-:Y:S01]  /*6aa0*/  BAR.SYNC.DEFER_BLOCKING 0x1, 0x100 ;  /* 0x0044000000007b1d */ /* 0x000fe20000010000 */
[----:B-1----:R-:W-:Y:S02]  /*6ab0*/  IMAD.MOV.U32 R10, RZ, RZ, c[0x0][0x2f0] ;  /* 0x0000bc00ff0a7624 */ /* 0x002fe400078e00ff */
[----:B------:R-:W-:-:S03]  /*6ac0*/  @P0 IMAD.WIDE R2, R85, R8, c[0x0][0x360] ;  /* 0x0000d80055020625 */ /* 0x000fc600078e0208 */
[----:B------:R-:W2:Y:S04]  /*6ad0*/  @P1 LDG.E R0, [R6.64] ;  /* 0x0000000c06001981 */ /* 0x000ea8000c1e1900 */
[----:B------:R1:W5:Y:S01]  /*6ae0*/  @P0 LDG.E R10, [R2.64] ;  /* 0x0000000c020a0981 */ /* 0x000362000c1e1900 */
[----:B------:R-:W-:Y:S02]  /*6af0*/  CS2R R4, SRZ ;  /* 0x0000000000047805 */ /* 0x000fe4000001ff00 */
[--C-:B--2---:R-:W-:Y:S01]  /*6b00*/  @P1 SHF.R.S32.HI R5, RZ, 0x1f, R0.reuse ;  /* 0x0000001fff051819 */ /* 0x104fe20000011400 */
[----:B------:R-:W-:Y:S01]  /*6b10*/  @P1 IMAD.MOV.U32 R4, RZ, RZ, R0 ;  /* 0x000000ffff041224 */ /* 0x000fe200078e0000 */
[----:B------:R-:W-:Y:S05]  /*6b20*/  @P0 BRA `(.L_x_60) ;  /* 0x0000004000000947 */ /* 0x000fea0003800000 */
[----:B-1----:R-:W-:Y:S05]  /*6b30*/  @!P1 BRA `(.L_x_60) ;  /* 0x0000003000009947 */ /* 0x002fea0003800000 */
[----:B------:R-:W2:Y:S04]  /*6b40*/  LDG.E R2, [R6.64] ;  /* 0x0000000c06027981 */ /* 0x000ea8000c1e1900 */
[----:B------:R-:W2:Y:S02]  /*6b50*/  LDG.E R0, [R6.64+0x4] ;  /* 0x0000040c06007981 */ /* 0x000ea4000c1e1900 */
[----:B--2--5:R-:W-:-:S02]  /*6b60*/  IADD3 R10, -R2, R0, RZ ;  /* 0x00000000020a7210 */ /* 0x024fc40007ffe1ff */
.L_x_60:
[----:B-1----:R-:W-:Y:S01]  /*6b70*/  LEA.HI R0, R30, R31, RZ, 0x3 ;  /* 0x0000001f1e007211 */ /* 0x002fe200078f18ff */
[----:B------:R-:W-:Y:S01]  /*6b80*/  IMAD.SHL.U32 R2, R29, 0x8, RZ ;  /* 0x000000081d027824 */ /* 0x000fe200078e00ff */
[----:B------:R-:W-:Y:S01]  /*6b90*/  LEA.HI R3, R28, R28, RZ, 0x1 ;  /* 0x0000001c1c037211 */ /* 0x000fe200078f08ff */
[----:B------:R-:W1:Y:S01]  /*6ba0*/  S2R R11, SR_CTAID.X ;  /* 0x00000000000b7919 */ /* 0x000e620000002500 */
[----:B------:R-:W-:Y:S01]  /*6bb0*/  SHF.R.S32.HI R8, RZ, 0x1f, R85 ;  /* 0x0000001fff087819 */ /* 0x000fe20000011455 */
[----:B------:R-:W-:Y:S01]  /*6bc0*/  IMAD.SHL.U32 R0, R0, 0x8, RZ ;  /* 0x0000000800007824 */ /* 0x000fe200078e00ff */
[----:B------:R-:W-:Y:S01]  /*6bd0*/  LOP3.LUT R3, R3, 0x3fffffe, RZ, 0xc0, !PT ;  /* 0x03fffffe03037812 */ /* 0x000fe200078ec0ff */
[----:B------:R-:W2:Y:S01]  /*6be0*/  S2R R31, SR_CTAID.Y ;  /* 0x00000000001f7919 */ /* 0x000ea20000002600 */
[----:B------:R-:W-:Y:S01]  /*6bf0*/  SEL R30, R8, RZ, !P1 ;  /* 0x000000ff081e7207 */ /* 0x000fe20004800000 */
[----:B------:R-:W-:Y:S01]  /*6c00*/  BSSY B0, `(.L_x_61) ;  /* 0x0000036000007945 */ /* 0x000fe20003800000 */
[----:B------:R-:W-:Y:S01]  /*6c10*/  LOP3.LUT R0, R0, 0xc0, RZ, 0xc0, !PT ;  /* 0x000000c000007812 */ /* 0x000fe200078ec0ff */
[C---:B------:R-:W-:Y:S01]  /*6c20*/  IMAD.IADD R3, R28.reuse, 0x1, -R3 ;  /* 0x000000011c037824 */ /* 0x040fe200078e0a03 */
[----:B------:R-:W-:Y:S01]  /*6c30*/  IADD3 R4, P0, R28, R4, RZ ;  /* 0x000000041c047210 */ /* 0x000fe20007f1e0ff */
[----:B------:R-:W-:Y:S01]  /*6c40*/  IMAD R8, R30, c[0x0][0x340], RZ ;  /* 0x0000d0001e087a24 */ /* 0x000fe200078e02ff */
[----:B------:R-:W-:Y:S01]  /*6c50*/  LOP3.LUT R6, R0, 0x18, R2, 0xf8, !PT ;  /* 0x0000001800067812 */ /* 0x000fe200078ef802 */
[----:B------:R-:W-:Y:S01]  /*6c60*/  IMAD R3, R27, 0x8, R3 ;  /* 0x000000081b037824 */ /* 0x000fe200078e0203 */
[----:B------:R-:W-:-:S02]  /*6c70*/  SHF.R.U32.HI R0, RZ, 0x3, R0 ;  /* 0x00000003ff007819 */ /* 0x000fc40000011600 */
[----:B------:R-:W-:Y:S02]  /*6c80*/  SEL R14, R85, RZ, !P1 ;  /* 0x000000ff550e7207 */ /* 0x000fe40004800000 */
[----:B------:R-:W-:Y:S02]  /*6c90*/  LOP3.LUT R0, R6, R0, RZ, 0x3c, !PT ;  /* 0x0000000006007212 */ /* 0x000fe400078e3cff */
[----:B------:R-:W-:Y:S01]  /*6ca0*/  LEA.HI.X.SX32 R5, R28, R5, 0x1, P0 ;  /* 0x000000051c057211 */ /* 0x000fe200000f0eff */
[----:B------:R-:W-:Y:S01]  /*6cb0*/  IMAD R8, R14, c[0x0][0x344], R8 ;  /* 0x0000d1000e087a24 */ /* 0x000fe200078e0208 */
[----:B------:R-:W-:Y:S01]  /*6cc0*/  IADD3 R15, R2, 0x20, RZ ;  /* 0x00000020020f7810 */ /* 0x000fe20007ffe0ff */
[----:B------:R-:W-:Y:S01]  /*6cd0*/  IMAD.U32 R0, R3, 0x20, R0 ;  /* 0x0000002003007824 */ /* 0x000fe200078e0000 */
[----:B------:R-:W-:Y:S01]  /*6ce0*/  SHF.R.S32.HI R3, RZ, 0x1f, R2 ;  /* 0x0000001fff037819 */ /* 0x000fe20000011402 */
[----:B-1---5:R-:W-:Y:S02]  /*6cf0*/  IMAD R10, R11, -0x80, R10 ;  /* 0xffffff800b0a7824 */ /* 0x022fe400078e020a */
[----:B------:R-:W-:Y:S01]  /*6d00*/  IMAD.SHL.U32 R0, R0, 0x2, RZ ;  /* 0x0000000200007824 */ /* 0x000fe200078e00ff */
[----:B--2---:R-:W-:Y:S01]  /*6d10*/  SHF.R.S32.HI R68, RZ, 0x1f, R31 ;  /* 0x0000001fff447819 */ /* 0x004fe2000001141f */
[----:B------:R-:W-:Y:S01]  /*6d20*/  IMAD.WIDE.U32 R6, R31, c[0x0][0x338], R2 ;  /* 0x0000ce001f067a25 */ /* 0x000fe200078e0002 */
[----:B------:R-:W-:-:S02]  /*6d30*/  IMNMX R29, R10, 0x80, PT ;  /* 0x000000800a1d7817 */ /* 0x000fc40003800200 */
[----:B------:R1:W2:Y:S01]  /*6d40*/  LDS.128 R40, [R0+0x7080] ;  /* 0x0070800000287984 */ /* 0x0002a20000000c00 */
[----:B------:R-:W-:Y:S01]  /*6d50*/  IMAD R9, R68, c[0x0][0x338], RZ ;  /* 0x0000ce0044097a24 */ /* 0x000fe200078e02ff */
[----:B------:R-:W-:Y:S02]  /*6d60*/  ISETP.GE.AND P4, PT, R28, R29, PT ;  /* 0x0000001d1c00720c */ /* 0x000fe40003f86270 */
[----:B------:R1:W3:Y:S01]  /*6d70*/  LDS.128 R36, [R0+0x9080] ;  /* 0x0090800000247984 */ /* 0x0002e20000000c00 */
[----:B------:R-:W-:-:S03]  /*6d80*/  IMAD.WIDE R4, R11, 0x80, R4 ;  /* 0x000000800b047825 */ /* 0x000fc600078e0204 */
[----:B------:R1:W4:Y:S01]  /*6d90*/  LDS.128 R32, [R0+0xb080] ;  /* 0x00b0800000207984 */ /* 0x0003220000000c00 */
[----:B------:R-:W-:-:S03]  /*6da0*/  IMAD R9, R31, c[0x0][0x33c], R9 ;  /* 0x0000cf001f097a24 */ /* 0x000fc600078e0209 */
[----:B------:R1:W1:Y:S01]  /*6db0*/  LDS.128 R52, [R0+0x80] ;  /* 0x0000800000347984 */ /* 0x0002620000000c00 */
[----:B------:R-:W-:-:S03]  /*6dc0*/  IMAD.IADD R7, R7, 0x1, R9 ;  /* 0x0000000107077824 */ /* 0x000fc600078e0209 */
[----:B------:R1:W1:Y:S01]  /*6dd0*/  LDS.128 R48, [R0+0x2080] ;  /* 0x0020800000307984 */ /* 0x0002620000000c00 */
[----:B------:R-:W-:-:S03]  /*6de0*/  IMAD.WIDE.U32 R12, R14, c[0x0][0x340], R6 ;  /* 0x0000d0000e0c7a25 */ /* 0x000fc600078e0006 */
[----:B------:R1:W1:Y:S01]  /*6df0*/  LDS.128 R44, [R0+0x4080] ;  /* 0x00408000002c7984 */ /* 0x0002620000000c00 */
[----:B------:R-:W-:-:S03]  /*6e00*/  IMAD.IADD R9, R13, 0x1, R8 ;  /* 0x000000010d097824 */ /* 0x000fc600078e0208 */
[----:B------:R1:W1:Y:S04]  /*6e10*/  LDS.128 R60, [R0+0x1080] ;  /* 0x00108000003c7984 */ /* 0x0002680000000c00 */
[----:B------:R1:W1:Y:S04]  /*6e20*/  LDS.128 R56, [R0+0x3080] ;  /* 0x0030800000387984 */ /* 0x0002680000000c00 */
[----:B------:R1:W1:Y:S01]  /*6e30*/  LDS.128 R64, [R0+0x5080] ;  /* 0x0050800000407984 */ /* 0x0002620000000c00 */
[----:B------:R-:W-:Y:S05]  /*6e40*/  @P4 BRA `(.L_x_62) ;  /* 0x0000011000004947 */ /* 0x000fea0003800000 */
[C---:B------:R-:W-:Y:S01]  /*6e50*/  ISETP.GE.AND P3, PT, R2.reuse, c[0x0][0x324], PT ;  /* 0x0000c90002007a0c */ /* 0x040fe20003f66270 */
[----:B------:R-:W5:Y:S01]  /*6e60*/  LDS.128 R24, [R0+0x8080] ;  /* 0x0080800000187984 */ /* 0x000f620000000c00 */
[----:B------:R-:W-:Y:S01]  /*6e70*/  IMAD.MOV.U32 R8, RZ, RZ, R12 ;  /* 0x000000ffff087224 */ /* 0x000fe200078e000c */
[----:B------:R-:W-:-:S02]  /*6e80*/  IADD3 R6, R2, 0x40, RZ ;  /* 0x0000004002067810 */ /* 0x000fc40007ffe0ff */
[----:B------:R-:W-:Y:S01]  /*6e90*/  LDS.128 R16, [R0+0xa080] ;  /* 0x00a0800000107984 */ /* 0x000fe20000000c00 */
[----:B------:R-:W-:Y:S01]  /*6ea0*/  IMAD.WIDE.U32 R10, R4, c[0x0][0x330], R8 ;  /* 0x0000cc00040a7a25 */ /* 0x000fe200078e0008 */
[----:B------:R-:W-:Y:S02]  /*6eb0*/  ISETP.GE.AND P2, PT, R15, c[0x0][0x324], PT ;  /* 0x0000c9000f007a0c */ /* 0x000fe40003f46270 */
[----:B------:R-:W-:Y:S02]  /*6ec0*/  ISETP.GE.AND P1, PT, R6, c[0x0][0x324], PT ;  /* 0x0000c90006007a0c */ /* 0x000fe40003f26270 */
[----:B------:R-:W-:Y:S02]  /*6ed0*/  LEA R6, P0, R10, c[0x0][0x318], 0x1 ;  /* 0x0000c6000a067a11 */ /* 0x000fe400078008ff */
[----:B------:R4:W3:Y:S02]  /*6ee0*/  @!P3 LDS.128 R20, [R0+0x6080] ;  /* 0x006080000014b984 */ /* 0x0008e40000000c00 */
[----:B-1--4-:R-:W-:-:S04]  /*6ef0*/  IMAD R0, R5, c[0x0][0x330], RZ ;  /* 0x0000cc0005007a24 */ /* 0x012fc800078e02ff */
[----:B------:R-:W-:-:S04]  /*6f00*/  IMAD R0, R4, c[0x0][0x334], R0 ;  /* 0x0000cd0004007a24 */ /* 0x000fc800078e0200 */
[----:B------:R-:W-:-:S05]  /*6f10*/  IMAD.IADD R0, R11, 0x1, R0 ;  /* 0x000000010b007824 */ /* 0x000fca00078e0200 */
[----:B------:R-:W-:-:S05]  /*6f20*/  LEA.HI.X R7, R10, c[0x0][0x31c], R0, 0x1, P0 ;  /* 0x0000c7000a077a11 */ /* 0x000fca00000f0c00 */
[----:B-----5:R1:W-:Y:S04]  /*6f30*/  @!P2 STG.E.128 [R6.64+0x40], R24 ;  /* 0x000040180600a986 */ /* 0x0203e8000c101d0c */
[----:B---3--:R1:W-:Y:S04]  /*6f40*/  @!P3 STG.E.128 [R6.64], R20 ;  /* 0x000000140600b986 */ /* 0x0083e8000c101d0c */
[----:B------:R1:W-:Y:S02]  /*6f50*/  @!P1 STG.E.128 [R6.64+0x80], R16 ;  /* 0x0000801006009986 */ /* 0x0003e4000c101d0c */
.L_x_62:
[----:B------:R-:W-:Y:S05]  /*6f60*/  BSYNC B0 ;  /* 0x0000000000007941 */ /* 0x000fea0003800000 */
.L_x_61:
[----:B------:R-:W-:Y:S01]  /*6f70*/  IADD3 R28, R28, 0x40, RZ ;  /* 0x000000401c1c7810 */ /* 0x000fe20007ffe0ff */
[----:B------:R-:W-:Y:S03]  /*6f80*/  BSSY B0, `(.L_x_63) ;  /* 0x0000014000007945 */ /* 0x000fe60003800000 */
[----:B------:R-:W-:-:S13]  /*6f90*/  ISETP.GE.AND P3, PT, R28, R29, PT ;  /* 0x0000001d1c00720c */ /* 0x000fda0003f66270 */
[----:B------:R-:W-:Y:S05]  /*6fa0*/  @P3 BRA `(.L_x_64) ;  /* 0x0000011000003947 */ /* 0x000fea0003800000 */
[----:B-1----:R-:W-:Y:S01]  /*6fb0*/  IADD3 R0, P0, R4, 0x40, RZ ;  /* 0x0000004004007810 */ /* 0x002fe20007f1e0ff */
[----:B------:R-:W-:Y:S01]  /*6fc0*/  IMAD.MOV.U32 R7, RZ, RZ, R9 ;  /* 0x000000ffff077224 */ /* 0x000fe200078e0009 */
[C---:B------:R-:W-:Y:S02]  /*6fd0*/  IADD3 R10, R2.reuse, 0x40, RZ ;  /* 0x00000040020a7810 */ /* 0x040fe40007ffe0ff */
[----:B------:R-:W-:Y:S01]  /*6fe0*/  ISETP.GE.AND P2, PT, R2, c[0x0][0x324], PT ;  /* 0x0000c90002007a0c */ /* 0x000fe20003f46270 */
[----:B------:R-:W-:Y:S01]  /*6ff0*/  IMAD.X R6, RZ, RZ, R5, P0 ;  /* 0x000000ffff067224 */ /* 0x000fe200000e0605 */
[----:B------:R-:W-:Y:S02]  /*7000*/  ISETP.GE.AND P0, PT, R10, c[0x0][0x324], PT ;  /* 0x0000c9000a007a0c */ /* 0x000fe40003f06270 */
[----:B------:R-:W-:Y:S01]  /*7010*/  ISETP.GE.AND P1, PT, R15, c[0x0][0x324], PT ;  /* 0x0000c9000f007a0c */ /* 0x000fe20003f26270 */
[----:B------:R-:W-:Y:S02]  /*7020*/  IMAD R11, R6, c[0x0][0x330], RZ ;  /* 0x0000cc00060b7a24 */ /* 0x000fe400078e02ff */
[----:B------:R-:W-:-:S04]  /*7030*/  IMAD.MOV.U32 R6, RZ, RZ, R12 ;  /* 0x000000ffff067224 */ /* 0x000fc800078e000c */
[----:B------:R-:W-:-:S04]  /*7040*/  IMAD.WIDE.U32 R8, R0, c[0x0][0x330], R6 ;  /* 0x0000cc0000087a25 */ /* 0x000fc800078e0006 */
[----:B------:R-:W-:Y:S01]  /*7050*/  IMAD R0, R0, c[0x0][0x334], R11 ;  /* 0x0000cd0000007a24 */ /* 0x000fe200078e020b */
[----:B------:R-:W-:-:S03]  /*7060*/  LEA R6, P5, R8, c[0x0][0x318], 0x1 ;  /* 0x0000c60008067a11 */ /* 0x000fc600078a08ff */
[----:B------:R-:W-:-:S05]  /*7070*/  IMAD.IADD R0, R9, 0x1, R0 ;  /* 0x0000000109007824 */ /* 0x000fca00078e0200 */
[----:B------:R-:W-:-:S05]  /*7080*/  LEA.HI.X R7, R8, c[0x0][0x31c], R0, 0x1, P5 ;  /* 0x0000c70008077a11 */ /* 0x000fca00028f0c00 */
[----:B--2---:R1:W-:Y:S04]  /*7090*/  @!P2 STG.E.128 [R6.64], R40 ;  /* 0x000000280600a986 */ /* 0x0043e8000c101d0c */
[----:B---3--:R1:W-:Y:S04]  /*70a0*/  @!P1 STG.E.128 [R6.64+0x40], R36 ;  /* 0x0000402406009986 */ /* 0x0083e8000c101d0c */
[----:B----4-:R1:W-:Y:S02]  /*70b0*/  @!P0 STG.E.128 [R6.64+0x80], R32 ;  /* 0x0000802006008986 */ /* 0x0103e4000c101d0c */
.L_x_64:
[----:B------:R-:W-:Y:S05]  /*70c0*/  BSYNC B0 ;  /* 0x0000000000007941 */ /* 0x000fea0003800000 */
.L_x_63:
[----:B-1----:R-:W-:Y:S01]  /*70d0*/  IMAD R0, R68, c[0x0][0x308], RZ ;  /* 0x0000c20044007a24 */ /* 0x002fe200078e02ff */
[----:B------:R-:W-:Y:S01]  /*70e0*/  BSSY B0, `(.L_x_65) ;  /* 0x0000017000007945 */ /* 0x000fe20003800000 */
[----:B------:R-:W-:-:S04]  /*70f0*/  IMAD.WIDE.U32 R6, R31, c[0x0][0x308], R2 ;  /* 0x0000c2001f067a25 */ /* 0x000fc800078e0002 */
[----:B------:R-:W-:Y:S02]  /*7100*/  IMAD R0, R31, c[0x0][0x30c], R0 ;  /* 0x0000c3001f007a24 */ /* 0x000fe400078e0200 */
[----:B------:R-:W-:-:S03]  /*7110*/  IMAD R8, R30, c[0x0][0x310], RZ ;  /* 0x0000c4001e087a24 */ /* 0x000fc600078e02ff */
[----:B------:R-:W-:Y:S01]  /*7120*/  IADD3 R7, R7, R0, RZ ;  /* 0x0000000007077210 */ /* 0x000fe20007ffe0ff */
[----:B------:R-:W-:-:S04]  /*7130*/  IMAD R0, R14, c[0x0][0x314], R8 ;  /* 0x0000c5000e007a24 */ /* 0x000fc800078e0208 */
[----:B------:R-:W-:-:S05]  /*7140*/  IMAD.WIDE.U32 R10, R14, c[0x0][0x310], R6 ;  /* 0x0000c4000e0a7a25 */ /* 0x000fca00078e0006 */
[----:B------:R-:W-:Y:S01]  /*7150*/  IADD3 R7, R11, R0, RZ ;  /* 0x000000000b077210 */ /* 0x000fe20007ffe0ff */
[----:B------:R-:W-:Y:S05]  /*7160*/  @P4 BRA `(.L_x_66) ;  /* 0x000000e000004947 */ /* 0x000fea0003800000 */
[----:B------:R-:W-:Y:S01]  /*7170*/  IMAD R0, R5, c[0x0][0x300], RZ ;  /* 0x0000c00005007a24 */ /* 0x000fe200078e02ff */
[C---:B------:R-:W-:Y:S01]  /*7180*/  IADD3 R8, R2.reuse, 0x40, RZ ;  /* 0x0000004002087810 */ /* 0x040fe20007ffe0ff */
[----:B------:R-:W-:Y:S01]  /*7190*/  IMAD.MOV.U32 R6, RZ, RZ, R10 ;  /* 0x000000ffff067224 */ /* 0x000fe200078e000a */
[----:B------:R-:W-:Y:S01]  /*71a0*/  ISETP.GE.AND P4, PT, R2, c[0x0][0x2f4], PT ;  /* 0x0000bd0002007a0c */ /* 0x000fe20003f86270 */
[----:B------:R-:W-:Y:S01]  /*71b0*/  IMAD R0, R4, c[0x0][0x304], R0 ;  /* 0x0000c10004007a24 */ /* 0x000fe200078e0200 */
[----:B------:R-:W-:Y:S01]  /*71c0*/  ISETP.GE.AND P1, PT, R8, c[0x0][0x2f4], PT ;  /* 0x0000bd0008007a0c */ /* 0x000fe20003f26270 */
[----:B------:R-:W-:Y:S01]  /*71d0*/  IMAD.WIDE.U32 R12, R4, c[0x0][0x300], R6 ;  /* 0x0000c000040c7a25 */ /* 0x000fe200078e0006 */
[----:B------:R-:W-:-:S03]  /*71e0*/  ISETP.GE.AND P2, PT, R15, c[0x0][0x2f4], PT ;  /* 0x0000bd000f007a0c */ /* 0x000fc60003f46270 */
[----:B------:R-:W-:Y:S01]  /*71f0*/  IMAD.IADD R0, R13, 0x1, R0 ;  /* 0x000000010d007824 */ /* 0x000fe200078e0200 */
[----:B------:R-:W-:-:S04]  /*7200*/  LEA R8, P0, R12, c[0x0][0x2e8], 0x1 ;  /* 0x0000ba000c087a11 */ /* 0x000fc800078008ff */
[----:B------:R-:W-:-:S05]  /*7210*/  LEA.HI.X R9, R12, c[0x0][0x2ec], R0, 0x1, P0 ;  /* 0x0000bb000c097a11 */ /* 0x000fca00000f0c00 */
[----:B------:R1:W-:Y:S04]  /*7220*/  @!P4 STG.E.128 [R8.64], R52 ;  /* 0x000000340800c986 */ /* 0x0003e8000c101d0c */
[----:B------:R1:W-:Y:S04]  /*7230*/  @!P2 STG.E.128 [R8.64+0x40], R48 ;  /* 0x000040300800a986 */ /* 0x0003e8000c101d0c */
[----:B------:R1:W-:Y:S02]  /*7240*/  @!P1 STG.E.128 [R8.64+0x80], R44 ;  /* 0x0000802c08009986 */ /* 0x0003e4000c101d0c */
.L_x_66:
[----:B------:R-:W-:Y:S05]  /*7250*/  BSYNC B0 ;  /* 0x0000000000007941 */ /* 0x000fea0003800000 */
.L_x_65:
[----:B------:R-:W-:Y:S05]  /*7260*/  @P3 EXIT ;  /* 0x000000000000394d */ /* 0x000fea0003800000 */
[----:B------:R-:W-:Y:S01]  /*7270*/  IADD3 R3, P0, R4, 0x40, RZ ;  /* 0x0000004004037810 */ /* 0x000fe20007f1e0ff */
[----:B------:R-:W-:Y:S01]  /*7280*/  IMAD.MOV.U32 R6, RZ, RZ, R10 ;  /* 0x000000ffff067224 */ /* 0x000fe200078e000a */
[----:B------:R-:W-:-:S02]  /*7290*/  ISETP.GE.AND P1, PT, R2, c[0x0][0x2f4], PT ;  /* 0x0000bd0002007a0c */ /* 0x000fc40003f26270 */
[----:B------:R-:W-:Y:S01]  /*72a0*/  IADD3 R2, R2, 0x40, RZ ;  /* 0x0000004002027810 */ /* 0x000fe20007ffe0ff */
[----:B------:R-:W-:Y:S01]  /*72b0*/  IMAD.X R0, RZ, RZ, R5, P0 ;  /* 0x000000ffff007224 */ /* 0x000fe200000e0605 */
[----:B------:R-:W-:Y:S01]  /*72c0*/  ISETP.GE.AND P0, PT, R15, c[0x0][0x2f4], PT ;  /* 0x0000bd000f007a0c */ /* 0x000fe20003f06270 */
[----:B------:R-:W-:-:S04]  /*72d0*/  IMAD.WIDE.U32 R6, R3, c[0x0][0x300], R6 ;  /* 0x0000c00003067a25 */ /* 0x000fc800078e0006 */
        /* <DEDUP_REMOVED lines=11> */
.L_x_59:
[----:B------:R-:W2:Y:S01]  /*7390*/  LDL R10, [R1+0x4c] ;  /* 0x00004c00010a7983 */ /* 0x000ea20000100800 */
[----:B------:R-:W-:Y:S01]  /*73a0*/  ISETP.NE.U32.AND P1, PT, RZ, c[0x0][0x358], PT ;  /* 0x0000d600ff007a0c */ /* 0x000fe20003f25070 */
[----:B-1----:R-:W-:Y:S01]  /*73b0*/  IMAD.MOV.U32 R2, RZ, RZ, 0x4 ;  /* 0x00000004ff027424 */ /* 0x002fe200078e00ff */
[----:B------:R-:W-:-:S02]  /*73c0*/  ISETP.NE.U32.AND P0, PT, RZ, c[0x0][0x360], PT ;  /* 0x0000d800ff007a0c */ /* 0x000fc40003f05070 */
[----:B------:R-:W-:Y:S02]  /*73d0*/  ISETP.NE.AND.EX P1, PT, RZ, c[0x0][0x35c], PT, P1 ;  /* 0x0000d700ff007a0c */ /* 0x000fe40003f25310 */
[----:B------:R-:W-:Y:S01]  /*73e0*/  ISETP.NE.AND.EX P0, PT, RZ, c[0x0][0x364], PT, P0 ;  /* 0x0000d900ff007a0c */ /* 0x000fe20003f05300 */
[----:B--2---:R-:W-:-:S10]  /*73f0*/  IMAD.WIDE R4, R10, R2, c[0x0][0x358] ;  /* 0x0000d6000a047625 */ /* 0x004fd400078e0202 */
[----:B------:R-:W2:Y:S01]  /*7400*/  @P1 LDG.E R0, [R4.64] ;  /* 0x0000000c04001981 */ /* 0x000ea2000c1e1900 */
[----:B------:R-:W-:Y:S02]  /*7410*/  IMAD.MOV.U32 R7, RZ, RZ, c[0x0][0x2f0] ;  /* 0x0000bc00ff077624 */ /* 0x000fe400078e00ff */
[----:B------:R-:W-:-:S05]  /*7420*/  @P0 IMAD.WIDE R2, R10, R2, c[0x0][0x360] ;  /* 0x0000d8000a020625 */ /* 0x000fca00078e0202 */
[----:B------:R1:W5:Y:S02]  /*7430*/  @P0 LDG.E R7, [R2.64] ;  /* 0x0000000c02070981 */ /* 0x000364000c1e1900 */
[----:B-1----:R-:W-:Y:S02]  /*7440*/  CS2R R2, SRZ ;  /* 0x0000000000027805 */ /* 0x002fe4000001ff00 */
[--C-:B--2---:R-:W-:Y:S01]  /*7450*/  @P1 SHF.R.S32.HI R3, RZ, 0x1f, R0.reuse ;  /* 0x0000001fff031819 */ /* 0x104fe20000011400 */
[----:B------:R-:W-:Y:S01]  /*7460*/  @P1 IMAD.MOV.U32 R2, RZ, RZ, R0 ;  /* 0x000000ffff021224 */ /* 0x000fe200078e0000 */
[----:B------:R-:W-:Y:S05]  /*7470*/  @P0 BRA `(.L_x_67) ;  /* 0x0000004000000947 */ /* 0x000fea0003800000 */
[----:B------:R-:W-:Y:S05]  /*7480*/  @!P1 BRA `(.L_x_67) ;  /* 0x0000003000009947 */ /* 0x000fea0003800000 */
[----:B------:R1:W2:Y:S04]  /*7490*/  LDG.E R0, [R4.64] ;  /* 0x0000000c04007981 */ /* 0x0002a8000c1e1900 */
[----:B-1----:R-:W2:Y:S02]  /*74a0*/  LDG.E R4, [R4.64+0x4] ;  /* 0x0000040c04047981 */ /* 0x002ea4000c1e1900 */
[----:B--2--5:R-:W-:-:S02]  /*74b0*/  IADD3 R7, -R0, R4, RZ ;  /* 0x0000000400077210 */ /* 0x024fc40007ffe1ff */
.L_x_67:
[----:B------:R-:W1:Y:S01]  /*74c0*/  S2R R4, SR_TID.X ;  /* 0x0000000000047919 */ /* 0x000e620000002100 */
[----:B-----5:R-:W-:Y:S01]  /*74d0*/  SEL R15, R10, RZ, !P1 ;  /* 0x000000ff0a0f7207 */ /* 0x020fe20004800000 */
[----:B------:R-:W-:Y:S02]  /*74e0*/  BSSY B0, `(.L_x_68) ;  /* 0x000002a000007945 */ /* 0x000fe40003800000 */
[----:B------:R-:W2:Y:S04]  /*74f0*/  S2R R20, SR_CTAID.Y ;  /* 0x0000000000147919 */ /* 0x000ea80000002600 */
[----:B------:R-:W3:Y:S01]  /*7500*/  S2R R9, SR_CTAID.X ;  /* 0x0000000000097919 */ /* 0x000ee20000002500 */
[----:B-1----:R-:W-:-:S04]  /*7510*/  SHF.R.S32.HI R14, RZ, 0x1f, R4 ;  /* 0x0000001fff0e7819 */ /* 0x002fc80000011404 */
[----:B------:R-:W-:Y:S02]  /*7520*/  LEA.HI R14, R14, R4, RZ, 0x2 ;  /* 0x000000040e0e7211 */ /* 0x000fe400078f10ff */
[----:B--2---:R-:W-:Y:S02]  /*7530*/  SHF.R.S32.HI R21, RZ, 0x1f, R20 ;  /* 0x0000001fff157819 */ /* 0x004fe40000011414 */
[----:B------:R-:W-:Y:S01]  /*7540*/  LOP3.LUT R0, R14, 0x1ffffffc, RZ, 0xc0, !PT ;  /* 0x1ffffffc0e007812 */ /* 0x000fe200078ec0ff */
[----:B---3--:R-:W-:Y:S01]  /*7550*/  IMAD R16, R9, -0x80, R7 ;  /* 0xffffff8009107824 */ /* 0x008fe200078e0207 */
[----:B------:R-:W-:Y:S01]  /*7560*/  SHF.R.S32.HI R14, RZ, 0x2, R14 ;  /* 0x00000002ff0e7819 */ /* 0x000fe2000001140e */
[----:B------:R-:W-:Y:S02]  /*7570*/  IMAD R8, R21, c[0x0][0x308], RZ ;  /* 0x0000c20015087a24 */ /* 0x000fe400078e02ff */
[----:B------:R-:W-:Y:S01]  /*7580*/  IMAD.IADD R0, R4, 0x1, -R0 ;  /* 0x0000000104007824 */ /* 0x000fe200078e0a00 */
[----:B------:R-:W-:Y:S01]  /*7590*/  ISETP.GE.AND P4, PT, R14, R16, PT ;  /* 0x000000100e00720c */ /* 0x000fe20003f86270 */
[----:B------:R-:W-:Y:S01]  /*75a0*/  IMAD R8, R20, c[0x0][0x30c], R8 ;  /* 0x0000c30014087a24 */ /* 0x000fe200078e0208 */
[----:B------:R-:W-:Y:S01]  /*75b0*/  IADD3 R6, P0, R14, R2, RZ ;  /* 0x000000020e067210 */ /* 0x000fe20007f1e0ff */
[----:B------:R-:W-:Y:S01]  /*75c0*/  IMAD.SHL.U32 R12, R0, 0x8, RZ ;  /* 0x00000008000c7824 */ /* 0x000fe200078e00ff */
[----:B------:R-:W-:-:S02]  /*75d0*/  SHF.R.S32.HI R0, RZ, 0x1f, R10 ;  /* 0x0000001fff007819 */ /* 0x000fc4000001140a */
[----:B------:R-:W-:Y:S02]  /*75e0*/  LEA.HI.X.SX32 R7, R14, R3, 0x1, P0 ;  /* 0x000000030e077211 */ /* 0x000fe400000f0eff */
[----:B------:R-:W-:Y:S02]  /*75f0*/  SHF.R.S32.HI R13, RZ, 0x1f, R12 ;  /* 0x0000001fff0d7819 */ /* 0x000fe4000001140c */
[----:B------:R-:W-:Y:S01]  /*7600*/  SEL R19, R0, RZ, !P1 ;  /* 0x000000ff00137207 */ /* 0x000fe20004800000 */
[----:B------:R-:W-:Y:S01]  /*7610*/  IMAD.WIDE R6, R9, 0x80, R6 ;  /* 0x0000008009067825 */ /* 0x000fe200078e0206 */
[C---:B------:R-:W-:Y:S02]  /*7620*/  IADD3 R17, R12.reuse, 0x20, RZ ;  /* 0x000000200c117810 */ /* 0x040fe40007ffe0ff */
[----:B------:R-:W-:Y:S01]  /*7630*/  IADD3 R18, R12, 0x40, RZ ;  /* 0x000000400c127810 */ /* 0x000fe20007ffe0ff */
[----:B------:R-:W-:-:S04]  /*7640*/  IMAD.WIDE.U32 R4, R20, c[0x0][0x308], R12 ;  /* 0x0000c20014047a25 */ /* 0x000fc800078e000c */
[----:B------:R-:W-:Y:S02]  /*7650*/  IMAD.IADD R5, R8, 0x1, R5 ;  /* 0x0000000108057824 */ /* 0x000fe400078e0205 */
[----:B------:R-:W-:Y:S02]  /*7660*/  IMAD R2, R19, c[0x0][0x310], RZ ;  /* 0x0000c40013027a24 */ /* 0x000fe400078e02ff */
[----:B------:R-:W-:-:S04]  /*7670*/  IMAD.WIDE.U32 R10, R15, c[0x0][0x310], R4 ;  /* 0x0000c4000f0a7a25 */ /* 0x000fc800078e0004 */
[----:B------:R-:W-:-:S04]  /*7680*/  IMAD R2, R15, c[0x0][0x314], R2 ;  /* 0x0000c5000f027a24 */ /* 0x000fc800078e0202 */
[----:B------:R-:W-:Y:S01]  /*7690*/  IMAD.IADD R3, R11, 0x1, R2 ;  /* 0x000000010b037824 */ /* 0x000fe200078e0202 */
        /* <DEDUP_REMOVED lines=11> */
[----:B------:R1:W-:Y:S04]  /*7750*/  @!P3 STG.E.128 [R4.64], RZ ;  /* 0x000000ff0400b986 */ /* 0x0003e8000c101d0c */
[----:B------:R1:W-:Y:S04]  /*7760*/  @!P2 STG.E.128 [R4.64+0x40], RZ ;  /* 0x000040ff0400a986 */ /* 0x0003e8000c101d0c */
[----:B------:R1:W-:Y:S02]  /*7770*/  @!P1 STG.E.128 [R4.64+0x80], RZ ;  /* 0x000080ff04009986 */ /* 0x0003e4000c101d0c */
.L_x_69:
[----:B------:R-:W-:Y:S05]  /*7780*/  BSYNC B0 ;  /* 0x0000000000007941 */ /* 0x000fea0003800000 */
.L_x_68:
[----:B------:R-:W-:Y:S01]  /*7790*/  IADD3 R14, R14, 0x40, RZ ;  /* 0x000000400e0e7810 */ /* 0x000fe20007ffe0ff */
[----:B------:R-:W-:Y:S03]  /*77a0*/  BSSY B0, `(.L_x_70) ;  /* 0x0000012000007945 */ /* 0x000fe60003800000 */
[----:B------:R-:W-:-:S13]  /*77b0*/  ISETP.GE.AND P3, PT, R14, R16, PT ;  /* 0x000000100e00720c */ /* 0x000fda0003f66270 */
        /* <DEDUP_REMOVED lines=8> */
[----:B-1----:R-:W-:-:S04]  /*7840*/  IMAD.WIDE.U32 R4, R0, c[0x0][0x300], R2 ;  /* 0x0000c00000047a25 */ /* 0x002fc800078e0002 */
[----:B------:R-:W-:Y:S01]  /*7850*/  IMAD R0, R0, c[0x0][0x304], R8 ;  /* 0x0000c10000007a24 */ /* 0x000fe200078e0208 */
[----:B------:R-:W-:-:S03]  /*7860*/  LEA R2, P5, R4, c[0x0][0x2e8], 0x1 ;  /* 0x0000ba0004027a11 */ /* 0x000fc600078a08ff */
[----:B------:R-:W-:-:S05]  /*7870*/  IMAD.IADD R0, R5, 0x1, R0 ;  /* 0x0000000105007824 */ /* 0x000fca00078e0200 */
[----:B------:R-:W-:-:S05]  /*7880*/  LEA.HI.X R3, R4, c[0x0][0x2ec], R0, 0x1, P5 ;  /* 0x0000bb0004037a11 */ /* 0x000fca00028f0c00 */
[----:B------:R1:W-:Y:S04]  /*7890*/  @!P2 STG.E.128 [R2.64], RZ ;  /* 0x000000ff0200a986 */ /* 0x0003e8000c101d0c */
[----:B------:R1:W-:Y:S04]  /*78a0*/  @!P1 STG.E.128 [R2.64+0x40], RZ ;  /* 0x000040ff02009986 */ /* 0x0003e8000c101d0c */
[----:B------:R1:W-:Y:S02]  /*78b0*/  @!P0 STG.E.128 [R2.64+0x80], RZ ;  /* 0x000080ff02008986 */ /* 0x0003e4000c101d0c */
.L_x_71:
[----:B------:R-:W-:Y:S05]  /*78c0*/  BSYNC B0 ;  /* 0x0000000000007941 */ /* 0x000fea0003800000 */
.L_x_70:
[----:B------:R-:W-:Y:S01]  /*78d0*/  IMAD R0, R21, c[0x0][0x338], RZ ;  /* 0x0000ce0015007a24 */ /* 0x000fe200078e02ff */
[----:B------:R-:W-:Y:S01]  /*78e0*/  BSSY B0, `(.L_x_72) ;  /* 0x0000016000007945 */ /* 0x000fe20003800000 */
[----:B-1----:R-:W-:-:S04]  /*78f0*/  IMAD.WIDE.U32 R2, R20, c[0x0][0x338], R12 ;  /* 0x0000ce0014027a25 */ /* 0x002fc800078e000c */
        /* <DEDUP_REMOVED lines=20> */
.L_x_73:
[----:B------:R-:W-:Y:S05]  /*7a40*/  BSYNC B0 ;  /* 0x0000000000007941 */ /* 0x000fea0003800000 */
.L_x_72:
        /* <DEDUP_REMOVED lines=12> */
[----:B------:R1:W-:Y:S01]  /*7b10*/  @!P0 STG.E.128 [R2.64+0x40], RZ ;  /* 0x000040ff02008986 */ /* 0x0003e2000c101d0c */
[----:B------:R-:W-:-:S03]  /*7b20*/  ISETP.GE.AND P0, PT, R18, c[0x0][0x324], PT ;  /* 0x0000c90012007a0c */ /* 0x000fc60003f06270 */
[----:B------:R1:W-:Y:S10]  /*7b30*/  @!P1 STG.E.128 [R2.64], RZ ;  /* 0x000000ff02009986 */ /* 0x0003f4000c101d0c */
[----:B------:R-:W-:Y:S05]  /*7b40*/  @P0 EXIT ;  /* 0x000000000000094d */ /* 0x000fea0003800000 */
[----:B------:R-:W-:Y:S01]  /*7b50*/  STG.E.128 [R2.64+0x80], RZ ;  /* 0x000080ff02007986 */ /* 0x000fe2000c101d0c */
[----:B------:R-:W-:Y:S05]  /*7b60*/  EXIT ;  /* 0x000000000000794d */ /* 0x000fea0003800000 */
.L_x_74:
        /* <DEDUP_REMOVED lines=9> */
.L_x_1386:


//--------------------- .text._ZN7cutlass13device_kernelIN5flash19enable_sm80_to_sm89INS1_16FlashAttnBwdSm80INS1_25CollectiveMainloopBwdSm80ILi2ELi1EN4cute5tupleIJNS5_1CILi64EEENS7_ILi128EEENS7_ILi96EEEEEENS_6half_tEfNS_4arch4Sm80ELb0ELb0ELb1ELb1ELb1ELb0ELb0ELb0ELi2ELi2ELi4ELi2ELb1EEENS1_21CollectiveEpilogueBwdISB_SC_SE_Li256ELb1ELb0ELi2EEENS1_19SingleTileSchedulerILb1ELb0ELb0ELi128EEEEEEEEEvNT_6ParamsE --------------------------
	.section	.text._ZN7cutlass13device_kernelIN5flash19enable_sm80_to_sm89INS1_16FlashAttnBwdSm80INS1_25CollectiveMainloopBwdSm80ILi2ELi1EN4cute5tupleIJNS5_1CILi64EEENS7_ILi128EEENS7_ILi96EEEEEENS_6half_tEfNS_4arch4Sm80ELb0ELb0ELb1ELb1ELb1ELb0ELb0ELb0ELi2ELi2ELi4ELi2ELb1EEENS1_21CollectiveEpilogueBwdISB_SC_SE_Li256ELb1ELb0ELi2EEENS1_19SingleTileSchedulerILb1ELb0ELb0ELi128EEEEEEEEEvNT_6ParamsE,"ax",@progbits
	.sectioninfo	@"SHI_REGISTERS=255"
	.align	128
.text._ZN7cutlass13device_kernelIN5flash19enable_sm80_to_sm89INS1_16FlashAttnBwdSm80INS1_25CollectiveMainloopBwdSm80ILi2ELi1EN4cute5tupleIJNS5_1CILi64EEENS7_ILi128EEENS7_ILi96EEEEEENS_6half_tEfNS_4arch4Sm80ELb0ELb0ELb1ELb1ELb1ELb0ELb0ELb0ELi2ELi2ELi4ELi2ELb1EEENS1_21CollectiveEpilogueBwdISB_SC_SE_Li256ELb1ELb0ELi2EEENS1_19SingleTileSchedulerILb1ELb0ELb0ELi128EEEEEEEEEvNT_6ParamsE:
        .type           _ZN7cutlass13device_kernelIN5flash19enable_sm80_to_sm89INS1_16FlashAttnBwdSm80INS1_25CollectiveMainloopBwdSm80ILi2ELi1EN4cute5tupleIJNS5_1CILi64EEENS7_ILi128EEENS7_ILi96EEEEEENS_6half_tEfNS_4arch4Sm80ELb0ELb0ELb1ELb1ELb1ELb0ELb0ELb0ELi2ELi2ELi4ELi2ELb1EEENS1_21CollectiveEpilogueBwdISB_SC_SE_Li256ELb1ELb0ELi2EEENS1_19SingleTileSchedulerILb1ELb0ELb0ELi128EEEEEEEEEvNT_6ParamsE,@function
        .size           _ZN7cutlass13device_kernelIN5flash19enable_sm80_to_sm89INS1_16FlashAttnBwdSm80INS1_25CollectiveMainloopBwdSm80ILi2ELi1EN4cute5tupleIJNS5_1CILi64EEENS7_ILi128EEENS7_ILi96EEEEEENS_6half_tEfNS_4arch4Sm80ELb0ELb0ELb1ELb1ELb1ELb0ELb0ELb0ELi2ELi2ELi4ELi2ELb1EEENS1_21CollectiveEpilogueBwdISB_SC_SE_Li256ELb1ELb0ELi2EEENS1_19SingleTileSchedulerILb1ELb0ELb0ELi128EEEEEEEEEvNT_6ParamsE,(.L_x_1387 - _ZN7cutlass13device_kernelIN5flash19enable_sm80_to_sm89INS1_16FlashAttnBwdSm80INS1_25CollectiveMainloopBwdSm80ILi2ELi1EN4cute5tupleIJNS5_1CILi64EEENS7_ILi128EEENS7_ILi96EEEEEENS_6half_tEfNS_4arch4Sm80ELb0ELb0ELb1ELb1ELb1ELb0ELb0ELb0ELi2ELi2ELi4ELi2ELb1EEENS1_21CollectiveEpilogueBwdISB_SC_SE_Li256ELb1ELb0ELi2EEENS1_19SingleTileSchedulerILb1ELb0ELb0ELi128EEEEEEEEEvNT_6ParamsE)
        .other          _ZN7cutlass13device_kernelIN5flash19enable_sm80_to_sm89INS1_16FlashAttnBwdSm80INS1_25CollectiveMainloopBwdSm80ILi2ELi1EN4cute5tupleIJNS5_1CILi64EEENS7_ILi128EEENS7_ILi96EEEEEENS_6half_tEfNS_4arch4Sm80ELb0ELb0ELb1ELb1ELb1ELb0ELb0ELb0ELi2ELi2ELi4ELi2ELb1EEENS1_21CollectiveEpilogueBwdISB_SC_SE_Li256ELb1ELb0ELi2EEENS1_19SingleTileSchedulerILb1ELb0ELb0ELi128EEEEEEEEEvNT_6ParamsE,@"STO_CUDA_ENTRY STV_DEFAULT"
_ZN7cutlass13device_kernelIN5flash19enable_sm80_to_sm89INS1_16FlashAttnBwdSm80INS1_25CollectiveMainloopBwdSm80ILi2ELi1EN4cute5tupleIJNS5_1CILi64EEENS7_ILi128EEENS7_ILi96EEEEEENS_6half_tEfNS_4arch4Sm80ELb0ELb0ELb1ELb1ELb1ELb0ELb0ELb0ELi2ELi2ELi4ELi2ELb1EEENS1_21CollectiveEpilogueBwdISB_SC_SE_Li256ELb1ELb0ELi2EEENS1_19SingleTileSchedulerILb1ELb0ELb0ELi128EEEEEEEEEvNT_6ParamsE:
        /* <DEDUP_REMOVED lines=18> */
.L_x_76:
        /* <DEDUP_REMOVED lines=8> */
.L_x_78:
[----:B------:R-:W-:Y:S02]  /*01a0*/  MOV R0, c[0x0][0x3a4] ;  /* 0x0000e90000007a02 */ /* 0x000fe40000000f00 */
.L_x_77:
[----:B-1----:R-:W-:-:S05]  /*01b0*/  IMAD.SHL.U32 R2, R27, 0x80, RZ ;  /* 0x000000801b027824 */ /* 0x002fca00078e00ff */
[----:B-----5:R-:W-:-:S04]  /*01c0*/  ISETP.GE.AND P0, PT, R2, R0, PT ;  /* 0x000000000200720c */ /* 0x020fc80003f06270 */
[----:B------:R-:W-:-:S05]  /*01d0*/  SEL R0, R5, 0xffffffff, !P0 ;  /* 0xffffffff05007807 */ /* 0x000fca0004000000 */
[----:B------:R1:W-:Y:S01]  /*01e0*/  STL [R1+0x4c], R0 ;  /* 0x00004c0001007387 */ /* 0x0003e20000100800 */
[----:B------:R-:W-:Y:S05]  /*01f0*/  BRA `(.L_x_79) ;  /* 0x0000012000007947 */ /* 0x000fea0003800000 */
.L_x_75:
[----:B---34-:R-:W-:-:S04]  /*0200*/  ISETP.NE.U32.AND P0, PT, RZ, c[0x0][0x3c0], PT ;  /* 0x0000f000ff007a0c */ /* 0x018fc80003f05070 */
[----:B------:R-:W-:-:S13]  /*0210*/  ISETP.NE.AND.EX P0, PT, RZ, c[0x0][0x3c4], PT, P0 ;  /* 0x0000f100ff007a0c */ /* 0x000fda0003f05300 */
[----:B------:R-:W-:Y:S05]  /*0220*/  @!P0 BRA `(.L_x_80) ;  /* 0x0000002000008947 */ /* 0x000fea0003800000 */
[----:B------:R1:W5:Y:S01]  /*0230*/  LDG.E R0, [R2.64] ;  /* 0x0000000c02007981 */ /* 0x000362000c1e1900 */
[----:B------:R-:W-:Y:S05]  /*0240*/  BRA `(.L_x_81) ;  /* 0x0000009000007947 */ /* 0x000fea0003800000 */
.L_x_80:
        /* <DEDUP_REMOVED lines=8> */
.L_x_82:
[----:B------:R-:W-:Y:S02]  /*02d0*/  MOV R0, c[0x0][0x3a4] ;  /* 0x0000e90000007a02 */ /* 0x000fe40000000f00 */
.L_x_81:
[----:B-1----:R-:W-:-:S05]  /*02e0*/  IMAD.SHL.U32 R2, R27, 0x80, RZ ;  /* 0x000000801b027824 */ /* 0x002fca00078e00ff */
[----:B-----5:R-:W-:-:S04]  /*02f0*/  ISETP.GE.AND P0, PT, R2, R0, PT ;  /* 0x000000000200720c */ /* 0x020fc80003f06270 */
[----:B------:R-:W-:-:S05]  /*0300*/  SEL R0, R5, 0xffffffff, !P0 ;  /* 0xffffffff05007807 */ /* 0x000fca0004000000 */
[----:B------:R1:W-:Y:S04]  /*0310*/  STL [R1+0x4c], R0 ;  /* 0x00004c0001007387 */ /* 0x0003e80000100800 */
.L_x_79:
        /* <DEDUP_REMOVED lines=32> */
.L_x_83:
[----:B-1----:R-:W-:-:S04]  /*0520*/  ISETP.NE.U32.AND P0, PT, RZ, c[0x0][0x2e0], PT ;  /* 0x0000b800ff007a0c */ /* 0x002fc80003f05070 */
[----:B------:R-:W-:-:S13]  /*0530*/  ISETP.NE.AND.EX P0, PT, RZ, c[0x0][0x2e4], PT, P0 ;  /* 0x0000b900ff007a0c */ /* 0x000fda0003f05300 */
[----:B------:R-:W-:Y:S05]  /*0540*/  @!P0 BRA `(.L_x_84) ;  /* 0x0000003000008947 */ /* 0x000fea0003800000 */
[----:B------:R-:W-:-:S05]  /*0550*/  IMAD.WIDE R2, R89, R10, c[0x0][0x2e0] ;  /* 0x0000b80059027625 */ /* 0x000fca00078e020a */
[----:B------:R1:W5:Y:S01]  /*0560*/  LDG.E R17, [R2.64] ;  /* 0x0000000c02117981 */ /* 0x000362000c1e1900 */
[----:B------:R-:W-:Y:S05]  /*0570*/  BRA `(.L_x_85) ;  /* 0x0000004000007947 */ /* 0x000fea0003800000 */
.L_x_84:
[----:B------:R-:W-:Y:S05]  /*0580*/  @!P3 BRA `(.L_x_85) ;  /* 0x000000300000b947 */ /* 0x000fea0003800000 */
[----:B------:R-:W2:Y:S04]  /*0590*/  LDG.E R0, [R4.64] ;  /* 0x0000000c04007981 */ /* 0x000ea8000c1e1900 */
[----:B------:R-:W2:Y:S02]  /*05a0*/  LDG.E R2, [R4.64+0x4] ;  /* 0x0000040c04027981 */ /* 0x000ea4000c1e1900 */
[----:B--2---:R-:W-:Y:S02]  /*05b0*/  IADD3 R17, -R0, R2, RZ ;  /* 0x0000000200117210 */ /* 0x004fe40007ffe1ff */
.L_x_85:
        /* <DEDUP_REMOVED lines=501> */
.L_x_89:
        /* <DEDUP_REMOVED lines=211> */
.L_x_87:
        /* <DEDUP_REMOVED lines=522> */
.L_x_88:
        /* <DEDUP_REMOVED lines=241> */
.L_x_86:
        /* <DEDUP_REMOVED lines=152> */
.L_x_91:
        /* <DEDUP_REMOVED lines=63> */
.L_x_93:
[----:B------:R-:W-:Y:S05]  /*6f60*/  BSYNC B0 ;  /* 0x0000000000007941 */ /* 0x000fea0003800000 */
.L_x_92:
        /* <DEDUP_REMOVED lines=21> */
.L_x_95:
[----:B------:R-:W-:Y:S05]  /*70c0*/  BSYNC B0 ;  /* 0x0000000000007941 */ /* 0x000fea0003800000 */
.L_x_94:
        /* <DEDUP_REMOVED lines=24> */
.L_x_97:
[----:B------:R-:W-:Y:S05]  /*7250*/  BSYNC B0 ;  /* 0x0000000000007941 */ /* 0x000fea0003800000 */
.L_x_96:
        /* <DEDUP_REMOVED lines=19> */
.L_x_90:
        /* <DEDUP_REMOVED lines=19> */
.L_x_98:
        /* <DEDUP_REMOVED lines=44> */
.L_x_100:
[----:B------:R-:W-:Y:S05]  /*7780*/  BSYNC B0 ;  /* 0x0000000000007941 */ /* 0x000fea0003800000 */
.L_x_99:
        /* <DEDUP_REMOVED lines=19> */
.L_x_102:
[----:B------:R-:W-:Y:S05]  /*78c0*/  BSYNC B0 ;  /* 0x0000000000007941 */ /* 0x000fea0003800000 */
.L_x_101:
        /* <DEDUP_REMOVED lines=23> */
.L_x_104:
[----:B------:R-:W-:Y:S05]  /*7a40*/  BSYNC B0 ;  /* 0x0000000000007941 */ /* 0x000fea0003800000 */
.L_x_103:
        /* <DEDUP_REMOVED lines=18> */
.L_x_105:
        /* <DEDUP_REMOVED lines=9> */
.L_x_1387:


//--------------------- .text._ZN7cutlass13device_kernelIN5flash19enable_sm80_to_sm89INS1_16FlashAttnBwdSm80INS1_25CollectiveMainloopBwdSm80ILi2ELi1EN4cute5tupleIJNS5_1CILi64EEENS7_ILi128EEENS7_ILi96EEEEEENS_6half_tEfNS_4arch4Sm80ELb0ELb0ELb1ELb1ELb0ELb0ELb0ELb0ELi2ELi2ELi4ELi2ELb1EEENS1_24CollectiveEpilogueBwdGQAISB_fSE_Li256ELb1ELb0EEENS1_19SingleTileSchedulerILb1ELb0ELb0ELi128EEEEEEEEEvNT_6ParamsE --------------------------
	.section	.text._ZN7cutlass13device_kernelIN5flash19enable_sm80_to_sm89INS1_16FlashAttnBwdSm80INS1_25CollectiveMainloopBwdSm80ILi2ELi1EN4cute5tupleIJNS5_1CILi64EEENS7_ILi128EEENS7_ILi96EEEEEENS_6half_tEfNS_4arch4Sm80ELb0ELb0ELb1ELb1ELb0ELb0ELb0ELb0ELi2ELi2ELi4ELi2ELb1EEENS1_24CollectiveEpilogueBwdGQAISB_fSE_Li256ELb1ELb0EEENS1_19SingleTileSchedulerILb1ELb0ELb0ELi128EEEEEEEEEvNT_6ParamsE,"ax",@progbits
	.sectioninfo	@"SHI_REGISTERS=255"
	.align	128
.text._ZN7cutlass13device_kernelIN5flash19enable_sm80_to_sm89INS1_16FlashAttnBwdSm80INS1_25CollectiveMainloopBwdSm80ILi2ELi1EN4cute5tupleIJNS5_1CILi64EEENS7_ILi128EEENS7_ILi96EEEEEENS_6half_tEfNS_4arch4Sm80ELb0ELb0ELb1ELb1ELb0ELb0ELb0ELb0ELi2ELi2ELi4ELi2ELb1EEENS1_24CollectiveEpilogueBwdGQAISB_fSE_Li256ELb1ELb0EEENS1_19SingleTileSchedulerILb1ELb0ELb0ELi128EEEEEEEEEvNT_6ParamsE:
        .type           _ZN7cutlass13device_kernelIN5flash19enable_sm80_to_sm89INS1_16FlashAttnBwdSm80INS1_25CollectiveMainloopBwdSm80ILi2ELi1EN4cute5tupleIJNS5_1CILi64EEENS7_ILi128EEENS7_ILi96EEEEEENS_6half_tEfNS_4arch4Sm80ELb0ELb0ELb1ELb1ELb0ELb0ELb0ELb0ELi2ELi2ELi4ELi2ELb1EEENS1_24CollectiveEpilogueBwdGQAISB_fSE_Li256ELb1ELb0EEENS1_19SingleTileSchedulerILb1ELb0ELb0ELi128EEEEEEEEEvNT_6ParamsE,@function
        .size           _ZN7cutlass13device_kernelIN5flash19enable_sm80_to_sm89INS1_16FlashAttnBwdSm80INS1_25CollectiveMainloopBwdSm80ILi2ELi1EN4cute5tupleIJNS5_1CILi64EEENS7_ILi128EEENS7_ILi96EEEEEENS_6half_tEfNS_4arch4Sm80ELb0ELb0ELb1ELb1ELb0ELb0ELb0ELb0ELi2ELi2ELi4ELi2ELb1EEENS1_24CollectiveEpilogueBwdGQAISB_fSE_Li256ELb1ELb0EEENS1_19SingleTileSchedulerILb1ELb0ELb0ELi128EEEEEEEEEvNT_6ParamsE,(.L_x_1388 - _ZN7cutlass13device_kernelIN5flash19enable_sm80_to_sm89INS1_16FlashAttnBwdSm80INS1_25CollectiveMainloopBwdSm80ILi2ELi1EN4cute5tupleIJNS5_1CILi64EEENS7_ILi128EEENS7_ILi96EEEEEENS_6half_tEfNS_4arch4Sm80ELb0ELb0ELb1ELb1ELb0ELb0ELb0ELb0ELi2ELi2ELi4ELi2ELb1EEENS1_24CollectiveEpilogueBwdGQAISB_fSE_Li256ELb1ELb0EEENS1_19SingleTileSchedulerILb1ELb0ELb0ELi128EEEEEEEEEvNT_6ParamsE)
        .other          _ZN7cutlass13device_kernelIN5flash19enable_sm80_to_sm89INS1_16FlashAttnBwdSm80INS1_25CollectiveMainloopBwdSm80ILi2ELi1EN4cute5tupleIJNS5_1CILi64EEENS7_ILi128EEENS7_ILi96EEEEEENS_6half_tEfNS_4arch4Sm80ELb0ELb0ELb1ELb1ELb0ELb0ELb0ELb0ELi2ELi2ELi4ELi2ELb1EEENS1_24CollectiveEpilogueBwdGQAISB_fSE_Li256ELb1ELb0EEENS1_19SingleTileSchedulerILb1ELb0ELb0ELi128EEEEEEEEEvNT_6ParamsE,@"STO_CUDA_ENTRY STV_DEFAULT"
_ZN7cutlass13device_kernelIN5flash19enable_sm80_to_sm89INS1_16FlashAttnBwdSm80INS1_25CollectiveMainloopBwdSm80ILi2ELi1EN4cute5tupleIJNS5_1CILi64EEENS7_ILi128EEENS7_ILi96EEEEEENS_6half_tEfNS_4arch4Sm80ELb0ELb0ELb1ELb1ELb0ELb0ELb0ELb0ELi2ELi2ELi4ELi2ELb1EEENS1_24CollectiveEpilogueBwdGQAISB_fSE_Li256ELb1ELb0EEENS1_19SingleTileSchedulerILb1ELb0ELb0ELi128EEEEEEEEEvNT_6ParamsE:
        /* <DEDUP_REMOVED lines=18> */
.L_x_107:
        /* <DEDUP_REMOVED lines=8> */
.L_x_109:
[----:B------:R-:W-:Y:S02]  /*01a0*/  MOV R0, c[0x0][0x3ac] ;  /* 0x0000eb0000007a02 */ /* 0x000fe40000000f00 */
.L_x_108:
[----:B-1----:R-:W-:-:S05]  /*01b0*/  IMAD.SHL.U32 R2, R18, 0x80, RZ ;  /* 0x0000008012027824 */ /* 0x002fca00078e00ff */
[----:B-----5:R-:W-:-:S04]  /*01c0*/  ISETP.GE.AND P0, PT, R2, R0, PT ;  /* 0x000000000200720c */ /* 0x020fc80003f06270 */
[----:B------:R-:W-:-:S05]  /*01d0*/  SEL R0, R5, 0xffffffff, !P0 ;  /* 0xffffffff05007807 */ /* 0x000fca0004000000 */
[----:B------:R1:W-:Y:S01]  /*01e0*/  STL [R1+0x4c], R0 ;  /* 0x00004c0001007387 */ /* 0x0003e20000100800 */
[----:B------:R-:W-:Y:S05]  /*01f0*/  BRA `(.L_x_110) ;  /* 0x0000012000007947 */ /* 0x000fea0003800000 */
.L_x_106:
[----:B---34-:R-:W-:-:S04]  /*0200*/  ISETP.NE.U32.AND P0, PT, RZ, c[0x0][0x3c8], PT ;  /* 0x0000f200ff007a0c */ /* 0x018fc80003f05070 */
[----:B------:R-:W-:-:S13]  /*0210*/  ISETP.NE.AND.EX P0, PT, RZ, c[0x0][0x3cc], PT, P0 ;  /* 0x0000f300ff007a0c */ /* 0x000fda0003f05300 */
[----:B------:R-:W-:Y:S05]  /*0220*/  @!P0 BRA `(.L_x_111) ;  /* 0x0000002000008947 */ /* 0x000fea0003800000 */
[----:B------:R1:W5:Y:S01]  /*0230*/  LDG.E R0, [R2.64] ;  /* 0x0000000c02007981 */ /* 0x000362000c1e1900 */
[----:B------:R-:W-:Y:S05]  /*0240*/  BRA `(.L_x_112) ;  /* 0x0000009000007947 */ /* 0x000fea0003800000 */
.L_x_111:
        /* <DEDUP_REMOVED lines=8> */
.L_x_113:
[----:B------:R-:W-:Y:S02]  /*02d0*/  MOV R0, c[0x0][0x3ac] ;  /* 0x0000eb0000007a02 */ /* 0x000fe40000000f00 */
.L_x_112:
[----:B-1----:R-:W-:-:S05]  /*02e0*/  IMAD.SHL.U32 R2, R18, 0x80, RZ ;  /* 0x0000008012027824 */ /* 0x002fca00078e00ff */
[----:B-----5:R-:W-:-:S04]  /*02f0*/  ISETP.GE.AND P0, PT, R2, R0, PT ;  /* 0x000000000200720c */ /* 0x020fc80003f06270 */
[----:B------:R-:W-:-:S05]  /*0300*/  SEL R0, R5, 0xffffffff, !P0 ;  /* 0xffffffff05007807 */ /* 0x000fca0004000000 */
[----:B------:R1:W-:Y:S04]  /*0310*/  STL [R1+0x4c], R0 ;  /* 0x00004c0001007387 */ /* 0x0003e80000100800 */
.L_x_110:
        /* <DEDUP_REMOVED lines=8> */
[----:B------:R-:W-:-:S04]  /*03a0*/  ISETP.NE.U32.AND P3, PT, RZ, c[0x0][0x2d0], PT ;  /* 0x0000b400ff007a0c */ /* 0x000fc80003f65070 */
[----:B------:R-:W-:-:S05]  /*03b0*/  ISETP.NE.AND.EX P3, PT, RZ, c[0x0][0x2d4], PT, P3 ;  /* 0x0000b500ff007a0c */ /* 0x000fca0003f65330 */
[CC--:B------:R-:W-:Y:S02]  /*03c0*/  @P0 IMAD.WIDE R2, R21.reuse, R13.reuse, c[0x0][0x2d8] ;  /* 0x0000b60015020625 */ /* 0x0c0fe400078e020d */
[----:B-1----:R-:W2:Y:S04]  /*03d0*/  @P4 LDG.E R0, [R4.64] ;  /* 0x0000000c04004981 */ /* 0x002ea8000c1e1900 */
[----:B------:R1:W3:Y:S04]  /*03e0*/  @P0 LDG.E R8, [R2.64] ;  /* 0x0000000c02080981 */ /* 0x0002e8000c1e1900 */
[----:B------:R-:W4:Y:S01]  /*03f0*/  @P4 LDG.E R7, [R4.64] ;  /* 0x0000000c04074981 */ /* 0x000f22000c1e1900 */
[----:B-1----:R-:W-:-:S05]  /*0400*/  IMAD.WIDE R2, R21, R13, c[0x0][0x2d0] ;  /* 0x0000b40015027625 */ /* 0x002fca00078e020d */
[----:B------:R-:W5:Y:S01]  /*0410*/  @P3 LDG.E R6, [R2.64] ;  /* 0x0000000c02063981 */ /* 0x000f62000c1e1900 */
[----:B------:R-:W-:Y:S01]  /*0420*/  ULDC UR10, c[0x0][0x168] ;  /* 0x00005a00000a7ab9 */ /* 0x000fe20000000800 */
[----:B------:R-:W-:Y:S01]  /*0430*/  CS2R R10, SRZ ;  /* 0x00000000000a7805 */ /* 0x000fe2000001ff00 */
[----:B------:R-:W-:Y:S02]  /*0440*/  IMAD.MOV.U32 R12, RZ, RZ, RZ ;  /* 0x000000ffff0c7224 */ /* 0x000fe400078e00ff */
[----:B------:R-:W-:Y:S02]  /*0450*/  IMAD.MOV.U32 R17, RZ, RZ, c[0x0][0x198] ;  /* 0x00006600ff117624 */ /* 0x000fe400078e00ff */
[----:B--2---:R-:W-:Y:S01]  /*0460*/  @P4 IMAD R0, R21, 0x40, R0 ;  /* 0x0000004015004824 */ /* 0x004fe200078e0200 */
[----:B---3--:R1:W2:Y:S04]  /*0470*/  @P0 R2UR UR10, R8 ;  /* 0x00000000080a03c2 */ /* 0x0082a800000e0000 */
[----:B-1----:R-:W-:-:S04]  /*0480*/  @P4 SHF.R.S32.HI R8, RZ, 0x1f, R0 ;  /* 0x0000001fff084819 */ /* 0x002fc80000011400 */
[----:B------:R-:W-:Y:S02]  /*0490*/  @P4 LEA.HI R0, R8, R0, RZ, 0x6 ;  /* 0x0000000008004211 */ /* 0x000fe400078f30ff */
[----:B------:R-:W-:Y:S01]  /*04a0*/  CS2R R8, SRZ ;  /* 0x0000000000087805 */ /* 0x000fe2000001ff00 */
[--C-:B-----5:R-:W-:Y:S01]  /*04b0*/  @P3 SHF.R.S32.HI R11, RZ, 0x1f, R6.reuse ;  /* 0x0000001fff0b3819 */ /* 0x120fe20000011406 */
[--C-:B----4-:R-:W-:Y:S01]  /*04c0*/  @P4 IMAD.MOV.U32 R8, RZ, RZ, R7.reuse ;  /* 0x000000ffff084224 */ /* 0x110fe200078e0007 */
[----:B------:R-:W-:Y:S01]  /*04d0*/  @P4 SHF.R.S32.HI R9, RZ, 0x1f, R7 ;  /* 0x0000001fff094819 */ /* 0x000fe20000011407 */
[----:B------:R-:W-:Y:S01]  /*04e0*/  @P3 IMAD.MOV.U32 R10, RZ, RZ, R6 ;  /* 0x000000ffff0a3224 */ /* 0x000fe200078e0006 */
[----:B------:R-:W-:Y:S01]  /*04f0*/  @P4 LOP3.LUT R12, R0, 0xffffffc0, RZ, 0xc0, !PT ;  /* 0xffffffc0000c4812 */ /* 0x000fe200078ec0ff */
[----:B--2---:R-:W-:Y:S05]  /*0500*/  @P0 BRA `(.L_x_114) ;  /* 0x0000006000000947 */ /* 0x004fea0003800000 */
[----:B------:R-:W-:Y:S05]  /*0510*/  @!P4 BRA `(.L_x_114) ;  /* 0x000000500000c947 */ /* 0x000fea0003800000 */
[----:B------:R1:W2:Y:S04]  /*0520*/  LDG.E R0, [R4.64] ;  /* 0x0000000c04007981 */ /* 0x0002a8000c1e1900 */
[----:B-1----:R-:W3:Y:S01]  /*0530*/  LDG.E R4, [R4.64+0x4] ;  /* 0x0000040c04047981 */ /* 0x002ee2000c1e1900 */
[----:B--2---:R-:W1:Y:S08]  /*0540*/  R2UR UR10, R0 ;  /* 0x00000000000a73c2 */ /* 0x004e7000000e0000 */
[----:B---3--:R-:W1:Y:S02]  /*0550*/  R2UR UR4, R4 ;  /* 0x00000000040473c2 */ /* 0x008e6400000e0000 */
[----:B-1----:R-:W-:-:S06]  /*0560*/  UIADD3 UR10, -UR10, UR4, URZ ;  /* 0x000000040a0a7290 */ /* 0x002fcc000fffe13f */
.L_x_114:
[----:B------:R-:W-:-:S04]  /*0570*/  ISETP.NE.U32.AND P0, PT, RZ, c[0x0][0x2e0], PT ;  /* 0x0000b800ff007a0c */ /* 0x000fc80003f05070 */
[----:B------:R-:W-:-:S13]  /*0580*/  ISETP.NE.AND.EX P0, PT, RZ, c[0x0][0x2e4], PT, P0 ;  /* 0x0000b900ff007a0c */ /* 0x000fda0003f05300 */
[----:B------:R-:W-:Y:S05]  /*0590*/  @!P0 BRA `(.L_x_115) ;  /* 0x0000003000008947 */ /* 0x000fea0003800000 */
[----:B------:R-:W-:-:S05]  /*05a0*/  IMAD.WIDE R2, R21, R13, c[0x0][0x2e0] ;  /* 0x0000b80015027625 */ /* 0x000fca00078e020d */
[----:B------:R1:W5:Y:S01]  /*05b0*/  LDG.E R17, [R2.64] ;  /* 0x0000000c02117981 */ /* 0x000362000c1e1900 */
[----:B------:R-:W-:Y:S05]  /*05c0*/  BRA `(.L_x_116) ;  /* 0x0000004000007947 */ /* 0x000fea0003800000 */
.L_x_115:
[----:B------:R-:W-:Y:S05]  /*05d0*/  @!P3 BRA `(.L_x_116) ;  /* 0x000000300000b947 */ /* 0x000fea0003800000 */
[----:B------:R1:W2:Y:S04]  /*05e0*/  LDG.E R0, [R2.64] ;  /* 0x0000000c02007981 */ /* 0x0002a8000c1e1900 */
[----:B-1----:R-:W2:Y:S02]  /*05f0*/  LDG.E R2, [R2.64+0x4] ;  /* 0x0000040c02027981 */ /* 0x002ea4000c1e1900 */
[----:B--2---:R-:W-:Y:S02]  /*0600*/  IADD3 R17, -R0, R2, RZ ;  /* 0x0000000200117210 */ /* 0x004fe40007ffe1ff */
.L_x_116:
[----:B------:R-:W-:Y:S01]  /*0610*/  UISETP.GE.AND UP0, UPT, UR10, 0x1, UPT ;  /* 0x000000010a00788c */ /* 0x000fe2000bf06270 */
[----:B------:R-:W-:Y:S01]  /*0620*/  PLOP3.LUT P1, PT, PT, PT, PT, 0x80, 0x0 ;  /* 0x000000000000781c */ /* 0x000fe20003f2f070 */
[----:B------:R-:W-:Y:S01]  /*0630*/  CS2R R126, SRZ ;  /* 0x00000000007e7805 */ /* 0x000fe2000001ff00 */
[----:B------:R-:W-:Y:S01]  /*0640*/  CS2R R124, SRZ ;  /* 0x00000000007c7805 */ /* 0x000fe2000001ff00 */
[----:B------:R-:W-:Y:S01]  /*0650*/  CS2R R130, SRZ ;  /* 0x0000000000827805 */ /* 0x000fe2000001ff00 */
[----:B------:R-:W-:Y:S01]  /*0660*/  CS2R R128, SRZ ;  /* 0x0000000000807805 */ /* 0x000fe2000001ff00 */
[----:B------:R-:W-:Y:S01]  /*0670*/  PLOP3.LUT P0, PT, PT, PT, UP0, 0x80, 0x0 ;  /* 0x000000000000781c */ /* 0x000fe20003f0f008 */
        /* <DEDUP_REMOVED lines=46> */
[----:B------:R-:W-:Y:S01]  /*0960*/  SHF.R.S32.HI R38, RZ, 0x1f, R133 ;  /* 0x0000001fff267819 */ /* 0x000fe20000011485 */
[----:B------:R-:W-:Y:S01]  /*0970*/  IMAD R0, R12, 0x60, RZ ;  /* 0x000000600c007824 */ /* 0x000fe200078e02ff */
[----:B------:R-:W-:Y:S01]  /*0980*/  SHF.R.S32.HI R3, RZ, 0x1f, R12 ;  /* 0x0000001fff037819 */ /* 0x000fe2000001140c */
[----:B------:R-:W-:Y:S01]  /*0990*/  IMAD.SHL.U32 R4, R133, 0x4, RZ ;  /* 0x0000000485047824 */ /* 0x000fe200078e00ff */
[----:B------:R-:W-:Y:S01]  /*09a0*/  ISETP.NE.AND P2, PT, R2, 0x1, PT ;  /* 0x000000010200780c */ /* 0x000fe20003f45270 */
[----:B-----5:R-:W-:Y:S01]  /*09b0*/  IMAD R35, R18, -0x80, R17 ;  /* 0xffffff8012237824 */ /* 0x020fe200078e0211 */
[-C--:B------:R-:W-:Y:S01]  /*09c0*/  LEA.HI R33, R38, R133.reuse, RZ, 0x2 ;  /* 0x0000008526217211 */ /* 0x080fe200078f10ff */
[----:B------:R-:W-:Y:S01]  /*09d0*/  IMAD.MOV.U32 R226, RZ, RZ, 0x20 ;  /* 0x00000020ffe27424 */ /* 0x000fe200078e00ff */
[----:B------:R-:W-:Y:S01]  /*09e0*/  SHF.R.S32.HI R5, RZ, 0x1f, R133 ;  /* 0x0000001fff057819 */ /* 0x000fe20000011485 */
[----:B------:R-:W-:Y:S01]  /*09f0*/  IMAD.MOV.U32 R229, RZ, RZ, 0x10 ;  /* 0x00000010ffe57424 */ /* 0x000fe200078e00ff */
[----:B------:R-:W-:Y:S01]  /*0a00*/  IADD3 R2, P1, R4, R12, RZ ;  /* 0x0000000c04027210 */ /* 0x000fe20007f3e0ff */
[----:B------:R-:W-:Y:S01]  /*0a10*/  UIADD3 UR6, UR10, 0x3f, URZ ;  /* 0x0000003f0a067890 */ /* 0x000fe2000fffe03f */
[-C--:B------:R-:W-:Y:S01]  /*0a20*/  IADD3 R28, P0, R0, R133.reuse, RZ ;  /* 0x00000085001c7210 */ /* 0x080fe20007f1e0ff */
[----:B------:R-:W-:Y:S01]  /*0a30*/  CS2R R130, SRZ ;  /* 0x0000000000827805 */ /* 0x000fe2000001ff00 */
[----:B------:R-:W-:Y:S01]  /*0a40*/  LEA.HI R39, R38, R133, RZ, 0x4 ;  /* 0x0000008526277211 */ /* 0x000fe200078f20ff */
[----:B------:R-:W-:Y:S01]  /*0a50*/  USHF.R.S32.HI UR5, URZ, 0x1f, UR6 ;  /* 0x0000001f3f057899 */ /* 0x000fe20008011406 */
[----:B------:R-:W-:Y:S01]  /*0a60*/  SHF.R.S32.HI R52, RZ, 0x2, R33 ;  /* 0x00000002ff347819 */ /* 0x000fe20000011421 */
[----:B------:R-:W-:Y:S01]  /*0a70*/  CS2R R128, SRZ ;  /* 0x0000000000807805 */ /* 0x000fe2000001ff00 */
[----:B------:R-:W-:Y:S01]  /*0a80*/  LEA.HI.X.SX32 R3, R4, R3, 0x1, P1 ;  /* 0x0000000304037211 */ /* 0x000fe200008f0eff */
[----:B------:R-:W-:Y:S01]  /*0a90*/  @P2 IMAD.HI.U32 R4, R132, c[0x0][0x24c], RZ ;  /* 0x0000930084042a27 */ /* 0x000fe200078e00ff */
[----:B------:R-:W-:Y:S01]  /*0aa0*/  LEA.HI.X.SX32 R29, R0, R5, 0x1, P0 ;  /* 0x00000005001d7211 */ /* 0x000fe200000f0eff */
[----:B------:R-:W-:Y:S01]  /*0ab0*/  ULEA.HI UR5, UR5, UR6, URZ, 0x6 ;  /* 0x0000000605057291 */ /* 0x000fe2000f8f303f */
[----:B------:R-:W-:Y:S01]  /*0ac0*/  SHF.R.S32.HI R14, RZ, 0x4, R39 ;  /* 0x00000004ff0e7819 */ /* 0x000fe20000011427 */
[----:B------:R-:W-:Y:S01]  /*0ad0*/  IMAD.MOV.U32 R0, RZ, RZ, R132 ;  /* 0x000000ffff007224 */ /* 0x000fe200078e0084 */
[----:B------:R-:W-:Y:S01]  /*0ae0*/  SHF.R.S32.HI R5, RZ, 0x1f, R52 ;  /* 0x0000001fff057819 */ /* 0x000fe20000011434 */
[----:B------:R-:W-:Y:S01]  /*0af0*/  CS2R R126, SRZ ;  /* 0x00000000007e7805 */ /* 0x000fe2000001ff00 */
[C---:B------:R-:W-:Y:S01]  /*0b00*/  IADD3 R12, P1, R52.reuse, R8, RZ ;  /* 0x00000008340c7210 */ /* 0x040fe20007f3e0ff */
[----:B------:R-:W-:Y:S01]  /*0b10*/  CS2R R124, SRZ ;  /* 0x00000000007c7805 */ /* 0x000fe2000001ff00 */
[----:B------:R-:W-:Y:S01]  /*0b20*/  IADD3 R10, P0, R52, R10, RZ ;  /* 0x0000000a340a7210 */ /* 0x000fe20007f1e0ff */
[----:B------:R-:W-:Y:S01]  /*0b30*/  CS2R R122, SRZ ;  /* 0x00000000007a7805 */ /* 0x000fe2000001ff00 */
[----:B------:R-:W-:Y:S01]  /*0b40*/  SHF.R.S32.HI R41, RZ, 0x1f, R132 ;  /* 0x0000001fff297819 */ /* 0x000fe20000011484 */
[----:B------:R-:W-:Y:S01]  /*0b50*/  IMAD.X R15, R5, 0x1, R9, P1 ;  /* 0x00000001050f7824 */ /* 0x000fe200008e0609 */
[----:B------:R-:W-:Y:S01]  /*0b60*/  LEA.HI R7, R39, R14, RZ, 0x1 ;  /* 0x0000000e27077211 */ /* 0x000fe200078f08ff */
[----:B------:R-:W-:Y:S01]  /*0b70*/  IMAD.X R11, R5, 0x1, R11, P0 ;  /* 0x00000001050b7824 */ /* 0x000fe200000e060b */
[-C--:B------:R-:W-:Y:S01]  /*0b80*/  LEA.HI R40, R38, R133.reuse, RZ, 0x3 ;  /* 0x0000008526287211 */ /* 0x080fe200078f18ff */
[C---:B------:R-:W-:Y:S01]  /*0b90*/  IMAD.WIDE.U32 R8, R132.reuse, c[0x0][0x288], R2 ;  /* 0x0000a20084087a25 */ /* 0x040fe200078e0002 */
[----:B------:R-:W-:Y:S01]  /*0ba0*/  LOP3.LUT R16, R33, 0xfffffffc, RZ, 0xc0, !PT ;  /* 0xfffffffc21107812 */ /* 0x000fe200078ec0ff */
[----:B------:R-:W-:Y:S01]  /*0bb0*/  CS2R R120, SRZ ;  /* 0x0000000000787805 */ /* 0x000fe2000001ff00 */
[----:B------:R-:W-:Y:S01]  /*0bc0*/  @P2 SHF.R.U32.HI R0, RZ, c[0x0][0x250], R4 ;  /* 0x00009400ff002a19 */ /* 0x000fe20000011604 */
[----:B------:R-:W-:Y:S01]  /*0bd0*/  IMAD.WIDE.U32 R4, R132, c[0x0][0x270], R2 ;  /* 0x00009c0084047a25 */ /* 0x000fe200078e0002 */
[----:B------:R-:W-:Y:S01]  /*0be0*/  LOP3.LUT R2, R7, 0xfffffffe, RZ, 0xc0, !PT ;  /* 0xfffffffe07027812 */ /* 0x000fe200078ec0ff */
[----:B------:R-:W-:Y:S01]  /*0bf0*/  CS2R R118, SRZ ;  /* 0x0000000000767805 */ /* 0x000fe2000001ff00 */
[----:B------:R-:W-:Y:S01]  /*0c00*/  SHF.R.S32.HI R20, RZ, 0x1f, R21 ;  /* 0x0000001fff147819 */ /* 0x000fe20000011415 */
[----:B------:R-:W-:Y:S01]  /*0c10*/  IMAD R6, R41, c[0x0][0x270], RZ ;  /* 0x00009c0029067a24 */ /* 0x000fe200078e02ff */
[----:B------:R-:W-:Y:S01]  /*0c20*/  SEL R31, R21, RZ, !P4 ;  /* 0x000000ff151f7207 */ /* 0x000fe20006000000 */
[----:B------:R-:W-:Y:S01]  /*0c30*/  IMAD R13, R41, c[0x0][0x288], RZ ;  /* 0x0000a200290d7a24 */ /* 0x000fe200078e02ff */
[----:B------:R-:W-:Y:S01]  /*0c40*/  SEL R24, R20, RZ, !P4 ;  /* 0x000000ff14187207 */ /* 0x000fe20006000000 */
[----:B------:R-:W-:Y:S01]  /*0c50*/  IMAD.SHL.U32 R3, R40, 0x8, RZ ;  /* 0x0000000828037824 */ /* 0x000fe200078e00ff */
[----:B------:R-:W-:Y:S01]  /*0c60*/  LEA.HI R37, R38, R133, RZ, 0x5 ;  /* 0x0000008526257211 */ /* 0x000fe200078f28ff */
[----:B------:R-:W-:Y:S01]  /*0c70*/  IMAD.IADD R32, R133, 0x1, -R16 ;  /* 0x0000000185207824 */ /* 0x000fe200078e0a10 */
[----:B------:R-:W-:Y:S01]  /*0c80*/  SEL R20, R20, RZ, !P3 ;  /* 0x000000ff14147207 */ /* 0x000fe20005800000 */
[----:B------:R-:W-:Y:S01]  /*0c90*/  IMAD R6, R132, c[0x0][0x274], R6 ;  /* 0x00009d0084067a24 */ /* 0x000fe200078e0206 */
[----:B------:R-:W-:Y:S01]  /*0ca0*/  LOP3.LUT R3, R3, 0xc0, RZ, 0xc0, !PT ;  /* 0x000000c003037812 */ /* 0x000fe200078ec0ff */
[----:B------:R-:W-:Y:S01]  /*0cb0*/  IMAD.IADD R34, R14, 0x1, -R2 ;  /* 0x000000010e227824 */ /* 0x000fe200078e0a02 */
[----:B------:R-:W-:Y:S01]  /*0cc0*/  SHF.R.S32.HI R36, RZ, 0x5, R37 ;  /* 0x00000005ff247819 */ /* 0x000fe20000011425 */
[----:B------:R-:W-:Y:S01]  /*0cd0*/  IMAD R13, R132, c[0x0][0x28c], R13 ;  /* 0x0000a300840d7a24 */ /* 0x000fe200078e020d */
[----:B------:R-:W-:Y:S01]  /*0ce0*/  SHF.R.U32.HI R14, RZ, 0x3, R3 ;  /* 0x00000003ff0e7819 */ /* 0x000fe20000011603 */
[----:B------:R-:W-:Y:S01]  /*0cf0*/  IMAD.SHL.U32 R2, R32, 0x8, RZ ;  /* 0x0000000820027824 */ /* 0x000fe200078e00ff */
[----:B------:R-:W-:Y:S01]  /*0d00*/  SEL R21, R21, RZ, !P3 ;  /* 0x000000ff15157207 */ /* 0x000fe20005800000 */
[----:B------:R-:W-:Y:S01]  /*0d10*/  IMAD.IADD R7, R5, 0x1, R6 ;  /* 0x0000000105077824 */ /* 0x000fe200078e0206 */
[----:B------:R-:W-:Y:S01]  /*0d20*/  CS2R R116, SRZ ;  /* 0x0000000000747805 */ /* 0x000fe2000001ff00 */
[----:B------:R-:W-:Y:S01]  /*0d30*/  IMAD.IADD R5, R9, 0x1, R13 ;  /* 0x0000000109057824 */ /* 0x000fe200078e020d */
[----:B------:R-:W-:Y:S01]  /*0d40*/  LOP3.LUT R13, R3, 0x18, R2, 0xf8, !PT ;  /* 0x00000018030d7812 */ /* 0x000fe200078ef802 */
[----:B------:R-:W-:Y:S01]  /*0d50*/  IMAD.MOV.U32 R6, RZ, RZ, R4 ;  /* 0x000000ffff067224 */ /* 0x000fe200078e0004 */
[----:B------:R-:W-:Y:S01]  /*0d60*/  SHF.R.S32.HI R3, RZ, 0x1f, R0 ;  /* 0x0000001fff037819 */ /* 0x000fe20000011400 */
[----:B------:R-:W-:Y:S01]  /*0d70*/  IMAD.MOV.U32 R4, RZ, RZ, R8 ;  /* 0x000000ffff047224 */ /* 0x000fe200078e0008 */
[----:B------:R-:W-:Y:S01]  /*0d80*/  LOP3.LUT R26, R13, R14, RZ, 0x3c, !PT ;  /* 0x0000000e0d1a7212 */ /* 0x000fe200078e3cff */
[----:B------:R-:W-:Y:S01]  /*0d90*/  IMAD.WIDE R8, R18, 0x80, R10 ;  /* 0x0000008012087825 */ /* 0x000fe200078e020a */
[C---:B------:R-:W-:Y:S01]  /*0da0*/  IADD3 R45, R2.reuse, 0x40, RZ ;  /* 0x00000040022d7810 */ /* 0x040fe20007ffe0ff */
[----:B------:R-:W-:Y:S01]  /*0db0*/  CS2R R114, SRZ ;  /* 0x0000000000727805 */ /* 0x000fe2000001ff00 */
[----:B------:R-:W-:Y:S01]  /*0dc0*/  ISETP.GE.AND P3, PT, R2, c[0x0][0x1cc], PT ;  /* 0x0000730002007a0c */ /* 0x000fe20003f66270 */
[----:B------:R-:W-:Y:S01]  /*0dd0*/  IMAD R13, R15, c[0x0][0x208], RZ ;  /* 0x000082000f0d7a24 */ /* 0x000fe200078e02ff */
[----:B------:R-:W-:Y:S01]  /*0de0*/  CS2R R112, SRZ ;  /* 0x0000000000707805 */ /* 0x000fe2000001ff00 */
        /* <DEDUP_REMOVED lines=53> */
[----:B------:R-:W-:Y:S01]  /*1140*/  CS2R R56, SRZ ;  /* 0x0000000000387805 */ /* 0x000fe2000001ff00 */
[----:B------:R-:W-:Y:S01]  /*1150*/  IMAD R23, R20, c[0x0][0x1e8], RZ ;  /* 0x00007a0014177a24 */ /* 0x000fe200078e02ff */
[----:B------:R-:W-:Y:S01]  /*1160*/  CS2R R54, SRZ ;  /* 0x0000000000367805 */ /* 0x000fe2000001ff00 */
[----:B------:R-:W-:Y:S01]  /*1170*/  IMAD.IADD R13, R5, 0x1, R22 ;  /* 0x00000001050d7824 */ /* 0x000fe200078e0216 */
[----:B------:R-:W-:Y:S01]  /*1180*/  LEA.HI.X R49, R12, c[0x0][0x25c], R0, 0x2, P1 ;  /* 0x000097000c317a11 */ /* 0x000fe200008f1400 */
[----:B------:R-:W-:Y:S01]  /*1190*/  IMAD.U32 R26, R3, 0x20, R26 ;  /* 0x00000020031a7824 */ /* 0x000fe200078e001a */
[----:B------:R-:W-:Y:S01]  /*11a0*/  USHF.R.S32.HI UR8, URZ, 0x6, UR5 ;  /* 0x000000063f087899 */ /* 0x000fe20008011405 */
[C---:B------:R-:W-:Y:S01]  /*11b0*/  IMAD R3, R21.reuse, c[0x0][0x1ec], R23 ;  /* 0x00007b0015037a24 */ /* 0x040fe200078e0217 */
[----:B------:R-:W-:Y:S01]  /*11c0*/  LEA.HI.X R43, R4, c[0x0][0x284], R13, 0x2, P0 ;  /* 0x0000a100042b7a11 */ /* 0x000fe200000f140d */
[----:B------:R-:W-:Y:S01]  /*11d0*/  IMAD.WIDE.U32 R6, R21, c[0x0][0x1e8], R10 ;  /* 0x00007a0015067a25 */ /* 0x000fe200078e000a */
[----:B------:R-:W-:Y:S01]  /*11e0*/  STL.64 [R1+0x38], R48 ;  /* 0x0000383001007387 */ /* 0x000fe20000100a00 */
[----:B------:R-:W-:-:S02]  /*11f0*/  UMOV UR4, URZ ;  /* 0x0000003f00047c82 */ /* 0x000fc40008000000 */
[----:B------:R-:W-:Y:S01]  /*1200*/  IMAD.IADD R5, R15, 0x1, R25 ;  /* 0x000000010f057824 */ /* 0x000fe200078e0219 */
[----:B------:R-:W-:Y:S01]  /*1210*/  STL.64 [R1+0x30], R42 ;  /* 0x0000302a01007387 */ /* 0x000fe20000100a00 */
[----:B------:R-:W-:Y:S01]  /*1220*/  IMAD R0, R20, c[0x0][0x1b8], RZ ;  /* 0x00006e0014007a24 */ /* 0x000fe200078e02ff */
[----:B------:R-:W-:Y:S01]  /*1230*/  UMOV UR9, 0x1 ;  /* 0x0000000100097882 */ /* 0x000fe20000000000 */
[----:B------:R-:W-:Y:S01]  /*1240*/  IMAD.MOV.U32 R4, RZ, RZ, R14 ;  /* 0x000000ffff047224 */ /* 0x000fe200078e000e */
[----:B------:R-:W-:Y:S01]  /*1250*/  STL [R1+0x2c], R45 ;  /* 0x00002c2d01007387 */ /* 0x000fe20000100800 */
[----:B------:R-:W-:Y:S01]  /*1260*/  IMAD.IADD R7, R7, 0x1, R3 ;  /* 0x0000000107077824 */ /* 0x000fe200078e0203 */
[----:B------:R-:W-:Y:S01]  /*1270*/  UMOV UR5, URZ ;  /* 0x0000003f00057c82 */ /* 0x000fe20008000000 */
        /* <DEDUP_REMOVED lines=34> */
[----:B------:R-:W-:Y:S01]  /*14a0*/  ISETP.LT.OR P3, PT, R0, 0x41, P3 ;  /* 0x000000410000780c */ /* 0x000fe20001f61670 */
        /* <DEDUP_REMOVED lines=36> */
[----:B------:R-:W-:Y:S01]  /*16f0*/  ISETP.LT.OR P4, PT, R0, 0x1, P6 ;  /* 0x000000010000780c */ /* 0x000fe20003781670 */
[----:B------:R-:W-:Y:S01]  /*1700*/  IMAD R22, R132, c[0x0][0x23c], R22 ;  /* 0x00008f0084167a24 */ /* 0x000fe200078e0216 */
[----:B------:R-:W-:Y:S01]  /*1710*/  ISETP.LT.OR P3, PT, R0, 0x41, P3 ;  /* 0x000000410000780c */ /* 0x000fe20001f61670 */
[----:B------:R-:W-:Y:S01]  /*1720*/  IMAD.WIDE.U32 R18, R132, c[0x0][0x238], R28 ;  /* 0x00008e0084127a25 */ /* 0x000fe200078e001c */
[----:B------:R-:W-:-:S05]  /*1730*/  ISETP.LT.OR P6, PT, R0, 0x41, P6 ;  /* 0x000000410000780c */ /* 0x000fca00037c1670 */
        /* <DEDUP_REMOVED lines=210> */
[----:B------:R-:W-:-:S05]  /*2460*/  @!P3 IMAD.SHL.U32 R0, R133, 0x10, RZ ;  /* 0x000000108500b824 */ /* 0x000fca00078e00ff */
[----:B------:R1:W-:Y:S04]  /*2470*/  @!P3 LDGSTS.E.BYPASS.LTC128B.128 [R0+0xf280], [R42.64] ;  /* 0x0f2800002a00bfae */ /* 0x0003e8000b901d4c */
[----:B------:R-:W0:Y:S04]  /*2480*/  LDGDEPBAR ;  /* 0x00000000000079af */ /* 0x000e280000000000 */
[----:B------:R-:W0:Y:S01]  /*2490*/  LDGDEPBAR ;  /* 0x00000000000079af */ /* 0x000e220000000000 */
[----:B-1----:R-:W-:Y:S01]  /*24a0*/  IMAD.IADD R0, R135, 0x1, R17 ;  /* 0x0000000187007824 */ /* 0x002fe200078e0211 */
[----:B------:R-:W-:-:S04]  /*24b0*/  CS2R R42, SRZ ;  /* 0x00000000002a7805 */ /* 0x000fc8000001ff00 */
[----:B------:R1:W-:Y:S03]  /*24c0*/  STL [R1+0x48], R0 ;  /* 0x0000480001007387 */ /* 0x0003e60000100800 */
.L_x_120:
        /* <DEDUP_REMOVED lines=211> */
.L_x_118:
        /* <DEDUP_REMOVED lines=522> */
.L_x_119:
        /* <DEDUP_REMOVED lines=241> */
.L_x_117:
[----:B------:R-:W-:Y:S05]  /*61b0*/  @P1 EXIT ;  /* 0x000000000000194d */ /* 0x000fea0003800000 */
[----:B------:R-:W2:Y:S01]  /*61c0*/  LDL.LU R9, [R1+0x4c] ;  /* 0x00004c0001097983 */ /* 0x000ea20000300800 */
[----:B------:R-:W-:-:S04]  /*61d0*/  ISETP.NE.U32.AND P2, PT, RZ, c[0x0][0x360], PT ;  /* 0x0000d800ff007a0c */ /* 0x000fc80003f45070 */
[----:B------:R-:W-:-:S13]  /*61e0*/  ISETP.NE.AND.EX P2, PT, RZ, c[0x0][0x364], PT, P2 ;  /* 0x0000d900ff007a0c */ /* 0x000fda0003f45320 */
[----:B-1----:R-:W-:-:S04]  /*61f0*/  @P2 IMAD.MOV.U32 R2, RZ, RZ, 0x4 ;  /* 0x00000004ff022424 */ /* 0x002fc800078e00ff */
[----:B--2---:R-:W-:-:S05]  /*6200*/  @P2 IMAD.WIDE R2, R9, R2, c[0x0][0x360] ;  /* 0x0000d80009022625 */ /* 0x004fca00078e0202 */
[----:B------:R1:W2:Y:S01]  /*6210*/  @P2 LDG.E R0, [R2.64] ;  /* 0x0000000c02002981 */ /* 0x0002a2000c1e1900 */
[----:B------:R-:W3:Y:S01]  /*6220*/  S2UR UR5, SR_CTAID.X ;  /* 0x00000000000579c3 */ /* 0x000ee20000002500 */
[----:B------:R-:W-:Y:S02]  /*6230*/  MOV R4, 0x1 ;  /* 0x0000000100047802 */ /* 0x000fe40000000f00 */
[----:B------:R-:W4:Y:S04]  /*6240*/  S2R R5, SR_TID.X ;  /* 0x0000000000057919 */ /* 0x000f280000002100 */
[----:B------:R-:W-:Y:S01]  /*6250*/  BAR.SYNC.DEFER_BLOCKING 0x1, 0x100 ;  /* 0x0044000000007b1d */ /* 0x000fe20000010000 */
[----:B------:R-:W-:-:S05]  /*6260*/  ISETP.NE.AND P0, PT, R4, c[0x0][0x338], PT ;  /* 0x0000ce0004007a0c */ /* 0x000fca0003f05270 */
[----:B-1----:R-:W1:Y:S01]  /*6270*/  S2R R3, SR_CTAID.Y ;  /* 0x0000000000037919 */ /* 0x002e620000002600 */
[----:B---3--:R-:W-:Y:S01]  /*6280*/  UIMAD UR5, UR5, 0x3000, URZ ;  /* 0x00003000050578a4 */ /* 0x008fe2000f8e023f */
[----:B----4-:R-:W-:-:S03]  /*6290*/  SHF.R.S32.HI R6, RZ, 0x1f, R5 ;  /* 0x0000001fff067819 */ /* 0x010fc60000011405 */
[----:B------:R-:W-:-:S03]  /*62a0*/  USHF.R.S32.HI UR4, URZ, 0x1f, UR5 ;  /* 0x0000001f3f047899 */ /* 0x000fc60008011405 */
[----:B-1----:R-:W-:-:S04]  /*62b0*/  @P0 IMAD.HI.U32 R4, R3, c[0x0][0x33c], RZ ;  /* 0x0000cf0003040a27 */ /* 0x002fc800078e00ff */
[----:B--2---:R-:W-:-:S05]  /*62c0*/  @P2 IMAD R0, R9, 0x80, R0 ;  /* 0x0000008009002824 */ /* 0x004fca00078e0200 */
[----:B------:R-:W-:-:S04]  /*62d0*/  @P2 SHF.R.S32.HI R2, RZ, 0x1f, R0 ;  /* 0x0000001fff022819 */ /* 0x000fc80000011400 */
[----:B------:R-:W-:Y:S01]  /*62e0*/  @P2 LEA.HI R2, R2, R0, RZ, 0x7 ;  /* 0x0000000002022211 */ /* 0x000fe200078f38ff */
[----:B------:R-:W-:Y:S01]  /*62f0*/  IMAD.MOV.U32 R0, RZ, RZ, R3 ;  /* 0x000000ffff007224 */ /* 0x000fe200078e0003 */
[----:B------:R-:W-:Y:S02]  /*6300*/  @P0 SHF.R.U32.HI R0, RZ, c[0x0][0x340], R4 ;  /* 0x0000d000ff000a19 */ /* 0x000fe40000011604 */
[----:B------:R-:W-:Y:S02]  /*6310*/  @P2 SHF.R.S32.HI R2, RZ, 0x7, R2 ;  /* 0x00000007ff022819 */ /* 0x000fe40000011402 */
[----:B------:R-:W-:-:S03]  /*6320*/  SHF.R.S32.HI R4, RZ, 0x1f, R0 ;  /* 0x0000001fff047819 */ /* 0x000fc60000011400 */
[----:B------:R-:W-:-:S05]  /*6330*/  @P2 IMAD R2, R2, 0x3000, RZ ;  /* 0x0000300002022824 */ /* 0x000fca00078e02ff */
[----:B------:R-:W-:Y:S02]  /*6340*/  @P2 SHF.R.S32.HI R3, RZ, 0x1f, R2 ;  /* 0x0000001fff032819 */ /* 0x000fe40000011402 */
[----:B------:R-:W-:-:S06]  /*6350*/  @!P2 CS2R R2, SRZ ;  /* 0x000000000002a805 */ /* 0x000fcc000001ff00 */
[----:B------:R-:W-:Y:S01]  /*6360*/  IADD3 R2, P1, P0, R2, UR5, R5 ;  /* 0x0000000502027c10 */ /* 0x000fe2000f83e005 */
[C---:B------:R-:W-:Y:S02]  /*6370*/  IMAD R5, R4.reuse, c[0x0][0x328], RZ ;  /* 0x0000ca0004057a24 */ /* 0x040fe400078e02ff */
[----:B------:R-:W-:Y:S01]  /*6380*/  IMAD R4, R4, c[0x0][0x300], RZ ;  /* 0x0000c00004047a24 */ /* 0x000fe200078e02ff */
[----:B------:R-:W-:Y:S01]  /*6390*/  IADD3.X R3, R3, UR4, R6, P1, P0 ;  /* 0x0000000403037c10 */ /* 0x000fe20008fe0406 */
[C---:B------:R-:W-:Y:S01]  /*63a0*/  IMAD R7, R0.reuse, c[0x0][0x32c], R5 ;  /* 0x0000cb0000077a24 */ /* 0x040fe200078e0205 */
[----:B------:R-:W-:Y:S01]  /*63b0*/  SHF.R.S32.HI R6, RZ, 0x1f, R9 ;  /* 0x0000001fff067819 */ /* 0x000fe20000011409 */
[C---:B------:R-:W-:Y:S02]  /*63c0*/  IMAD R8, R0.reuse, c[0x0][0x304], R4 ;  /* 0x0000c10000087a24 */ /* 0x040fe400078e0204 */
[----:B------:R-:W-:-:S04]  /*63d0*/  IMAD.WIDE.U32 R4, R0, c[0x0][0x328], R2 ;  /* 0x0000ca0000047a25 */ /* 0x000fc800078e0002 */
[----:B------:R-:W-:Y:S01]  /*63e0*/  IMAD.WIDE.U32 R2, R0, c[0x0][0x300], R2 ;  /* 0x0000c00000027a25 */ /* 0x000fe200078e0002 */
[----:B------:R-:W-:Y:S02]  /*63f0*/  SEL R0, R6, RZ, !P2 ;  /* 0x000000ff06007207 */ /* 0x000fe40005000000 */
[----:B------:R-:W-:Y:S01]  /*6400*/  SEL R6, R9, RZ, !P2 ;  /* 0x000000ff09067207 */ /* 0x000fe20005000000 */
[----:B------:R-:W-:Y:S01]  /*6410*/  IMAD.IADD R5, R5, 0x1, R7 ;  /* 0x0000000105057824 */ /* 0x000fe200078e0207 */
[----:B------:R-:W-:Y:S01]  /*6420*/  IADD3 R3, R3, R8, RZ ;  /* 0x0000000803037210 */ /* 0x000fe20007ffe0ff */
[C---:B------:R-:W-:Y:S02]  /*6430*/  IMAD R10, R0.reuse, c[0x0][0x330], RZ ;  /* 0x0000cc00000a7a24 */ /* 0x040fe400078e02ff */
[----:B------:R-:W-:Y:S02]  /*6440*/  IMAD R0, R0, c[0x0][0x308], RZ ;  /* 0x0000c20000007a24 */ /* 0x000fe400078e02ff */
[----:B------:R-:W-:-:S02]  /*6450*/  IMAD R10, R6, c[0x0][0x334], R10 ;  /* 0x0000cd00060a7a24 */ /* 0x000fc400078e020a */
[----:B------:R-:W-:-:S04]  /*6460*/  IMAD.WIDE.U32 R8, R6, c[0x0][0x330], R4 ;  /* 0x0000cc0006087a25 */ /* 0x000fc800078e0004 */
[----:B------:R-:W-:Y:S01]  /*6470*/  IMAD R0, R6, c[0x0][0x30c], R0 ;  /* 0x0000c30006007a24 */ /* 0x000fe200078e0200 */
[----:B------:R-:W-:Y:S01]  /*6480*/  LEA R4, P1, R8, c[0x0][0x310], 0x2 ;  /* 0x0000c40008047a11 */ /* 0x000fe200078210ff */
[----:B------:R-:W-:-:S04]  /*6490*/  IMAD.WIDE.U32 R6, R6, c[0x0][0x308], R2 ;  /* 0x0000c20006067a25 */ /* 0x000fc800078e0002 */
[----:B------:R-:W-:Y:S01]  /*64a0*/  IMAD.IADD R3, R9, 0x1, R10 ;  /* 0x0000000109037824 */ /* 0x000fe200078e020a */
[----:B------:R-:W-:Y:S02]  /*64b0*/  IADD3 R0, R7, R0, RZ ;  /* 0x0000000007007210 */ /* 0x000fe40007ffe0ff */
[----:B------:R-:W-:Y:S02]  /*64c0*/  LEA R2, P0, R6, c[0x0][0x2e8], 0x2 ;  /* 0x0000ba0006027a11 */ /* 0x000fe400078010ff */
[----:B------:R-:W-:Y:S02]  /*64d0*/  LEA.HI.X R5, R8, c[0x0][0x314], R3, 0x2, P1 ;  /* 0x0000c50008057a11 */ /* 0x000fe400008f1403 */
[----:B------:R-:W-:-:S03]  /*64e0*/  LEA.HI.X R3, R6, c[0x0][0x2ec], R0, 0x2, P0 ;  /* 0x0000bb0006037a11 */ /* 0x000fc600000f1400 */
        /* <DEDUP_REMOVED lines=97> */
.L_x_121:
        /* <DEDUP_REMOVED lines=16> */
.L_x_1388:


//--------------------- .text._ZN7cutlass13device_kernelIN5flash19enable_sm80_to_sm89INS1_16FlashAttnBwdSm80INS1_25CollectiveMainloopBwdSm80ILi2ELi1EN4cute5tupleIJNS5_1CILi64EEENS7_ILi128EEENS7_ILi96EEEEEENS_6half_tEfNS_4arch4Sm80ELb0ELb0ELb1ELb1ELb1ELb0ELb0ELb0ELi2ELi2ELi4ELi2ELb1EEENS1_24CollectiveEpilogueBwdGQAISB_fSE_Li256ELb1ELb1EEENS1_19SingleTileSchedulerILb1ELb0ELb0ELi128EEEEEEEEEvNT_6ParamsE --------------------------
	.section	.text._ZN7cutlass13device_kernelIN5flash19enable_sm80_to_sm89INS1_16FlashAttnBwdSm80INS1_25CollectiveMainloopBwdSm80ILi2ELi1EN4cute5tupleIJNS5_1CILi64EEENS7_ILi128EEENS7_ILi96EEEEEENS_6half_tEfNS_4arch4Sm80ELb0ELb0ELb1ELb1ELb1ELb0ELb0ELb0ELi2ELi2ELi4ELi2ELb1EEENS1_24CollectiveEpilogueBwdGQAISB_fSE_Li256ELb1ELb1EEENS1_19SingleTileSchedulerILb1ELb0ELb0ELi128EEEEEEEEEvNT_6ParamsE,"ax",@progbits
	.sectioninfo	@"SHI_REGISTERS=255"
	.align	128
.text._ZN7cutlass13device_kernelIN5flash19enable_sm80_to_sm89INS1_16FlashAttnBwdSm80INS1_25CollectiveMainloopBwdSm80ILi2ELi1EN4cute5tupleIJNS5_1CILi64EEENS7_ILi128EEENS7_ILi96EEEEEENS_6half_tEfNS_4arch4Sm80ELb0ELb0ELb1ELb1ELb1ELb0ELb0ELb0ELi2ELi2ELi4ELi2ELb1EEENS1_24CollectiveEpilogueBwdGQAISB_fSE_Li256ELb1ELb1EEENS1_19SingleTileSchedulerILb1ELb0ELb0ELi128EEEEEEEEEvNT_6ParamsE:
        .type           _ZN7cutlass13device_kernelIN5flash19enable_sm80_to_sm89INS1_16FlashAttnBwdSm80INS1_25CollectiveMainloopBwdSm80ILi2ELi1EN4cute5tupleIJNS5_1CILi64EEENS7_ILi128EEENS7_ILi96EEEEEENS_6half_tEfNS_4arch4Sm80ELb0ELb0ELb1ELb1ELb1ELb0ELb0ELb0ELi2ELi2ELi4ELi2ELb1EEENS1_24CollectiveEpilogueBwdGQAISB_fSE_Li256ELb1ELb1EEENS1_19SingleTileSchedulerILb1ELb0ELb0ELi128EEEEEEEEEvNT_6ParamsE,@function
        .size           _ZN7cutlass13device_kernelIN5flash19enable_sm80_to_sm89INS1_16FlashAttnBwdSm80INS1_25CollectiveMainloopBwdSm80ILi2ELi1EN4cute5tupleIJNS5_1CILi64EEENS7_ILi128EEENS7_ILi96EEEEEENS_6half_tEfNS_4arch4Sm80ELb0ELb0ELb1ELb1ELb1ELb0ELb0ELb0ELi2ELi2ELi4ELi2ELb1EEENS1_24CollectiveEpilogueBwdGQAISB_fSE_Li256ELb1ELb1EEENS1_19SingleTileSchedulerILb1ELb0ELb0ELi128EEEEEEEEEvNT_6ParamsE,(.L_x_1389 - _ZN7cutlass13device_kernelIN5flash19enable_sm80_to_sm89INS1_16FlashAttnBwdSm80INS1_25CollectiveMainloopBwdSm80ILi2ELi1EN4cute5tupleIJNS5_1CILi64EEENS7_ILi128EEENS7_ILi96EEEEEENS_6half_tEfNS_4arch4Sm80ELb0ELb0ELb1ELb1ELb1ELb0ELb0ELb0ELi2ELi2ELi4ELi2ELb1EEENS1_24CollectiveEpilogueBwdGQAISB_fSE_Li256ELb1ELb1EEENS1_19SingleTileSchedulerILb1ELb0ELb0ELi128EEEEEEEEEvNT_6ParamsE)
        .other          _ZN7cutlass13device_kernelIN5flash19enable_sm80_to_sm89INS1_16FlashAttnBwdSm80INS1_25CollectiveMainloopBwdSm80ILi2ELi1EN4cute5tupleIJNS5_1CILi64EEENS7_ILi128EEENS7_ILi96EEEEEENS_6half_tEfNS_4arch4Sm80ELb0ELb0ELb1ELb1ELb1ELb0ELb0ELb0ELi2ELi2ELi4ELi2ELb1EEENS1_24CollectiveEpilogueBwdGQAISB_fSE_Li256ELb1ELb1EEENS1_19SingleTileSchedulerILb1ELb0ELb0ELi128EEEEEEEEEvNT_6ParamsE,@"STO_CUDA_ENTRY STV_DEFAULT"
_ZN7cutlass13device_kernelIN5flash19enable_sm80_to_sm89INS1_16FlashAttnBwdSm80INS1_25CollectiveMainloopBwdSm80ILi2ELi1EN4cute5tupleIJNS5_1CILi64EEENS7_ILi128EEENS7_ILi96EEEEEENS_6half_tEfNS_4arch4Sm80ELb0ELb0ELb1ELb1ELb1ELb0ELb0ELb0ELi2ELi2ELi4ELi2ELb1EEENS1_24CollectiveEpilogueBwdGQAISB_fSE_Li256ELb1ELb1EEENS1_19SingleTileSchedulerILb1ELb0ELb0ELi128EEEEEEEEEvNT_6ParamsE:
        /* <DEDUP_REMOVED lines=18> */
.L_x_123:
        /* <DEDUP_REMOVED lines=8> */
.L_x_125:
[----:B------:R-:W-:Y:S02]  /*01a0*/  MOV R0, c[0x0][0x3ac] ;  /* 0x0000eb0000007a02 */ /* 0x000fe40000000f00 */
.L_x_124:
[----:B-1----:R-:W-:-:S05]  /*01b0*/  IMAD.SHL.U32 R2, R18, 0x80, RZ ;  /* 0x0000008012027824 */ /* 0x002fca00078e00ff */
[----:B-----5:R-:W-:-:S04]  /*01c0*/  ISETP.GE.AND P0, PT, R2, R0, PT ;  /* 0x000000000200720c */ /* 0x020fc80003f06270 */
[----:B------:R-:W-:-:S05]  /*01d0*/  SEL R0, R5, 0xffffffff, !P0 ;  /* 0xffffffff05007807 */ /* 0x000fca0004000000 */
[----:B------:R1:W-:Y:S01]  /*01e0*/  STL [R1+0x4c], R0 ;  /* 0x00004c0001007387 */ /* 0x0003e20000100800 */
[----:B------:R-:W-:Y:S05]  /*01f0*/  BRA `(.L_x_126) ;  /* 0x0000012000007947 */ /* 0x000fea0003800000 */
.L_x_122:
[----:B---34-:R-:W-:-:S04]  /*0200*/  ISETP.NE.U32.AND P0, PT, RZ, c[0x0][0x3c8], PT ;  /* 0x0000f200ff007a0c */ /* 0x018fc80003f05070 */
[----:B------:R-:W-:-:S13]  /*0210*/  ISETP.NE.AND.EX P0, PT, RZ, c[0x0][0x3cc], PT, P0 ;  /* 0x0000f300ff007a0c */ /* 0x000fda0003f05300 */
[----:B------:R-:W-:Y:S05]  /*0220*/  @!P0 BRA `(.L_x_127) ;  /* 0x0000002000008947 */ /* 0x000fea0003800000 */
[----:B------:R1:W5:Y:S01]  /*0230*/  LDG.E R0, [R2.64] ;  /* 0x0000000c02007981 */ /* 0x000362000c1e1900 */
[----:B------:R-:W-:Y:S05]  /*0240*/  BRA `(.L_x_128) ;  /* 0x0000009000007947 */ /* 0x000fea0003800000 */
.L_x_127:
        /* <DEDUP_REMOVED lines=8> */
.L_x_129:
[----:B------:R-:W-:Y:S02]  /*02d0*/  MOV R0, c[0x0][0x3ac] ;  /* 0x0000eb0000007a02 */ /* 0x000fe40000000f00 */
.L_x_128:
[----:B-1----:R-:W-:-:S05]  /*02e0*/  IMAD.SHL.U32 R2, R18, 0x80, RZ ;  /* 0x0000008012027824 */ /* 0x002fca00078e00ff */
[----:B-----5:R-:W-:-:S04]  /*02f0*/  ISETP.GE.AND P0, PT, R2, R0, PT ;  /* 0x000000000200720c */ /* 0x020fc80003f06270 */
[----:B------:R-:W-:-:S05]  /*0300*/  SEL R0, R5, 0xffffffff, !P0 ;  /* 0xffffffff05007807 */ /* 0x000fca0004000000 */
[----:B------:R1:W-:Y:S04]  /*0310*/  STL [R1+0x4c], R0 ;  /* 0x00004c0001007387 */ /* 0x0003e80000100800 */
.L_x_126:
        /* <DEDUP_REMOVED lines=37> */
.L_x_130:
[----:B------:R-:W-:-:S04]  /*0570*/  ISETP.NE.U32.AND P0, PT, RZ, c[0x0][0x2e0], PT ;  /* 0x0000b800ff007a0c */ /* 0x000fc80003f05070 */
[----:B------:R-:W-:-:S13]  /*0580*/  ISETP.NE.AND.EX P0, PT, RZ, c[0x0][0x2e4], PT, P0 ;  /* 0x0000b900ff007a0c */ /* 0x000fda0003f05300 */
[----:B------:R-:W-:Y:S05]  /*0590*/  @!P0 BRA `(.L_x_131) ;  /* 0x0000003000008947 */ /* 0x000fea0003800000 */
[----:B------:R-:W-:-:S05]  /*05a0*/  IMAD.WIDE R2, R21, R13, c[0x0][0x2e0] ;  /* 0x0000b80015027625 */ /* 0x000fca00078e020d */
[----:B------:R1:W5:Y:S01]  /*05b0*/  LDG.E R17, [R2.64] ;  /* 0x0000000c02117981 */ /* 0x000362000c1e1900 */
[----:B------:R-:W-:Y:S05]  /*05c0*/  BRA `(.L_x_132) ;  /* 0x0000004000007947 */ /* 0x000fea0003800000 */
.L_x_131:
[----:B------:R-:W-:Y:S05]  /*05d0*/  @!P3 BRA `(.L_x_132) ;  /* 0x000000300000b947 */ /* 0x000fea0003800000 */
[----:B------:R1:W2:Y:S04]  /*05e0*/  LDG.E R0, [R2.64] ;  /* 0x0000000c02007981 */ /* 0x0002a8000c1e1900 */
[----:B-1----:R-:W2:Y:S02]  /*05f0*/  LDG.E R2, [R2.64+0x4] ;  /* 0x0000040c02027981 */ /* 0x002ea4000c1e1900 */
[----:B--2---:R-:W-:Y:S02]  /*0600*/  IADD3 R17, -R0, R2, RZ ;  /* 0x0000000200117210 */ /* 0x004fe40007ffe1ff */
.L_x_132:
        /* <DEDUP_REMOVED lines=492> */
.L_x_136:
        /* <DEDUP_REMOVED lines=211> */
.L_x_134:
        /* <DEDUP_REMOVED lines=522> */
.L_x_135:
        /* <DEDUP_REMOVED lines=241> */
.L_x_133:
[----:B------:R-:W-:Y:S05]  /*61b0*/  @P1 EXIT ;  /* 0x000000000000194d */ /* 0x000fea0003800000 */
[----:B------:R-:W2:Y:S01]  /*61c0*/  LDL.LU R8, [R1+0x4c] ;  /* 0x00004c0001087983 */ /* 0x000ea20000300800 */
[----:B------:R-:W-:-:S04]  /*61d0*/  ISETP.NE.U32.AND P1, PT, RZ, c[0x0][0x360], PT ;  /* 0x0000d800ff007a0c */ /* 0x000fc80003f25070 */
[----:B------:R-:W-:-:S13]  /*61e0*/  ISETP.NE.AND.EX P1, PT, RZ, c[0x0][0x364], PT, P1 ;  /* 0x0000d900ff007a0c */ /* 0x000fda0003f25310 */
[----:B-1----:R-:W-:Y:S01]  /*61f0*/  @P1 IMAD.MOV.U32 R2, RZ, RZ, 0x4 ;  /* 0x00000004ff021424 */ /* 0x002fe200078e00ff */
[----:B------:R-:W1:Y:S01]  /*6200*/  S2UR UR6, SR_CTAID.X ;  /* 0x00000000000679c3 */ /* 0x000e620000002500 */
[----:B------:R-:W3:Y:S02]  /*6210*/  S2R R5, SR_CTAID.Y ;  /* 0x0000000000057919 */ /* 0x000ee40000002600 */
[----:B--2---:R-:W-:-:S06]  /*6220*/  @P1 IMAD.WIDE R2, R8, R2, c[0x0][0x360] ;  /* 0x0000d80008021625 */ /* 0x004fcc00078e0202 */
[----:B------:R2:W4:Y:S01]  /*6230*/  @P1 LDG.E R2, [R2.64] ;  /* 0x0000000c02021981 */ /* 0x000522000c1e1900 */
[----:B------:R-:W-:Y:S01]  /*6240*/  IMAD.MOV.U32 R0, RZ, RZ, 0x1 ;  /* 0x00000001ff007424 */ /* 0x000fe200078e00ff */
[----:B------:R-:W-:Y:S01]  /*6250*/  ULDC UR5, c[0x0][0x358] ;  /* 0x0000d60000057ab9 */ /* 0x000fe20000000800 */
[----:B---3--:R-:W-:Y:S01]  /*6260*/  IMAD.MOV.U32 R7, RZ, RZ, R5 ;  /* 0x000000ffff077224 */ /* 0x008fe200078e0005 */
[----:B------:R-:W3:Y:S01]  /*6270*/  S2R R4, SR_TID.X ;  /* 0x0000000000047919 */ /* 0x000ee20000002100 */
[----:B-1----:R-:W-:-:S03]  /*6280*/  UIMAD UR5, UR6, UR5, URZ ;  /* 0x00000005060572a4 */ /* 0x002fc6000f8e023f */
[----:B------:R-:W-:Y:S01]  /*6290*/  BAR.SYNC.DEFER_BLOCKING 0x1, 0x100 ;  /* 0x0044000000007b1d */ /* 0x000fe20000010000 */
[----:B------:R-:W-:Y:S01]  /*62a0*/  ISETP.NE.AND P0, PT, R0, c[0x0][0x338], PT ;  /* 0x0000ce0000007a0c */ /* 0x000fe20003f05270 */
[C---:B------:R-:W-:Y:S01]  /*62b0*/  IMAD R0, R8.reuse, c[0x0][0x2f4], RZ ;  /* 0x0000bd0008007a24 */ /* 0x040fe200078e02ff */
[----:B------:R-:W-:Y:S02]  /*62c0*/  SHF.R.S32.HI R16, RZ, 0x1f, R8 ;  /* 0x0000001fff107819 */ /* 0x000fe40000011408 */
[----:B------:R-:W-:Y:S01]  /*62d0*/  SEL R12, R8, RZ, !P1 ;  /* 0x000000ff080c7207 */ /* 0x000fe20004800000 */
[----:B------:R-:W-:Y:S01]  /*62e0*/  ULDC UR4, c[0x0][0x2f4] ;  /* 0x0000bd0000047ab9 */ /* 0x000fe20000000800 */
[----:B------:R-:W-:Y:S01]  /*62f0*/  SHF.R.S32.HI R15, RZ, 0x1f, R0 ;  /* 0x0000001fff0f7819 */ /* 0x000fe20000011400 */
[----:B------:R-:W-:Y:S01]  /*6300*/  UIMAD UR5, UR5, UR4, URZ ;  /* 0x00000004050572a4 */ /* 0x000fe2000f8e023f */
[----:B------:R-:W-:Y:S01]  /*6310*/  BSSY B0, `(.L_x_137) ;  /* 0x000001c000007945 */ /* 0x000fe20003800000 */
[----:B------:R-:W-:-:S02]  /*6320*/  SEL R16, R16, RZ, !P1 ;  /* 0x000000ff10107207 */ /* 0x000fc40004800000 */
[----:B------:R-:W-:Y:S02]  /*6330*/  USHF.R.S32.HI UR4, URZ, 0x1f, UR5 ;  /* 0x0000001f3f047899 */ /* 0x000fe40008011405 */
[----:B--2---:R-:W-:-:S05]  /*6340*/  @P0 IMAD.HI.U32 R3, R5, c[0x0][0x33c], RZ ;  /* 0x0000cf0005030a27 */ /* 0x004fca00078e00ff */
[----:B------:R-:W-:-:S04]  /*6350*/  @P0 SHF.R.U32.HI R7, RZ, c[0x0][0x340], R3 ;  /* 0x0000d000ff070a19 */ /* 0x000fc80000011603 */
[--C-:B------:R-:W-:Y:S01]  /*6360*/  IADD3 R0, P2, P0, R0, UR5, R7.reuse ;  /* 0x0000000500007c10 */ /* 0x100fe2000f85e007 */
[--C-:B------:R-:W-:Y:S01]  /*6370*/  IMAD.MOV R6, RZ, RZ, -R7.reuse ;  /* 0x000000ffff067224 */ /* 0x100fe200078e0a07 */
[----:B------:R-:W-:-:S03]  /*6380*/  SHF.R.S32.HI R13, RZ, 0x1f, R7 ;  /* 0x0000001fff0d7819 */ /* 0x000fc60000011407 */
[----:B------:R-:W-:Y:S01]  /*6390*/  IMAD.SHL.U32 R14, R0, 0x4, RZ ;  /* 0x00000004000e7824 */ /* 0x000fe200078e00ff */
[----:B------:R-:W-:Y:S01]  /*63a0*/  IADD3.X R15, R15, UR4, R13, P2, P0 ;  /* 0x000000040f0f7c10 */ /* 0x000fe200097e040d */
[----:B------:R-:W-:Y:S01]  /*63b0*/  IMAD R6, R6, c[0x0][0x338], R5 ;  /* 0x0000ce0006067a24 */ /* 0x000fe200078e0205 */
[----:B---3--:R-:W-:Y:S02]  /*63c0*/  ISETP.NE.AND P2, PT, R4, RZ, PT ;  /* 0x000000ff0400720c */ /* 0x008fe40003f45270 */
[----:B------:R-:W-:Y:S02]  /*63d0*/  SHF.L.U64.HI R15, R0, 0x2, R15 ;  /* 0x00000002000f7819 */ /* 0x000fe4000001020f */
[----:B------:R-:W-:-:S04]  /*63e0*/  IADD3 R4, P0, R14, c[0x0][0x350], RZ ;  /* 0x0000d4000e047a10 */ /* 0x000fc80007f1e0ff */
[----:B------:R-:W-:Y:S01]  /*63f0*/  IADD3.X R5, R15, c[0x0][0x354], RZ, P0, !PT ;  /* 0x0000d5000f057a10 */ /* 0x000fe200007fe4ff */
[----:B----4-:R-:W-:-:S05]  /*6400*/  @P1 IMAD R2, R8, 0x80, R2 ;  /* 0x0000008008021824 */ /* 0x010fca00078e0202 */
[----:B------:R-:W-:-:S04]  /*6410*/  @P1 SHF.R.S32.HI R3, RZ, 0x1f, R2 ;  /* 0x0000001fff031819 */ /* 0x000fc80000011402 */
[----:B------:R-:W-:-:S04]  /*6420*/  @P1 LEA.HI R2, R3, R2, RZ, 0x7 ;  /* 0x0000000203021211 */ /* 0x000fc800078f38ff */
[----:B------:R-:W-:-:S05]  /*6430*/  @P1 SHF.R.S32.HI R2, RZ, 0x7, R2 ;  /* 0x00000007ff021819 */ /* 0x000fca0000011402 */
[----:B------:R-:W-:-:S05]  /*6440*/  @P1 IMAD R2, R2, 0x3000, RZ ;  /* 0x0000300002021824 */ /* 0x000fca00078e02ff */
[----:B------:R-:W-:Y:S02]  /*6450*/  @P1 SHF.R.S32.HI R3, RZ, 0x1f, R2 ;  /* 0x0000001fff031819 */ /* 0x000fe40000011402 */
[----:B------:R-:W-:Y:S01]  /*6460*/  @!P1 CS2R R2, SRZ ;  /* 0x0000000000029805 */ /* 0x000fe2000001ff00 */
[----:B------:R-:W-:Y:S05]  /*6470*/  @P2 BRA `(.L_x_138) ;  /* 0x0000005000002947 */ /* 0x000fea0003800000 */
.L_x_139:
[----:B------:R-:W2:Y:S01]  /*6480*/  LDG.E.STRONG.GPU R0, [R4.64] ;  /* 0x0000000c04007981 */ /* 0x000ea2000c1ef900 */
[----:B------:R-:W-:Y:S01]  /*6490*/  YIELD ;  /* 0x0000000000007946 */ /* 0x000fe20003800000 */
[----:B--2---:R-:W-:Y:S01]  /*64a0*/  ISETP.NE.AND P0, PT, R0, R6, PT ;  /* 0x000000060000720c */ /* 0x004fe20003f05270 */
[----:B------:R-:W-:-:S12]  /*64b0*/  CCTL.IVALL ;  /* 0x00000000ff00798f */ /* 0x000fd80002000000 */
[----:B------:R-:W-:Y:S05]  /*64c0*/  @P0 BRA `(.L_x_139) ;  /* 0xffffffb000000947 */ /* 0x000fea000383ffff */
.L_x_138:
[----:B------:R-:W-:Y:S05]  /*64d0*/  BSYNC B0 ;  /* 0x0000000000007941 */ /* 0x000fea0003800000 */
.L_x_137:
[----:B-----5:R-:W-:Y:S01]  /*64e0*/  MOV R17, 0xffffffff ;  /* 0xffffffff00117802 */ /* 0x020fe20000000f00 */
[----:B------:R-:W-:Y:S05]  /*64f0*/  BRA.CONV ~URZ, `(.L_x_140) ;  /* 0x000000237f007947 */ /* 0x000fea000b800000 */
[----:B------:R-:W-:Y:S02]  /*6500*/  MOV R8, 0x6520 ;  /* 0x0000652000087802 */ /* 0x000fe40000000f00 */
[----:B------:R-:W-:Y:S05]  /*6510*/  CALL.REL.NOINC `($__internal_1_$__cuda_sm70_warpsync) ;  /* 0x00000aa000007944 */ /* 0x000fea0003c00000 */
.L_x_140:
[----:B------:R-:W1:Y:S01]  /*6520*/  S2R R0, SR_TID.X ;  /* 0x0000000000007919 */ /* 0x000e620000002100 */
[----:B------:R-:W-:Y:S01]  /*6530*/  UIMAD UR5, UR6, 0x3000, URZ ;  /* 0x00003000060578a4 */ /* 0x000fe2000f8e023f */
[----:B------:R-:W-:-:S06]  /*6540*/  NOP ;  /* 0x0000000000007918 */ /* 0x000fcc0000000000 */
[----:B------:R-:W-:Y:S01]  /*6550*/  USHF.R.S32.HI UR4, URZ, 0x1f, UR5 ;  /* 0x0000001f3f047899 */ /* 0x000fe20008011405 */
[--C-:B-1----:R-:W-:Y:S02]  /*6560*/  SHF.R.S32.HI R8, RZ, 0x1f, R0.reuse ;  /* 0x0000001fff087819 */ /* 0x102fe40000011400 */
[----:B------:R-:W-:Y:S01]  /*6570*/  IADD3 R10, P1, P0, R2, UR5, R0 ;  /* 0x00000005020a7c10 */ /* 0x000fe2000f83e000 */
[----:B------:R-:W-:-:S03]  /*6580*/  IMAD R0, R13, c[0x0][0x328], RZ ;  /* 0x0000ca000d007a24 */ /* 0x000fc600078e02ff */
[----:B------:R-:W-:Y:S01]  /*6590*/  IADD3.X R11, R3, UR4, R8, P1, P0 ;  /* 0x00000004030b7c10 */ /* 0x000fe20008fe0408 */
[C---:B------:R-:W-:Y:S02]  /*65a0*/  IMAD R0, R7.reuse, c[0x0][0x32c], R0 ;  /* 0x0000cb0007007a24 */ /* 0x040fe400078e0200 */
[----:B------:R-:W-:Y:S02]  /*65b0*/  IMAD R8, R16, c[0x0][0x330], RZ ;  /* 0x0000cc0010087a24 */ /* 0x000fe400078e02ff */
[----:B------:R-:W-:-:S05]  /*65c0*/  IMAD.WIDE.U32 R2, R7, c[0x0][0x328], R10 ;  /* 0x0000ca0007027a25 */ /* 0x000fca00078e000a */
[----:B------:R-:W-:Y:S01]  /*65d0*/  IADD3 R3, R3, R0, RZ ;  /* 0x0000000003037210 */ /* 0x000fe20007ffe0ff */
[----:B------:R-:W-:-:S04]  /*65e0*/  IMAD R0, R12, c[0x0][0x334], R8 ;  /* 0x0000cd000c007a24 */ /* 0x000fc800078e0208 */
[----:B------:R-:W-:-:S05]  /*65f0*/  IMAD.WIDE.U32 R8, R12, c[0x0][0x330], R2 ;  /* 0x0000cc000c087a25 */ /* 0x000fca00078e0002 */
[----:B------:R-:W-:Y:S02]  /*6600*/  IADD3 R0, R9, R0, RZ ;  /* 0x0000000009007210 */ /* 0x000fe40007ffe0ff */
        /* <DEDUP_REMOVED lines=51> */
[----:B------:R-:W-:Y:S02]  /*6940*/  MOV R8, 0x6960 ;  /* 0x0000696000087802 */ /* 0x000fe40000000f00 */
[----:B-1----:R-:W-:Y:S05]  /*6950*/  CALL.REL.NOINC `($__internal_1_$__cuda_sm70_warpsync) ;  /* 0x0000066000007944 */ /* 0x002fea0003c00000 */
.L_x_141:
        /* <DEDUP_REMOVED lines=12> */
.L_x_143:
[----:B------:R-:W-:Y:S05]  /*6a20*/  BSYNC B0 ;  /* 0x0000000000007941 */ /* 0x000fea0003800000 */
.L_x_142:
[----:B--2---:R-:W-:Y:S01]  /*6a30*/  IADD3 R4, P0, R14, c[0x0][0x348], RZ ;  /* 0x0000d2000e047a10 */ /* 0x004fe20007f1e0ff */
[----:B------:R-:W-:Y:S03]  /*6a40*/  BSSY B0, `(.L_x_144) ;  /* 0x0000008000007945 */ /* 0x000fe60003800000 */
[----:B------:R-:W-:Y:S01]  /*6a50*/  IADD3.X R5, R15, c[0x0][0x34c], RZ, P0, !PT ;  /* 0x0000d3000f057a10 */ /* 0x000fe200007fe4ff */
[----:B------:R-:W-:Y:S05]  /*6a60*/  @P2 BRA `(.L_x_145) ;  /* 0x0000005000002947 */ /* 0x000fea0003800000 */
.L_x_146:
[----:B------:R-:W2:Y:S01]  /*6a70*/  LDG.E.STRONG.GPU R0, [R4.64] ;  /* 0x0000000c04007981 */ /* 0x000ea2000c1ef900 */
[----:B------:R-:W-:Y:S01]  /*6a80*/  YIELD ;  /* 0x0000000000007946 */ /* 0x000fe20003800000 */
[----:B--2---:R-:W-:Y:S01]  /*6a90*/  ISETP.NE.AND P0, PT, R0, R6, PT ;  /* 0x000000060000720c */ /* 0x004fe20003f05270 */
[----:B------:R-:W-:-:S12]  /*6aa0*/  CCTL.IVALL ;  /* 0x00000000ff00798f */ /* 0x000fd80002000000 */
[----:B------:R-:W-:Y:S05]  /*6ab0*/  @P0 BRA `(.L_x_146) ;  /* 0xffffffb000000947 */ /* 0x000fea000383ffff */
.L_x_145:
[----:B------:R-:W-:Y:S05]  /*6ac0*/  BSYNC B0 ;  /* 0x0000000000007941 */ /* 0x000fea0003800000 */
.L_x_144:
[----:B------:R-:W-:Y:S05]  /*6ad0*/  BRA.CONV ~URZ, `(.L_x_147) ;  /* 0x000000237f007947 */ /* 0x000fea000b800000 */
[----:B------:R-:W-:Y:S02]  /*6ae0*/  MOV R8, 0x6b00 ;  /* 0x00006b0000087802 */ /* 0x000fe40000000f00 */
[----:B-1----:R-:W-:Y:S05]  /*6af0*/  CALL.REL.NOINC `($__internal_1_$__cuda_sm70_warpsync) ;  /* 0x000004c000007944 */ /* 0x002fea0003c00000 */
.L_x_147:
[----:B-1----:R-:W-:Y:S01]  /*6b00*/  MOV R2, R10 ;  /* 0x0000000a00027202 */ /* 0x002fe20000000f00 */
[----:B------:R-:W-:Y:S01]  /*6b10*/  IMAD R0, R13, c[0x0][0x300], RZ ;  /* 0x0000c0000d007a24 */ /* 0x000fe200078e02ff */
[----:B------:R-:W-:Y:S01]  /*6b20*/  MOV R3, R11 ;  /* 0x0000000b00037202 */ /* 0x000fe20000000f00 */
[----:B------:R-:W-:Y:S01]  /*6b30*/  IMAD R6, R16, c[0x0][0x308], RZ ;  /* 0x0000c20010067a24 */ /* 0x000fe200078e02ff */
[----:B------:R-:W-:-:S06]  /*6b40*/  NOP ;  /* 0x0000000000007918 */ /* 0x000fcc0000000000 */
[----:B------:R-:W-:-:S04]  /*6b50*/  IMAD.WIDE.U32 R2, R7, c[0x0][0x300], R2 ;  /* 0x0000c00007027a25 */ /* 0x000fc800078e0002 */
[----:B------:R-:W-:-:S05]  /*6b60*/  IMAD R0, R7, c[0x0][0x304], R0 ;  /* 0x0000c10007007a24 */ /* 0x000fca00078e0200 */
        /* <DEDUP_REMOVED lines=57> */
.L_x_148:
        /* <DEDUP_REMOVED lines=12> */
        .weak           $__internal_1_$__cuda_sm70_warpsync
        .type           $__internal_1_$__cuda_sm70_warpsync,@function
        .size           $__internal_1_$__cuda_sm70_warpsync,(.L_x_1389 - $__internal_1_$__cuda_sm70_warpsync)
$__internal_1_$__cuda_sm70_warpsync:
[----:B------:R-:W-:Y:S01]  /*6fc0*/  MOV R9, 0x0 ;  /* 0x0000000000097802 */ /* 0x000fe20000000f00 */
[----:B------:R-:W-:Y:S04]  /*6fd0*/  WARPSYNC R17 ;  /* 0x0000001100007348 */ /* 0x000fe80003800000 */
[----:B------:R-:W-:Y:S05]  /*6fe0*/  RET.REL.NODEC R8 `(_ZN7cutlass13device_kernelIN5flash19enable_sm80_to_sm89INS1_16FlashAttnBwdSm80INS1_25CollectiveMainloopBwdSm80ILi2ELi1EN4cute5tupleIJNS5_1CILi64EEENS7_ILi128EEENS7_ILi96EEEEEENS_6half_tEfNS_4arch4Sm80ELb0ELb0ELb1ELb1ELb1ELb0ELb0ELb0ELi2ELi2ELi4ELi2ELb1EEENS1_24CollectiveEpilogueBwdGQAISB_fSE_Li256ELb1ELb1EEENS1_19SingleTileSchedulerILb1ELb0ELb0ELi128EEEEEEEEEvNT_6ParamsE) ;  /* 0xffff901008007950 */ /* 0x000fea0003c3ffff */
.L_x_149:
        /* <DEDUP_REMOVED lines=9> */
.L_x_1389:


//--------------------- .text._ZN7cutlass13device_kernelIN5flash19enable_sm80_to_sm89INS1_16FlashAttnBwdSm80INS1_25CollectiveMainloopBwdSm80ILi2ELi1EN4cute5tupleIJNS5_1CILi64EEENS7_ILi128EEENS7_ILi96EEEEEENS_6half_tEfNS_4arch4Sm80ELb0ELb1ELb1ELb0ELb0ELb0ELb0ELb0ELi2ELi2ELi4ELi2ELb1EEENS1_21CollectiveEpilogueBwdISB_SC_SE_Li256ELb0ELb0ELi2EEENS1_19SingleTileSchedulerILb0ELb0ELb0ELi128EEEEEEEEEvNT_6ParamsE --------------------------
	.section	.text._ZN7cutlass13device_kernelIN5flash19enable_sm80_to_sm89INS1_16FlashAttnBwdSm80INS1_25CollectiveMainloopBwdSm80ILi2ELi1EN4cute5tupleIJNS5_1CILi64EEENS7_ILi128EEENS7_ILi96EEEEEENS_6half_tEfNS_4arch4Sm80ELb0ELb1ELb1ELb0ELb0ELb0ELb0ELb0ELi2ELi2ELi4ELi2ELb1EEENS1_21CollectiveEpilogueBwdISB_SC_SE_Li256ELb0ELb0ELi2EEENS1_19SingleTileSchedulerILb0ELb0ELb0ELi128EEEEEEEEEvNT_6ParamsE,"ax",@progbits
	.sectioninfo	@"SHI_REGISTERS=255"
	.align	128
.text._ZN7cutlass13device_kernelIN5flash19enable_sm80_to_sm89INS1_16FlashAttnBwdSm80INS1_25CollectiveMainloopBwdSm80ILi2ELi1EN4cute5tupleIJNS5_1CILi64EEENS7_ILi128EEENS7_ILi96EEEEEENS_6half_tEfNS_4arch4Sm80ELb0ELb1ELb1ELb0ELb0ELb0ELb0ELb0ELi2ELi2ELi4ELi2ELb1EEENS1_21CollectiveEpilogueBwdISB_SC_SE_Li256ELb0ELb0ELi2EEENS1_19SingleTileSchedulerILb0ELb0ELb0ELi128EEEEEEEEEvNT_6ParamsE:
        .type           _ZN7cutlass13device_kernelIN5flash19enable_sm80_to_sm89INS1_16FlashAttnBwdSm80INS1_25CollectiveMainloopBwdSm80ILi2ELi1EN4cute5tupleIJNS5_1CILi64EEENS7_ILi128EEENS7_ILi96EEEEEENS_6half_tEfNS_4arch4Sm80ELb0ELb1ELb1ELb0ELb0ELb0ELb0ELb0ELi2ELi2ELi4ELi2ELb1EEENS1_21CollectiveEpilogueBwdISB_SC_SE_Li256ELb0ELb0ELi2EEENS1_19SingleTileSchedulerILb0ELb0ELb0ELi128EEEEEEEEEvNT_6ParamsE,@function
        .size           _ZN7cutlass13device_kernelIN5flash19enable_sm80_to_sm89INS1_16FlashAttnBwdSm80INS1_25CollectiveMainloopBwdSm80ILi2ELi1EN4cute5tupleIJNS5_1CILi64EEENS7_ILi128EEENS7_ILi96EEEEEENS_6half_tEfNS_4arch4Sm80ELb0ELb1ELb1ELb0ELb0ELb0ELb0ELb0ELi2ELi2ELi4ELi2ELb1EEENS1_21CollectiveEpilogueBwdISB_SC_SE_Li256ELb0ELb0ELi2EEENS1_19SingleTileSchedulerILb0ELb0ELb0ELi128EEEEEEEEEvNT_6ParamsE,(.L_x_1391 - _ZN7cutlass13device_kernelIN5flash19enable_sm80_to_sm89INS1_16FlashAttnBwdSm80INS1_25CollectiveMainloopBwdSm80ILi2ELi1EN4cute5tupleIJNS5_1CILi64EEENS7_ILi128EEENS7_ILi96EEEEEENS_6half_tEfNS_4arch4Sm80ELb0ELb1ELb1ELb0ELb0ELb0ELb0ELb0ELi2ELi2ELi4ELi2ELb1EEENS1_21CollectiveEpilogueBwdISB_SC_SE_Li256ELb0ELb0ELi2EEENS1_19SingleTileSchedulerILb0ELb0ELb0ELi128EEEEEEEEEvNT_6ParamsE)
        .other          _ZN7cutlass13device_kernelIN5flash19enable_sm80_to_sm89INS1_16FlashAttnBwdSm80INS1_25CollectiveMainloopBwdSm80ILi2ELi1EN4cute5tupleIJNS5_1CILi64EEENS7_ILi128EEENS7_ILi96EEEEEENS_6half_tEfNS_4arch4Sm80ELb0ELb1ELb1ELb0ELb0ELb0ELb0ELb0ELi2ELi2ELi4ELi2ELb1EEENS1_21CollectiveEpilogueBwdISB_SC_SE_Li256ELb0ELb0ELi2EEENS1_19SingleTileSchedulerILb0ELb0ELb0ELi128EEEEEEEEEvNT_6ParamsE,@"STO_CUDA_ENTRY STV_DEFAULT"
_ZN7cutlass13device_kernelIN5flash19enable_sm80_to_sm89INS1_16FlashAttnBwdSm80INS1_25CollectiveMainloopBwdSm80ILi2ELi1EN4cute5tupleIJNS5_1CILi64EEENS7_ILi128EEENS7_ILi96EEEEEENS_6half_tEfNS_4arch4Sm80ELb0ELb1ELb1ELb0ELb0ELb0ELb0ELb0ELi2ELi2ELi4ELi2ELb1EEENS1_21CollectiveEpilogueBwdISB_SC_SE_Li256ELb0ELb0ELi2EEENS1_19SingleTileSchedulerILb0ELb0ELb0ELi128EEEEEEEEEvNT_6ParamsE:
[----:B------:R-:W-:-:S03]  /*0000*/  MOV R1, c[0x0][0x28] ;  /* 0x00000a0000017a02 */ /* 0x000fc60000000f00 */
[----:B------:R-:W1:Y:S01]  /*0010*/  S2UR UR9, SR_CTAID.Z ;  /* 0x00000000000979c3 */ /* 0x000e620000002700 */
[----:B------:R-:W-:Y:S02]  /*0020*/  IADD3 R1, R1, -0xb8, RZ ;  /* 0xffffff4801017810 */ /* 0x000fe40007ffe0ff */
[----:B-1----:R-:W-:-:S13]  /*0030*/  ISETP.LE.AND P0, PT, RZ, UR9, PT ;  /* 0x00000009ff007c0c */ /* 0x002fda000bf03270 */
[----:B------:R-:W-:Y:S05]  /*0040*/  @!P0 EXIT ;  /* 0x000000000000894d */ /* 0x000fea0003800000 */
[----:B------:R-:W1:Y:S01]  /*0050*/  S2R R4, SR_TID.X ;  /* 0x0000000000047919 */ /* 0x000e620000002100 */
[----:B------:R-:W2:Y:S01]  /*0060*/  S2UR UR8, SR_CTAID.X ;  /* 0x00000000000879c3 */ /* 0x000ea20000002500 */
[----:B------:R-:W-:Y:S02]  /*0070*/  ULDC UR5, c[0x0][0x168] ;  /* 0x00005a0000057ab9 */ /* 0x000fe40000000800 */
[----:B------:R-:W3:Y:S01]  /*0080*/  S2R R35, SR_CTAID.Y ;  /* 0x0000000000237919 */ /* 0x000ee20000002600 */
[----:B------:R-:W-:-:S04]  /*0090*/  UIADD3 UR5, UR5, 0x3f, URZ ;  /* 0x0000003f05057890 */ /* 0x000fc8000fffe03f */
[----:B------:R-:W-:-:S04]  /*00a0*/  USHF.R.S32.HI UR4, URZ, 0x1f, UR5 ;  /* 0x0000001f3f047899 */ /* 0x000fc80008011405 */
[----:B------:R-:W-:-:S04]  /*00b0*/  ULEA.HI UR4, UR4, UR5, URZ, 0x6 ;  /* 0x0000000504047291 */ /* 0x000fc8000f8f303f */
[----:B------:R-:W-:Y:S01]  /*00c0*/  USHF.R.S32.HI UR12, URZ, 0x6, UR4 ;  /* 0x000000063f0c7899 */ /* 0x000fe20008011404 */
[----:B-1----:R1:W-:Y:S01]  /*00d0*/  STL [R1+0x58], R4 ;  /* 0x0000580401007387 */ /* 0x0023e20000100800 */
[----:B--2---:R-:W-:-:S13]  /*00e0*/  ISETP.LE.AND P0, PT, RZ, UR8, PT ;  /* 0x00000008ff007c0c */ /* 0x004fda000bf03270 */
[----:B------:R-:W-:Y:S05]  /*00f0*/  @!P0 BRA `(.L_x_150) ;  /* 0x000000c000008947 */ /* 0x000fea0003800000 */
[----:B---3--:R-:W-:Y:S02]  /*0100*/  ULDC UR4, c[0x0][0x168] ;  /* 0x00005a0000047ab9 */ /* 0x008fe40000000800 */
[----:B------:R-:W-:-:S04]  /*0110*/  ULEA UR4, UR8, UR4, 0x7 ;  /* 0x0000000408047291 */ /* 0x000fc8000f8e383f */
[----:B------:R-:W-:-:S03]  /*0120*/  UIADD3 UR5, UR4, 0xbf, URZ ;  /* 0x000000bf04057890 */ /* 0x000fc6000fffe03f */
[----:B------:R-:W-:Y:S02]  /*0130*/  ULDC UR4, c[0x0][0x198] ;  /* 0x0000660000047ab9 */ /* 0x000fe40000000800 */
[----:B------:R-:W-:-:S03]  /*0140*/  UIADD3 UR4, UR5, -UR4, URZ ;  /* 0x8000000405047290 */ /* 0x000fc6000fffe03f */
[----:B------:R-:W-:Y:S02]  /*0150*/  ULDC UR5, c[0x0][0x2a0] ;  /* 0x0000a80000057ab9 */ /* 0x000fe40000000800 */
[----:B------:R-:W-:-:S04]  /*0160*/  UIADD3 UR5, UR4, UR5, URZ ;  /* 0x0000000504057290 */ /* 0x000fc8000fffe03f */
[----:B------:R-:W-:-:S04]  /*0170*/  USHF.R.S32.HI UR4, URZ, 0x1f, UR5 ;  /* 0x0000001f3f047899 */ /* 0x000fc80008011405 */
[----:B------:R-:W-:-:S04]  /*0180*/  ULEA.HI UR4, UR4, UR5, URZ, 0x6 ;  /* 0x0000000504047291 */ /* 0x000fc8000f8f303f */
[----:B------:R-:W-:-:S04]  /*0190*/  USHF.R.S32.HI UR4, URZ, 0x6, UR4 ;  /* 0x000000063f047899 */ /* 0x000fc80008011404 */
[----:B------:R-:W-:-:S04]  /*01a0*/  UISETP.LT.AND UP0, UPT, UR12, UR4, UPT ;  /* 0x000000040c00728c */ /* 0x000fc8000bf01270 */
[----:B------:R-:W-:Y:S02]  /*01b0*/  USEL UR12, UR12, UR4, UP0 ;  /* 0x000000040c0c7287 */ /* 0x000fe40008000000 */
.L_x_150:
[----:B---3--:R-:W-:Y:S01]  /*01c0*/  USHF.L.U32 UR11, UR8, 0x7, URZ ;  /* 0x00000007080b7899 */ /* 0x008fe2000800063f */
[----:B------:R-:W-:Y:S01]  /*01d0*/  PLOP3.LUT P1, PT, PT, PT, PT, 0x80, 0x0 ;  /* 0x000000000000781c */ /* 0x000fe20003f2f070 */
[----:B------:R-:W-:Y:S01]  /*01e0*/  ULDC UR5, c[0x0][0x168] ;  /* 0x00005a0000057ab9 */ /* 0x000fe20000000800 */
[----:B------:R-:W-:Y:S01]  /*01f0*/  CS2R R126, SRZ ;  /* 0x00000000007e7805 */ /* 0x000fe2000001ff00 */
[----:B------:R-:W-:Y:S01]  /*0200*/  UIADD3 UR5, UR11, UR5, URZ ;  /* 0x000000050b057290 */ /* 0x000fe2000fffe03f */
[----:B------:R-:W-:Y:S01]  /*0210*/  CS2R R124, SRZ ;  /* 0x00000000007c7805 */ /* 0x000fe2000001ff00 */
[----:B------:R-:W-:Y:S01]  /*0220*/  ULDC UR4, c[0x0][0x198] ;  /* 0x0000660000047ab9 */ /* 0x000fe20000000800 */
[----:B------:R-:W-:Y:S01]  /*0230*/  CS2R R130, SRZ ;  /* 0x0000000000827805 */ /* 0x000fe2000001ff00 */
[----:B------:R-:W-:Y:S01]  /*0240*/  UIADD3 UR4, UR5, -UR4, URZ ;  /* 0x8000000405047290 */ /* 0x000fe2000fffe03f */
[----:B------:R-:W-:Y:S01]  /*0250*/  CS2R R12, SRZ ;  /* 0x00000000000c7805 */ /* 0x000fe2000001ff00 */
[----:B------:R-:W-:Y:S01]  /*0260*/  ULDC.64 UR18, c[0x0][0x118] ;  /* 0x0000460000127ab9 */ /* 0x000fe20000000a00 */
[----:B------:R-:W-:Y:S01]  /*0270*/  IMAD.MOV.U32 R128, RZ, RZ, RZ ;  /* 0x000000ffff807224 */ /* 0x000fe200078e00ff */
[----:B------:R-:W-:Y:S01]  /*0280*/  MOV R122, RZ ;  /* 0x000000ff007a7202 */ /* 0x000fe20000000f00 */
[----:B------:R-:W-:Y:S01]  /*0290*/  IMAD.MOV.U32 R15, RZ, RZ, RZ ;  /* 0x000000ffff0f7224 */ /* 0x000fe200078e00ff */
[----:B------:R-:W-:Y:S01]  /*02a0*/  CS2R R16, SRZ ;  /* 0x0000000000107805 */ /* 0x000fe2000001ff00 */
[----:B------:R-:W-:Y:S01]  /*02b0*/  IMAD.U32 R0, RZ, RZ, UR4 ;  /* 0x00000004ff007e24 */ /* 0x000fe2000f8e00ff */
[----:B------:R-:W-:Y:S01]  /*02c0*/  MOV R118, RZ ;  /* 0x000000ff00767202 */ /* 0x000fe20000000f00 */
[----:B------:R-:W-:Y:S01]  /*02d0*/  IMAD.MOV.U32 R120, RZ, RZ, RZ ;  /* 0x000000ffff787224 */ /* 0x000fe200078e00ff */
[----:B------:R-:W-:Y:S01]  /*02e0*/  CS2R R18, SRZ ;  /* 0x0000000000127805 */ /* 0x000fe2000001ff00 */
[----:B------:R-:W-:Y:S01]  /*02f0*/  IMAD.MOV.U32 R116, RZ, RZ, RZ ;  /* 0x000000ffff747224 */ /* 0x000fe200078e00ff */
[----:B------:R-:W-:Y:S01]  /*0300*/  IADD3 R0, R0, -c[0x0][0x2a4], RZ ;  /* 0x8000a90000007a10 */ /* 0x000fe20007ffe0ff */
[----:B------:R-:W-:Y:S01]  /*0310*/  IMAD.MOV.U32 R110, RZ, RZ, RZ ;  /* 0x000000ffff6e7224 */ /* 0x000fe200078e00ff */
[----:B------:R-:W-:Y:S01]  /*0320*/  MOV R108, RZ ;  /* 0x000000ff006c7202 */ /* 0x000fe20000000f00 */
[----:B------:R-:W-:Y:S01]  /*0330*/  CS2R R20, SRZ ;  /* 0x0000000000147805 */ /* 0x000fe2000001ff00 */
[----:B------:R-:W-:Y:S01]  /*0340*/  SHF.R.S32.HI R2, RZ, 0x1f, R0 ;  /* 0x0000001fff027819 */ /* 0x000fe20000011400 */
[----:B------:R-:W-:Y:S01]  /*0350*/  IMAD.MOV.U32 R114, RZ, RZ, RZ ;  /* 0x000000ffff727224 */ /* 0x000fe200078e00ff */
[----:B------:R-:W-:Y:S01]  /*0360*/  MOV R112, RZ ;  /* 0x000000ff00707202 */ /* 0x000fe20000000f00 */
[----:B------:R-:W-:Y:S01]  /*0370*/  CS2R R22, SRZ ;  /* 0x0000000000167805 */ /* 0x000fe2000001ff00 */
[----:B------:R-:W-:Y:S01]  /*0380*/  LEA.HI R0, R2, R0, RZ, 0x6 ;  /* 0x0000000002007211 */ /* 0x000fe200078f30ff */
[----:B------:R-:W-:Y:S01]  /*0390*/  IMAD.MOV.U32 R106, RZ, RZ, RZ ;  /* 0x000000ffff6a7224 */ /* 0x000fe200078e00ff */
[----:B------:R-:W-:Y:S01]  /*03a0*/  MOV R104, RZ ;  /* 0x000000ff00687202 */ /* 0x000fe20000000f00 */
[----:B------:R-:W-:Y:S01]  /*03b0*/  CS2R R24, SRZ ;  /* 0x0000000000187805 */ /* 0x000fe2000001ff00 */
[----:B------:R-:W2:Y:S01]  /*03c0*/  R2UR UR10, R0 ;  /* 0x00000000000a73c2 */ /* 0x000ea200000e0000 */
[----:B------:R-:W-:Y:S01]  /*03d0*/  IMAD.MOV.U32 R102, RZ, RZ, RZ ;  /* 0x000000ffff667224 */ /* 0x000fe200078e00ff */
[----:B------:R-:W-:Y:S01]  /*03e0*/  MOV R100, RZ ;  /* 0x000000ff00647202 */ /* 0x000fe20000000f00 */
[----:B------:R-:W-:Y:S01]  /*03f0*/  CS2R R26, SRZ ;  /* 0x00000000001a7805 */ /* 0x000fe2000001ff00 */
        /* <DEDUP_REMOVED lines=20> */
[----:B--2---:R-:W-:Y:S01]  /*0540*/  USHF.R.S32.HI UR10, URZ, 0x6, UR10 ;  /* 0x000000063f0a7899 */ /* 0x004fe2000801140a */
[----:B------:R-:W-:Y:S01]  /*0550*/  CS2R R60, SRZ ;  /* 0x00000000003c7805 */ /* 0x000fe2000001ff00 */
[----:B------:R-:W-:Y:S01]  /*0560*/  CS2R R66, SRZ ;  /* 0x0000000000427805 */ /* 0x000fe2000001ff00 */
[----:B------:R-:W-:Y:S01]  /*0570*/  CS2R R64, SRZ ;  /* 0x0000000000407805 */ /* 0x000fe2000001ff00 */
[----:B------:R-:W-:Y:S01]  /*0580*/  UISETP.LT.AND UP0, UPT, URZ, UR10, UPT ;  /* 0x0000000a3f00728c */ /* 0x000fe2000bf01270 */
[----:B------:R-:W-:Y:S01]  /*0590*/  CS2R R58, SRZ ;  /* 0x00000000003a7805 */ /* 0x000fe2000001ff00 */
[----:B------:R-:W-:Y:S01]  /*05a0*/  CS2R R56, SRZ ;  /* 0x0000000000387805 */ /* 0x000fe2000001ff00 */
[----:B------:R-:W-:Y:S01]  /*05b0*/  CS2R R54, SRZ ;  /* 0x0000000000367805 */ /* 0x000fe2000001ff00 */
[----:B------:R-:W-:Y:S01]  /*05c0*/  USEL UR10, URZ, UR10, !UP0 ;  /* 0x0000000a3f0a7287 */ /* 0x000fe2000c000000 */
[----:B------:R-:W-:Y:S01]  /*05d0*/  CS2R R52, SRZ ;  /* 0x0000000000347805 */ /* 0x000fe2000001ff00 */
[----:B------:R-:W-:Y:S01]  /*05e0*/  CS2R R46, SRZ ;  /* 0x00000000002e7805 */ /* 0x000fe2000001ff00 */
[----:B------:R-:W-:Y:S01]  /*05f0*/  CS2R R44, SRZ ;  /* 0x00000000002c7805 */ /* 0x000fe2000001ff00 */
[----:B------:R-:W-:Y:S01]  /*0600*/  UISETP.GT.AND UP0, UPT, UR12, UR10, UPT ;  /* 0x0000000a0c00728c */ /* 0x000fe2000bf04270 */
[----:B------:R-:W-:Y:S01]  /*0610*/  CS2R R50, SRZ ;  /* 0x0000000000327805 */ /* 0x000fe2000001ff00 */
[----:B------:R-:W-:Y:S01]  /*0620*/  CS2R R48, SRZ ;  /* 0x0000000000307805 */ /* 0x000fe2000001ff00 */
[----:B------:R-:W-:Y:S01]  /*0630*/  CS2R R42, SRZ ;  /* 0x00000000002a7805 */ /* 0x000fe2000001ff00 */
[----:B------:R-:W-:Y:S01]  /*0640*/  CS2R R40, SRZ ;  /* 0x0000000000287805 */ /* 0x000fe2000001ff00 */
[----:B------:R-:W-:Y:S01]  /*0650*/  CS2R R38, SRZ ;  /* 0x0000000000267805 */ /* 0x000fe2000001ff00 */
[----:B------:R-:W-:Y:S01]  /*0660*/  PLOP3.LUT P0, PT, PT, PT, UP0, 0x80, 0x0 ;  /* 0x000000000000781c */ /* 0x000fe20003f0f008 */
[----:B------:R-:W-:-:S12]  /*0670*/  CS2R R36, SRZ ;  /* 0x0000000000247805 */ /* 0x000fd8000001ff00 */
[----:B------:R-:W-:Y:S05]  /*0680*/  @!P0 BRA `(.L_x_151) ;  /* 0x00006a0000008947 */ /* 0x000fea0003800000 */
[--C-:B------:R-:W-:Y:S01]  /*0690*/  IMAD.MOV.U32 R136, RZ, RZ, R4.reuse ;  /* 0x000000ffff887224 */ /* 0x100fe200078e0004 */
[----:B------:R-:W-:Y:S01]  /*06a0*/  SHF.R.S32.HI R18, RZ, 0x1f, R35 ;  /* 0x0000001fff127819 */ /* 0x000fe20000011423 */
[----:B------:R-:W-:Y:S01]  /*06b0*/  IMAD.MOV.U32 R136, RZ, RZ, R4 ;  /* 0x000000ffff887224 */ /* 0x000fe200078e0004 */
[----:B------:R-:W-:Y:S01]  /*06c0*/  USHF.L.U32 UR13, UR10, 0x6, URZ ;  /* 0x000000060a0d7899 */ /* 0x000fe2000800063f */
[----:B------:R-:W-:Y:S01]  /*06d0*/  IMAD.MOV.U32 R0, RZ, RZ, c[0x0][0x248] ;  /* 0x00009200ff007624 */ /* 0x000fe200078e00ff */
[----:B------:R-:W-:Y:S01]  /*06e0*/  ULDC.64 UR6, c[0x0][0x278] ;  /* 0x00009e0000067ab9 */ /* 0x000fe20000000a00 */
[C---:B------:R-:W-:Y:S01]  /*06f0*/  IMAD.SHL.U32 R6, R136.reuse, 0x4, RZ ;  /* 0x0000000488067824 */ /* 0x040fe200078e00ff */
[----:B------:R-:W-:Y:S01]  /*0700*/  ISETP.GT.AND P1, PT, R136, 0xf, PT ;  /* 0x0000000f8800780c */ /* 0x000fe20003f24270 */
[----:B------:R-:W-:Y:S01]  /*0710*/  ULDC.64 UR4, c[0x0][0x290] ;  /* 0x0000a40000047ab9 */ /* 0x000fe20000000a00 */
[----:B------:R-:W-:Y:S01]  /*0720*/  ISETP.NE.AND P0, PT, R0, 0x1, PT ;  /* 0x000000010000780c */ /* 0x000fe20003f05270 */
[----:B------:R-:W-:Y:S01]  /*0730*/  IMAD R0, R18, c[0x0][0x270], RZ ;  /* 0x00009c0012007a24 */ /* 0x000fe200078e02ff */
[----:B------:R-:W-:Y:S01]  /*0740*/  SHF.R.S32.HI R7, RZ, 0x1f, R6 ;  /* 0x0000001fff077819 */ /* 0x000fe20000011406 */
[----:B------:R-:W-:Y:S01]  /*0750*/  UIMAD.WIDE.U32 UR14, UR9, UR6, URZ ;  /* 0x00000006090e72a5 */ /* 0x000fe2000f8e003f */
[----:B------:R-:W-:Y:S01]  /*0760*/  SHF.R.S32.HI R25, RZ, 0x1f, R136 ;  /* 0x0000001fff197819 */ /* 0x000fe20000011488 */
[----:B-1----:R-:W-:Y:S01]  /*0770*/  IMAD.U32 R4, RZ, RZ, UR13 ;  /* 0x0000000dff047e24 */ /* 0x002fe2000f8e00ff */
[----:B------:R-:W-:Y:S01]  /*0780*/  UIMAD.WIDE.U32 UR20, UR9, UR4, URZ ;  /* 0x00000004091472a5 */ /* 0x000fe2000f8e003f */
[----:B------:R-:W-:Y:S01]  /*0790*/  IMAD.WIDE.U32 R2, R35, c[0x0][0x270], R6 ;  /* 0x00009c0023027a25 */ /* 0x000fe200078e0006 */
[CC--:B------:R-:W-:Y:S01]  /*07a0*/  LEA.HI R10, R25.reuse, R136.reuse, RZ, 0x2 ;  /* 0x00000088190a7211 */ /* 0x0c0fe200078f10ff */
[----:B------:R-:W-:Y:S01]  /*07b0*/  USHF.R.S32.HI UR16, URZ, 0x1f, UR9 ;  /* 0x0000001f3f107899 */ /* 0x000fe20008011409 */
[-C--:B------:R-:W-:Y:S01]  /*07c0*/  LEA.HI R24, R25, R136.reuse, RZ, 0x3 ;  /* 0x0000008819187211 */ /* 0x080fe200078f18ff */
[C---:B------:R-:W-:Y:S01]  /*07d0*/  IMAD R0, R35.reuse, c[0x0][0x274], R0 ;  /* 0x00009d0023007a24 */ /* 0x040fe200078e0200 */
[----:B------:R-:W-:Y:S01]  /*07e0*/  @!P1 IADD3 R29, P4, P3, R4, UR14, R2 ;  /* 0x0000000e041d9c10 */ /* 0x000fe2000fb9e002 */
[----:B------:R-:W-:Y:S01]  /*07f0*/  IMAD.MOV.U32 R137, RZ, RZ, R5 ;  /* 0x000000ffff897224 */ /* 0x000fe200078e0005 */
[----:B------:R-:W-:Y:S01]  /*0800*/  SHF.R.S32.HI R38, RZ, 0x2, R10 ;  /* 0x00000002ff267819 */ /* 0x000fe2000001140a */
[----:B------:R-:W-:Y:S01]  /*0810*/  @P0 IMAD.HI.U32 R5, R35, c[0x0][0x24c], RZ ;  /* 0x0000930023050a27 */ /* 0x000fe200078e00ff */
[----:B------:R-:W-:Y:S01]  /*0820*/  UIMAD UR4, UR16, UR4, URZ ;  /* 0x00000004100472a4 */ /* 0x000fe2000f8e023f */
[-C--:B------:R-:W-:Y:S01]  /*0830*/  LEA.HI R26, R25, R136.reuse, RZ, 0x5 ;  /* 0x00000088191a7211 */ /* 0x080fe200078f28ff */
[----:B------:R-:W-:Y:S01]  /*0840*/  UIMAD UR6, UR16, UR6, URZ ;  /* 0x00000006100672a4 */ /* 0x000fe2000f8e023f */
[----:B------:R-:W-:Y:S01]  /*0850*/  IMAD.IADD R14, R3, 0x1, R0 ;  /* 0x00000001030e7824 */ /* 0x000fe200078e0200 */
[----:B------:R-:W-:Y:S01]  /*0860*/  SHF.R.S32.HI R39, RZ, 0x1f, R38 ;  /* 0x0000001fff277819 */ /* 0x000fe20000011426 */
[C---:B------:R-:W-:Y:S01]  /*0870*/  IMAD.WIDE.U32 R2, R35.reuse, c[0x0][0x288], R6 ;  /* 0x0000a20023027a25 */ /* 0x040fe200078e0006 */
[----:B------:R-:W-:Y:S01]  /*0880*/  UIMAD UR5, UR9, UR5, UR4 ;  /* 0x00000005090572a4 */ /* 0x000fe2000f8e0204 */
[----:B------:R1:W-:Y:S01]  /*0890*/  STL.64 [R1+0x50], R6 ;  /* 0x0000500601007387 */ /* 0x0003e20000100a00 */
[----:B------:R-:W-:Y:S01]  /*08a0*/  USHF.R.S32.HI UR4, URZ, 0x1f, UR13 ;  /* 0x0000001f3f047899 */ /* 0x000fe2000801140d */
[----:B------:R-:W-:Y:S01]  /*08b0*/  IMAD.U32 R4, RZ, RZ, UR20 ;  /* 0x00000014ff047e24 */ /* 0x000fe2000f8e00ff */
[----:B------:R-:W-:Y:S01]  /*08c0*/  UIMAD UR6, UR9, UR7, UR6 ;  /* 0x00000007090672a4 */ /* 0x000fe2000f8e0206 */
[----:B------:R-:W-:Y:S01]  /*08d0*/  IMAD.MOV.U32 R8, RZ, RZ, R35 ;  /* 0x000000ffff087224 */ /* 0x000fe200078e0023 */
[----:B------:R-:W-:Y:S01]  /*08e0*/  @P0 SHF.R.U32.HI R8, RZ, c[0x0][0x250], R5 ;  /* 0x00009400ff080a19 */ /* 0x000fe20000011605 */
[----:B------:R-:W-:Y:S01]  /*08f0*/  IMAD R0, R18, c[0x0][0x288], RZ ;  /* 0x0000a20012007a24 */ /* 0x000fe200078e02ff */
[----:B------:R-:W-:Y:S01]  /*0900*/  IADD3 R31, P2, P0, R2, UR13, R4 ;  /* 0x0000000d021f7c10 */ /* 0x000fe2000f85e004 */
[----:B------:R-:W-:Y:S01]  /*0910*/  IMAD.U32 R2, RZ, RZ, UR8 ;  /* 0x00000008ff027e24 */ /* 0x000fe2000f8e00ff */
[----:B------:R-:W-:Y:S01]  /*0920*/  SHF.R.S32.HI R11, RZ, 0x1f, R8 ;  /* 0x0000001fff0b7819 */ /* 0x000fe20000011408 */
[----:B------:R-:W-:Y:S01]  /*0930*/  IMAD R0, R35, c[0x0][0x28c], R0 ;  /* 0x0000a30023007a24 */ /* 0x000fe200078e0200 */
[----:B------:R-:W-:Y:S01]  /*0940*/  SHF.R.S32.HI R33, RZ, 0x5, R26 ;  /* 0x00000005ff217819 */ /* 0x000fe2000001141a */
[----:B------:R-:W-:Y:S01]  /*0950*/  IMAD.WIDE R22, R2, 0x80, R38 ;  /* 0x0000008002167825 */ /* 0x000fe200078e0226 */
[----:B------:R-:W-:Y:S01]  /*0960*/  LOP3.LUT R2, R10, 0xfffffffc, RZ, 0xc0, !PT ;  /* 0xfffffffc0a027812 */ /* 0x000fe200078ec0ff */
[----:B------:R-:W-:Y:S01]  /*0970*/  UIADD3 UR17, UR15, UR6, URZ ;  /* 0x000000060f117290 */ /* 0x000fe2000fffe03f */
[----:B------:R-:W-:Y:S01]  /*0980*/  LEA.HI R15, R25, R136, RZ, 0x6 ;  /* 0x00000088190f7211 */ /* 0x000fe200078f30ff */
[----:B------:R-:W-:Y:S01]  /*0990*/  IMAD.IADD R13, R3, 0x1, R0 ;  /* 0x00000001030d7824 */ /* 0x000fe200078e0200 */
[----:B------:R-:W-:Y:S01]  /*09a0*/  UIADD3 UR20, UR21, UR5, URZ ;  /* 0x0000000515147290 */ /* 0x000fe2000fffe03f */
[----:B------:R-:W-:Y:S01]  /*09b0*/  IMAD.IADD R17, R136, 0x1, -R2 ;  /* 0x0000000188117824 */ /* 0x000fe200078e0a02 */
[----:B------:R-:W-:Y:S01]  /*09c0*/  SHF.R.S32.HI R20, RZ, 0x6, R15 ;  /* 0x00000006ff147819 */ /* 0x000fe2000001140f */
[----:B------:R-:W-:Y:S01]  /*09d0*/  IMAD.SHL.U32 R0, R24, 0x8, RZ ;  /* 0x0000000818007824 */ /* 0x000fe200078e00ff */
[----:B------:R-:W-:Y:S01]  /*09e0*/  ULDC.64 UR6, c[0x0][0x1e8] ;  /* 0x00007a0000067ab9 */ /* 0x000fe20000000a00 */
[----:B------:R-:W-:Y:S01]  /*09f0*/  IMAD.U32 R5, RZ, RZ, UR21 ;  /* 0x00000015ff057e24 */ /* 0x000fe2000f8e00ff */
[-C--:B------:R-:W-:Y:S01]  /*0a00*/  LEA.HI R5, R10, R38.reuse, RZ, 0x1 ;  /* 0x000000260a057211 */ /* 0x080fe200078f08ff */
[----:B------:R-:W-:Y:S01]  /*0a10*/  IMAD.SHL.U32 R2, R17, 0x8, RZ ;  /* 0x0000000811027824 */ /* 0x000fe200078e00ff */
[----:B------:R-:W-:Y:S01]  /*0a20*/  LOP3.LUT R0, R0, 0xc0, RZ, 0xc0, !PT ;  /* 0x000000c000007812 */ /* 0x000fe200078ec0ff */
[----:B------:R-:W-:Y:S01]  /*0a30*/  IMAD R4, R11, c[0x0][0x1e0], RZ ;  /* 0x000078000b047a24 */ /* 0x000fe200078e02ff */
[----:B------:R-:W-:Y:S01]  /*0a40*/  LOP3.LUT R5, R5, 0x7fffffe, RZ, 0xc0, !PT ;  /* 0x07fffffe05057812 */ /* 0x000fe200078ec0ff */
[----:B------:R-:W-:Y:S01]  /*0a50*/  UIMAD UR6, UR16, UR6, URZ ;  /* 0x00000006100672a4 */ /* 0x000fe2000f8e023f */
[----:B------:R-:W-:Y:S01]  /*0a60*/  SHF.R.S32.HI R3, RZ, 0x1f, R2 ;  /* 0x0000001fff037819 */ /* 0x000fe20000011402 */
[----:B-1----:R-:W-:Y:S01]  /*0a70*/  IMAD R6, R8, c[0x0][0x1e4], R4 ;  /* 0x0000790008067a24 */ /* 0x002fe200078e0204 */
[----:B------:R-:W-:Y:S01]  /*0a80*/  SHF.R.U32.HI R9, RZ, 0x3, R0 ;  /* 0x00000003ff097819 */ /* 0x000fe20000011600 */
[----:B------:R-:W-:Y:S01]  /*0a90*/  IMAD.IADD R7, R38, 0x1, -R5 ;  /* 0x0000000126077824 */ /* 0x000fe200078e0a05 */
[--C-:B------:R-:W-:Y:S01]  /*0aa0*/  LOP3.LUT R0, R0, 0x18, R2.reuse, 0xf8, !PT ;  /* 0x0000001800007812 */ /* 0x100fe200078ef802 */
[----:B------:R-:W-:Y:S01]  /*0ab0*/  IMAD.WIDE.U32 R4, R8, c[0x0][0x1e0], R2 ;  /* 0x0000780008047a25 */ /* 0x000fe200078e0002 */
[----:B------:R-:W-:Y:S01]  /*0ac0*/  UIMAD UR6, UR9, UR7, UR6 ;  /* 0x00000007090672a4 */ /* 0x000fe2000f8e0206 */
[----:B------:R-:W-:Y:S01]  /*0ad0*/  ISETP.GE.AND P5, PT, R2, c[0x0][0x1cc], PT ;  /* 0x0000730002007a0c */ /* 0x000fe20003fa6270 */
[----:B------:R-:W-:Y:S01]  /*0ae0*/  USHF.R.S32.HI UR7, URZ, 0x1f, UR10 ;  /* 0x0000001f3f077899 */ /* 0x000fe2000801140a */
[----:B------:R-:W-:Y:S01]  /*0af0*/  LOP3.LUT R9, R0, R9, RZ, 0x3c, !PT ;  /* 0x0000000900097212 */ /* 0x000fe200078e3cff */
[----:B------:R-:W-:Y:S01]  /*0b00*/  IMAD.U32 R0, RZ, RZ, UR4 ;  /* 0x00000004ff007e24 */ /* 0x000fe2000f8e00ff */
[----:B------:R-:W-:Y:S01]  /*0b10*/  ULDC.64 UR4, c[0x0][0x1b8] ;  /* 0x00006e0000047ab9 */ /* 0x000fe20000000a00 */
[----:B------:R-:W-:Y:S01]  /*0b20*/  IMAD R12, R33, 0x8, R7 ;  /* 0x00000008210c7824 */ /* 0x000fe200078e0207 */
[----:B------:R-:W-:Y:S01]  /*0b30*/  UIMAD UR4, UR16, UR4, URZ ;  /* 0x00000004100472a4 */ /* 0x000fe2000f8e023f */
[----:B------:R-:W-:Y:S01]  /*0b40*/  IMAD.IADD R7, R5, 0x1, R6 ;  /* 0x0000000105077824 */ /* 0x000fe200078e0206 */
[----:B------:R-:W-:Y:S01]  /*0b50*/  SHF.R.S32.HI R5, RZ, 0x1f, R10 ;  /* 0x0000001fff057819 */ /* 0x000fe2000001140a */
[----:B------:R-:W-:Y:S01]  /*0b60*/  IMAD.MOV.U32 R6, RZ, RZ, R4 ;  /* 0x000000ffff067224 */ /* 0x000fe200078e0004 */
[----:B------:R-:W-:Y:S01]  /*0b70*/  @!P1 IADD3.X R30, R0, UR17, R14, P4, P3 ;  /* 0x00000011001e9c10 */ /* 0x000fe2000a7e640e */
[----:B------:R-:W-:Y:S01]  /*0b80*/  IMAD.U32 R28, R12, 0x20, R9 ;  /* 0x000000200c1c7824 */ /* 0x000fe200078e0009 */
[----:B------:R-:W-:Y:S01]  /*0b90*/  IADD3.X R34, R0, UR20, R13, P2, P0 ;  /* 0x0000001400227c10 */ /* 0x000fe200097e040d */
[----:B------:R-:W-:Y:S01]  /*0ba0*/  IMAD R9, R39, c[0x0][0x178], RZ ;  /* 0x00005e0027097a24 */ /* 0x000fe200078e02ff */
[----:B------:R-:W-:Y:S01]  /*0bb0*/  LEA.HI R0, R5, R38, RZ, 0x3 ;  /* 0x0000002605007211 */ /* 0x000fe200078f18ff */
[----:B------:R-:W-:Y:S01]  /*0bc0*/  IMAD R5, R39, c[0x0][0x208], RZ ;  /* 0x0000820027057a24 */ /* 0x000fe200078e02ff */
[----:B------:R-:W-:Y:S01]  /*0bd0*/  UIMAD UR4, UR9, UR5, UR4 ;  /* 0x00000005090472a4 */ /* 0x000fe2000f8e0204 */
[----:B------:R-:W-:Y:S01]  /*0be0*/  IMAD.WIDE.U32 R12, R8, c[0x0][0x1b0], R2 ;  /* 0x00006c00080c7a25 */ /* 0x000fe200078e0002 */
[----:B------:R-:W-:Y:S01]  /*0bf0*/  LOP3.LUT R4, R0, 0xfffffff8, RZ, 0xc0, !PT ;  /* 0xfffffff800047812 */ /* 0x000fe200078ec0ff */
[----:B------:R-:W-:Y:S01]  /*0c00*/  UMOV UR21, 0x6 ;  /* 0x0000000600157882 */ /* 0x000fe20000000000 */
[----:B------:R-:W-:Y:S01]  /*0c10*/  IADD3 R37, R2, 0x40, RZ ;  /* 0x0000004002257810 */ /* 0x000fe20007ffe0ff */
[----:B------:R-:W-:Y:S01]  /*0c20*/  IMAD R0, R11, c[0x0][0x1b0], RZ ;  /* 0x00006c000b007a24 */ /* 0x000fe200078e02ff */
[----:B------:R-:W-:Y:S01]  /*0c30*/  SHF.R.S32.HI R137, RZ, 0x1f, R136 ;  /* 0x0000001fff897819 */ /* 0x000fe20000011488 */
[----:B------:R-:W-:Y:S01]  /*0c40*/  IMAD.IADD R10, R38, 0x1, -R4 ;  /* 0x00000001260a7824 */ /* 0x000fe200078e0a04 */
[----:B------:R-:W-:Y:S01]  /*0c50*/  STL.64 [R1+0x38], R38 ;  /* 0x0000382601007387 */ /* 0x000fe20000100a00 */
[----:B------:R-:W-:Y:S01]  /*0c60*/  IMAD R16, R8, c[0x0][0x1b4], R0 ;  /* 0x00006d0008107a24 */ /* 0x000fe200078e0200 */
[----:B------:R-:W-:Y:S01]  /*0c70*/  UMOV UR26, 0x1 ;  /* 0x00000001001a7882 */ /* 0x000fe20000000000 */
[C---:B------:R-:W-:Y:S01]  /*0c80*/  IMAD.SHL.U32 R0, R10.reuse, 0x40, RZ ;  /* 0x000000400a007824 */ /* 0x040fe200078e00ff */
[----:B------:R-:W-:Y:S01]  /*0c90*/  LOP3.LUT P0, RZ, R10, 0x4, RZ, 0xc0, !PT ;  /* 0x000000040aff7812 */ /* 0x000fe2000780c0ff */
[C---:B------:R-:W-:Y:S01]  /*0ca0*/  IMAD R11, R38.reuse, c[0x0][0x17c], R9 ;  /* 0x00005f00260b7a24 */ /* 0x040fe200078e0209 */
[----:B------:R-:W-:Y:S01]  /*0cb0*/  STL [R1+0x5c], R137 ;  /* 0x00005c8901007387 */ /* 0x000fe20000100800 */
[----:B------:R-:W-:Y:S01]  /*0cc0*/  IMAD R14, R38, c[0x0][0x20c], R5 ;  /* 0x00008300260e7a24 */ /* 0x000fe200078e0205 */
[----:B------:R-:W-:Y:S01]  /*0cd0*/  LOP3.LUT R0, R0, 0x1c0, RZ, 0xc0, !PT ;  /* 0x000001c000007812 */ /* 0x000fe200078ec0ff */
[C-C-:B------:R-:W-:Y:S01]  /*0ce0*/  IMAD.WIDE.U32 R8, R38.reuse, c[0x0][0x178], R2.reuse ;  /* 0x00005e0026087a25 */ /* 0x140fe200078e0002 */
[----:B------:R-:W-:Y:S01]  /*0cf0*/  ULDC UR25, c[0x0][0x198] ;  /* 0x0000660000197ab9 */ /* 0x000fe20000000800 */
[----:B------:R-:W-:Y:S01]  /*0d00*/  CS2R R130, SRZ ;  /* 0x0000000000827805 */ /* 0x000fe2000001ff00 */
[----:B------:R-:W-:Y:S01]  /*0d10*/  UIADD3 UR25, -UR11, UR25, UR26 ;  /* 0x000000190b197290 */ /* 0x000fe2000fffe11a */
[----:B------:R-:W-:Y:S01]  /*0d20*/  IMAD.WIDE.U32 R4, R38, c[0x0][0x208], R2 ;  /* 0x0000820026047a25 */ /* 0x000fe200078e0002 */
[----:B------:R-:W-:Y:S01]  /*0d30*/  ULDC UR24, c[0x0][0x2a0] ;  /* 0x0000a80000187ab9 */ /* 0x000fe20000000800 */
[----:B------:R-:W-:Y:S01]  /*0d40*/  CS2R R128, SRZ ;  /* 0x0000000000807805 */ /* 0x000fe2000001ff00 */
[----:B------:R-:W-:Y:S01]  /*0d50*/  ULOP3.LUT UR24, URZ, UR24, URZ, 0x33, !UPT ;  /* 0x000000183f187292 */ /* 0x000fe2000f8e333f */
[----:B------:R-:W-:Y:S01]  /*0d60*/  IMAD.SHL.U32 R3, R20, 0x8, RZ ;  /* 0x0000000814037824 */ /* 0x000fe200078e00ff */
[----:B------:R-:W-:Y:S01]  /*0d70*/  CS2R R126, SRZ ;  /* 0x00000000007e7805 */ /* 0x000fe2000001ff00 */
[----:B------:R-:W-:Y:S01]  /*0d80*/  IMAD.MOV.U32 R10, RZ, RZ, R8 ;  /* 0x000000ffff0a7224 */ /* 0x000fe200078e0008 */
[----:B------:R-:W-:Y:S01]  /*0d90*/  CS2R R124, SRZ ;  /* 0x00000000007c7805 */ /* 0x000fe2000001ff00 */
[----:B------:R-:W-:Y:S01]  /*0da0*/  IMAD.MOV.U32 R8, RZ, RZ, R4 ;  /* 0x000000ffff087224 */ /* 0x000fe200078e0004 */
[----:B------:R-:W-:Y:S01]  /*0db0*/  LOP3.LUT R212, R3, 0x18, RZ, 0xc0, !PT ;  /* 0x0000001803d47812 */ /* 0x000fe200078ec0ff */
[----:B------:R-:W-:Y:S01]  /*0dc0*/  IMAD.IADD R11, R9, 0x1, R11 ;  /* 0x00000001090b7824 */ /* 0x000fe200078e020b */
[----:B------:R-:W-:Y:S01]  /*0dd0*/  SHF.R.U32.HI R3, RZ, 0x3, R0 ;  /* 0x00000003ff037819 */ /* 0x000fe20000011600 */
[----:B------:R-:W-:Y:S01]  /*0de0*/  IMAD.MOV.U32 R4, RZ, RZ, R12 ;  /* 0x000000ffff047224 */ /* 0x000fe200078e000c */
[----:B------:R-:W-:Y:S01]  /*0df0*/  CS2R R122, SRZ ;  /* 0x00000000007a7805 */ /* 0x000fe2000001ff00 */
[----:B------:R-:W-:Y:S01]  /*0e00*/  IMAD.IADD R9, R5, 0x1, R14 ;  /* 0x0000000105097824 */ /* 0x000fe200078e020e */
[----:B------:R-:W-:Y:S01]  /*0e10*/  LOP3.LUT R227, R3, R0, R212, 0x1e, !PT ;  /* 0x0000000003e37212 */ /* 0x000fe200078e1ed4 */
[----:B------:R-:W-:Y:S01]  /*0e20*/  IMAD.U32 R12, RZ, RZ, UR9 ;  /* 0x00000009ff0c7e24 */ /* 0x000fe2000f8e00ff */
[----:B------:R-:W-:Y:S01]  /*0e30*/  LEA.HI R0, R26, R33, RZ, 0x1 ;  /* 0x000000211a007211 */ /* 0x000fe200078f08ff */
[----:B------:R-:W-:Y:S01]  /*0e40*/  IMAD.IADD R5, R13, 0x1, R16 ;  /* 0x000000010d057824 */ /* 0x000fe200078e0210 */
[----:B------:R-:W-:Y:S01]  /*0e50*/  CS2R R120, SRZ ;  /* 0x0000000000787805 */ /* 0x000fe2000001ff00 */
[----:B------:R-:W-:Y:S01]  /*0e60*/  IMAD.U32 R3, RZ, RZ, UR9 ;  /* 0x00000009ff037e24 */ /* 0x000fe2000f8e00ff */
[----:B------:R-:W-:Y:S01]  /*0e70*/  LOP3.LUT R0, R0, 0xfffffffe, RZ, 0xc0, !PT ;  /* 0xfffffffe00007812 */ /* 0x000fe200078ec0ff */
[----:B------:R-:W-:Y:S01]  /*0e80*/  IMAD.WIDE.U32 R6, R12, c[0x0][0x1e8], R6 ;  /* 0x00007a000c067a25 */ /* 0x000fe200078e0006 */
[----:B------:R-:W-:Y:S01]  /*0e90*/  CS2R R118, SRZ ;  /* 0x0000000000767805 */ /* 0x000fe2000001ff00 */
[----:B------:R-:W-:Y:S01]  /*0ea0*/  CS2R R116, SRZ ;  /* 0x0000000000747805 */ /* 0x000fe2000001ff00 */
[----:B------:R-:W-:Y:S01]  /*0eb0*/  CS2R R114, SRZ ;  /* 0x0000000000727805 */ /* 0x000fe2000001ff00 */
[----:B------:R-:W-:Y:S01]  /*0ec0*/  IMAD.IADD R32, R33, 0x1, -R0 ;  /* 0x0000000121207824 */ /* 0x000fe200078e0a00 */
[----:B------:R-:W-:Y:S01]  /*0ed0*/  IADD3 R7, R7, UR6, RZ ;  /* 0x0000000607077c10 */ /* 0x000fe2000fffe0ff */
[----:B------:R-:W-:Y:S01]  /*0ee0*/  IMAD.WIDE.U32 R4, R3, c[0x0][0x1b8], R4 ;  /* 0x00006e0003047a25 */ /* 0x000fe200078e0004 */
[----:B------:R-:W-:Y:S01]  /*0ef0*/  CS2R R112, SRZ ;  /* 0x0000000000707805 */ /* 0x000fe2000001ff00 */
[----:B------:R-:W-:Y:S01]  /*0f00*/  CS2R R110, SRZ ;  /* 0x00000000006e7805 */ /* 0x000fe2000001ff00 */
[----:B------:R-:W-:Y:S01]  /*0f10*/  CS2R R108, SRZ ;  /* 0x00000000006c7805 */ /* 0x000fe2000001ff00 */
[----:B------:R-:W-:Y:S01]  /*0f20*/  IMAD.SHL.U32 R27, R32, 0x400, RZ ;  /* 0x00000400201b7824 */ /* 0x000fe200078e00ff */
[----:B------:R-:W-:Y:S01]  /*0f30*/  IADD3 R5, R5, UR4, RZ ;  /* 0x0000000405057c10 */ /* 0x000fe2000fffe0ff */
[C---:B------:R-:W-:Y:S01]  /*0f40*/  IMAD R12, R18.reuse, c[0x0][0x180], RZ ;  /* 0x00006000120c7a24 */ /* 0x040fe200078e02ff */
[----:B------:R-:W-:Y:S01]  /*0f50*/  ULDC.64 UR4, c[0x0][0x178] ;  /* 0x00005e0000047ab9 */ /* 0x000fe20000000a00 */
[----:B------:R-:W-:Y:S01]  /*0f60*/  IMAD R0, R17, 0x2, R27 ;  /* 0x0000000211007824 */ /* 0x000fe200078e021b */
[----:B------:R-:W-:Y:S01]  /*0f70*/  UIMAD UR6, UR7, UR4, URZ ;  /* 0x00000004070672a4 */ /* 0x000fe2000f8e023f */
[----:B------:R-:W-:Y:S01]  /*0f80*/  IMAD R3, R18, c[0x0][0x210], RZ ;  /* 0x0000840012037a24 */ /* 0x000fe200078e02ff */
[----:B------:R-:W-:Y:S01]  /*0f90*/  UIMAD.WIDE.U32 UR22, UR10, UR4, URZ ;  /* 0x000000040a1672a5 */ /* 0x000fe2000f8e003f */
[C---:B------:R-:W-:Y:S01]  /*0fa0*/  IMAD R12, R35.reuse, c[0x0][0x184], R12 ;  /* 0x00006100230c7a24 */ /* 0x040fe200078e020c */
[----:B------:R-:W-:Y:S01]  /*0fb0*/  UIMAD UR6, UR10, UR5, UR6 ;  /* 0x000000050a0672a4 */ /* 0x000fe2000f8e0206 */
[C---:B------:R-:W-:Y:S01]  /*0fc0*/  IMAD.WIDE.U32 R10, R35.reuse, c[0x0][0x180], R10 ;  /* 0x00006000230a7a25 */ /* 0x040fe200078e000a */
[----:B------:R-:W-:Y:S01]  /*0fd0*/  CS2R R106, SRZ ;  /* 0x00000000006a7805 */ /* 0x000fe2000001ff00 */
[----:B------:R-:W-:Y:S01]  /*0fe0*/  ULDC.64 UR4, c[0x0][0x188] ;  /* 0x0000620000047ab9 */ /* 0x000fe20000000a00 */
[----:B------:R-:W-:Y:S01]  /*0ff0*/  CS2R R104, SRZ ;  /* 0x0000000000687805 */ /* 0x000fe2000001ff00 */
[----:B------:R-:W-:Y:S01]  /*1000*/  IMAD.IADD R227, R0, 0x1, R227 ;  /* 0x0000000100e37824 */ /* 0x000fe200078e02e3 */
[----:B------:R-:W-:Y:S01]  /*1010*/  UIMAD UR4, UR16, UR4, URZ ;  /* 0x00000004100472a4 */ /* 0x000fe2000f8e023f */
[C---:B------:R-:W-:Y:S01]  /*1020*/  IMAD R3, R35.reuse, c[0x0][0x214], R3 ;  /* 0x0000850023037a24 */ /* 0x040fe200078e0203 */
[----:B------:R-:W-:Y:S01]  /*1030*/  UIADD3 UR6, UR23, UR6, URZ ;  /* 0x0000000617067290 */ /* 0x000fe2000fffe03f */
[----:B------:R-:W-:Y:S01]  /*1040*/  IMAD.WIDE.U32 R8, R35, c[0x0][0x210], R8 ;  /* 0x0000840023087a25 */ /* 0x000fe200078e0008 */
[----:B------:R-:W-:Y:S01]  /*1050*/  UIMAD UR4, UR9, UR5, UR4 ;  /* 0x00000005090472a4 */ /* 0x000fe2000f8e0204 */
[----:B------:R-:W-:Y:S01]  /*1060*/  CS2R R102, SRZ ;  /* 0x0000000000667805 */ /* 0x000fe2000001ff00 */
[----:B------:R-:W-:Y:S01]  /*1070*/  CS2R R100, SRZ ;  /* 0x0000000000647805 */ /* 0x000fe2000001ff00 */
[----:B------:R-:W-:Y:S01]  /*1080*/  IMAD.IADD R13, R11, 0x1, R12 ;  /* 0x000000010b0d7824 */ /* 0x000fe200078e020c */
[----:B------:R-:W-:Y:S01]  /*1090*/  CS2R R98, SRZ ;  /* 0x0000000000627805 */ /* 0x000fe2000001ff00 */
[----:B------:R-:W-:Y:S01]  /*10a0*/  IMAD R0, R23, c[0x0][0x1a8], RZ ;  /* 0x00006a0017007a24 */ /* 0x000fe200078e02ff */
[----:B------:R-:W-:Y:S01]  /*10b0*/  CS2R R96, SRZ ;  /* 0x0000000000607805 */ /* 0x000fe2000001ff00 */
[----:B------:R-:W-:Y:S01]  /*10c0*/  IMAD.SHL.U32 R227, R227, 0x2, RZ ;  /* 0x00000002e3e37824 */ /* 0x000fe200078e00ff */
[----:B------:R-:W-:Y:S01]  /*10d0*/  CS2R R94, SRZ ;  /* 0x00000000005e7805 */ /* 0x000fe2000001ff00 */
[----:B------:R-:W-:Y:S01]  /*10e0*/  IMAD.IADD R11, R9, 0x1, R3 ;  /* 0x00000001090b7824 */ /* 0x000fe200078e0203 */
[----:B------:R-:W-:Y:S01]  /*10f0*/  CS2R R92, SRZ ;  /* 0x00000000005c7805 */ /* 0x000fe2000001ff00 */
[----:B------:R-:W-:Y:S01]  /*1100*/  IMAD R3, R23, c[0x0][0x1d8], RZ ;  /* 0x0000760017037a24 */ /* 0x000fe200078e02ff */
[C---:B------:R-:W-:Y:S01]  /*1110*/  IADD3 R228, R227.reuse, 0xf4c0, RZ ;  /* 0x0000f4c0e3e47810 */ /* 0x040fe20007ffe0ff */
[----:B------:R-:W-:Y:S01]  /*1120*/  IMAD.MOV.U32 R12, RZ, RZ, R10 ;  /* 0x000000ffff0c7224 */ /* 0x000fe200078e000a */
[----:B------:R-:W-:Y:S01]  /*1130*/  CS2R R90, SRZ ;  /* 0x00000000005a7805 */ /* 0x000fe2000001ff00 */
[C---:B------:R-:W-:Y:S01]  /*1140*/  IMAD R16, R22.reuse, c[0x0][0x1ac], R0 ;  /* 0x00006b0016107a24 */ /* 0x040fe200078e0200 */
[----:B------:R-:W-:Y:S01]  /*1150*/  IADD3 R0, R227, 0xf480, RZ ;  /* 0x0000f480e3007810 */ /* 0x000fe20007ffe0ff */
[----:B------:R-:W-:Y:S01]  /*1160*/  IMAD.MOV.U32 R10, RZ, RZ, R8 ;  /* 0x000000ffff0a7224 */ /* 0x000fe200078e0008 */
[----:B------:R-:W-:Y:S01]  /*1170*/  CS2R R88, SRZ ;  /* 0x0000000000587805 */ /* 0x000fe2000001ff00 */
[----:B------:R-:W-:Y:S01]  /*1180*/  IMAD R3, R22, c[0x0][0x1dc], R3 ;  /* 0x0000770016037a24 */ /* 0x000fe200078e0203 */
[----:B------:R-:W-:Y:S01]  /*1190*/  @P0 IADD3 R228, R0, -0x40, RZ ;  /* 0xffffffc000e40810 */ /* 0x000fe20007ffe0ff */
[----:B------:R-:W-:Y:S01]  /*11a0*/  IMAD.WIDE.U32 R8, R22, c[0x0][0x1d8], R6 ;  /* 0x0000760016087a25 */ /* 0x000fe200078e0006 */
[----:B------:R-:W-:Y:S01]  /*11b0*/  CS2R R86, SRZ ;  /* 0x0000000000567805 */ /* 0x000fe2000001ff00 */
[----:B------:R-:W-:Y:S01]  /*11c0*/  CS2R R84, SRZ ;  /* 0x0000000000547805 */ /* 0x000fe2000001ff00 */
[----:B------:R-:W-:Y:S01]  /*11d0*/  CS2R R82, SRZ ;  /* 0x0000000000527805 */ /* 0x000fe2000001ff00 */
[----:B------:R-:W-:Y:S01]  /*11e0*/  IMAD.IADD R0, R9, 0x1, R3 ;  /* 0x0000000109007824 */ /* 0x000fe200078e0203 */
[----:B------:R-:W-:Y:S01]  /*11f0*/  LEA R6, P0, R8, c[0x0][0x1c0], 0x1 ;  /* 0x0000700008067a11 */ /* 0x000fe200078008ff */
[----:B------:R-:W-:Y:S01]  /*1200*/  IMAD.WIDE.U32 R14, R22, c[0x0][0x1a8], R4 ;  /* 0x00006a00160e7a25 */ /* 0x000fe200078e0004 */
[----:B------:R-:W-:Y:S01]  /*1210*/  CS2R R80, SRZ ;  /* 0x0000000000507805 */ /* 0x000fe2000001ff00 */
[----:B------:R-:W-:Y:S01]  /*1220*/  CS2R R78, SRZ ;  /* 0x00000000004e7805 */ /* 0x000fe2000001ff00 */
[----:B------:R-:W-:Y:S01]  /*1230*/  LEA.HI.X R7, R8, c[0x0][0x1c4], R0, 0x1, P0 ;  /* 0x0000710008077a11 */ /* 0x000fe200000f0c00 */
[----:B------:R-:W-:Y:S01]  /*1240*/  IMAD.U32 R5, RZ, RZ, UR9 ;  /* 0x00000009ff057e24 */ /* 0x000fe2000f8e00ff */
[----:B------:R-:W-:Y:S01]  /*1250*/  CS2R R76, SRZ ;  /* 0x00000000004c7805 */ /* 0x000fe2000001ff00 */
[----:B------:R-:W-:Y:S01]  /*1260*/  IMAD.U32 R4, RZ, RZ, UR9 ;  /* 0x00000009ff047e24 */ /* 0x000fe2000f8e00ff */
[----:B------:R-:W-:Y:S01]  /*1270*/  CS2R R74, SRZ ;  /* 0x00000000004a7805 */ /* 0x000fe2000001ff00 */
[----:B------:R-:W-:Y:S01]  /*1280*/  IMAD.WIDE.U32 R42, R5, c[0x0][0x188], R12 ;  /* 0x00006200052a7a25 */ /* 0x000fe200078e000c */
[----:B------:R-:W-:Y:S01]  /*1290*/  CS2R R72, SRZ ;  /* 0x0000000000487805 */ /* 0x000fe2000001ff00 */
[----:B------:R-:W-:Y:S01]  /*12a0*/  CS2R R70, SRZ ;  /* 0x0000000000467805 */ /* 0x000fe2000001ff00 */
[----:B------:R-:W-:Y:S01]  /*12b0*/  CS2R R68, SRZ ;  /* 0x0000000000447805 */ /* 0x000fe2000001ff00 */
[----:B------:R-:W-:Y:S01]  /*12c0*/  IMAD.U32 R8, RZ, RZ, UR22 ;  /* 0x00000016ff087e24 */ /* 0x000fe2000f8e00ff */
[----:B------:R-:W-:Y:S01]  /*12d0*/  IADD3 R36, R43, UR4, RZ ;  /* 0x000000042b247c10 */ /* 0x000fe2000fffe0ff */
[----:B------:R-:W-:Y:S01]  /*12e0*/  IMAD.U32 R0, RZ, RZ, UR6 ;  /* 0x00000006ff007e24 */ /* 0x000fe2000f8e00ff */
[----:B------:R-:W-:Y:S01]  /*12f0*/  ULDC UR6, c[0x0][0x198] ;  /* 0x0000660000067ab9 */ /* 0x000fe20000000800 */
[----:B------:R-:W-:Y:S01]  /*1300*/  IMAD.WIDE.U32 R40, R4, c[0x0][0x218], R10 ;  /* 0x0000860004287a25 */ /* 0x000fe200078e000a */
[----:B------:R-:W-:Y:S01]  /*1310*/  UIADD3 UR6, -UR11, UR6, URZ ;  /* 0x000000060b067290 */ /* 0x000fe2000fffe13f */
[----:B------:R-:W-:Y:S01]  /*1320*/  LEA R4, P2, R14, c[0x0][0x190], 0x1 ;  /* 0x000064000e047a11 */ /* 0x000fe200078408ff */
[----:B------:R-:W-:Y:S01]  /*1330*/  ULDC.64 UR4, c[0x0][0x218] ;  /* 0x0000860000047ab9 */ /* 0x000fe20000000a00 */
[----:B------:R-:W-:Y:S01]  /*1340*/  IMAD.IADD R3, R15, 0x1, R16 ;  /* 0x000000010f037824 */ /* 0x000fe200078e0210 */
[----:B------:R-:W-:Y:S01]  /*1350*/  LEA R15, P0, R8, R42, 0x6 ;  /* 0x0000002a080f7211 */ /* 0x000fe200078030ff */
[----:B------:R-:W-:Y:S01]  /*1360*/  IMAD.U32 R9, RZ, RZ, UR23 ;  /* 0x00000017ff097e24 */ /* 0x000fe2000f8e00ff */
[----:B------:R-:W-:Y:S01]  /*1370*/  IADD3 R16, R2, 0x20, RZ ;  /* 0x0000002002107810 */ /* 0x000fe20007ffe0ff */
[----:B------:R-:W-:Y:S01]  /*1380*/  IMAD.MOV.U32 R9, RZ, RZ, c[0x0][0x1dc] ;  /* 0x00007700ff097624 */ /* 0x000fe200078e00ff */
[----:B------:R-:W-:Y:S01]  /*1390*/  LEA.HI.X R5, R14, c[0x0][0x194], R3, 0x1, P2 ;  /* 0x000065000e057a11 */ /* 0x000fe200010f0c03 */
[----:B------:R-:W-:Y:S01]  /*13a0*/  IMAD.MOV.U32 R3, RZ, RZ, c[0x0][0x1d8] ;  /* 0x00007600ff037624 */ /* 0x000fe200078e00ff */
[----:B------:R-:W-:Y:S01]  /*13b0*/  LEA.HI.X R17, R8, R36, R0, 0x6, P0 ;  /* 0x0000002408117211 */ /* 0x000fe200000f3400 */
[----:B------:R-:W-:Y:S01]  /*13c0*/  IMAD.MOV.U32 R11, RZ, RZ, c[0x0][0x1a8] ;  /* 0x00006a00ff0b7624 */ /* 0x000fe200078e00ff */
[----:B------:R-:W-:Y:S01]  /*13d0*/  IADD3 R0, -R38, UR6, RZ ;  /* 0x0000000626007c10 */ /* 0x000fe2000fffe1ff */
[----:B------:R-:W-:Y:S01]  /*13e0*/  IMAD.MOV.U32 R12, RZ, RZ, c[0x0][0x1ac] ;  /* 0x00006b00ff0c7624 */ /* 0x000fe200078e00ff */
[----:B------:R-:W-:Y:S01]  /*13f0*/  LEA R8, P2, R3, R6, 0x7 ;  /* 0x0000000603087211 */ /* 0x000fe200078438ff */
[----:B------:R-:W-:Y:S01]  /*1400*/  IMAD.SHL.U32 R132, R28, 0x2, RZ ;  /* 0x000000021c847824 */ /* 0x000fe200078e00ff */
[----:B------:R-:W-:Y:S01]  /*1410*/  ISETP.LT.OR P4, PT, R0, 0x1, P5 ;  /* 0x000000010000780c */ /* 0x000fe20002f81670 */
[----:B------:R-:W-:Y:S01]  /*1420*/  UIMAD UR4, UR16, UR4, URZ ;  /* 0x00000004100472a4 */ /* 0x000fe2000f8e023f */
[----:B------:R-:W-:Y:S01]  /*1430*/  LEA R10, P0, R11, R4, 0x7 ;  /* 0x000000040b0a7211 */ /* 0x000fe200078038ff */
[----:B------:R-:W-:Y:S01]  /*1440*/  IMAD.MOV.U32 R22, RZ, RZ, R40 ;  /* 0x000000ffff167224 */ /* 0x000fe200078e0028 */
[----:B------:R-:W-:Y:S01]  /*1450*/  LEA.HI.X R9, R3, R7, R9, 0x7, P2 ;  /* 0x0000000703097211 */ /* 0x000fe200010f3c09 */
[----:B------:R-:W-:Y:S01]  /*1460*/  UIMAD UR22, UR9, UR5, UR4 ;  /* 0x00000005091672a4 */ /* 0x000fe2000f8e0204 */
[----:B------:R-:W-:Y:S01]  /*1470*/  ISETP.GE.AND P2, PT, R16, c[0x0][0x1cc], PT ;  /* 0x0000730010007a0c */ /* 0x000fe20003f46270 */
[----:B------:R1:W-:Y:S01]  /*1480*/  STL.64 [R1+0x78], R42 ;  /* 0x0000782a01007387 */ /* 0x0003e20000100a00 */
[----:B------:R-:W-:Y:S01]  /*1490*/  LEA.HI.X R11, R11, R5, R12, 0x7, P0 ;  /* 0x000000050b0b7211 */ /* 0x000fe200000f3c0c */
[----:B------:R-:W-:Y:S01]  /*14a0*/  ULDC.64 UR4, c[0x0][0x208] ;  /* 0x0000820000047ab9 */ /* 0x000fe20000000a00 */
[----:B------:R-:W-:Y:S01]  /*14b0*/  ISETP.GE.AND P0, PT, R37, c[0x0][0x1cc], PT ;  /* 0x0000730025007a0c */ /* 0x000fe20003f06270 */
[----:B------:R-:W-:Y:S01]  /*14c0*/  USHF.L.U32 UR23, UR4, 0x6, URZ ;  /* 0x0000000604177899 */ /* 0x000fe2000800063f */
[C---:B------:R-:W-:Y:S01]  /*14d0*/  ISETP.LT.OR P3, PT, R0.reuse, 0x1, P2 ;  /* 0x000000010000780c */ /* 0x040fe20001761670 */
[----:B------:R-:W-:Y:S01]  /*14e0*/  @!PT LDS RZ, [RZ] ;  /* 0x00000000fffff984 */ /* 0x000fe20000000800 */
[----:B------:R-:W-:Y:S01]  /*14f0*/  @!PT LDS RZ, [RZ] ;  /* 0x00000000fffff984 */ /* 0x000fe20000000800 */
[----:B------:R-:W-:Y:S01]  /*1500*/  @!PT LDS RZ, [RZ] ;  /* 0x00000000fffff984 */ /* 0x000fe20000000800 */
[----:B------:R2:W-:Y:S01]  /*1510*/  LDGSTS.E.BYPASS.LTC128B.128 [R132+0x6080], [R6.64], !P4 ;  /* 0x0608000006847fae */ /* 0x0005e2000e101d52 */
[C---:B------:R-:W-:Y:S01]  /*1520*/  ISETP.LT.OR P4, PT, R0.reuse, 0x1, P0 ;  /* 0x000000010000780c */ /* 0x040fe20000781670 */
[----:B------:R-:W-:Y:S01]  /*1530*/  USHF.L.U64.HI UR4, UR4, UR21, UR5 ;  /* 0x0000001504047299 */ /* 0x000fe20008010205 */
[C---:B------:R-:W-:Y:S01]  /*1540*/  ISETP.LT.OR P5, PT, R0.reuse, 0x41, P5 ;  /* 0x000000410000780c */ /* 0x040fe20002fa1670 */
[----:B------:R-:W-:Y:S01]  /*1550*/  IMAD.U32 R12, RZ, RZ, UR23 ;  /* 0x00000017ff0c7e24 */ /* 0x000fe2000f8e00ff */
[C---:B------:R-:W-:Y:S01]  /*1560*/  ISETP.LT.OR P2, PT, R0.reuse, 0x41, P2 ;  /* 0x000000410000780c */ /* 0x040fe20001741670 */
[----:B------:R-:W-:Y:S01]  /*1570*/  UIMAD UR4, UR4, UR10, URZ ;  /* 0x0000000a040472a4 */ /* 0x000fe2000f8e023f */
[----:B------:R-:W-:Y:S01]  /*1580*/  ISETP.LT.OR P0, PT, R0, 0x41, P0 ;  /* 0x000000410000780c */ /* 0x000fe20000701670 */
[----:B------:R3:W-:Y:S01]  /*1590*/  STL.64 [R1+0x70], R40 ;  /* 0x0000702801007387 */ /* 0x0007e20000100a00 */
[----:B------:R-:W-:Y:S01]  /*15a0*/  IADD3 R23, R41, UR22, RZ ;  /* 0x0000001629177c10 */ /* 0x000fe2000fffe0ff */
[----:B------:R-:W-:Y:S01]  /*15b0*/  UIMAD UR4, UR7, UR23, UR4 ;  /* 0x00000017070472a4 */ /* 0x000fe2000f8e0204 */
[----:B------:R-:W-:Y:S01]  /*15c0*/  IMAD R21, R18, c[0x0][0x238], RZ ;  /* 0x00008e0012157a24 */ /* 0x000fe200078e02ff */
[----:B------:R2:W-:Y:S01]  /*15d0*/  LDGSTS.E.BYPASS.LTC128B.128 [R132+0x8080], [R6.64+0x40], !P3 ;  /* 0x0808004006847fae */ /* 0x0005e2000d901d52 */
[----:B------:R-:W-:Y:S01]  /*15e0*/  ISETP.GE.AND P3, PT, R2, c[0x0][0x19c], PT ;  /* 0x0000670002007a0c */ /* 0x000fe20003f66270 */
[----:B------:R-:W-:Y:S01]  /*15f0*/  IMAD.WIDE.U32 R12, R12, UR10, R22 ;  /* 0x0000000a0c0c7c25 */ /* 0x000fe2000f8e0016 */
[----:B------:R-:W-:Y:S01]  /*1600*/  LEA.HI R3, R25, R136, RZ, 0x4 ;  /* 0x0000008819037211 */ /* 0x000fe200078f20ff */
[----:B------:R2:W-:Y:S01]  /*1610*/  LDGSTS.E.BYPASS.LTC128B.128 [R132+0xa080], [R6.64+0x80], !P4 ;  /* 0x0a08008006847fae */ /* 0x0005e2000e101d52 */
[C---:B------:R-:W-:Y:S01]  /*1620*/  ISETP.LT.OR P4, PT, R0.reuse, 0x1, P3 ;  /* 0x000000010000780c */ /* 0x040fe20001f81670 */
[----:B------:R-:W-:Y:S01]  /*1630*/  IMAD.WIDE.U32 R18, R35, c[0x0][0x238], R136 ;  /* 0x00008e0023127a25 */ /* 0x000fe200078e0088 */
[----:B------:R-:W-:Y:S01]  /*1640*/  ISETP.LT.OR P3, PT, R0, 0x41, P3 ;  /* 0x000000410000780c */ /* 0x000fe20001f61670 */
[----:B------:R4:W-:Y:S01]  /*1650*/  LDGSTS.E.BYPASS.LTC128B.128 [R132+0x7080], [R8.64], !P5 ;  /* 0x0708000008847fae */ /* 0x0009e2000e901d52 */
[----:B------:R-:W-:Y:S01]  /*1660*/  ISETP.GE.AND P5, PT, R37, c[0x0][0x19c], PT ;  /* 0x0000670025007a0c */ /* 0x000fe20003fa6270 */
[----:B------:R-:W-:Y:S01]  /*1670*/  IMAD R21, R35, c[0x0][0x23c], R21 ;  /* 0x00008f0023157a24 */ /* 0x000fe200078e0215 */
[----:B------:R-:W-:Y:S01]  /*1680*/  SHF.R.S32.HI R14, RZ, 0x4, R3 ;  /* 0x00000004ff0e7819 */ /* 0x000fe20000011403 */
[----:B------:R4:W-:Y:S01]  /*1690*/  LDGSTS.E.BYPASS.LTC128B.128 [R132+0x9080], [R8.64+0x40], !P2 ;  /* 0x0908004008847fae */ /* 0x0009e2000d101d52 */
[----:B------:R-:W-:Y:S01]  /*16a0*/  IMAD.MOV.U32 R223, RZ, RZ, 0x20 ;  /* 0x00000020ffdf7424 */ /* 0x000fe200078e00ff */
[----:B------:R-:W-:Y:S01]  /*16b0*/  CS2R R66, SRZ ;  /* 0x0000000000427805 */ /* 0x000fe2000001ff00 */
[----:B------:R-:W-:Y:S01]  /*16c0*/  IMAD.U32 R244, RZ, RZ, UR25 ;  /* 0x00000019fff47e24 */ /* 0x000fe2000f8e00ff */
[----:B------:R4:W-:Y:S01]  /*16d0*/  LDGSTS.E.BYPASS.LTC128B.128 [R132+0xb080], [R8.64+0x80], !P0 ;  /* 0x0b08008008847fae */ /* 0x0009e2000c101d52 */
[----:B------:R-:W-:Y:S01]  /*16e0*/  ISETP.GE.AND P0, PT, R16, c[0x0][0x19c], PT ;  /* 0x0000670010007a0c */ /* 0x000fe20003f06270 */
[----:B------:R-:W-:Y:S01]  /*16f0*/  IMAD.MOV.U32 R225, RZ, RZ, 0x10 ;  /* 0x00000010ffe17424 */ /* 0x000fe200078e00ff */
[----:B------:R-:W-:Y:S01]  /*1700*/  CS2R R64, SRZ ;  /* 0x0000000000407805 */ /* 0x000fe2000001ff00 */
[----:B------:R5:W-:Y:S01]  /*1710*/  STL [R1+0x98], R36 ;  /* 0x0000982401007387 */ /* 0x000be20000100800 */
[C---:B------:R-:W-:Y:S01]  /*1720*/  ISETP.LT.OR P6, PT, R0.reuse, 0x1, P0 ;  /* 0x000000010000780c */ /* 0x040fe200007c1670 */
[----:B------:R-:W-:Y:S01]  /*1730*/  CS2R R62, SRZ ;  /* 0x00000000003e7805 */ /* 0x000fe2000001ff00 */
[C---:B------:R-:W-:Y:S01]  /*1740*/  ISETP.LT.OR P0, PT, R0.reuse, 0x41, P0 ;  /* 0x000000410000780c */ /* 0x040fe20000701670 */
[----:B------:R-:W0:Y:S01]  /*1750*/  LDGDEPBAR ;  /* 0x00000000000079af */ /* 0x000e220000000000 */
[----:B------:R-:W-:Y:S01]  /*1760*/  CS2R R60, SRZ ;  /* 0x00000000003c7805 */ /* 0x000fe2000001ff00 */
[----:B------:R-:W-:Y:S01]  /*1770*/  CS2R R58, SRZ ;  /* 0x00000000003a7805 */ /* 0x000fe2000001ff00 */
[----:B------:R-:W-:Y:S01]  /*1780*/  CS2R R56, SRZ ;  /* 0x0000000000387805 */ /* 0x000fe2000001ff00 */
[----:B------:R-:W-:Y:S01]  /*1790*/  STL [R1+0x64], R37 ;  /* 0x0000642501007387 */ /* 0x000fe20000100800 */
[----:B------:R-:W-:Y:S01]  /*17a0*/  CS2R R54, SRZ ;  /* 0x0000000000367805 */ /* 0x000fe2000001ff00 */
[----:B------:R-:W-:Y:S01]  /*17b0*/  CS2R R52, SRZ ;  /* 0x0000000000347805 */ /* 0x000fe2000001ff00 */
[----:B--2---:R-:W-:Y:S01]  /*17c0*/  IMAD.IADD R7, R19, 0x1, R21 ;  /* 0x0000000113077824 */ /* 0x004fe200078e0215 */
[----:B------:R2:W-:Y:S01]  /*17d0*/  LDGSTS.E.BYPASS.LTC128B.128 [R132+0x80], [R4.64], !P4 ;  /* 0x0008000004847fae */ /* 0x0005e2000e101d52 */
[C---:B------:R-:W-:Y:S01]  /*17e0*/  ISETP.LT.OR P4, PT, R0.reuse, 0x1, P5 ;  /* 0x000000010000780c */ /* 0x040fe20002f81670 */
[----:B------:R-:W-:Y:S01]  /*17f0*/  IMAD.MOV.U32 R6, RZ, RZ, R18 ;  /* 0x000000ffff067224 */ /* 0x000fe200078e0012 */
[----:B------:R-:W-:Y:S01]  /*1800*/  ISETP.LT.OR P5, PT, R0, 0x41, P5 ;  /* 0x000000410000780c */ /* 0x000fe20002fa1670 */
[----:B------:R-:W-:Y:S01]  /*1810*/  STL [R1+0x48], R132 ;  /* 0x0000488401007387 */ /* 0x000fe20000100800 */
[----:B------:R-:W-:Y:S01]  /*1820*/  IMAD.U32 R0, RZ, RZ, UR9 ;  /* 0x00000009ff007e24 */ /* 0x000fe2000f8e00ff */
[----:B------:R-:W-:Y:S01]  /*1830*/  CS2R R50, SRZ ;  /* 0x0000000000327805 */ /* 0x000fe2000001ff00 */
[----:B------:R-:W-:Y:S01]  /*1840*/  CS2R R48, SRZ ;  /* 0x0000000000307805 */ /* 0x000fe2000001ff00 */
[----:B------:R2:W-:Y:S01]  /*1850*/  STL.64 [R1+0x68], R22 ;  /* 0x0000681601007387 */ /* 0x0005e20000100a00 */
[----:B------:R-:W-:Y:S01]  /*1860*/  IMAD.WIDE.U32 R134, R0, c[0x0][0x240], R6 ;  /* 0x0000900000867a25 */ /* 0x000fe200078e0006 */
[----:B------:R-:W-:Y:S01]  /*1870*/  LOP3.LUT R0, R24, 0xfffffff8, RZ, 0xc0, !PT ;  /* 0xfffffff818007812 */ /* 0x000fe200078ec0ff */
[----:B------:R-:W-:Y:S01]  /*1880*/  CS2R R46, SRZ ;  /* 0x00000000002e7805 */ /* 0x000fe2000001ff00 */
[----:B----4-:R-:W-:Y:S01]  /*1890*/  IADD3 R8, R13, UR4, RZ ;  /* 0x000000040d087c10 */ /* 0x010fe2000fffe0ff */
[----:B------:R-:W-:Y:S01]  /*18a0*/  ULDC UR4, c[0x0][0x168] ;  /* 0x00005a0000047ab9 */ /* 0x000fe20000000800 */
[C---:B------:R-:W-:Y:S01]  /*18b0*/  LEA.HI R9, R3.reuse, R14, RZ, 0x1 ;  /* 0x0000000e03097211 */ /* 0x040fe200078f08ff */
[----:B------:R-:W-:Y:S01]  /*18c0*/  UIADD3 UR4, -UR13, UR4, URZ ;  /* 0x000000040d047290 */ /* 0x000fe2000fffe13f */
[----:B------:R4:W-:Y:S01]  /*18d0*/  LDGSTS.E.BYPASS.LTC128B.128 [R132+0x2080], [R4.64+0x40], !P6 ;  /* 0x0208004004847fae */ /* 0x0009e2000f101d52 */
[----:B------:R-:W-:Y:S01]  /*18e0*/  LOP3.LUT R3, R3, 0xfffffff0, RZ, 0xc0, !PT ;  /* 0xfffffff003037812 */ /* 0x000fe200078ec0ff */
[----:B------:R-:W-:Y:S01]  /*18f0*/  CS2R R44, SRZ ;  /* 0x00000000002c7805 */ /* 0x000fe2000001ff00 */
[----:B-1----:R-:W-:Y:S01]  /*1900*/  CS2R R42, SRZ ;  /* 0x00000000002a7805 */ /* 0x002fe2000001ff00 */
[----:B------:R4:W-:Y:S01]  /*1910*/  LDGSTS.E.BYPASS.LTC128B.128 [R132+0x4080], [R4.64+0x80], !P4 ;  /* 0x0408008004847fae */ /* 0x0009e2000e101d52 */
[C---:B------:R-:W-:Y:S01]  /*1920*/  ISETP.GE.AND P4, PT, R2.reuse, c[0x0][0x16c], PT ;  /* 0x00005b0002007a0c */ /* 0x040fe20003f86270 */
[----:B---3--:R-:W-:Y:S01]  /*1930*/  CS2R R40, SRZ ;  /* 0x0000000000287805 */ /* 0x008fe2000001ff00 */
[----:B------:R-:W-:Y:S01]  /*1940*/  ULDC UR23, c[0x0][0x2a8] ;  /* 0x0000aa0000177ab9 */ /* 0x000fe20000000800 */
[----:B------:R1:W-:Y:S01]  /*1950*/  LDGSTS.E.BYPASS.LTC128B.128 [R132+0x1080], [R10.64], !P3 ;  /* 0x010800000a847fae */ /* 0x0003e2000d901d52 */
[C---:B------:R-:W-:Y:S01]  /*1960*/  @!P1 LEA R28, P3, R29.reuse, c[0x0][0x258], 0x2 ;  /* 0x000096001d1c9a11 */ /* 0x040fe200078610ff */
[----:B------:R-:W-:Y:S01]  /*1970*/  ULDC UR7, c[0x0][0x290] ;  /* 0x0000a40000077ab9 */ /* 0x000fe20000000800 */
[----:B------:R-:W-:Y:S01]  /*1980*/  SEL R35, RZ, 0x1, P4 ;  /* 0x00000001ff237807 */ /* 0x000fe20002000000 */
[----:B------:R1:W-:Y:S01]  /*1990*/  LDGSTS.E.BYPASS.LTC128B.128 [R132+0x3080], [R10.64+0x40], !P0 ;  /* 0x030800400a847fae */ /* 0x0003e2000c101d52 */
[----:B------:R-:W-:Y:S01]  /*19a0*/  ISETP.GE.AND P0, PT, R2, c[0x0][0x1fc], PT ;  /* 0x00007f0002007a0c */ /* 0x000fe20003f06270 */
[----:B------:R-:W-:Y:S01]  /*19b0*/  ULDC UR22, c[0x0][0x2a0] ;  /* 0x0000a80000167ab9 */ /* 0x000fe20000000800 */
[----:B------:R-:W-:Y:S01]  /*19c0*/  @!P1 LEA.HI.X R29, R29, c[0x0][0x25c], R30, 0x2, P3 ;  /* 0x000097001d1d9a11 */ /* 0x000fe200018f141e */
[----:B------:R1:W-:Y:S01]  /*19d0*/  LDGSTS.E.BYPASS.LTC128B.128 [R132+0x5080], [R10.64+0x80], !P5 ;  /* 0x050800800a847fae */ /* 0x0003e2000e901d52 */
[----:B-----5:R-:W-:Y:S01]  /*19e0*/  SEL R36, RZ, 0x1, P0 ;  /* 0x00000001ff247807 */ /* 0x020fe20000000000 */
[----:B------:R-:W-:Y:S01]  /*19f0*/  ULDC UR21, c[0x0][0x2a0] ;  /* 0x0000a80000157ab9 */ /* 0x000fe20000000800 */
[C---:B--2---:R-:W-:Y:S01]  /*1a00*/  LEA R22, P2, R12.reuse, c[0x0][0x1f0], 0x1 ;  /* 0x00007c000c167a11 */ /* 0x044fe200078408ff */
[----:B------:R-:W0:Y:S01]  /*1a10*/  LDGDEPBAR ;  /* 0x00000000000079af */ /* 0x000e220000000000 */
[----:B------:R-:W-:Y:S01]  /*1a20*/  LEA R30, P0, R31, c[0x0][0x280], 0x2 ;  /* 0x0000a0001f1e7a11 */ /* 0x000fe200078010ff */
[----:B------:R-:W-:Y:S01]  /*1a30*/  UISETP.GT.AND UP4, UPT, UR8, -0x1, UPT ;  /* 0xffffffff0800788c */ /* 0x000fe2000bf84270 */
[----:B------:R-:W-:Y:S01]  /*1a40*/  LEA.HI.X R23, R12, c[0x0][0x1f4], R8, 0x1, P2 ;  /* 0x00007d000c177a11 */ /* 0x000fe200010f0c08 */
[----:B------:R-:W-:Y:S01]  /*1a50*/  STL.64 [R1+0x80], R134 ;  /* 0x0000808601007387 */ /* 0x000fe20000100a00 */
[----:B------:R-:W-:Y:S01]  /*1a60*/  LEA R18, P2, R15, c[0x0][0x160], 0x1 ;  /* 0x000058000f127a11 */ /* 0x000fe200078408ff */
[----:B------:R-:W-:Y:S01]  /*1a70*/  ULDC UR13, c[0x0][0x168] ;  /* 0x00005a00000d7ab9 */ /* 0x000fe20000000800 */
[----:B------:R-:W-:Y:S01]  /*1a80*/  LOP3.LUT R8, R9, 0xfffffffe, RZ, 0xc0, !PT ;  /* 0xfffffffe09087812 */ /* 0x000fe200078ec0ff */
[----:B------:R-:W-:Y:S01]  /*1a90*/  UISETP.LE.AND UP3, UPT, UR26, UR23, UPT ;  /* 0x000000171a00728c */ /* 0x000fe2000bf63270 */
[----:B------:R-:W-:Y:S01]  /*1aa0*/  LEA.HI.X R19, R15, c[0x0][0x164], R17, 0x1, P2 ;  /* 0x000059000f137a11 */ /* 0x000fe200010f0c11 */
[----:B------:R-:W-:Y:S01]  /*1ab0*/  ULOP3.LUT UR22, URZ, UR22, URZ, 0x33, !UPT ;  /* 0x000000163f167292 */ /* 0x000fe2000f8e333f */
[----:B------:R-:W-:Y:S01]  /*1ac0*/  ISETP.LT.AND P2, PT, R38, UR4, PT ;  /* 0x0000000426007c0c */ /* 0x000fe2000bf41270 */
[C---:B----4-:R-:W-:Y:S01]  /*1ad0*/  IMAD.IADD R5, R136.reuse, 0x1, -R0 ;  /* 0x0000000188057824 */ /* 0x050fe200078e0a00 */
[----:B------:R-:W-:Y:S01]  /*1ae0*/  LEA.HI.X R31, R31, c[0x0][0x284], R34, 0x2, P0 ;  /* 0x0000a1001f1f7a11 */ /* 0x000fe200000f1422 */
[----:B------:R-:W-:Y:S01]  /*1af0*/  IMAD.IADD R0, R136, 0x1, -R3 ;  /* 0x0000000188007824 */ /* 0x000fe200078e0a03 */
[----:B------:R-:W-:Y:S01]  /*1b00*/  ISETP.GE.OR P6, PT, R2, c[0x0][0x1fc], !P2 ;  /* 0x00007f0002007a0c */ /* 0x000fe200057c6670 */
[----:B------:R-:W-:Y:S01]  /*1b10*/  IMAD.IADD R21, R14, 0x1, -R8 ;  /* 0x000000010e157824 */ /* 0x000fe200078e0a08 */
[----:B------:R-:W-:Y:S01]  /*1b20*/  SHF.R.S32.HI R2, RZ, 0x1f, R20 ;  /* 0x0000001fff027819 */ /* 0x000fe20000011414 */
[----:B------:R-:W-:Y:S01]  /*1b30*/  ULOP3.LUT UR21, URZ, UR21, URZ, 0x33, !UPT ;  /* 0x000000153f157292 */ /* 0x000fe2000f8e333f */
[----:B------:R-:W-:Y:S01]  /*1b40*/  LEA.HI R8, R5, R5, RZ, 0x1 ;  /* 0x0000000505087211 */ /* 0x000fe200078f08ff */
[----:B------:R-:W-:Y:S01]  /*1b50*/  ULDC UR11, c[0x0][0x168] ;  /* 0x00005a00000b7ab9 */ /* 0x000fe20000000800 */
[----:B------:R-:W-:-:S02]  /*1b60*/  LEA.HI R2, R2, R20, RZ, 0x2 ;  /* 0x0000001402027211 */ /* 0x000fc400078f10ff */
[----:B------:R-:W-:Y:S01]  /*1b70*/  SHF.R.S32.HI R4, RZ, 0x1f, R0 ;  /* 0x0000001fff047819 */ /* 0x000fe20000011400 */
[----:B------:R-:W-:-:S04]  /*1b80*/  DEPBAR.LE SB0, 0x1 ;  /* 0x000080400000791a */ /* 0x000fc80000000000 */
[----:B------:R-:W-:Y:S02]  /*1b90*/  LOP3.LUT R2, R2, 0x1ffffffc, RZ, 0xc0, !PT ;  /* 0x1ffffffc02027812 */ /* 0x000fe400078ec0ff */
[----:B------:R-:W-:Y:S02]  /*1ba0*/  LOP3.LUT R3, R8, 0x7fffffe, RZ, 0xc0, !PT ;  /* 0x07fffffe08037812 */ /* 0x000fe400078ec0ff */
[-C--:B-1----:R-:W-:Y:S01]  /*1bb0*/  LEA.HI R10, R0, R0.reuse, RZ, 0x1 ;  /* 0x00000000000a7211 */ /* 0x082fe200078f08ff */
[----:B------:R-:W-:Y:S01]  /*1bc0*/  IMAD.IADD R17, R20, 0x1, -R2 ;  /* 0x0000000114117824 */ /* 0x000fe200078e0a02 */
[----:B------:R-:W-:Y:S01]  /*1bd0*/  LEA.HI R9, R4, R0, RZ, 0x3 ;  /* 0x0000000004097211 */ /* 0x000fe200078f18ff */
[----:B------:R-:W-:Y:S01]  /*1be0*/  IMAD.IADD R7, R5, 0x1, -R3 ;  /* 0x0000000105077824 */ /* 0x000fe200078e0a03 */
[----:B------:R-:W-:Y:S01]  /*1bf0*/  LOP3.LUT R6, R10, 0x7fffffe, RZ, 0xc0, !PT ;  /* 0x07fffffe0a067812 */ /* 0x000fe200078ec0ff */
[----:B------:R-:W-:Y:S01]  /*1c00*/  IMAD R2, R21, 0x4, R20 ;  /* 0x0000000415027824 */ /* 0x000fe200078e0214 */
[----:B------:R-:W-:-:S02]  /*1c10*/  LOP3.LUT R4, R9, 0xfffffff8, RZ, 0xc0, !PT ;  /* 0xfffffff809047812 */ /* 0x000fc400078ec0ff */
[----:B------:R-:W-:Y:S01]  /*1c20*/  LOP3.LUT R3, R26, 0xffffffe0, RZ, 0xc0, !PT ;  /* 0xffffffe01a037812 */ /* 0x000fe200078ec0ff */
[----:B------:R-:W-:Y:S01]  /*1c30*/  IMAD R13, R2, 0x8, R7 ;  /* 0x00000008020d7824 */ /* 0x000fe200078e0207 */
[----:B------:R-:W-:Y:S01]  /*1c40*/  SHF.R.S32.HI R2, RZ, 0x1, R8 ;  /* 0x00000001ff027819 */ /* 0x000fe20000011408 */
[C---:B------:R-:W-:Y:S01]  /*1c50*/  IMAD.IADD R12, R0.reuse, 0x1, -R6 ;  /* 0x00000001000c7824 */ /* 0x040fe200078e0a06 */
[----:B------:R-:W-:Y:S01]  /*1c60*/  BAR.SYNC.DEFER_BLOCKING 0x0 ;  /* 0x0000000000007b1d */ /* 0x000fe20000010000 */
[----:B------:R-:W-:Y:S01]  /*1c70*/  IMAD.IADD R14, R0, 0x1, -R4 ;  /* 0x00000001000e7824 */ /* 0x000fe200078e0a04 */
[----:B------:R-:W-:Y:S01]  /*1c80*/  LOP3.LUT P0, RZ, R2, 0x2, RZ, 0xc0, !PT ;  /* 0x0000000202ff7812 */ /* 0x000fe2000780c0ff */
[----:B------:R-:W-:Y:S01]  /*1c90*/  IMAD.SHL.U32 R0, R5, 0x40, RZ ;  /* 0x0000004005007824 */ /* 0x000fe200078e00ff */
[----:B------:R-:W-:Y:S01]  /*1ca0*/  ISETP.GE.AND P3, PT, R37, c[0x0][0x16c], PT ;  /* 0x00005b0025007a0c */ /* 0x000fe20003f66270 */
[----:B------:R-:W-:Y:S01]  /*1cb0*/  IMAD.SHL.U32 R4, R33, 0x10, RZ ;  /* 0x0000001021047824 */ /* 0x000fe200078e00ff */
[----:B------:R-:W-:Y:S01]  /*1cc0*/  ISETP.GE.AND P5, PT, R16, c[0x0][0x16c], PT ;  /* 0x00005b0010007a0c */ /* 0x000fe20003fa6270 */
[----:B------:R-:W-:Y:S01]  /*1cd0*/  IMAD.SHL.U32 R2, R2, 0x40, RZ ;  /* 0x0000004002027824 */ /* 0x000fe200078e00ff */
[----:B------:R-:W-:Y:S01]  /*1ce0*/  LOP3.LUT R0, R0, 0x1c0, RZ, 0xc0, !PT ;  /* 0x000001c000007812 */ /* 0x000fe200078ec0ff */
[----:B------:R-:W-:Y:S01]  /*1cf0*/  IMAD.IADD R11, R136, 0x1, -R3 ;  /* 0x00000001880b7824 */ /* 0x000fe200078e0a03 */
[----:B------:R-:W-:-:S02]  /*1d00*/  SEL R15, RZ, 0x4, P3 ;  /* 0x00000004ff0f7807 */ /* 0x000fc40001800000 */
[----:B------:R-:W-:Y:S02]  /*1d10*/  LOP3.LUT R4, R0, 0x30, R4, 0xf8, !PT ;  /* 0x0000003000047812 */ /* 0x000fe400078ef804 */
[----:B------:R-:W-:Y:S02]  /*1d20*/  SHF.R.U32.HI R7, RZ, 0x3, R0 ;  /* 0x00000003ff077819 */ /* 0x000fe40000011600 */
[----:B------:R-:W-:Y:S02]  /*1d30*/  LOP3.LUT R0, R2, 0xc0, RZ, 0xc0, !PT ;  /* 0x000000c002007812 */ /* 0x000fe400078ec0ff */
[--C-:B------:R-:W-:Y:S02]  /*1d40*/  LOP3.LUT R4, R4, 0x8, R24.reuse, 0xf8, !PT ;  /* 0x0000000804047812 */ /* 0x100fe400078ef818 */
[----:B------:R-:W-:Y:S02]  /*1d50*/  LOP3.LUT R5, R0, 0x8, R24, 0xf8, !PT ;  /* 0x0000000800057812 */ /* 0x000fe400078ef818 */
[----:B------:R-:W-:-:S02]  /*1d60*/  SHF.R.U32.HI R2, RZ, 0x3, R0 ;  /* 0x00000003ff027819 */ /* 0x000fc40000011600 */
[----:B------:R-:W-:Y:S02]  /*1d70*/  LOP3.LUT R213, R4, R7, RZ, 0x3c, !PT ;  /* 0x0000000704d57212 */ /* 0x000fe400078e3cff */
[----:B------:R-:W-:Y:S02]  /*1d80*/  LOP3.LUT R2, R5, R2, RZ, 0x3c, !PT ;  /* 0x0000000205027212 */ /* 0x000fe400078e3cff */
[--C-:B------:R-:W-:Y:S01]  /*1d90*/  SHF.R.S32.HI R4, RZ, 0x1, R10.reuse ;  /* 0x00000001ff047819 */ /* 0x100fe2000001140a */
[----:B------:R-:W-:Y:S01]  /*1da0*/  IMAD R213, R21, 0x200, R213 ;  /* 0x0000020015d57824 */ /* 0x000fe200078e02d5 */
[----:B------:R-:W-:Y:S01]  /*1db0*/  SHF.R.S32.HI R0, RZ, 0x1f, R10 ;  /* 0x0000001fff007819 */ /* 0x000fe2000001140a */
[----:B------:R-:W-:Y:S01]  /*1dc0*/  IMAD.U32 R2, R13, 0x20, R2 ;  /* 0x000000200d027824 */ /* 0x000fe200078e0002 */
[----:B------:R-:W-:Y:S01]  /*1dd0*/  SHF.R.S32.HI R3, RZ, 0x1f, R11 ;  /* 0x0000001fff037819 */ /* 0x000fe2000001140b */
[----:B------:R-:W-:Y:S01]  /*1de0*/  IMAD.SHL.U32 R213, R213, 0x2, RZ ;  /* 0x00000002d5d57824 */ /* 0x000fe200078e00ff */
[----:B------:R-:W-:Y:S01]  /*1df0*/  LEA.HI R5, R0, R4, RZ, 0x2 ;  /* 0x0000000400057211 */ /* 0x000fe200078f10ff */
[----:B------:R-:W-:Y:S01]  /*1e00*/  IMAD.SHL.U32 R214, R2, 0x2, RZ ;  /* 0x0000000202d67824 */ /* 0x000fe200078e00ff */
[----:B------:R-:W-:Y:S01]  /*1e10*/  SEL R0, R223, 0xffffffe0, !P0 ;  /* 0xffffffe0df007807 */ /* 0x000fe20004000000 */
[----:B------:R-:W-:Y:S01]  /*1e20*/  IMAD.SHL.U32 R2, R21, 0x10, RZ ;  /* 0x0000001015027824 */ /* 0x000fe200078e00ff */
[----:B------:R-:W-:-:S02]  /*1e30*/  ISETP.GE.AND P4, PT, R16, c[0x0][0x1fc], PT ;  /* 0x00007f0010007a0c */ /* 0x000fc40003f86270 */
[----:B------:R-:W-:Y:S01]  /*1e40*/  ISETP.GE.OR P3, PT, R16, c[0x0][0x1fc], !P2 ;  /* 0x00007f0010007a0c */ /* 0x000fe20005766670 */
[----:B------:R-:W-:Y:S01]  /*1e50*/  IMAD.IADD R215, R214, 0x1, R0 ;  /* 0x00000001d6d77824 */ /* 0x000fe200078e0200 */
[----:B------:R-:W-:Y:S01]  /*1e60*/  LEA.HI R16, R3, R11, RZ, 0x2 ;  /* 0x0000000b03107211 */ /* 0x000fe200078f10ff */
[----:B------:R-:W1:Y:S01]  /*1e70*/  LDSM.16.M88.4 R164, [R214+0x6080] ;  /* 0x00608000d6a4783b */ /* 0x000e620000000200 */
[----:B------:R-:W-:Y:S02]  /*1e80*/  SHF.R.S32.HI R3, RZ, 0x3, R9 ;  /* 0x00000003ff037819 */ /* 0x000fe40000011409 */
[----:B------:R-:W-:Y:S01]  /*1e90*/  SEL R8, RZ, 0x2, P5 ;  /* 0x00000002ff087807 */ /* 0x000fe20002800000 */
[----:B------:R-:W2:Y:S01]  /*1ea0*/  LDSM.16.M88.4 R168, [R214+0x7080] ;  /* 0x00708000d6a8783b */ /* 0x000ea20000000200 */
[----:B------:R-:W-:Y:S01]  /*1eb0*/  SEL R7, RZ, 0xffffffff, P4 ;  /* 0xffffffffff077807 */ /* 0x000fe20002000000 */
[C---:B------:R-:W-:Y:S01]  /*1ec0*/  IMAD R12, R3.reuse, 0x8, R12 ;  /* 0x00000008030c7824 */ /* 0x040fe200078e020c */
[----:B------:R-:W-:Y:S01]  /*1ed0*/  LOP3.LUT R6, R16, 0x7ffffffc, RZ, 0xc0, !PT ;  /* 0x7ffffffc10067812 */ /* 0x000fe200078ec0ff */
[----:B------:R-:W3:Y:S01]  /*1ee0*/  LDSM.16.M88.4 R172, [R215+0x6080] ;  /* 0x00608000d7ac783b */ /* 0x000ee20000000200 */
[----:B------:R-:W-:Y:S01]  /*1ef0*/  IMAD R218, R3, 0x200, R27 ;  /* 0x0000020003da7824 */ /* 0x000fe200078e021b */
[----:B------:R-:W-:-:S02]  /*1f00*/  IADD3 R3, R15, R8, R35 ;  /* 0x000000080f037210 */ /* 0x000fc40007ffe023 */
[----:B------:R-:W4:Y:S01]  /*1f10*/  LDSM.16.M88.4 R176, [R215+0x7080] ;  /* 0x00708000d7b0783b */ /* 0x000f220000000200 */
[----:B------:R-:W-:Y:S01]  /*1f20*/  ISETP.GE.AND P0, PT, R37, c[0x0][0x1fc], PT ;  /* 0x00007f0025007a0c */ /* 0x000fe20003f06270 */
[----:B------:R-:W-:Y:S01]  /*1f30*/  IMAD.IADD R11, R11, 0x1, -R6 ;  /* 0x000000010b0b7824 */ /* 0x000fe200078e0a06 */
[----:B------:R-:W-:Y:S01]  /*1f40*/  LOP3.LUT P4, RZ, R3, 0x1, RZ, 0xc0, !PT ;  /* 0x0000000103ff7812 */ /* 0x000fe2000788c0ff */
[----:B------:R-:W1:Y:S01]  /*1f50*/  LDSM.16.M88.4 R180, [R214+0x8080] ;  /* 0x00808000d6b4783b */ /* 0x000e620000000200 */
[----:B------:R-:W-:Y:S01]  /*1f60*/  SEL R6, RZ, 0x4, P0 ;  /* 0x00000004ff067807 */ /* 0x000fe20000000000 */
[----:B------:R-:W-:Y:S01]  /*1f70*/  IMAD R11, R17, 0x4, R11 ;  /* 0x00000004110b7824 */ /* 0x000fe200078e020b */
[C---:B------:R-:W-:Y:S01]  /*1f80*/  ISETP.GE.OR P4, PT, R38.reuse, UR4, !P4 ;  /* 0x0000000426007c0c */ /* 0x040fe2000e786670 */
[----:B------:R-:W1:Y:S01]  /*1f90*/  LDSM.16.M88.4 R184, [R214+0x9080] ;  /* 0x00908000d6b8783b */ /* 0x000e620000000200 */
[----:B------:R-:W-:Y:S02]  /*1fa0*/  LOP3.LUT P0, RZ, R3, 0x2, RZ, 0xc0, !PT ;  /* 0x0000000203ff7812 */ /* 0x000fe4000780c0ff */
[----:B------:R-:W-:Y:S01]  /*1fb0*/  LEA.HI R0, R25, R136, RZ, 0x7 ;  /* 0x0000008819007211 */ /* 0x000fe200078f38ff */
[----:B------:R-:W1:Y:S01]  /*1fc0*/  LDSM.16.M88.4 R188, [R215+0x8080] ;  /* 0x00808000d7bc783b */ /* 0x000e620000000200 */
[----:B------:R-:W-:-:S02]  /*1fd0*/  ISETP.GE.OR P0, PT, R38, UR4, !P0 ;  /* 0x0000000426007c0c */ /* 0x000fc4000c706670 */
[----:B------:R-:W-:Y:S01]  /*1fe0*/  SEL R20, RZ, 0xffffffff, P5 ;  /* 0xffffffffff147807 */ /* 0x000fe20002800000 */
[----:B------:R-:W1:Y:S01]  /*1ff0*/  LDSM.16.M88.4 R192, [R215+0x9080] ;  /* 0x00908000d7c0783b */ /* 0x000e620000000200 */
[----:B------:R-:W-:Y:S02]  /*2000*/  SHF.R.U32.HI R8, RZ, 0x4, R0 ;  /* 0x00000004ff087819 */ /* 0x000fe40000011600 */
[----:B------:R-:W-:Y:S01]  /*2010*/  LOP3.LUT R2, R2, 0x10, RZ, 0xc0, !PT ;  /* 0x0000001002027812 */ /* 0x000fe200078ec0ff */
[----:B------:R-:W1:Y:S01]  /*2020*/  LDSM.16.M88.4 R196, [R214+0xa080] ;  /* 0x00a08000d6c4783b */ /* 0x000e620000000200 */
[----:B------:R-:W-:Y:S02]  /*2030*/  ISETP.GE.OR P2, PT, R37, c[0x0][0x1fc], !P2 ;  /* 0x00007f0025007a0c */ /* 0x000fe40005746670 */
[----:B------:R-:W-:Y:S01]  /*2040*/  LOP3.LUT P5, RZ, R14, 0x4, RZ, 0xc0, !PT ;  /* 0x000000040eff7812 */ /* 0x000fe200078ac0ff */
[----:B------:R-:W1:Y:S03]  /*2050*/  LDSM.16.M88.4 R200, [R214+0xb080] ;  /* 0x00b08000d6c8783b */ /* 0x000e660000000200 */
[----:B------:R-:W-:Y:S01]  /*2060*/  SEL R223, R223, 0xffffffe0, !P5 ;  /* 0xffffffe0dfdf7807 */ /* 0x000fe20006800000 */
[----:B------:R-:W1:Y:S04]  /*2070*/  LDSM.16.M88.4 R204, [R215+0xa080] ;  /* 0x00a08000d7cc783b */ /* 0x000e680000000200 */
[----:B------:R-:W1:Y:S04]  /*2080*/  LDSM.16.M88.4 R208, [R215+0xb080] ;  /* 0x00b08000d7d0783b */ /* 0x000e680000000200 */
[----:B------:R-:W-:Y:S06]  /*2090*/  BAR.SYNC.DEFER_BLOCKING 0x0 ;  /* 0x0000000000007b1d */ /* 0x000fec0000010000 */
[----:B------:R-:W-:Y:S01]  /*20a0*/  @!PT LDS RZ, [RZ] ;  /* 0x00000000fffff984 */ /* 0x000fe20000000800 */
[----:B------:R-:W-:Y:S01]  /*20b0*/  @!PT LDS RZ, [RZ] ;  /* 0x00000000fffff984 */ /* 0x000fe20000000800 */
[----:B------:R-:W-:Y:S01]  /*20c0*/  @!PT LDS RZ, [RZ] ;  /* 0x00000000fffff984 */ /* 0x000fe20000000800 */
[----:B------:R1:W-:Y:S01]  /*20d0*/  LDGSTS.E.BYPASS.LTC128B.128 [R132+0x6080], [R18.64], !P4 ;  /* 0x0608000012847fae */ /* 0x0003e2000e101d52 */
[----:B------:R-:W-:-:S02]  /*20e0*/  LOP3.LUT P4, RZ, R3, 0x4, RZ, 0xc0, !PT ;  /* 0x0000000403ff7812 */ /* 0x000fc4000788c0ff */
[----:B------:R-:W-:Y:S01]  /*20f0*/  LOP3.LUT R3, R5, 0xfffffffc, RZ, 0xc0, !PT ;  /* 0xfffffffc05037812 */ /* 0x000fe200078ec0ff */
[----:B------:R-:W-:Y:S01]  /*2100*/  IMAD.SHL.U32 R5, R7, 0x2, RZ ;  /* 0x0000000207057824 */ /* 0x000fe200078e00ff */
[----:B------:R-:W-:Y:S01]  /*2110*/  ISETP.GE.OR P4, PT, R38, UR4, !P4 ;  /* 0x0000000426007c0c */ /* 0x000fe2000e786670 */
[----:B------:R1:W-:Y:S01]  /*2120*/  LDGSTS.E.BYPASS.LTC128B.128 [R132+0x7080], [R18.64+0x40], !P0 ;  /* 0x0708004012847fae */ /* 0x0003e2000c101d52 */
[----:B------:R-:W-:Y:S01]  /*2130*/  LOP3.LUT R7, R2, 0x8, R8, 0xf8, !PT ;  /* 0x0000000802077812 */ /* 0x000fe200078ef808 */
[----:B------:R-:W-:Y:S01]  /*2140*/  IMAD.IADD R0, R4, 0x1, -R3 ;  /* 0x0000000104007824 */ /* 0x000fe200078e0a03 */
[----:B------:R-:W-:Y:S01]  /*2150*/  LOP3.LUT R3, R5, 0x2, R36, 0xe2, !PT ;  /* 0x0000000205037812 */ /* 0x000fe200078ee224 */
[----:B------:R-:W-:Y:S01]  /*2160*/  IMAD.SHL.U32 R4, R20, 0x2, RZ ;  /* 0x0000000214047824 */ /* 0x000fe200078e00ff */
[----:B------:R-:W-:Y:S01]  /*2170*/  ULDC.64 UR4, c[0x0][0x240] ;  /* 0x0000900000047ab9 */ /* 0x000fe20000000a00 */
[----:B------:R-:W-:Y:S01]  /*2180*/  @!P1 IMAD.SHL.U32 R2, R136, 0x10, RZ ;  /* 0x0000001088029824 */ /* 0x000fe200078e00ff */
[----:B------:R-:W-:Y:S01]  /*2190*/  LOP3.LUT R3, R3, R6, RZ, 0xfc, !PT ;  /* 0x0000000603037212 */ /* 0x000fe200078efcff */
[----:B------:R-:W-:Y:S01]  /*21a0*/  UIMAD UR4, UR16, UR4, URZ ;  /* 0x00000004100472a4 */ /* 0x000fe2000f8e023f */
[----:B------:R-:W-:Y:S01]  /*21b0*/  LOP3.LUT R4, R4, 0x2, R35, 0xe2, !PT ;  /* 0x0000000204047812 */ /* 0x000fe200078ee223 */
[----:B------:R-:W-:Y:S01]  /*21c0*/  CS2R R38, SRZ ;  /* 0x0000000000267805 */ /* 0x000fe2000001ff00 */
[C---:B------:R-:W-:Y:S01]  /*21d0*/  LOP3.LUT P0, RZ, R0.reuse, 0x2, RZ, 0xc0, !PT ;  /* 0x0000000200ff7812 */ /* 0x040fe2000780c0ff */
[----:B------:R1:W-:Y:S01]  /*21e0*/  LDGSTS.E.BYPASS.LTC128B.128 [R132+0x8080], [R18.64+0x80], !P4 ;  /* 0x0808008012847fae */ /* 0x0003e2000e101d52 */
[----:B------:R-:W-:Y:S01]  /*21f0*/  IMAD.SHL.U32 R0, R0, 0x40, RZ ;  /* 0x0000004000007824 */ /* 0x000fe200078e00ff */
[----:B------:R-:W-:Y:S01]  /*2200*/  UIMAD UR27, UR9, UR5, UR4 ;  /* 0x00000005091b72a4 */ /* 0x000fe2000f8e0204 */
[----:B------:R-:W-:Y:S01]  /*2210*/  LOP3.LUT P4, RZ, R14, 0x2, RZ, 0xc0, !PT ;  /* 0x000000020eff7812 */ /* 0x000fe2000788c0ff */
[----:B------:R5:W-:Y:S01]  /*2220*/  @!P1 LDGSTS.E.BYPASS.LTC128B.128 [R2+0xf080], [R28.64] ;  /* 0x0f0800001c029fae */ /* 0x000be2000b901d52 */
[----:B------:R-:W-:Y:S01]  /*2230*/  CS2R R36, SRZ ;  /* 0x0000000000247805 */ /* 0x000fe2000001ff00 */
[----:B------:R-:W-:Y:S01]  /*2240*/  LOP3.LUT R0, R0, 0xc0, RZ, 0xc0, !PT ;  /* 0x000000c000007812 */ /* 0x000fe200078ec0ff */
[----:B------:R-:W-:Y:S01]  /*2250*/  UMOV UR4, URZ ;  /* 0x0000003f00047c82 */ /* 0x000fe20008000000 */
[----:B------:R1:W-:Y:S01]  /*2260*/  STL [R1+0x60], R4 ;  /* 0x0000600401007387 */ /* 0x0003e20000100800 */
[C---:B------:R-:W-:Y:S01]  /*2270*/  SEL R224, R225.reuse, 0xfffffff0, !P4 ;  /* 0xfffffff0e1e07807 */ /* 0x040fe20006000000 */
[----:B------:R-:W-:Y:S01]  /*2280*/  UMOV UR16, 0x1 ;  /* 0x0000000100107882 */ /* 0x000fe20000000000 */
[----:B------:R-:W-:Y:S01]  /*2290*/  SEL R225, R225, 0xfffffff0, !P0 ;  /* 0xfffffff0e1e17807 */ /* 0x000fe20004000000 */
[----:B------:R2:W-:Y:S01]  /*22a0*/  STL [R1+0x4c], R3 ;  /* 0x00004c0301007387 */ /* 0x0005e20000100800 */
[----:B------:R-:W-:-:S02]  /*22b0*/  USHF.L.U32 UR5, UR8, 0x7, URZ ;  /* 0x0000000708057899 */ /* 0x000fc4000800063f */
[----:B------:R-:W-:Y:S01]  /*22c0*/  UIMAD UR9, UR9, UR7, URZ ;  /* 0x00000007090972a4 */ /* 0x000fe2000f8e023f */
[----:B------:R-:W0:Y:S04]  /*22d0*/  LDGDEPBAR ;  /* 0x00000000000079af */ /* 0x000e280000000000 */
[----:B------:R3:W-:Y:S04]  /*22e0*/  LDGSTS.E.BYPASS.LTC128B.128 [R132+0xc080], [R22.64], !P6 ;  /* 0x0c08000016847fae */ /* 0x0007e8000f101d52 */
[----:B------:R3:W-:Y:S01]  /*22f0*/  LDGSTS.E.BYPASS.LTC128B.128 [R132+0xd080], [R22.64+0x40], !P3 ;  /* 0x0d08004016847fae */ /* 0x0007e2000d901d52 */
[----:B------:R-:W-:-:S03]  /*2300*/  ISETP.GE.AND P3, PT, R136, 0x10, PT ;  /* 0x000000108800780c */ /* 0x000fc60003f66270 */
[----:B------:R3:W-:Y:S01]  /*2310*/  LDGSTS.E.BYPASS.LTC128B.128 [R132+0xe080], [R22.64+0x80], !P2 ;  /* 0x0e08008016847fae */ /* 0x0007e2000d101d52 */
[----:B-----5:R-:W-:Y:S01]  /*2320*/  IMAD.SHL.U32 R2, R14, 0x40, RZ ;  /* 0x000000400e027824 */ /* 0x020fe200078e00ff */
[----:B-1----:R-:W-:-:S04]  /*2330*/  SHF.R.U32.HI R4, RZ, 0x3, R0 ;  /* 0x00000003ff047819 */ /* 0x002fc80000011600 */
[----:B------:R-:W-:Y:S01]  /*2340*/  LOP3.LUT R2, R2, 0x1c0, RZ, 0xc0, !PT ;  /* 0x000001c002027812 */ /* 0x000fe200078ec0ff */
[----:B--2---:R-:W-:Y:S01]  /*2350*/  IMAD.SHL.U32 R3, R21, 0x8, RZ ;  /* 0x0000000815037824 */ /* 0x004fe200078e00ff */
[----:B------:R-:W-:Y:S02]  /*2360*/  LOP3.LUT R212, R4, R0, R212, 0x1e, !PT ;  /* 0x0000000004d47212 */ /* 0x000fe400078e1ed4 */
[----:B------:R-:W-:Y:S02]  /*2370*/  SHF.R.U32.HI R5, RZ, 0x3, R2 ;  /* 0x00000003ff057819 */ /* 0x000fe40000011602 */
[----:B------:R-:W-:-:S04]  /*2380*/  LOP3.LUT R3, R3, 0x8, RZ, 0xc0, !PT ;  /* 0x0000000803037812 */ /* 0x000fc800078ec0ff */
[--C-:B------:R-:W-:Y:S02]  /*2390*/  LOP3.LUT R5, R5, R2, R3.reuse, 0x1e, !PT ;  /* 0x0000000205057212 */ /* 0x100fe400078e1e03 */
[C---:B------:R-:W-:Y:S02]  /*23a0*/  LOP3.LUT R2, R4.reuse, R7, R0, 0x1e, !PT ;  /* 0x0000000704027212 */ /* 0x040fe400078e1e00 */
[----:B------:R-:W-:Y:S01]  /*23b0*/  LOP3.LUT R3, R4, R0, R3, 0x1e, !PT ;  /* 0x0000000004037212 */ /* 0x000fe200078e1e03 */
[----:B------:R-:W-:Y:S01]  /*23c0*/  IMAD.SHL.U32 R0, R12, 0x20, RZ ;  /* 0x000000200c007824 */ /* 0x000fe200078e00ff */
[----:B------:R-:W-:Y:S01]  /*23d0*/  SHF.R.S32.HI R4, RZ, 0x2, R16 ;  /* 0x00000002ff047819 */ /* 0x000fe20000011410 */
[----:B------:R-:W-:Y:S02]  /*23e0*/  IMAD.IADD R218, R218, 0x1, R5 ;  /* 0x00000001dada7824 */ /* 0x000fe400078e0205 */
[----:B------:R-:W-:Y:S01]  /*23f0*/  IMAD.IADD R221, R0, 0x1, R2 ;  /* 0x0000000100dd7824 */ /* 0x000fe200078e0202 */
[----:B------:R-:W-:Y:S01]  /*2400*/  IADD3 R2, R135, UR27, RZ ;  /* 0x0000001b87027c10 */ /* 0x000fe2000fffe0ff */
[----:B------:R-:W-:Y:S01]  /*2410*/  IMAD R6, R32, 0x10, R4 ;  /* 0x0000001020067824 */ /* 0x000fe200078e0204 */
[----:B------:R-:W-:Y:S01]  /*2420*/  LEA R218, R218, 0x13480, 0x1 ;  /* 0x00013480dada7811 */ /* 0x000fe200078e08ff */
[----:B------:R-:W-:-:S02]  /*2430*/  IMAD R4, R32, 0x200, R0 ;  /* 0x0000020020047824 */ /* 0x000fc400078e0200 */
[----:B------:R-:W-:Y:S01]  /*2440*/  IMAD.IADD R212, R0, 0x1, R212 ;  /* 0x0000000100d47824 */ /* 0x000fe200078e02d4 */
[----:B------:R-:W-:Y:S01]  /*2450*/  STL [R1+0x30], R6 ;  /* 0x0000300601007387 */ /* 0x000fe20000100800 */
[----:B------:R-:W-:Y:S02]  /*2460*/  @!P3 IMAD.SHL.U32 R0, R136, 0x10, RZ ;  /* 0x000000108800b824 */ /* 0x000fe400078e00ff */
[----:B------:R-:W-:Y:S01]  /*2470*/  IMAD.IADD R222, R4, 0x1, R3 ;  /* 0x0000000104de7824 */ /* 0x000fe200078e0203 */
[----:B------:R1:W-:Y:S01]  /*2480*/  STL [R1+0x94], R2 ;  /* 0x0000940201007387 */ /* 0x0003e20000100800 */
[--C-:B------:R-:W-:Y:S01]  /*2490*/  IMAD R219, R223, 0x2, R218.reuse ;  /* 0x00000002dfdb7824 */ /* 0x100fe200078e02da */
[----:B------:R-:W-:Y:S01]  /*24a0*/  LEA R212, R212, 0x80, 0x1 ;  /* 0x00000080d4d47811 */ /* 0x000fe200078e08ff */
[----:B------:R-:W-:Y:S01]  /*24b0*/  IMAD.SHL.U32 R216, R222, 0x2, RZ ;  /* 0x00000002ded87824 */ /* 0x000fe200078e00ff */
[----:B------:R2:W-:Y:S01]  /*24c0*/  @!P3 LDGSTS.E.BYPASS.LTC128B.128 [R0+0xf280], [R30.64] ;  /* 0x0f2800001e00bfae */ /* 0x0005e2000b901d52 */
[----:B------:R-:W-:-:S02]  /*24d0*/  IMAD R220, R224, 0x2, R218 ;  /* 0x00000002e0dc7824 */ /* 0x000fc400078e02da */
[----:B------:R-:W-:Y:S01]  /*24e0*/  IMAD R224, R224, 0x2, R219 ;  /* 0x00000002e0e07824 */ /* 0x000fe200078e02db */
[----:B------:R-:W0:Y:S01]  /*24f0*/  LDGDEPBAR ;  /* 0x00000000000079af */ /* 0x000e220000000000 */
[----:B------:R-:W-:Y:S01]  /*2500*/  IADD3 R217, R216, 0xc080, RZ ;  /* 0x0000c080d8d97810 */ /* 0x000fe20007ffe0ff */
[----:B------:R-:W-:Y:S02]  /*2510*/  IMAD R223, R223, 0x2, R220 ;  /* 0x00000002dfdf7824 */ /* 0x000fe400078e02dc */
[----:B------:R-:W0:Y:S01]  /*2520*/  LDGDEPBAR ;  /* 0x00000000000079af */ /* 0x000e220000000000 */
[----:B------:R-:W-:Y:S02]  /*2530*/  IMAD.IADD R226, R222, 0x1, R225 ;  /* 0x00000001dee27824 */ /* 0x000fe400078e02e1 */
[----:B------:R-:W-:Y:S01]  /*2540*/  IMAD R217, R225, 0x2, R217 ;  /* 0x00000002e1d97824 */ /* 0x000fe200078e02d9 */
[----:B-1----:R-:W-:Y:S01]  /*2550*/  IADD3 R2, R132, 0x6080, RZ ;  /* 0x0000608084027810 */ /* 0x002fe20007ffe0ff */
[----:B--2---:R-:W-:-:S05]  /*2560*/  IMAD.SHL.U32 R0, R11, 0x2, RZ ;  /* 0x000000020b007824 */ /* 0x004fca00078e00ff */
[----:B------:R-:W-:Y:S01]  /*2570*/  IADD3 R244, R244, -c[0x0][0x168], -R0 ;  /* 0x80005a00f4f47a10 */ /* 0x000fe20007ffe800 */
[----:B------:R-:W-:Y:S04]  /*2580*/  STL [R1+0x44], R0 ;  /* 0x0000440001007387 */ /* 0x000fe80000100800 */
[----:B------:R1:W-:Y:S02]  /*2590*/  STL [R1+0x90], R2 ;  /* 0x0000900201007387 */ /* 0x0003e40000100800 */
[----:B-1----:R-:W-:Y:S02]  /*25a0*/  IADD3 R2, -R0, UR6, RZ ;  /* 0x0000000600027c10 */ /* 0x002fe4000fffe1ff */
[----:B------:R-:W-:-:S03]  /*25b0*/  IADD3 R0, R244, UR24, RZ ;  /* 0x00000018f4007c10 */ /* 0x000fc6000fffe0ff */
[----:B------:R-:W-:Y:S04]  /*25c0*/  STL [R1+0x40], R2 ;  /* 0x0000400201007387 */ /* 0x000fe80000100800 */
[----:B------:R1:W-:Y:S02]  /*25d0*/  STL [R1+0x8c], R0 ;  /* 0x00008c0001007387 */ /* 0x0003e40000100800 */
[----:B-1----:R-:W-:-:S05]  /*25e0*/  IADD3 R0, R244, c[0x0][0x2a4], RZ ;  /* 0x0000a900f4007a10 */ /* 0x002fca0007ffe0ff */
[----:B---34-:R1:W-:Y:S02]  /*25f0*/  STL [R1+0x88], R0 ;  /* 0x0000880001007387 */ /* 0x0183e40000100800 */
.L_x_170:
[----:B------:R-:W-:Y:S04]  /*2600*/  DEPBAR.LE SB0, 0x1 ;  /* 0x000080400000791a */ /* 0x000fe80000000000 */
[----:B------:R-:W-:Y:S01]  /*2610*/  BAR.SYNC.DEFER_BLOCKING 0x0 ;  /* 0x0000000000007b1d */ /* 0x000fe20000010000 */
[----:B-1----:R-:W-:Y:S02]  /*2620*/  MOV R0, UR4 ;  /* 0x0000000400007c02 */ /* 0x002fe40008000f00 */
[----:B------:R-:W-:Y:S02]  /*2630*/  MOV R2, UR4 ;  /* 0x0000000400027c02 */ /* 0x000fe40008000f00 */
[----:B------:R-:W-:Y:S01]  /*2640*/  PLOP3.LUT P0, PT, PT, PT, UP3, 0x80, 0x0 ;  /* 0x000000000000781c */ /* 0x000fe20003f0f038 */
[----:B------:R-:W-:Y:S02]  /*2650*/  IMAD R0, R0, 0x1800, R222 ;  /* 0x0000180000007824 */ /* 0x000fe400078e02de */
[----:B------:R-:W-:Y:S03]  /*2660*/  IMAD R2, R2, 0x1800, R225 ;  /* 0x0000180002027824 */ /* 0x000fe600078e02e1 */
[----:B------:R-:W-:Y:S02]  /*2670*/  SHF.L.U32 R0, R0, 0x1, RZ ;  /* 0x0000000100007819 */ /* 0x000fe400000006ff */
[----:B------:R-:W-:Y:S04]  /*2680*/  IADD3 R2, R222, R2, RZ ;  /* 0x00000002de027210 */ /* 0x000fe80007ffe0ff */
        /* <DEDUP_REMOVED lines=17> */
[----:B------:R-:W5:Y:S01]  /*27a0*/  LDSM.16.M88.4 R152, [R0+0x7080] ;  /* 0x007080000098783b */ /* 0x000f620000000200 */
[-C--:B---3--:R-:W-:Y:S07]  /*27b0*/  HMMA.16816.F32 R20, R32, R132.reuse, RZ ;  /* 0x000000842014723c */ /* 0x088fee00000018ff */
[----:B------:R-:W3:Y:S01]  /*27c0*/  LDSM.16.M88.4 R160, [R0+0x7880] ;  /* 0x0078800000a0783b */ /* 0x000ee20000000200 */
[C---:B------:R-:W-:Y:S08]  /*27d0*/  HMMA.16816.F32 R24, R28.reuse, R132, RZ ;  /* 0x000000841c18723c */ /* 0x040ff000000018ff */
[-C--:B------:R-:W-:Y:S08]  /*27e0*/  HMMA.16816.F32 R28, R28, R134.reuse, RZ ;  /* 0x000000861c1c723c */ /* 0x080ff000000018ff */
[----:B------:R-:W-:Y:S01]  /*27f0*/  HMMA.16816.F32 R32, R32, R134, RZ ;  /* 0x000000862020723c */ /* 0x000fe200000018ff */
[----:B------:R-:W3:Y:S07]  /*2800*/  LDSM.16.M88.4 R132, [R214+0x3080] ;  /* 0x00308000d684783b */ /* 0x000eee0000000200 */
[-C--:B----4-:R-:W-:Y:S08]  /*2810*/  HMMA.16816.F32 R4, R136, R140.reuse, R4 ;  /* 0x0000008c8804723c */ /* 0x090ff00000001804 */
[C---:B-1----:R-:W-:Y:S08]  /*2820*/  HMMA.16816.F32 R8, R144.reuse, R140, R8 ;  /* 0x0000008c9008723c */ /* 0x042ff00000001808 */
[-C--:B------:R-:W-:Y:S08]  /*2830*/  HMMA.16816.F32 R12, R144, R142.reuse, R12 ;  /* 0x0000008e900c723c */ /* 0x080ff0000000180c */
[C---:B------:R-:W-:Y:S01]  /*2840*/  HMMA.16816.F32 R16, R136.reuse, R142, R16 ;  /* 0x0000008e8810723c */ /* 0x040fe20000001810 */
[----:B------:R-:W-:Y:S07]  /*2850*/  LDSM.16.M88.4 R140, [R215+0x2080] ;  /* 0x00208000d78c783b */ /* 0x000fee0000000200 */
[-C--:B--2---:R-:W-:Y:S08]  /*2860*/  HMMA.16816.F32 R20, R136, R148.reuse, R20 ;  /* 0x000000948814723c */ /* 0x084ff00000001814 */
[C---:B------:R-:W-:Y:S08]  /*2870*/  HMMA.16816.F32 R24, R144.reuse, R148, R24 ;  /* 0x000000949018723c */ /* 0x040ff00000001818 */
[-C--:B------:R-:W-:Y:S01]  /*2880*/  HMMA.16816.F32 R28, R144, R150.reuse, R28 ;  /* 0x00000096901c723c */ /* 0x080fe2000000181c */
[----:B------:R-:W-:Y:S07]  /*2890*/  LDSM.16.M88.4 R144, [R3+0x7880] ;  /* 0x007880000390783b */ /* 0x000fee0000000200 */
[----:B------:R-:W-:Y:S01]  /*28a0*/  HMMA.16816.F32 R32, R136, R150, R32 ;  /* 0x000000968820723c */ /* 0x000fe20000001820 */
[----:B------:R-:W1:Y:S07]  /*28b0*/  LDSM.16.M88.4 R136, [R2+0x7080] ;  /* 0x007080000288783b */ /* 0x000e6e0000000200 */
[-C--:B-----5:R-:W-:Y:S01]  /*28c0*/  HMMA.16816.F32 R4, R152, R156.reuse, R4 ;  /* 0x0000009c9804723c */ /* 0x0a0fe20000001804 */
[----:B------:R-:W2:Y:S07]  /*28d0*/  LDSM.16.M88.4 R148, [R215+0x3080] ;  /* 0x00308000d794783b */ /* 0x000eae0000000200 */
[C---:B---3--:R-:W-:Y:S08]  /*28e0*/  HMMA.16816.F32 R8, R160.reuse, R156, R8 ;  /* 0x0000009ca008723c */ /* 0x048ff00000001808 */
[-C--:B------:R-:W-:Y:S08]  /*28f0*/  HMMA.16816.F32 R12, R160, R158.reuse, R12 ;  /* 0x0000009ea00c723c */ /* 0x080ff0000000180c */
[C---:B------:R-:W-:Y:S01]  /*2900*/  HMMA.16816.F32 R16, R152.reuse, R158, R16 ;  /* 0x0000009e9810723c */ /* 0x040fe20000001810 */
[----:B------:R-:W-:Y:S07]  /*2910*/  LDSM.16.M88.4 R156, [R214+0x5080] ;  /* 0x00508000d69c783b */ /* 0x000fee0000000200 */
[-C--:B------:R-:W-:Y:S08]  /*2920*/  HMMA.16816.F32 R20, R152, R132.reuse, R20 ;  /* 0x000000849814723c */ /* 0x080ff00000001814 */
[C---:B------:R-:W-:Y:S08]  /*2930*/  HMMA.16816.F32 R24, R160.reuse, R132, R24 ;  /* 0x00000084a018723c */ /* 0x040ff00000001818 */
[-C--:B------:R-:W-:Y:S01]  /*2940*/  HMMA.16816.F32 R28, R160, R134.reuse, R28 ;  /* 0x00000086a01c723c */ /* 0x080fe2000000181c */
[----:B------:R-:W-:Y:S07]  /*2950*/  LDSM.16.M88.4 R160, [R215+0x4080] ;  /* 0x00408000d7a0783b */ /* 0x000fee0000000200 */
[----:B------:R-:W-:Y:S01]  /*2960*/  HMMA.16816.F32 R32, R152, R134, R32 ;  /* 0x000000869820723c */ /* 0x000fe20000001820 */
[----:B------:R-:W-:Y:S07]  /*2970*/  LDSM.16.M88.4 R152, [R214+0x4080] ;  /* 0x00408000d698783b */ /* 0x000fee0000000200 */
[-C--:B-1----:R-:W-:Y:S01]  /*2980*/  HMMA.16816.F32 R4, R136, R140.reuse, R4 ;  /* 0x0000008c8804723c */ /* 0x082fe20000001804 */
[----:B------:R-:W1:Y:S07]  /*2990*/  LDSM.16.M88.4 R132, [R0+0x8080] ;  /* 0x008080000084783b */ /* 0x000e6e0000000200 */
[C---:B------:R-:W-:Y:S08]  /*29a0*/  HMMA.16816.F32 R8, R144.reuse, R140, R8 ;  /* 0x0000008c9008723c */ /* 0x040ff00000001808 */
[-C--:B------:R-:W-:Y:S08]  /*29b0*/  HMMA.16816.F32 R12, R144, R142.reuse, R12 ;  /* 0x0000008e900c723c */ /* 0x080ff0000000180c */
[C---:B------:R-:W-:Y:S01]  /*29c0*/  HMMA.16816.F32 R16, R136.reuse, R142, R16 ;  /* 0x0000008e8810723c */ /* 0x040fe20000001810 */
[----:B------:R-:W3:Y:S07]  /*29d0*/  LDSM.16.M88.4 R140, [R0+0x8880] ;  /* 0x00888000008c783b */ /* 0x000eee0000000200 */
[-C--:B--2---:R-:W-:Y:S08]  /*29e0*/  HMMA.16816.F32 R20, R136, R148.reuse, R20 ;  /* 0x000000948814723c */ /* 0x084ff00000001814 */
[C---:B------:R-:W-:Y:S08]  /*29f0*/  HMMA.16816.F32 R24, R144.reuse, R148, R24 ;  /* 0x000000949018723c */ /* 0x040ff00000001818 */
[-C--:B------:R-:W-:Y:S01]  /*2a00*/  HMMA.16816.F32 R28, R144, R150.reuse, R28 ;  /* 0x00000096901c723c */ /* 0x080fe2000000181c */
[----:B------:R-:W2:Y:S07]  /*2a10*/  LDSM.16.M88.4 R144, [R2+0x8080] ;  /* 0x008080000290783b */ /* 0x000eae0000000200 */
[----:B------:R-:W-:Y:S01]  /*2a20*/  HMMA.16816.F32 R32, R136, R150, R32 ;  /* 0x000000968820723c */ /* 0x000fe20000001820 */
[----:B------:R-:W4:Y:S07]  /*2a30*/  LDSM.16.M88.4 R136, [R3+0x8880] ;  /* 0x008880000388783b */ /* 0x000f2e0000000200 */
[-C--:B-1----:R-:W-:Y:S08]  /*2a40*/  HMMA.16816.F32 R4, R132, R152.reuse, R4 ;  /* 0x000000988404723c */ /* 0x082ff00000001804 */
[C---:B---3--:R-:W-:Y:S08]  /*2a50*/  HMMA.16816.F32 R8, R140.reuse, R152, R8 ;  /* 0x000000988c08723c */ /* 0x048ff00000001808 */
[-C--:B------:R-:W-:Y:S08]  /*2a60*/  HMMA.16816.F32 R12, R140, R154.reuse, R12 ;  /* 0x0000009a8c0c723c */ /* 0x080ff0000000180c */
[C---:B------:R-:W-:Y:S08]  /*2a70*/  HMMA.16816.F32 R16, R132.reuse, R154, R16 ;  /* 0x0000009a8410723c */ /* 0x040ff00000001810 */
[-C--:B------:R-:W-:Y:S08]  /*2a80*/  HMMA.16816.F32 R20, R132, R156.reuse, R20 ;  /* 0x0000009c8414723c */ /* 0x080ff00000001814 */
[C---:B------:R-:W-:Y:S08]  /*2a90*/  HMMA.16816.F32 R24, R140.reuse, R156, R24 ;  /* 0x0000009c8c18723c */ /* 0x040ff00000001818 */
[-C--:B------:R-:W-:Y:S08]  /*2aa0*/  HMMA.16816.F32 R28, R140, R158.reuse, R28 ;  /* 0x0000009e8c1c723c */ /* 0x080ff0000000181c */
[----:B------:R-:W-:Y:S08]  /*2ab0*/  HMMA.16816.F32 R32, R132, R158, R32 ;  /* 0x0000009e8420723c */ /* 0x000ff00000001820 */
[-C--:B--2---:R-:W-:Y:S08]  /*2ac0*/  HMMA.16816.F32 R4, R144, R160.reuse, R4 ;  /* 0x000000a09004723c */ /* 0x084ff00000001804 */
[C---:B----4-:R-:W-:Y:S08]  /*2ad0*/  HMMA.16816.F32 R8, R136.reuse, R160, R8 ;  /* 0x000000a08808723c */ /* 0x050ff00000001808 */
        /* <DEDUP_REMOVED lines=23> */
[----:B------:R-:W-:Y:S01]  /*2c50*/  MUFU.TANH R233, R8 ;  /* 0x0000000800e97308 */ /* 0x000fe20000002400 */
[----:B-1----:R-:W1:Y:S09]  /*2c60*/  LDSM.16.M88.4 R4, [R215+0x5080] ;  /* 0x00508000d704783b */ /* 0x002e720000000200 */
[----:B------:R-:W-:Y:S10]  /*2c70*/  MUFU.TANH R234, R9 ;  /* 0x0000000900ea7308 */ /* 0x000ff40000002400 */
[----:B------:R-:W2:Y:S10]  /*2c80*/  MUFU.TANH R0, R11 ;  /* 0x0000000b00007308 */ /* 0x000eb40000002400 */
[----:B------:R-:W-:Y:S10]  /*2c90*/  MUFU.TANH R229, R10 ;  /* 0x0000000a00e57308 */ /* 0x000ff40000002400 */
[----:B------:R-:W-:Y:S01]  /*2ca0*/  MUFU.TANH R231, R16 ;  /* 0x0000001000e77308 */ /* 0x000fe20000002400 */
[----:B--2---:R2:W-:Y:S01]  /*2cb0*/  STL [R1+0x2c], R0 ;  /* 0x00002c0001007387 */ /* 0x0045e20000100800 */
[-C--:B-1----:R-:W-:Y:S08]  /*2cc0*/  HMMA.16816.F32 R20, R144, R4.reuse, R20 ;  /* 0x000000049014723c */ /* 0x082ff00000001814 */
[----:B------:R-:W-:Y:S01]  /*2cd0*/  MUFU.TANH R230, R17 ;  /* 0x0000001100e67308 */ /* 0x000fe20000002400 */
[C---:B------:R-:W-:Y:S09]  /*2ce0*/  HMMA.16816.F32 R24, R136.reuse, R4, R24 ;  /* 0x000000048818723c */ /* 0x040ff20000001818 */
[----:B------:R-:W-:Y:S01]  /*2cf0*/  MUFU.TANH R247, R18 ;  /* 0x0000001200f77308 */ /* 0x000fe20000002400 */
[-C--:B------:R-:W-:Y:S08]  /*2d00*/  HMMA.16816.F32 R28, R136, R6.reuse, R28 ;  /* 0x00000006881c723c */ /* 0x080ff0000000181c */
[----:B------:R-:W-:Y:S01]  /*2d10*/  HMMA.16816.F32 R32, R144, R6, R32 ;  /* 0x000000069020723c */ /* 0x000fe20000001820 */
[----:B--2---:R-:W1:Y:S03]  /*2d20*/  MUFU.TANH R0, R12 ;  /* 0x0000000c00007308 */ /* 0x004e660000002400 */
        /* <DEDUP_REMOVED lines=11> */
[----:B------:R-:W-:Y:S01]  /*2de0*/  FMUL.FTZ R23, R23, c[0x0][0x2b4] ;  /* 0x0000ad0017177a20 */ /* 0x000fe20000410000 */
[----:B-1----:R1:W-:Y:S01]  /*2df0*/  STL [R1+0x14], R0 ;  /* 0x0000140001007387 */ /* 0x0023e20000100800 */
[----:B------:R-:W-:Y:S02]  /*2e00*/  FMUL.FTZ R28, R28, c[0x0][0x2b4] ;  /* 0x0000ad001c1c7a20 */ /* 0x000fe40000410000 */
[----:B------:R-:W-:Y:S02]  /*2e10*/  FMUL.FTZ R29, R29, c[0x0][0x2b4] ;  /* 0x0000ad001d1d7a20 */ /* 0x000fe40000410000 */
[----:B------:R-:W-:Y:S01]  /*2e20*/  FMUL.FTZ R32, R32, c[0x0][0x2b4] ;  /* 0x0000ad0020207a20 */ /* 0x000fe20000410000 */
[----:B------:R-:W-:Y:S01]  /*2e30*/  MUFU.TANH R232, R20 ;  /* 0x0000001400e87308 */ /* 0x000fe20000002400 */
[----:B------:R-:W-:Y:S02]  /*2e40*/  FMUL.FTZ R33, R33, c[0x0][0x2b4] ;  /* 0x0000ad0021217a20 */ /* 0x000fe40000410000 */
[----:B------:R-:W-:Y:S02]  /*2e50*/  FMUL.FTZ R34, R34, c[0x0][0x2b4] ;  /* 0x0000ad0022227a20 */ /* 0x000fe40000410000 */
[----:B------:R-:W-:Y:S05]  /*2e60*/  FMUL.FTZ R35, R35, c[0x0][0x2b4] ;  /* 0x0000ad0023237a20 */ /* 0x000fea0000410000 */
[----:B------:R-:W-:Y:S10]  /*2e70*/  MUFU.TANH R163, R21 ;  /* 0x0000001500a37308 */ /* 0x000ff40000002400 */
[----:B-1----:R-:W1:Y:S10]  /*2e80*/  MUFU.TANH R0, R13 ;  /* 0x0000000d00007308 */ /* 0x002e740000002400 */
[----:B------:R-:W-:Y:S10]  /*2e90*/  MUFU.TANH R242, R22 ;  /* 0x0000001600f27308 */ /* 0x000ff40000002400 */
[----:B------:R-:W-:Y:S01]  /*2ea0*/  MUFU.TANH R250, R23 ;  /* 0x0000001700fa7308 */ /* 0x000fe20000002400 */
[----:B-1----:R1:W-:Y:S04]  /*2eb0*/  STL [R1+0x8], R0 ;  /* 0x0000080001007387 */ /* 0x0023e80000100800 */
[----:B------:R2:W-:Y:S05]  /*2ec0*/  STL [R1+0x28], R2 ;  /* 0x0000280201007387 */ /* 0x0005ea0000100800 */
[----:B------:R-:W-:Y:S01]  /*2ed0*/  MUFU.TANH R252, R28 ;  /* 0x0000001c00fc7308 */ /* 0x000fe20000002400 */
[----:B------:R-:W3:Y:S09]  /*2ee0*/  LDL R8, [R1+0x30] ;  /* 0x0000300001087983 */ /* 0x000ef20000100800 */
[----:B------:R-:W-:Y:S10]  /*2ef0*/  MUFU.TANH R251, R29 ;  /* 0x0000001d00fb7308 */ /* 0x000ff40000002400 */
[----:B-1----:R-:W1:Y:S10]  /*2f00*/  MUFU.TANH R0, R15 ;  /* 0x0000000f00007308 */ /* 0x002e740000002400 */
[----:B--2---:R-:W-:Y:S10]  /*2f10*/  MUFU.TANH R2, R25 ;  /* 0x0000001900027308 */ /* 0x004ff40000002400 */
[----:B------:R-:W-:Y:S01]  /*2f20*/  MUFU.TANH R160, R32 ;  /* 0x0000002000a07308 */ /* 0x000fe20000002400 */
[----:B-1----:R1:W-:Y:S09]  /*2f30*/  STL [R1+0x24], R0 ;  /* 0x0000240001007387 */ /* 0x0023f20000100800 */
[----:B------:R-:W-:Y:S10]  /*2f40*/  MUFU.TANH R159, R33 ;  /* 0x00000021009f7308 */ /* 0x000ff40000002400 */
[----:B------:R-:W-:Y:S10]  /*2f50*/  MUFU.TANH R245, R34 ;  /* 0x0000002200f57308 */ /* 0x000ff40000002400 */
[----:B-1----:R-:W1:Y:S10]  /*2f60*/  MUFU.TANH R0, R24 ;  /* 0x0000001800007308 */ /* 0x002e740000002400 */
[----:B------:R-:W-:Y:S01]  /*2f70*/  MUFU.TANH R243, R35 ;  /* 0x0000002300f37308 */ /* 0x000fe20000002400 */
[----:B-1----:R1:W-:Y:S04]  /*2f80*/  STL [R1+0x4], R0 ;  /* 0x0000040001007387 */ /* 0x0023e80000100800 */
[----:B------:R2:W-:Y:S04]  /*2f90*/  STL [R1], R2 ;  /* 0x0000000201007387 */ /* 0x0005e80000100800 */
[----:B------:R-:W4:Y:S01]  /*2fa0*/  LDL R3, [R1+0x88] ;  /* 0x0000880001037983 */ /* 0x000f220000100800 */
[----:B-1----:R-:W1:Y:S03]  /*2fb0*/  MUFU.TANH R0, R26 ;  /* 0x0000001a00007308 */ /* 0x002e660000002400 */
[----:B--2---:R-:W2:Y:S04]  /*2fc0*/  LDL R2, [R1+0x8c] ;  /* 0x00008c0001027983 */ /* 0x004ea80000100800 */
[----:B-1----:R1:W-:Y:S04]  /*2fd0*/  STL [R1+0x18], R0 ;  /* 0x0000180001007387 */ /* 0x0023e80000100800 */
[----:B------:R-:W5:Y:S01]  /*2fe0*/  LDL R4, [R1+0x40] ;  /* 0x0000400001047983 */ /* 0x000f620000100800 */
[----:B-1----:R-:W1:Y:S03]  /*2ff0*/  MUFU.TANH R0, R27 ;  /* 0x0000001b00007308 */ /* 0x002e660000002400 */
[----:B-1----:R1:W-:Y:S07]  /*3000*/  STL [R1+0x1c], R0 ;  /* 0x00001c0001007387 */ /* 0x0023ee0000100800 */
[----:B-1----:R-:W1:Y:S02]  /*3010*/  MUFU.TANH R0, R30 ;  /* 0x0000001e00007308 */ /* 0x002e640000002400 */
[----:B-1----:R1:W-:Y:S04]  /*3020*/  STL [R1+0x10], R0 ;  /* 0x0000100001007387 */ /* 0x0023e80000100800 */
[----:B------:R-:W-:Y:S01]  /*3030*/  STL [R1+0xc], R5 ;  /* 0x00000c0501007387 */ /* 0x000fe20000100800 */
[----:B-1----:R-:W-:Y:S04]  /*3040*/  MOV R0, UR4 ;  /* 0x0000000400007c02 */ /* 0x002fe80008000f00 */
[-C--:B---3--:R-:W-:Y:S05]  /*3050*/  LEA R0, R0, R8.reuse, 0x6 ;  /* 0x0000000800007211 */ /* 0x088fea00078e30ff */
[----:B------:R-:W1:Y:S04]  /*3060*/  LDS R149, [R0.X4+0xf080] ;  /* 0x00f0800000957984 */ /* 0x000e680000004800 */
[----:B------:R-:W3:Y:S04]  /*3070*/  LDS R148, [R0.X4+0xf0a0] ;  /* 0x00f0a00000947984 */ /* 0x000ee80000004800 */
[----:B------:R-:W1:Y:S04]  /*3080*/  LDS R151, [R0.X4+0xf100] ;  /* 0x00f1000000977984 */ /* 0x000e680000004800 */
[----:B------:R3:W1:Y:S02]  /*3090*/  LDS R150, [R0.X4+0xf120] ;  /* 0x00f1200000967984 */ /* 0x0006640000004800 */
[----:B---3--:R-:W-:Y:S04]  /*30a0*/  MOV R0, UR10 ;  /* 0x0000000a00007c02 */ /* 0x008fe80008000f00 */
[----:B------:R-:W-:Y:S04]  /*30b0*/  LEA R0, R0, R8, 0x6 ;  /* 0x0000000800007211 */ /* 0x000fe800078e30ff */
[C---:B----4-:R-:W-:Y:S02]  /*30c0*/  IADD3 R147, R0.reuse, R3, RZ ;  /* 0x0000000300937210 */ /* 0x050fe40007ffe0ff */
[----:B--2---:R-:W-:Y:S02]  /*30d0*/  IADD3 R146, R0, R2, RZ ;  /* 0x0000000200927210 */ /* 0x004fe40007ffe0ff */
[----:B-----5:R-:W-:Y:S01]  /*30e0*/  IMNMX R147, R4, R147, PT ;  /* 0x0000009304937217 */ /* 0x020fe20003800200 */
[----:B------:R-:W-:-:S05]  /*30f0*/  @!P0 BRA `(.L_x_152) ;  /* 0x000001e000008947 */ /* 0x000fca0003800000 */
[----:B-1----:R-:W-:Y:S01]  /*3100*/  IMAD.MOV.U32 R2, RZ, RZ, c[0x0][0x168] ;  /* 0x00005a00ff027624 */ /* 0x002fe200078e00ff */
[----:B------:R-:W-:Y:S04]  /*3110*/  BSSY B0, `(.L_x_153) ;  /* 0x0000012000007945 */ /* 0x000fe80003800000 */
[----:B------:R-:W-:Y:S04]  /*3120*/  IADD3 R2, R0, c[0x0][0x198], -R2 ;  /* 0x0000660000027a10 */ /* 0x000fe80007ffe802 */
[----:B------:R-:W-:Y:S11]  /*3130*/  ISETP.GT.AND P2, PT, R2, -0x1, PT ;  /* 0xffffffff0200780c */ /* 0x000ff60003f44270 */
[----:B------:R-:W-:Y:S02]  /*3140*/  @!UPT UIADD3 URZ, URZ, URZ, URZ ;  /* 0x0000003f3f3ff290 */ /* 0x000fe4000fffe03f */
[----:B------:R-:W-:-:S05]  /*3150*/  @P2 BRA `(.L_x_154) ;  /* 0x0000008000002947 */ /* 0x000fca0003800000 */
[----:B------:R-:W-:Y:S01]  /*3160*/  LOP3.LUT R2, RZ, R2, RZ, 0x33, !PT ;  /* 0x00000002ff027212 */ /* 0x000fe200078e33ff */
[----:B------:R-:W-:Y:S05]  /*3170*/  IMAD.MOV.U32 R3, RZ, RZ, 0x1 ;  /* 0x00000001ff037424 */ /* 0x000fea00078e00ff */
[----:B------:R-:W-:Y:S11]  /*3180*/  ISETP.NE.AND P2, PT, R3, c[0x0][0x2a8], PT ;  /* 0x0000aa0003007a0c */ /* 0x000ff60003f45270 */
[----:B------:R-:W-:Y:S02]  /*3190*/  @!UPT UIADD3 URZ, URZ, URZ, URZ ;  /* 0x0000003f3f3ff290 */ /* 0x000fe4000fffe03f */
[----:B------:R-:W-:Y:S05]  /*31a0*/  @P2 IMAD.HI.U32 R3, R2, c[0x0][0x2ac], RZ ;  /* 0x0000ab0002032a27 */ /* 0x000fea00078e00ff */
[----:B------:R-:W-:Y:S04]  /*31b0*/  @P2 SHF.R.U32.HI R2, RZ, c[0x0][0x2b0], R3 ;  /* 0x0000ac00ff022a19 */ /* 0x000fe80000011603 */
[----:B------:R-:W-:Y:S01]  /*31c0*/  LOP3.LUT R2, RZ, R2, RZ, 0x33, !PT ;  /* 0x00000002ff027212 */ /* 0x000fe200078e33ff */
[----:B------:R-:W-:-:S05]  /*31d0*/  BRA `(.L_x_155) ;  /* 0x0000005000007947 */ /* 0x000fca0003800000 */
.L_x_154:
[----:B------:R-:W-:Y:S04]  /*31e0*/  MOV R3, 0x1 ;  /* 0x0000000100037802 */ /* 0x000fe80000000f00 */
[----:B------:R-:W-:Y:S11]  /*31f0*/  ISETP.NE.AND P2, PT, R3, c[0x0][0x2a8], PT ;  /* 0x0000aa0003007a0c */ /* 0x000ff60003f45270 */
[----:B------:R-:W-:Y:S02]  /*3200*/  @!UPT UIADD3 URZ, URZ, URZ, URZ ;  /* 0x0000003f3f3ff290 */ /* 0x000fe4000fffe03f */
[----:B------:R-:W-:Y:S05]  /*3210*/  @P2 IMAD.HI.U32 R3, R2, c[0x0][0x2ac], RZ ;  /* 0x0000ab0002032a27 */ /* 0x000fea00078e00ff */
[----:B------:R-:W-:Y:S02]  /*3220*/  @P2 SHF.R.U32.HI R2, RZ, c[0x0][0x2b0], R3 ;  /* 0x0000ac00ff022a19 */ /* 0x000fe40000011603 */
.L_x_155:
[----:B------:R-:W-:Y:S05]  /*3230*/  BSYNC B0 ;  /* 0x0000000000007941 */ /* 0x000fea0003800000 */
.L_x_153:
[--C-:B------:R-:W-:Y:S01]  /*3240*/  IADD3 R3, R0, c[0x0][0x2a4], R244.reuse ;  /* 0x0000a90000037a10 */ /* 0x100fe20007ffe0f4 */
[----:B------:R-:W2:Y:S01]  /*3250*/  LDL R5, [R1+0x44] ;  /* 0x0000440001057983 */ /* 0x000ea20000100800 */
[----:B------:R-:W-:Y:S02]  /*3260*/  IMAD.MOV.U32 R146, RZ, RZ, c[0x0][0x2a8] ;  /* 0x0000aa00ff927624 */ /* 0x000fe400078e00ff */
[----:B------:R-:W-:Y:S02]  /*3270*/  IMNMX R3, R4, R3, PT ;  /* 0x0000000304037217 */ /* 0x000fe40003800200 */
[----:B------:R-:W-:Y:S01]  /*3280*/  IMAD R146, R2, R146, -UR5 ;  /* 0x8000000502927e24 */ /* 0x000fe2000f8e0292 */
[----:B------:R-:W-:Y:S03]  /*3290*/  IADD3 R2, R0, UR22, R244 ;  /* 0x0000001600027c10 */ /* 0x000fe6000fffe0f4 */
[----:B--2---:R-:W-:Y:S05]  /*32a0*/  IMAD.IADD R146, R146, 0x1, -R5 ;  /* 0x0000000192927824 */ /* 0x004fea00078e0a05 */
[----:B------:R-:W-:Y:S02]  /*32b0*/  IADD3 R147, R146, c[0x0][0x2a8], RZ ;  /* 0x0000aa0092937a10 */ /* 0x000fe40007ffe0ff */
[----:B------:R-:W-:Y:S02]  /*32c0*/  IMNMX R146, R2, R146, !PT ;  /* 0x0000009202927217 */ /* 0x000fe40007800200 */
[----:B------:R-:W-:Y:S02]  /*32d0*/  IMNMX R147, R3, R147, PT ;  /* 0x0000009303937217 */ /* 0x000fe40003800200 */
.L_x_152:
[----:B-1----:R-:W-:Y:S04]  /*32e0*/  IADD3 R2, R0, 0x8, RZ ;  /* 0x0000000800027810 */ /* 0x002fe80007ffe0ff */
[C-C-:B------:R-:W-:Y:S02]  /*32f0*/  IADD3 R144, R2.reuse, c[0x0][0x2a4], R244.reuse ;  /* 0x0000a90002907a10 */ /* 0x140fe40007ffe0f4 */
[----:B------:R-:W-:Y:S02]  /*3300*/  IADD3 R140, R2, UR21, R244 ;  /* 0x00000015028c7c10 */ /* 0x000fe4000fffe0f4 */
[----:B------:R-:W-:Y:S01]  /*3310*/  IMNMX R144, R4, R144, PT ;  /* 0x0000009004907217 */ /* 0x000fe20003800200 */
[----:B------:R-:W-:-:S05]  /*3320*/  @!P0 BRA `(.L_x_156) ;  /* 0x000001b000008947 */ /* 0x000fca0003800000 */
[----:B------:R-:W-:Y:S01]  /*3330*/  IMAD.MOV.U32 R3, RZ, RZ, c[0x0][0x168] ;  /* 0x00005a00ff037624 */ /* 0x000fe200078e00ff */
        /* <DEDUP_REMOVED lines=13> */
.L_x_158:
[----:B------:R-:W-:Y:S04]  /*3410*/  MOV R3, 0x1 ;  /* 0x0000000100037802 */ /* 0x000fe80000000f00 */
[----:B------:R-:W-:Y:S11]  /*3420*/  ISETP.NE.AND P2, PT, R3, c[0x0][0x2a8], PT ;  /* 0x0000aa0003007a0c */ /* 0x000ff60003f45270 */
[----:B------:R-:W-:Y:S02]  /*3430*/  @!UPT UIADD3 URZ, URZ, URZ, URZ ;  /* 0x0000003f3f3ff290 */ /* 0x000fe4000fffe03f */
[----:B------:R-:W-:Y:S05]  /*3440*/  @P2 IMAD.HI.U32 R3, R2, c[0x0][0x2ac], RZ ;  /* 0x0000ab0002032a27 */ /* 0x000fea00078e00ff */
[----:B------:R-:W-:Y:S02]  /*3450*/  @P2 SHF.R.U32.HI R2, RZ, c[0x0][0x2b0], R3 ;  /* 0x0000ac00ff022a19 */ /* 0x000fe40000011603 */
.L_x_159:
[----:B------:R-:W-:Y:S05]  /*3460*/  BSYNC B0 ;  /* 0x0000000000007941 */ /* 0x000fea0003800000 */
.L_x_157:
[----:B------:R-:W2:Y:S01]  /*3470*/  LDL R5, [R1+0x44] ;  /* 0x0000440001057983 */ /* 0x000ea20000100800 */
[----:B------:R-:W-:Y:S04]  /*3480*/  IMAD.MOV.U32 R3, RZ, RZ, c[0x0][0x2a8] ;  /* 0x0000aa00ff037624 */ /* 0x000fe800078e00ff */
[----:B------:R-:W-:Y:S04]  /*3490*/  IMAD R2, R2, R3, -UR5 ;  /* 0x8000000502027e24 */ /* 0x000fe8000f8e0203 */
[----:B--2---:R-:W-:Y:S05]  /*34a0*/  IMAD.IADD R2, R2, 0x1, -R5 ;  /* 0x0000000102027824 */ /* 0x004fea00078e0a05 */
[----:B------:R-:W-:Y:S02]  /*34b0*/  IADD3 R3, R2, c[0x0][0x2a8], RZ ;  /* 0x0000aa0002037a10 */ /* 0x000fe40007ffe0ff */
[----:B------:R-:W-:Y:S02]  /*34c0*/  IMNMX R140, R140, R2, !PT ;  /* 0x000000028c8c7217 */ /* 0x000fe40007800200 */
[----:B------:R-:W-:Y:S02]  /*34d0*/  IMNMX R144, R144, R3, PT ;  /* 0x0000000390907217 */ /* 0x000fe40003800200 */
.L_x_156:
[----:B------:R-:W-:Y:S04]  /*34e0*/  IADD3 R2, R0, 0x20, RZ ;  /* 0x0000002000027810 */ /* 0x000fe80007ffe0ff */
        /* <DEDUP_REMOVED lines=18> */
.L_x_162:
[----:B------:R-:W-:Y:S04]  /*3610*/  MOV R3, 0x1 ;  /* 0x0000000100037802 */ /* 0x000fe80000000f00 */
[----:B------:R-:W-:Y:S11]  /*3620*/  ISETP.NE.AND P2, PT, R3, c[0x0][0x2a8], PT ;  /* 0x0000aa0003007a0c */ /* 0x000ff60003f45270 */
[----:B------:R-:W-:Y:S02]  /*3630*/  @!UPT UIADD3 URZ, URZ, URZ, URZ ;  /* 0x0000003f3f3ff290 */ /* 0x000fe4000fffe03f */
[----:B------:R-:W-:Y:S05]  /*3640*/  @P2 IMAD.HI.U32 R3, R2, c[0x0][0x2ac], RZ ;  /* 0x0000ab0002032a27 */ /* 0x000fea00078e00ff */
[----:B------:R-:W-:Y:S02]  /*3650*/  @P2 SHF.R.U32.HI R2, RZ, c[0x0][0x2b0], R3 ;  /* 0x0000ac00ff022a19 */ /* 0x000fe40000011603 */
.L_x_163:
[----:B------:R-:W-:Y:S05]  /*3660*/  BSYNC B0 ;  /* 0x0000000000007941 */ /* 0x000fea0003800000 */
.L_x_161:
[----:B------:R-:W2:Y:S01]  /*3670*/  LDL R5, [R1+0x44] ;  /* 0x0000440001057983 */ /* 0x000ea20000100800 */
[----:B------:R-:W-:Y:S04]  /*3680*/  IMAD.MOV.U32 R3, RZ, RZ, c[0x0][0x2a8] ;  /* 0x0000aa00ff037624 */ /* 0x000fe800078e00ff */
[----:B------:R-:W-:Y:S04]  /*3690*/  IMAD R2, R2, R3, -UR5 ;  /* 0x8000000502027e24 */ /* 0x000fe8000f8e0203 */
[----:B--2---:R-:W-:Y:S05]  /*36a0*/  IMAD.IADD R2, R2, 0x1, -R5 ;  /* 0x0000000102027824 */ /* 0x004fea00078e0a05 */
[----:B------:R-:W-:Y:S02]  /*36b0*/  IADD3 R3, R2, c[0x0][0x2a8], RZ ;  /* 0x0000aa0002037a10 */ /* 0x000fe40007ffe0ff */
[----:B------:R-:W-:Y:S02]  /*36c0*/  IMNMX R141, R141, R2, !PT ;  /* 0x000000028d8d7217 */ /* 0x000fe40007800200 */
[----:B------:R-:W-:Y:S02]  /*36d0*/  IMNMX R145, R145, R3, PT ;  /* 0x0000000391917217 */ /* 0x000fe40003800200 */
.L_x_160:
        /* <DEDUP_REMOVED lines=19> */
.L_x_166:
[----:B------:R-:W-:Y:S04]  /*3810*/  MOV R2, 0x1 ;  /* 0x0000000100027802 */ /* 0x000fe80000000f00 */
[----:B------:R-:W-:Y:S11]  /*3820*/  ISETP.NE.AND P0, PT, R2, c[0x0][0x2a8], PT ;  /* 0x0000aa0002007a0c */ /* 0x000ff60003f05270 */
[----:B------:R-:W-:Y:S02]  /*3830*/  @!UPT UIADD3 URZ, URZ, URZ, URZ ;  /* 0x0000003f3f3ff290 */ /* 0x000fe4000fffe03f */
[----:B------:R-:W-:Y:S05]  /*3840*/  @P0 IMAD.HI.U32 R2, R0, c[0x0][0x2ac], RZ ;  /* 0x0000ab0000020a27 */ /* 0x000fea00078e00ff */
[----:B------:R-:W-:Y:S02]  /*3850*/  @P0 SHF.R.U32.HI R0, RZ, c[0x0][0x2b0], R2 ;  /* 0x0000ac00ff000a19 */ /* 0x000fe40000011602 */
.L_x_167:
[----:B------:R-:W-:Y:S05]  /*3860*/  BSYNC B0 ;  /* 0x0000000000007941 */ /* 0x000fea0003800000 */
.L_x_165:
[----:B------:R-:W2:Y:S01]  /*3870*/  LDL R3, [R1+0x44] ;  /* 0x0000440001037983 */ /* 0x000ea20000100800 */
[----:B------:R-:W-:Y:S04]  /*3880*/  IMAD.MOV.U32 R2, RZ, RZ, c[0x0][0x2a8] ;  /* 0x0000aa00ff027624 */ /* 0x000fe800078e00ff */
[----:B------:R-:W-:Y:S04]  /*3890*/  IMAD R0, R0, R2, -UR5 ;  /* 0x8000000500007e24 */ /* 0x000fe8000f8e0202 */
[----:B--2---:R-:W-:Y:S05]  /*38a0*/  IMAD.IADD R0, R0, 0x1, -R3 ;  /* 0x0000000100007824 */ /* 0x004fea00078e0a03 */
[----:B------:R-:W-:Y:S02]  /*38b0*/  IADD3 R2, R0, c[0x0][0x2a8], RZ ;  /* 0x0000aa0000027a10 */ /* 0x000fe40007ffe0ff */
[----:B------:R-:W-:Y:S02]  /*38c0*/  IMNMX R142, R142, R0, !PT ;  /* 0x000000008e8e7217 */ /* 0x000fe40007800200 */
[----:B------:R-:W-:Y:S02]  /*38d0*/  IMNMX R143, R143, R2, PT ;  /* 0x000000028f8f7217 */ /* 0x000fe40003800200 */
.L_x_164:
[----:B------:R-:W-:Y:S04]  /*38e0*/  DEPBAR.LE SB0, 0x0 ;  /* 0x000080000000791a */ /* 0x000fe80000000000 */
[----:B------:R-:W-:Y:S01]  /*38f0*/  BAR.SYNC.DEFER_BLOCKING 0x0 ;  /* 0x0000000000007b1d */ /* 0x000fe20000010000 */
[----:B------:R-:W-:Y:S04]  /*3900*/  UIADD3 UR23, UR10, 0x1, URZ ;  /* 0x000000010a177890 */ /* 0x000fe8000fffe03f */
[----:B------:R-:W-:Y:S06]  /*3910*/  UISETP.GE.AND UP0, UPT, UR23, UR12, UPT ;  /* 0x0000000c1700728c */ /* 0x000fec000bf06270 */
[----:B------:R-:W-:Y:S01]  /*3920*/  PLOP3.LUT P2, PT, PT, PT, UP0, 0x80, 0x0 ;  /* 0x000000000000781c */ /* 0x000fe20003f4f008 */
[----:B------:R1:W2:Y:S04]  /*3930*/  LDSM.16.M88.4 R32, [R216+0xc080] ;  /* 0x00c08000d820783b */ /* 0x0002a80000000200 */
[----:B------:R1:W3:Y:S04]  /*3940*/  LDSM.16.M88.4 R28, [R216+0xc880] ;  /* 0x00c88000d81c783b */ /* 0x0002e80000000200 */
[----:B------:R1:W4:Y:S04]  /*3950*/  LDSM.16.M88.4 R132, [R217] ;  /* 0x00000000d984783b */ /* 0x0003280000000200 */
[----:B------:R1:W1:Y:S01]  /*3960*/  LDSM.16.M88.4 R136, [R217+0x800] ;  /* 0x00080000d988783b */ /* 0x0002620000000200 */
[----:B------:R-:W-:-:S05]  /*3970*/  @P2 BRA `(.L_x_168) ;  /* 0x0000036000002947 */ /* 0x000fca0003800000 */
[----:B------:R-:W5:Y:S01]  /*3980*/  LDL.64 R14, [R1+0x78] ;  /* 0x00007800010e7983 */ /* 0x000f620000100a00 */
[----:B------:R-:W-:Y:S02]  /*3990*/  ULDC.64 UR6, c[0x0][0x178] ;  /* 0x00005e0000067ab9 */ /* 0x000fe40000000a00 */
[----:B------:R-:W-:Y:S01]  /*39a0*/  UIMAD.WIDE.U32 UR26, UR23, UR6, URZ ;  /* 0x00000006171a72a5 */ /* 0x000fe2000f8e003f */
[----:B----4-:R-:W4:Y:S01]  /*39b0*/  LDL R9, [R1+0x60] ;  /* 0x0000600001097983 */ /* 0x010f220000100800 */
[----:B------:R-:W-:Y:S03]  /*39c0*/  USHF.R.S32.HI UR24, URZ, 0x1f, UR23 ;  /* 0x0000001f3f187899 */ /* 0x000fe60008011417 */
[----:B---3--:R-:W3:Y:S01]  /*39d0*/  LDL R12, [R1+0x98] ;  /* 0x00009800010c7983 */ /* 0x008ee20000100800 */
[----:B------:R-:W-:Y:S01]  /*39e0*/  IMAD.U32 R2, RZ, RZ, UR26 ;  /* 0x0000001aff027e24 */ /* 0x000fe2000f8e00ff */
[----:B------:R-:W-:Y:S01]  /*39f0*/  UIMAD UR24, UR24, UR6, URZ ;  /* 0x00000006181872a4 */ /* 0x000fe2000f8e023f */
[----:B------:R-:W-:Y:S01]  /*3a00*/  IMAD.U32 R0, RZ, RZ, UR26 ;  /* 0x0000001aff007e24 */ /* 0x000fe2000f8e00ff */
[----:B--2---:R-:W2:Y:S01]  /*3a10*/  LDL.64 R10, [R1+0x38] ;  /* 0x00003800010a7983 */ /* 0x004ea20000100a00 */
[----:B------:R-:W-:Y:S02]  /*3a20*/  UIMAD UR6, UR23, -0x40, UR13 ;  /* 0xffffffc0170678a4 */ /* 0x000fe4000f8e020d */
[----:B------:R-:W-:Y:S01]  /*3a30*/  UIMAD UR24, UR23, UR7, UR24 ;  /* 0x00000007171872a4 */ /* 0x000fe2000f8e0218 */
[----:B------:R-:W2:Y:S03]  /*3a40*/  LDL R8, [R1+0x64] ;  /* 0x0000640001087983 */ /* 0x000ea60000100800 */
[----:B------:R-:W-:Y:S01]  /*3a50*/  UIADD3 UR24, UR27, UR24, URZ ;  /* 0x000000181b187290 */ /* 0x000fe2000fffe03f */
[----:B------:R-:W2:Y:S04]  /*3a60*/  LDL R5, [R1+0x90] ;  /* 0x0000900001057983 */ /* 0x000ea80000100800 */
[----:B------:R-:W2:Y:S01]  /*3a70*/  LDL.64 R6, [R1+0x50] ;  /* 0x0000500001067983 */ /* 0x000ea20000100a00 */
[----:B------:R-:W-:Y:S03]  /*3a80*/  IMAD.U32 R3, RZ, RZ, UR24 ;  /* 0x00000018ff037e24 */ /* 0x000fe6000f8e00ff */
[----:B------:R-:W1:Y:S01]  /*3a90*/  @!P1 S2R R4, SR_CTAID.Y ;  /* 0x0000000000049919 */ /* 0x000e620000002600 */
[----:B-----5:R-:W-:Y:S02]  /*3aa0*/  LEA R0, P0, R0, R14, 0x6 ;  /* 0x0000000e00007211 */ /* 0x020fe400078030ff */
[C---:B----4-:R-:W-:Y:S02]  /*3ab0*/  LOP3.LUT P4, RZ, R9.reuse, 0x1, RZ, 0xc0, !PT ;  /* 0x0000000109ff7812 */ /* 0x050fe4000788c0ff */
[----:B------:R-:W-:Y:S02]  /*3ac0*/  LOP3.LUT P3, RZ, R9, 0x2, RZ, 0xc0, !PT ;  /* 0x0000000209ff7812 */ /* 0x000fe4000786c0ff */
[----:B---3--:R-:W-:Y:S02]  /*3ad0*/  LEA.HI.X R3, R2, R12, R3, 0x6, P0 ;  /* 0x0000000c02037211 */ /* 0x008fe400000f3403 */
[----:B------:R-:W-:Y:S02]  /*3ae0*/  LEA R2, P0, R0, c[0x0][0x160], 0x1 ;  /* 0x0000580000027a11 */ /* 0x000fe400078008ff */
[----:B--2---:R-:W-:Y:S02]  /*3af0*/  ISETP.GE.OR P4, PT, R10, UR6, !P4 ;  /* 0x000000060a007c0c */ /* 0x004fe4000e786670 */
[----:B------:R-:W-:Y:S01]  /*3b00*/  LEA.HI.X R3, R0, c[0x0][0x164], R3, 0x1, P0 ;  /* 0x0000590000037a11 */ /* 0x000fe200000f0c03 */
[----:B------:R-:W-:Y:S01]  /*3b10*/  IMAD.U32 R0, RZ, RZ, UR16 ;  /* 0x00000010ff007e24 */ /* 0x000fe2000f8e00ff */
[C---:B------:R-:W-:Y:S02]  /*3b20*/  ISETP.GE.OR P3, PT, R10.reuse, UR6, !P3 ;  /* 0x000000060a007c0c */ /* 0x040fe4000df66670 */
[----:B------:R-:W-:Y:S01]  /*3b30*/  ISETP.LT.AND P5, PT, R10, UR6, PT ;  /* 0x000000060a007c0c */ /* 0x000fe2000bfa1270 */
[----:B------:R-:W-:Y:S03]  /*3b40*/  IMAD R0, R0, 0x3000, R5 ;  /* 0x0000300000007824 */ /* 0x000fe600078e0205 */
[----:B------:R-:W-:Y:S03]  /*3b50*/  ISETP.GE.OR P5, PT, R8, c[0x0][0x16c], !P5 ;  /* 0x00005b0008007a0c */ /* 0x000fe60006fa6670 */
[----:B------:R-:W-:Y:S01]  /*3b60*/  @!PT LDS RZ, [RZ] ;  /* 0x00000000fffff984 */ /* 0x000fe20000000800 */
[----:B------:R-:W-:Y:S01]  /*3b70*/  @!PT LDS RZ, [RZ] ;  /* 0x00000000fffff984 */ /* 0x000fe20000000800 */
[----:B------:R-:W-:Y:S01]  /*3b80*/  @!PT LDS RZ, [RZ] ;  /* 0x00000000fffff984 */ /* 0x000fe20000000800 */
[----:B------:R2:W-:Y:S04]  /*3b90*/  LDGSTS.E.BYPASS.LTC128B.128 [R0], [R2.64], !P4 ;  /* 0x0000000002007fae */ /* 0x0005e8000e101d52 */
[----:B------:R2:W-:Y:S06]  /*3ba0*/  LDGSTS.E.BYPASS.LTC128B.128 [R0+0x1000], [R2.64+0x40], !P3 ;  /* 0x0100004002007fae */ /* 0x0005ec000d901d52 */
[----:B------:R2:W-:Y:S02]  /*3bb0*/  LDGSTS.E.BYPASS.LTC128B.128 [R0+0x2000], [R2.64+0x80], !P5 ;  /* 0x0200008002007fae */ /* 0x0005e4000e901d52 */
[----:B--2---:R-:W-:Y:S01]  /*3bc0*/  @!P1 IMAD.MOV.U32 R2, RZ, RZ, R6 ;  /* 0x000000ffff029224 */ /* 0x004fe200078e0006 */
[----:B-1----:R-:W-:Y:S01]  /*3bd0*/  @!P1 SHF.R.S32.HI R0, RZ, 0x1f, R4 ;  /* 0x0000001fff009819 */ /* 0x002fe20000011404 */
[----:B------:R-:W-:Y:S04]  /*3be0*/  @!P1 IMAD.MOV.U32 R3, RZ, RZ, R7 ;  /* 0x000000ffff039224 */ /* 0x000fe800078e0007 */
[----:B------:R-:W-:Y:S02]  /*3bf0*/  @!P1 IMAD R0, R0, c[0x0][0x270], RZ ;  /* 0x00009c0000009a24 */ /* 0x000fe400078e02ff */
[C---:B------:R-:W-:Y:S04]  /*3c00*/  @!P1 IMAD.WIDE.U32 R2, R4.reuse, c[0x0][0x270], R2 ;  /* 0x00009c0004029a25 */ /* 0x040fe800078e0002 */
[----:B------:R-:W-:Y:S02]  /*3c10*/  @!P1 IMAD R4, R4, c[0x0][0x274], R0 ;  /* 0x00009d0004049a24 */ /* 0x000fe400078e0200 */
[----:B------:R-:W-:Y:S02]  /*3c20*/  IMAD.U32 R0, RZ, RZ, UR10 ;  /* 0x0000000aff007e24 */ /* 0x000fe4000f8e00ff */
[----:B------:R-:W-:Y:S02]  /*3c30*/  @!P1 IMAD.IADD R5, R3, 0x1, R4 ;  /* 0x0000000103059824 */ /* 0x000fe400078e0204 */
[----:B------:R-:W-:Y:S01]  /*3c40*/  IMAD.U32 R4, RZ, RZ, UR16 ;  /* 0x00000010ff047e24 */ /* 0x000fe2000f8e00ff */
[----:B------:R-:W-:Y:S04]  /*3c50*/  @!P1 LEA R0, R0, 0x40, 0x6 ;  /* 0x0000004000009811 */ /* 0x000fe800078e30ff */
[----:B------:R-:W-:Y:S02]  /*3c60*/  @!P1 IADD3 R3, P3, P0, R0, UR14, R2 ;  /* 0x0000000e00039c10 */ /* 0x000fe4000f87e002 */
[----:B------:R-:W-:Y:S04]  /*3c70*/  @!P1 SHF.R.S32.HI R0, RZ, 0x1f, R0 ;  /* 0x0000001fff009819 */ /* 0x000fe80000011400 */
[----:B------:R-:W-:Y:S01]  /*3c80*/  @!P1 IADD3.X R5, R0, UR17, R5, P3, P0 ;  /* 0x0000001100059c10 */ /* 0x000fe20009fe0405 */
[----:B------:R-:W-:Y:S01]  /*3c90*/  @!P1 IMAD R0, R4, 0x40, R6 ;  /* 0x0000004004009824 */ /* 0x000fe200078e0206 */
[C---:B------:R-:W-:Y:S03]  /*3ca0*/  @!P1 LEA R2, P0, R3.reuse, c[0x0][0x258], 0x2 ;  /* 0x0000960003029a11 */ /* 0x040fe600078010ff */
[----:B------:R-:W-:Y:S01]  /*3cb0*/  @!P1 IMAD.SHL.U32 R0, R0, 0x4, RZ ;  /* 0x0000000400009824 */ /* 0x000fe200078e00ff */
[----:B------:R-:W-:Y:S05]  /*3cc0*/  @!P1 LEA.HI.X R3, R3, c[0x0][0x25c], R5, 0x2, P0 ;  /* 0x0000970003039a11 */ /* 0x000fea00000f1405 */
[----:B------:R1:W-:Y:S04]  /*3cd0*/  @!P1 LDGSTS.E.BYPASS.LTC128B.128 [R0+0xf080], [R2.64] ;  /* 0x0f08000002009fae */ /* 0x0003e8000b901d52 */
.L_x_168:
[-C--:B--2---:R-:W-:Y:S01]  /*3ce0*/  HMMA.16816.F32 R4, R32, R164.reuse, RZ ;  /* 0x000000a42004723c */ /* 0x084fe200000018ff */
[----:B------:R2:W-:Y:S01]  /*3cf0*/  STL [R1+0xb0], R89 ;  /* 0x0000b05901007387 */ /* 0x0005e20000100800 */
[----:B------:R-:W-:Y:S02]  /*3d00*/  PLOP3.LUT P0, PT, PT, PT, UP4, 0x80, 0x0 ;  /* 0x000000000000781c */ /* 0x000fe40003f0f048 */
[----:B-1----:R-:W-:Y:S01]  /*3d10*/  P2R R0, PR, RZ, 0x2 ;  /* 0x00000002ff007803 */ /* 0x002fe20000000000 */
[----:B------:R-:W0:Y:S01]  /*3d20*/  LDGDEPBAR ;  /* 0x00000000000079af */ /* 0x000e220000000000 */
[C---:B------:R-:W-:Y:S02]  /*3d30*/  ISETP.GT.AND P4, PT, R146.reuse, 0x21, P0 ;  /* 0x000000219200780c */ /* 0x040fe40000784270 */
[C---:B---3--:R-:W-:Y:S02]  /*3d40*/  HMMA.16816.F32 R8, R28.reuse, R164, RZ ;  /* 0x000000a41c08723c */ /* 0x048fe400000018ff */
[C---:B------:R-:W-:Y:S02]  /*3d50*/  ISETP.LT.OR P4, PT, R147.reuse, 0x22, P4 ;  /* 0x000000229300780c */ /* 0x040fe40002781670 */
[C---:B------:R-:W-:Y:S02]  /*3d60*/  ISETP.GT.AND P6, PT, R146.reuse, RZ, P0 ;  /* 0x000000ff9200720c */ /* 0x040fe400007c4270 */
[C---:B------:R-:W-:Y:S02]  /*3d70*/  ISETP.GT.AND P5, PT, R146.reuse, 0x1, P0 ;  /* 0x000000019200780c */ /* 0x040fe400007a4270 */
[-C--:B------:R-:W-:Y:S01]  /*3d80*/  HMMA.16816.F32 R12, R28, R166.reuse, RZ ;  /* 0x000000a61c0c723c */ /* 0x080fe200000018ff */
[C---:B------:R-:W-:Y:S02]  /*3d90*/  ISETP.LT.OR P6, PT, R147.reuse, 0x1, P6 ;  /* 0x000000019300780c */ /* 0x040fe400037c1670 */
[----:B------:R-:W-:Y:S02]  /*3da0*/  ISETP.GT.AND P3, PT, R146, 0x20, P0 ;  /* 0x000000209200780c */ /* 0x000fe40000764270 */
[C---:B------:R-:W-:Y:S02]  /*3db0*/  ISETP.LT.OR P5, PT, R147.reuse, 0x2, P5 ;  /* 0x000000029300780c */ /* 0x040fe40002fa1670 */
[----:B------:R-:W-:Y:S01]  /*3dc0*/  ISETP.LT.OR P3, PT, R147, 0x21, P3 ;  /* 0x000000219300780c */ /* 0x000fe20001f61670 */
[C---:B------:R-:W-:Y:S01]  /*3dd0*/  HMMA.16816.F32 R16, R32.reuse, R166, RZ ;  /* 0x000000a62010723c */ /* 0x040fe200000018ff */
[----:B--2---:R-:W2:Y:S04]  /*3de0*/  LDL.LU R89, [R1+0x14] ;  /* 0x0000140001597983 */ /* 0x004ea80000300800 */
[----:B------:R1:W-:Y:S03]  /*3df0*/  STL [R1+0xac], R88 ;  /* 0x0000ac5801007387 */ /* 0x0003e60000100800 */
[-C--:B------:R-:W-:Y:S08]  /*3e00*/  HMMA.16816.F32 R20, R32, R168.reuse, RZ ;  /* 0x000000a82014723c */ /* 0x080ff000000018ff */
[C---:B------:R-:W-:Y:S08]  /*3e10*/  HMMA.16816.F32 R24, R28.reuse, R168, RZ ;  /* 0x000000a81c18723c */ /* 0x040ff000000018ff */
[-C--:B------:R-:W-:Y:S01]  /*3e20*/  HMMA.16816.F32 R28, R28, R170.reuse, RZ ;  /* 0x000000aa1c1c723c */ /* 0x080fe200000018ff */
[----:B-1----:R-:W3:Y:S07]  /*3e30*/  LDL.LU R88, [R1+0x8] ;  /* 0x0000080001587983 */ /* 0x002eee0000300800 */
[----:B------:R-:W-:Y:S01]  /*3e40*/  HMMA.16816.F32 R32, R32, R170, RZ ;  /* 0x000000aa2020723c */ /* 0x000fe200000018ff */
[----:B------:R1:W-:Y:S07]  /*3e50*/  STL [R1+0xa8], R87 ;  /* 0x0000a85701007387 */ /* 0x0003ee0000100800 */
[-C--:B----4-:R-:W-:Y:S08]  /*3e60*/  HMMA.16816.F32 R4, R132, R172.reuse, R4 ;  /* 0x000000ac8404723c */ /* 0x090ff00000001804 */
[C---:B------:R-:W-:Y:S08]  /*3e70*/  HMMA.16816.F32 R8, R136.reuse, R172, R8 ;  /* 0x000000ac8808723c */ /* 0x040ff00000001808 */
[-C--:B------:R-:W-:Y:S01]  /*3e80*/  HMMA.16816.F32 R12, R136, R174.reuse, R12 ;  /* 0x000000ae880c723c */ /* 0x080fe2000000180c */
[----:B-1----:R-:W4:Y:S07]  /*3e90*/  LDL R87, [R1+0x30] ;  /* 0x0000300001577983 */ /* 0x002f2e0000100800 */
[C---:B------:R-:W-:Y:S01]  /*3ea0*/  HMMA.16816.F32 R16, R132.reuse, R174, R16 ;  /* 0x000000ae8410723c */ /* 0x040fe20000001810 */
[----:B------:R1:W-:Y:S07]  /*3eb0*/  STL [R1+0xa4], R86 ;  /* 0x0000a45601007387 */ /* 0x0003ee0000100800 */
[-C--:B------:R-:W-:Y:S08]  /*3ec0*/  HMMA.16816.F32 R20, R132, R176.reuse, R20 ;  /* 0x000000b08414723c */ /* 0x080ff00000001814 */
[C---:B------:R-:W-:Y:S08]  /*3ed0*/  HMMA.16816.F32 R24, R136.reuse, R176, R24 ;  /* 0x000000b08818723c */ /* 0x040ff00000001818 */
[-C--:B------:R-:W-:Y:S01]  /*3ee0*/  HMMA.16816.F32 R28, R136, R178.reuse, R28 ;  /* 0x000000b2881c723c */ /* 0x080fe2000000181c */
[----:B------:R-:W1:Y:S07]  /*3ef0*/  LDSM.16.M88.4 R136, [R216+0xd080] ;  /* 0x00d08000d888783b */ /* 0x000e6e0000000200 */
[----:B------:R-:W-:Y:S01]  /*3f00*/  HMMA.16816.F32 R32, R132, R178, R32 ;  /* 0x000000b28420723c */ /* 0x000fe20000001820 */
[----:B------:R-:W1:Y:S08]  /*3f10*/  LDSM.16.M88.4 R132, [R216+0xd880] ;  /* 0x00d88000d884783b */ /* 0x000e700000000200 */
[----:B-1----:R-:W2:Y:S04]  /*3f20*/  LDL.LU R86, [R1+0x4] ;  /* 0x0000040001567983 */ /* 0x002ea80000300800 */
[----:B------:R1:W-:Y:S01]  /*3f30*/  STL [R1+0xa0], R85 ;  /* 0x0000a05501007387 */ /* 0x0003e20000100800 */
[-C--:B------:R-:W-:Y:S03]  /*3f40*/  HMMA.16816.F32 R4, R136, R180.reuse, R4 ;  /* 0x000000b48804723c */ /* 0x080fe60000001804 */
[----:B-1----:R-:W2:Y:S05]  /*3f50*/  LDL.LU R85, [R1] ;  /* 0x0000000001557983 */ /* 0x002eaa0000300800 */
[C---:B------:R-:W-:Y:S01]  /*3f60*/  HMMA.16816.F32 R8, R132.reuse, R180, R8 ;  /* 0x000000b48408723c */ /* 0x040fe20000001808 */
[----:B------:R1:W-:Y:S07]  /*3f70*/  STL [R1+0x9c], R84 ;  /* 0x00009c5401007387 */ /* 0x0003ee0000100800 */
[-C--:B------:R-:W-:Y:S08]  /*3f80*/  HMMA.16816.F32 R12, R132, R182.reuse, R12 ;  /* 0x000000b6840c723c */ /* 0x080ff0000000180c */
[C---:B------:R-:W-:Y:S08]  /*3f90*/  HMMA.16816.F32 R16, R136.reuse, R182, R16 ;  /* 0x000000b68810723c */ /* 0x040ff00000001810 */
[-C--:B------:R-:W-:Y:S01]  /*3fa0*/  HMMA.16816.F32 R20, R136, R184.reuse, R20 ;  /* 0x000000b88814723c */ /* 0x080fe20000001814 */
[----:B-1----:R-:W2:Y:S07]  /*3fb0*/  LDL.LU R84, [R1+0x2c] ;  /* 0x00002c0001547983 */ /* 0x002eae0000300800 */
[C---:B------:R-:W-:Y:S08]  /*3fc0*/  HMMA.16816.F32 R24, R132.reuse, R184, R24 ;  /* 0x000000b88418723c */ /* 0x040ff00000001818 */
[-C--:B------:R-:W-:Y:S01]  /*3fd0*/  HMMA.16816.F32 R28, R132, R186.reuse, R28 ;  /* 0x000000ba841c723c */ /* 0x080fe2000000181c */
[----:B------:R-:W1:Y:S07]  /*3fe0*/  LDSM.16.M88.4 R132, [R217+0x1000] ;  /* 0x00100000d984783b */ /* 0x000e6e0000000200 */
[----:B------:R-:W-:Y:S01]  /*3ff0*/  HMMA.16816.F32 R32, R136, R186, R32 ;  /* 0x000000ba8820723c */ /* 0x000fe20000001820 */
[----:B------:R-:W1:Y:S07]  /*4000*/  LDSM.16.M88.4 R136, [R217+0x1800] ;  /* 0x00180000d988783b */ /* 0x000e6e0000000200 */
[-C--:B-1----:R-:W-:Y:S08]  /*4010*/  HMMA.16816.F32 R4, R132, R188.reuse, R4 ;  /* 0x000000bc8404723c */ /* 0x082ff00000001804 */
[C---:B------:R-:W-:Y:S08]  /*4020*/  HMMA.16816.F32 R8, R136.reuse, R188, R8 ;  /* 0x000000bc8808723c */ /* 0x040ff00000001808 */
[-C--:B------:R-:W-:Y:S08]  /*4030*/  HMMA.16816.F32 R12, R136, R190.reuse, R12 ;  /* 0x000000be880c723c */ /* 0x080ff0000000180c */
[C---:B------:R-:W-:Y:S08]  /*4040*/  HMMA.16816.F32 R16, R132.reuse, R190, R16 ;  /* 0x000000be8410723c */ /* 0x040ff00000001810 */
[-C--:B------:R-:W-:Y:S08]  /*4050*/  HMMA.16816.F32 R20, R132, R192.reuse, R20 ;  /* 0x000000c08414723c */ /* 0x080ff00000001814 */
        /* <DEDUP_REMOVED lines=15> */
[-C--:B-1----:R-:W-:Y:S08]  /*4150*/  HMMA.16816.F32 R4, R132, R204.reuse, R4 ;  /* 0x000000cc8404723c */ /* 0x082ff00000001804 */
[C---:B---3--:R-:W-:Y:S08]  /*4160*/  HMMA.16816.F32 R8, R136.reuse, R204, R8 ;  /* 0x000000cc8808723c */ /* 0x048ff00000001808 */
[-C--:B------:R-:W-:Y:S08]  /*4170*/  HMMA.16816.F32 R12, R136, R206.reuse, R12 ;  /* 0x000000ce880c723c */ /* 0x080ff0000000180c */
[C---:B------:R-:W-:Y:S08]  /*4180*/  HMMA.16816.F32 R16, R132.reuse, R206, R16 ;  /* 0x000000ce8410723c */ /* 0x040ff00000001810 */
[-C--:B------:R-:W-:Y:S08]  /*4190*/  HMMA.16816.F32 R20, R132, R208.reuse, R20 ;  /* 0x000000d08414723c */ /* 0x080ff00000001814 */
[C---:B------:R-:W-:Y:S08]  /*41a0*/  HMMA.16816.F32 R24, R136.reuse, R208, R24 ;  /* 0x000000d08818723c */ /* 0x040ff00000001818 */
[-C--:B------:R-:W-:Y:S07]  /*41b0*/  HMMA.16816.F32 R28, R136, R210.reuse, R28 ;  /* 0x000000d2881c723c */ /* 0x080fee000000181c */
[----:B------:R-:W-:Y:S01]  /*41c0*/  FSEL R136, R230, -INF , !P4 ;  /* 0xff800000e6887808 */ /* 0x000fe20006000000 */
[----:B------:R-:W-:Y:S04]  /*41d0*/  HMMA.16816.F32 R32, R132, R210, R32 ;  /* 0x000000d28420723c */ /* 0x000fe80000001820 */
[----:B------:R-:W-:Y:S01]  /*41e0*/  ISETP.GT.AND P4, PT, R146, 0x61, P0 ;  /* 0x000000619200780c */ /* 0x000fe20000784270 */
[--C-:B------:R-:W-:Y:S01]  /*41f0*/  FFMA.FTZ R155, R136, c[0x0][0x29c], -R149.reuse ;  /* 0x0000a700889b7a23 */ /* 0x100fe20000010895 */
[----:B------:R-:W-:Y:S02]  /*4200*/  FSEL R139, R161, -INF , !P6 ;  /* 0xff800000a18b7808 */ /* 0x000fe40007000000 */
[----:B------:R-:W-:Y:S01]  /*4210*/  ISETP.LT.OR P4, PT, R147, 0x62, P4 ;  /* 0x000000629300780c */ /* 0x000fe20002781670 */
[----:B------:R-:W-:Y:S01]  /*4220*/  MUFU.EX2 R235, R155 ;  /* 0x0000009b00eb7308 */ /* 0x000fe20000000800 */
[----:B------:R-:W-:Y:S02]  /*4230*/  ISETP.GT.AND P6, PT, R146, 0x40, P0 ;  /* 0x000000409200780c */ /* 0x000fe400007c4270 */
[----:B------:R-:W-:Y:S01]  /*4240*/  FSEL R2, R159, -INF , !P4 ;  /* 0xff8000009f027808 */ /* 0x000fe20006000000 */
[--C-:B------:R-:W-:Y:S01]  /*4250*/  FFMA.FTZ R158, R139, c[0x0][0x29c], -R149.reuse ;  /* 0x0000a7008b9e7a23 */ /* 0x100fe20000010895 */
[----:B------:R-:W-:Y:S02]  /*4260*/  ISETP.GT.AND P4, PT, R140, 0x21, P0 ;  /* 0x000000218c00780c */ /* 0x000fe40000784270 */
[----:B------:R-:W-:Y:S02]  /*4270*/  FSEL R138, R241, -INF , !P5 ;  /* 0xff800000f18a7808 */ /* 0x000fe40006800000 */
[----:B------:R-:W-:Y:S01]  /*4280*/  ISETP.LT.OR P1, PT, R144, 0x22, P4 ;  /* 0x000000229000780c */ /* 0x000fe20002721670 */
[----:B------:R-:W1:Y:S01]  /*4290*/  MUFU.EX2 R240, R158 ;  /* 0x0000009e00f07308 */ /* 0x000e620000000800 */
[----:B------:R-:W-:Y:S01]  /*42a0*/  FSEL R137, R231, -INF , !P3 ;  /* 0xff800000e7897808 */ /* 0x000fe20005800000 */
[--C-:B------:R-:W-:Y:S01]  /*42b0*/  FFMA.FTZ R157, R138, c[0x0][0x29c], -R149.reuse ;  /* 0x0000a7008a9d7a23 */ /* 0x100fe20000010895 */
[----:B------:R-:W-:Y:S02]  /*42c0*/  FSEL R152, R246, -INF , !P1 ;  /* 0xff800000f6987808 */ /* 0x000fe40004800000 */
[----:B------:R-:W-:Y:S01]  /*42d0*/  ISETP.NE.AND P1, PT, R0, RZ, PT ;  /* 0x000000ff0000720c */ /* 0x000fe20003f25270 */
[--C-:B------:R-:W-:Y:S01]  /*42e0*/  FFMA.FTZ R156, R137, c[0x0][0x29c], -R149.reuse ;  /* 0x0000a700899c7a23 */ /* 0x100fe20000010895 */
[----:B----4-:R-:W3:Y:S01]  /*42f0*/  LDS R0, [R87.X4+0xf280] ;  /* 0x00f2800057007984 */ /* 0x010ee20000004800 */
[C---:B------:R-:W-:Y:S02]  /*4300*/  ISETP.GT.AND P5, PT, R146.reuse, 0x41, P0 ;  /* 0x000000419200780c */ /* 0x040fe400007a4270 */
[----:B------:R-:W-:Y:S01]  /*4310*/  ISETP.GT.AND P3, PT, R146, 0x60, P0 ;  /* 0x000000609200780c */ /* 0x000fe20000764270 */
[----:B------:R4:W1:Y:S01]  /*4320*/  MUFU.EX2 R239, R156 ;  /* 0x0000009c00ef7308 */ /* 0x0008620000000800 */
[C---:B------:R-:W-:Y:S02]  /*4330*/  ISETP.LT.OR P6, PT, R147.reuse, 0x41, P6 ;  /* 0x000000419300780c */ /* 0x040fe400037c1670 */
[C---:B------:R-:W-:Y:S02]  /*4340*/  ISETP.LT.OR P5, PT, R147.reuse, 0x42, P5 ;  /* 0x000000429300780c */ /* 0x040fe40002fa1670 */
[----:B------:R-:W-:Y:S02]  /*4350*/  ISETP.LT.OR P3, PT, R147, 0x61, P3 ;  /* 0x000000619300780c */ /* 0x000fe40001f61670 */
[----:B------:R-:W-:Y:S02]  /*4360*/  FSEL R133, R232, -INF , !P6 ;  /* 0xff800000e8857808 */ /* 0x000fe40007000000 */
[----:B------:R-:W-:Y:S01]  /*4370*/  FSEL R132, R163, -INF , !P5 ;  /* 0xff800000a3847808 */ /* 0x000fe20006800000 */
[----:B------:R-:W1:Y:S01]  /*4380*/  MUFU.EX2 R236, R157 ;  /* 0x0000009d00ec7308 */ /* 0x000e620000000800 */
[C---:B------:R-:W-:Y:S02]  /*4390*/  ISETP.GT.AND P6, PT, R140.reuse, RZ, P0 ;  /* 0x000000ff8c00720c */ /* 0x040fe400007c4270 */
[----:B------:R-:W-:Y:S01]  /*43a0*/  ISETP.GT.AND P5, PT, R140, 0x1, P0 ;  /* 0x000000018c00780c */ /* 0x000fe200007a4270 */
[--C-:B------:R-:W-:Y:S01]  /*43b0*/  FFMA.FTZ R139, R132, c[0x0][0x29c], -R149.reuse ;  /* 0x0000a700848b7a23 */ /* 0x100fe20000010895 */
[----:B------:R-:W-:Y:S02]  /*43c0*/  FSEL R3, R160, -INF , !P3 ;  /* 0xff800000a0037808 */ /* 0x000fe40005800000 */
[----:B------:R-:W-:Y:S02]  /*43d0*/  ISETP.GT.AND P3, PT, R140, 0x20, P0 ;  /* 0x000000208c00780c */ /* 0x000fe40000764270 */
[C---:B------:R-:W-:Y:S01]  /*43e0*/  ISETP.LT.OR P6, PT, R144.reuse, 0x1, P6 ;  /* 0x000000019000780c */ /* 0x040fe200037c1670 */
[--C-:B------:R-:W-:Y:S01]  /*43f0*/  FFMA.FTZ R138, R3, c[0x0][0x29c], -R149.reuse ;  /* 0x0000a700038a7a23 */ /* 0x100fe20000010895 */
[C---:B------:R-:W-:Y:S02]  /*4400*/  ISETP.LT.OR P5, PT, R144.reuse, 0x2, P5 ;  /* 0x000000029000780c */ /* 0x040fe40002fa1670 */
[----:B------:R-:W-:Y:S01]  /*4410*/  ISETP.LT.OR P3, PT, R144, 0x21, P3 ;  /* 0x000000219000780c */ /* 0x000fe20001f61670 */
[----:B------:R-:W-:Y:S01]  /*4420*/  MUFU.EX2 R237, R138 ;  /* 0x0000008a00ed7308 */ /* 0x000fe20000000800 */
[----:B------:R-:W-:Y:S02]  /*4430*/  FSEL R146, R249, -INF , !P6 ;  /* 0xff800000f9927808 */ /* 0x000fe40007000000 */
[----:B------:R-:W-:Y:S02]  /*4440*/  FSEL R147, R248, -INF , !P5 ;  /* 0xff800000f8937808 */ /* 0x000fe40006800000 */
[----:B------:R-:W-:Y:S02]  /*4450*/  FSEL R153, R247, -INF , !P3 ;  /* 0xff800000f7997808 */ /* 0x000fe40005800000 */
[C---:B------:R-:W-:Y:S02]  /*4460*/  ISETP.GT.AND P6, PT, R140.reuse, 0x40, P0 ;  /* 0x000000408c00780c */ /* 0x040fe400007c4270 */
[C---:B------:R-:W-:Y:S02]  /*4470*/  ISETP.GT.AND P5, PT, R140.reuse, 0x41, P0 ;  /* 0x000000418c00780c */ /* 0x040fe400007a4270 */
[C---:B------:R-:W-:Y:S01]  /*4480*/  ISETP.GT.AND P4, PT, R140.reuse, 0x60, P0 ;  /* 0x000000608c00780c */ /* 0x040fe20000784270 */
[--C-:B---3--:R-:W-:Y:S01]  /*4490*/  FADD.FTZ R137, R5, -R0.reuse ;  /* 0x8000000005897221 */ /* 0x108fe20000010000 */
[----:B------:R-:W-:Y:S01]  /*44a0*/  ISETP.GT.AND P3, PT, R140, 0x61, P0 ;  /* 0x000000618c00780c */ /* 0x000fe20000764270 */
[--C-:B------:R-:W-:Y:S01]  /*44b0*/  FADD.FTZ R135, R16, -R0.reuse ;  /* 0x8000000010877221 */ /* 0x100fe20000010000 */
[C---:B------:R-:W-:Y:S01]  /*44c0*/  ISETP.LT.OR P6, PT, R144.reuse, 0x41, P6 ;  /* 0x000000419000780c */ /* 0x040fe200037c1670 */
[--C-:B------:R-:W-:Y:S01]  /*44d0*/  FADD.FTZ R132, R17, -R0.reuse ;  /* 0x8000000011847221 */ /* 0x100fe20000010000 */
[----:B------:R-:W-:Y:S01]  /*44e0*/  ISETP.LT.OR P5, PT, R144, 0x42, P5 ;  /* 0x000000429000780c */ /* 0x000fe20002fa1670 */
[--C-:B------:R-:W-:Y:S01]  /*44f0*/  FADD.FTZ R136, R20, -R0.reuse ;  /* 0x8000000014887221 */ /* 0x100fe20000010000 */
[----:B------:R-:W-:Y:S01]  /*4500*/  ISETP.LT.OR P4, PT, R144, 0x61, P4 ;  /* 0x000000619000780c */ /* 0x000fe20002781670 */
[--C-:B------:R-:W-:Y:S01]  /*4510*/  FADD.FTZ R154, R32, -R0.reuse ;  /* 0x80000000209a7221 */ /* 0x100fe20000010000 */
[----:B------:R-:W-:Y:S01]  /*4520*/  ISETP.LT.OR P3, PT, R144, 0x62, P3 ;  /* 0x000000629000780c */ /* 0x000fe20001f61670 */
[--C-:B------:R-:W-:Y:S01]  /*4530*/  FFMA.FTZ R144, R133, c[0x0][0x29c], -R149.reuse ;  /* 0x0000a70085907a23 */ /* 0x100fe20000010895 */
[----:B------:R-:W-:Y:S01]  /*4540*/  FSEL R3, R250, -INF , !P5 ;  /* 0xff800000fa037808 */ /* 0x000fe20006800000 */
[----:B------:R-:W-:Y:S01]  /*4550*/  FFMA.FTZ R149, R2, c[0x0][0x29c], -R149 ;  /* 0x0000a70002957a23 */ /* 0x000fe20000010895 */
[----:B------:R-:W-:Y:S01]  /*4560*/  FSEL R2, R245, -INF , !P4 ;  /* 0xff800000f5027808 */ /* 0x000fe20006000000 */
[--C-:B------:R-:W-:Y:S01]  /*4570*/  FADD.FTZ R140, R33, -R0.reuse ;  /* 0x80000000218c7221 */ /* 0x100fe20000010000 */
[----:B------:R-:W-:Y:S01]  /*4580*/  MOV R33, R234 ;  /* 0x000000ea00217202 */ /* 0x000fe20000000f00 */
[--C-:B------:R-:W-:Y:S01]  /*4590*/  FADD.FTZ R133, R4, -R0.reuse ;  /* 0x8000000004857221 */ /* 0x100fe20000010000 */
[----:B------:R-:W-:Y:S01]  /*45a0*/  FSEL R4, R242, -INF , !P6 ;  /* 0xff800000f2047808 */ /* 0x000fe20007000000 */
[----:B------:R-:W-:Y:S01]  /*45b0*/  FADD.FTZ R134, R21, -R0 ;  /* 0x8000000015867221 */ /* 0x000fe20000010000 */
[----:B------:R-:W-:Y:S01]  /*45c0*/  FSEL R0, R243, -INF , !P3 ;  /* 0xff800000f3007808 */ /* 0x000fe20005800000 */
[--C-:B------:R-:W-:Y:S01]  /*45d0*/  FFMA.FTZ R20, R146, c[0x0][0x29c], -R148.reuse ;  /* 0x0000a70092147a23 */ /* 0x100fe20000010894 */
[----:B------:R-:W-:Y:S01]  /*45e0*/  MOV R146, R229 ;  /* 0x000000e500927202 */ /* 0x000fe20000000f00 */
[--C-:B------:R-:W-:Y:S01]  /*45f0*/  FFMA.FTZ R17, R147, c[0x0][0x29c], -R148.reuse ;  /* 0x0000a70093117a23 */ /* 0x100fe20000010894 */
[----:B------:R3:W-:Y:S01]  /*4600*/  MUFU.EX2 R234, R139 ;  /* 0x0000008b00ea7308 */ /* 0x0007e20000000800 */
[--C-:B------:R-:W-:Y:S01]  /*4610*/  FFMA.FTZ R16, R153, c[0x0][0x29c], -R148.reuse ;  /* 0x0000a70099107a23 */ /* 0x100fe20000010894 */
[----:B------:R-:W-:Y:S01]  /*4620*/  ISETP.GT.AND P6, PT, R141, RZ, P0 ;  /* 0x000000ff8d00720c */ /* 0x000fe200007c4270 */
[--C-:B------:R-:W-:Y:S01]  /*4630*/  FFMA.FTZ R5, R152, c[0x0][0x29c], -R148.reuse ;  /* 0x0000a70098057a23 */ /* 0x100fe20000010894 */
[----:B----4-:R-:W-:Y:S01]  /*4640*/  MOV R156, R146 ;  /* 0x00000092009c7202 */ /* 0x010fe20000000f00 */
[--C-:B------:R-:W-:Y:S01]  /*4650*/  FFMA.FTZ R32, R3, c[0x0][0x29c], -R148.reuse ;  /* 0x0000a70003207a23 */ /* 0x100fe20000010894 */
[----:B------:R-:W-:Y:S01]  /*4660*/  ISETP.LT.OR P6, PT, R145, 0x1, P6 ;  /* 0x000000019100780c */ /* 0x000fe200037c1670 */
[--C-:B------:R-:W-:Y:S01]  /*4670*/  FFMA.FTZ R4, R4, c[0x0][0x29c], -R148.reuse ;  /* 0x0000a70004047a23 */ /* 0x100fe20000010894 */
[----:B------:R-:W-:Y:S01]  /*4680*/  ISETP.GT.AND P3, PT, R141, 0x21, P0 ;  /* 0x000000218d00780c */ /* 0x000fe20000764270 */
[--C-:B------:R-:W-:Y:S01]  /*4690*/  FFMA.FTZ R21, R2, c[0x0][0x29c], -R148.reuse ;  /* 0x0000a70002157a23 */ /* 0x100fe20000010894 */
[----:B------:R-:W4:Y:S01]  /*46a0*/  MUFU.EX2 R238, R144 ;  /* 0x0000009000ee7308 */ /* 0x000f220000000800 */
[----:B------:R-:W-:Y:S01]  /*46b0*/  FFMA.FTZ R148, R0, c[0x0][0x29c], -R148 ;  /* 0x0000a70000947a23 */ /* 0x000fe20000010894 */
[----:B------:R-:W-:Y:S01]  /*46c0*/  ISETP.LT.OR P3, PT, R145, 0x22, P3 ;  /* 0x000000229100780c */ /* 0x000fe20001f61670 */
[----:B------:R-:W-:Y:S01]  /*46d0*/  FFMA.FTZ R0, -R161, R161, 1 ;  /* 0x3f800000a1007423 */ /* 0x000fe200000101a1 */
[C---:B------:R-:W-:Y:S01]  /*46e0*/  ISETP.GT.AND P4, PT, R141.reuse, 0x20, P0 ;  /* 0x000000208d00780c */ /* 0x040fe20000784270 */
[----:B-1----:R-:W-:Y:S01]  /*46f0*/  FMUL.FTZ R133, R240, R133 ;  /* 0x00000085f0857220 */ /* 0x002fe20000410000 */
[----:B------:R-:W-:Y:S01]  /*4700*/  ISETP.GT.AND P5, PT, R141, 0x1, P0 ;  /* 0x000000018d00780c */ /* 0x000fe200007a4270 */
[----:B------:R-:W-:Y:S01]  /*4710*/  FFMA.FTZ R2, -R230, R230, 1 ;  /* 0x3f800000e6027423 */ /* 0x000fe200000101e6 */
[----:B------:R-:W-:Y:S01]  /*4720*/  ISETP.LT.OR P4, PT, R145, 0x21, P4 ;  /* 0x000000219100780c */ /* 0x000fe20002781670 */
[----:B------:R-:W-:Y:S01]  /*4730*/  FMUL.FTZ R229, R133, R0 ;  /* 0x0000000085e57220 */ /* 0x000fe20000410000 */
[----:B------:R1:W-:Y:S01]  /*4740*/  MUFU.EX2 R230, R4 ;  /* 0x0000000400e67308 */ /* 0x0003e20000000800 */
[----:B------:R-:W-:Y:S01]  /*4750*/  FFMA.FTZ R3, -R231, R231, 1 ;  /* 0x3f800000e7037423 */ /* 0x000fe200000101e7 */
[----:B------:R-:W-:Y:S01]  /*4760*/  MOV R133, R33 ;  /* 0x0000002100857202 */ /* 0x000fe20000000f00 */
[----:B------:R-:W-:Y:S01]  /*4770*/  FMUL.FTZ R135, R239, R135 ;  /* 0x00000087ef877220 */ /* 0x000fe20000410000 */
[----:B---3--:R-:W-:Y:S01]  /*4780*/  MOV R139, R233 ;  /* 0x000000e9008b7202 */ /* 0x008fe20000000f00 */
[----:B------:R-:W-:Y:S01]  /*4790*/  FMUL.FTZ R137, R236, R137 ;  /* 0x00000089ec897220 */ /* 0x000fe20000410000 */
[----:B------:R-:W-:Y:S01]  /*47a0*/  FSEL R33, R88, -INF , !P3 ;  /* 0xff80000058217808 */ /* 0x000fe20005800000 */
[----:B------:R-:W-:Y:S01]  /*47b0*/  FMUL.FTZ R146, R135, R3 ;  /* 0x0000000387927220 */ /* 0x000fe20000410000 */
[----:B------:R-:W-:Y:S01]  /*47c0*/  ISETP.LT.OR P5, PT, R145, 0x2, P5 ;  /* 0x000000029100780c */ /* 0x000fe20002fa1670 */
[----:B------:R-:W-:Y:S01]  /*47d0*/  FFMA.FTZ R3, -R232, R232, 1 ;  /* 0x3f800000e8037423 */ /* 0x000fe200000101e8 */
[----:B------:R-:W3:Y:S01]  /*47e0*/  MUFU.EX2 R0, R5 ;  /* 0x0000000500007308 */ /* 0x000ee20000000800 */
[----:B------:R-:W-:Y:S01]  /*47f0*/  ISETP.GT.AND P3, PT, R141, 0x61, P0 ;  /* 0x000000618d00780c */ /* 0x000fe20000764270 */
[----:B------:R-:W-:Y:S02]  /*4800*/  FMUL.FTZ R132, R235, R132 ;  /* 0x00000084eb847220 */ /* 0x000fe40000410000 */
[----:B----4-:R-:W-:Y:S01]  /*4810*/  FMUL.FTZ R136, R238, R136 ;  /* 0x00000088ee887220 */ /* 0x010fe20000410000 */
[----:B------:R-:W-:Y:S01]  /*4820*/  ISETP.LT.OR P3, PT, R145, 0x62, P3 ;  /* 0x000000629100780c */ /* 0x000fe20001f61670 */
[----:B------:R-:W-:Y:S02]  /*4830*/  FMUL.FTZ R132, R132, R2 ;  /* 0x0000000284847220 */ /* 0x000fe40000410000 */
[----:B------:R-:W-:Y:S02]  /*4840*/  FFMA.FTZ R2, -R163, R163, 1 ;  /* 0x3f800000a3027423 */ /* 0x000fe400000101a3 */
[----:B------:R-:W-:Y:S01]  /*4850*/  FMUL.FTZ R144, R136, R3 ;  /* 0x0000000388907220 */ /* 0x000fe20000410000 */
[----:B------:R-:W-:Y:S01]  /*4860*/  F2FP.PACK_AB R132, R132, R146 ;  /* 0x000000928484723e */ /* 0x000fe200000000ff */
[----:B------:R-:W-:Y:S01]  /*4870*/  FFMA.FTZ R3, -R160, R160, 1 ;  /* 0x3f800000a0037423 */ /* 0x000fe200000101a0 */
[----:B------:R4:W-:Y:S01]  /*4880*/  MUFU.EX2 R161, R16 ;  /* 0x0000001000a17308 */ /* 0x0009e20000000800 */
[----:B-1----:R-:W-:Y:S01]  /*4890*/  FSEL R4, R139, -INF , !P6 ;  /* 0xff8000008b047808 */ /* 0x002fe20007000000 */
[----:B------:R-:W-:Y:S01]  /*48a0*/  FMUL.FTZ R134, R234, R134 ;  /* 0x00000086ea867220 */ /* 0x000fe20000410000 */
[----:B------:R-:W-:Y:S01]  /*48b0*/  ISETP.GT.AND P6, PT, R141, 0x40, P0 ;  /* 0x000000408d00780c */ /* 0x000fe200007c4270 */
[----:B------:R-:W-:Y:S02]  /*48c0*/  FMUL.FTZ R154, R237, R154 ;  /* 0x0000009aed9a7220 */ /* 0x000fe40000410000 */
[----:B------:R-:W-:Y:S01]  /*48d0*/  FMUL.FTZ R135, R134, R2 ;  /* 0x0000000286877220 */ /* 0x000fe20000410000 */
[----:B------:R-:W-:Y:S01]  /*48e0*/  ISETP.LT.OR P6, PT, R145, 0x41, P6 ;  /* 0x000000419100780c */ /* 0x000fe200037c1670 */
[----:B------:R-:W-:Y:S02]  /*48f0*/  FMUL.FTZ R154, R154, R3 ;  /* 0x000000039a9a7220 */ /* 0x000fe40000410000 */
[----:B------:R-:W-:Y:S01]  /*4900*/  MUFU.EX2 R157, R21 ;  /* 0x00000015009d7308 */ /* 0x000fe20000000800 */
[----:B---3--:R1:W-:Y:S01]  /*4910*/  STL [R1+0x20], R0 ;  /* 0x0000200001007387 */ /* 0x0083e20000100800 */
[--C-:B------:R-:W-:Y:S01]  /*4920*/  FFMA.FTZ R4, R4, c[0x0][0x29c], -R151.reuse ;  /* 0x0000a70004047a23 */ /* 0x100fe20000010897 */
[----:B------:R-:W-:Y:S01]  /*4930*/  FSEL R5, R133, -INF , !P5 ;  /* 0xff80000085057808 */ /* 0x000fe20006800000 */
[----:B------:R-:W-:Y:S01]  /*4940*/  FFMA.FTZ R2, -R159, R159, 1 ;  /* 0x3f8000009f027423 */ /* 0x000fe2000001019f */
[----:B------:R-:W-:Y:S02]  /*4950*/  ISETP.GT.AND P5, PT, R141, 0x41, P0 ;  /* 0x000000418d00780c */ /* 0x000fe400007a4270 */
[----:B--2---:R-:W-:Y:S02]  /*4960*/  FSEL R3, R86, -INF , !P6 ;  /* 0xff80000056037808 */ /* 0x004fe40007000000 */
[----:B------:R-:W-:Y:S01]  /*4970*/  ISETP.LT.OR P5, PT, R145, 0x42, P5 ;  /* 0x000000429100780c */ /* 0x000fe20002fa1670 */
[----:B------:R2:W-:Y:S01]  /*4980*/  MUFU.EX2 R160, R4 ;  /* 0x0000000400a07308 */ /* 0x0005e20000000800 */
[----:B------:R-:W-:Y:S01]  /*4990*/  ISETP.GT.AND P6, PT, R142, 0x21, P0 ;  /* 0x000000218e00780c */ /* 0x000fe200007c4270 */
[--C-:B------:R-:W-:Y:S01]  /*49a0*/  FFMA.FTZ R3, R3, c[0x0][0x29c], -R151.reuse ;  /* 0x0000a70003037a23 */ /* 0x100fe20000010897 */
[----:B------:R-:W-:Y:S01]  /*49b0*/  F2FP.PACK_AB R135, R135, R144 ;  /* 0x000000908787723e */ /* 0x000fe200000000ff */
[----:B----4-:R-:W-:Y:S01]  /*49c0*/  FFMA.FTZ R16, -R249, R249, 1 ;  /* 0x3f800000f9107423 */ /* 0x010fe200000101f9 */
[----:B------:R-:W-:Y:S05]  /*49d0*/  ISETP.LT.OR P6, PT, R143, 0x22, P6 ;  /* 0x000000228f00780c */ /* 0x000fea00037c1670 */
[----:B------:R-:W-:Y:S01]  /*49e0*/  MUFU.EX2 R155, R148 ;  /* 0x00000094009b7308 */ /* 0x000fe20000000800 */
[----:B-1----:R-:W-:Y:S02]  /*49f0*/  FFMA.FTZ R0, -R241, R241, 1 ;  /* 0x3f800000f1007423 */ /* 0x002fe400000101f1 */
[----:B------:R-:W3:Y:S02]  /*4a00*/  LDL.LU R241, [R1+0xc] ;  /* 0x00000c0001f17983 */ /* 0x000ee40000300800 */
[----:B------:R-:W-:Y:S05]  /*4a10*/  FMUL.FTZ R147, R137, R0 ;  /* 0x0000000089937220 */ /* 0x000fea0000410000 */
[----:B------:R1:W-:Y:S01]  /*4a20*/  MUFU.EX2 R158, R32 ;  /* 0x00000020009e7308 */ /* 0x0003e20000000800 */
[----:B------:R-:W4:Y:S01]  /*4a30*/  LDS R0, [R87.X4+0xf2a0] ;  /* 0x00f2a00057007984 */ /* 0x000f220000004800 */
[--C-:B--2---:R-:W-:Y:S01]  /*4a40*/  FFMA.FTZ R4, R33, c[0x0][0x29c], -R151.reuse ;  /* 0x0000a70021047a23 */ /* 0x104fe20000010897 */
[----:B------:R-:W-:Y:S02]  /*4a50*/  MOV R33, R139 ;  /* 0x0000008b00217202 */ /* 0x000fe40000000f00 */
[----:B------:R-:W2:Y:S04]  /*4a60*/  LDL.LU R231, [R1+0x10] ;  /* 0x0000100001e77983 */ /* 0x000ea80000300800 */
[----:B------:R-:W2:Y:S01]  /*4a70*/  LDL.LU R232, [R1+0x1c] ;  /* 0x00001c0001e87983 */ /* 0x000ea20000300800 */
[----:B------:R4:W-:Y:S03]  /*4a80*/  MUFU.EX2 R148, R4 ;  /* 0x0000000400947308 */ /* 0x0009e60000000800 */
[----:B------:R-:W3:Y:S04]  /*4a90*/  LDL.LU R163, [R1+0x18] ;  /* 0x0000180001a37983 */ /* 0x000ee80000300800 */
[----:B------:R-:W3:Y:S03]  /*4aa0*/  LDL.LU R249, [R1+0x24] ;  /* 0x0000240001f97983 */ /* 0x000ee60000300800 */
[----:B------:R-:W4:Y:S01]  /*4ab0*/  MUFU.EX2 R233, R149 ;  /* 0x0000009500e97308 */ /* 0x000f220000000800 */
[----:B-1----:R-:W-:Y:S02]  /*4ac0*/  FSEL R32, R89, -INF , !P4 ;  /* 0xff80000059207808 */ /* 0x002fe40006000000 */
[----:B------:R-:W-:Y:S07]  /*4ad0*/  ISETP.GT.AND P4, PT, R141, 0x60, P0 ;  /* 0x000000608d00780c */ /* 0x000fee0000784270 */
[----:B------:R1:W1:Y:S01]  /*4ae0*/  MUFU.EX2 R152, R17 ;  /* 0x0000001100987308 */ /* 0x0002620000000800 */
[----:B------:R-:W-:Y:S01]  /*4af0*/  ISETP.LT.OR P4, PT, R145, 0x61, P4 ;  /* 0x000000619100780c */ /* 0x000fe20002781670 */
[----:B----4-:R-:W-:Y:S08]  /*4b00*/  FFMA.FTZ R4, -R247, R247, 1 ;  /* 0x3f800000f7047423 */ /* 0x010ff000000101f7 */
[----:B------:R4:W4:Y:S01]  /*4b10*/  MUFU.EX2 R162, R20 ;  /* 0x0000001400a27308 */ /* 0x0009220000000800 */
[--C-:B------:R-:W-:Y:S02]  /*4b20*/  FADD.FTZ R21, R6, -R0.reuse ;  /* 0x8000000006157221 */ /* 0x100fe40000010000 */
[----:B------:R-:W-:Y:S02]  /*4b30*/  FFMA.FTZ R6, -R248, R248, 1 ;  /* 0x3f800000f8067423 */ /* 0x000fe400000101f8 */
[----:B------:R-:W3:Y:S01]  /*4b40*/  LDL.LU R248, [R1+0x28] ;  /* 0x0000280001f87983 */ /* 0x000ee20000300800 */
[--C-:B------:R-:W-:Y:S02]  /*4b50*/  FADD.FTZ R35, R35, -R0.reuse ;  /* 0x8000000023237221 */ /* 0x100fe40000010000 */
[--C-:B------:R-:W-:Y:S01]  /*4b60*/  FADD.FTZ R23, R23, -R0.reuse ;  /* 0x8000000017177221 */ /* 0x100fe20000010000 */
[----:B------:R-:W3:Y:S01]  /*4b70*/  LDL.LU R247, [R1+0x20] ;  /* 0x0000200001f77983 */ /* 0x000ee20000300800 */
[----:B------:R-:W-:Y:S01]  /*4b80*/  FMUL.FTZ R140, R233, R140 ;  /* 0x0000008ce98c7220 */ /* 0x000fe20000410000 */
[----:B------:R-:W-:Y:S01]  /*4b90*/  MUFU.EX2 R159, R3 ;  /* 0x00000003009f7308 */ /* 0x000fe20000000800 */
[--C-:B------:R-:W-:Y:S01]  /*4ba0*/  FADD.FTZ R7, R7, -R0.reuse ;  /* 0x8000000007077221 */ /* 0x100fe20000010000 */
[----:B-1----:R-:W-:Y:S01]  /*4bb0*/  FSEL R17, R252, -INF , !P4 ;  /* 0xff800000fc117808 */ /* 0x002fe20006000000 */
[----:B------:R-:W-:Y:S01]  /*4bc0*/  FMUL.FTZ R134, R140, R2 ;  /* 0x000000028c867220 */ /* 0x000fe20000410000 */
[----:B------:R-:W-:Y:S01]  /*4bd0*/  ISETP.GT.AND P4, PT, R142, 0x1, P0 ;  /* 0x000000018e00780c */ /* 0x000fe20000784270 */
[--C-:B------:R-:W-:Y:S02]  /*4be0*/  FFMA.FTZ R2, R5, c[0x0][0x29c], -R151.reuse ;  /* 0x0000a70005027a23 */ /* 0x100fe40000010897 */
[--C-:B------:R-:W-:Y:S01]  /*4bf0*/  FFMA.FTZ R17, R17, c[0x0][0x29c], -R151.reuse ;  /* 0x0000a70011117a23 */ /* 0x100fe20000010897 */
[----:B------:R-:W-:Y:S02]  /*4c00*/  ISETP.LT.OR P4, PT, R143, 0x2, P4 ;  /* 0x000000028f00780c */ /* 0x000fe40002781670 */
[----:B------:R1:W1:Y:S01]  /*4c10*/  MUFU.EX2 R153, R2 ;  /* 0x0000000200997308 */ /* 0x0002620000000800 */
[----:B------:R-:W-:Y:S01]  /*4c20*/  FMUL.FTZ R7, R152, R7 ;  /* 0x0000000798077220 */ /* 0x000fe20000410000 */
[----:B------:R-:W-:Y:S01]  /*4c30*/  F2FP.PACK_AB R134, R134, R154 ;  /* 0x0000009a8686723e */ /* 0x000fe200000000ff */
[--C-:B------:R-:W-:Y:S01]  /*4c40*/  FFMA.FTZ R5, R32, c[0x0][0x29c], -R151.reuse ;  /* 0x0000a70020057a23 */ /* 0x100fe20000010897 */
[----:B----4-:R-:W-:Y:S01]  /*4c50*/  FSEL R20, R85, -INF , !P5 ;  /* 0xff80000055147808 */ /* 0x010fe20006800000 */
[----:B------:R-:W-:Y:S01]  /*4c60*/  FMUL.FTZ R32, R7, R6 ;  /* 0x0000000607207220 */ /* 0x000fe20000410000 */
[----:B------:R-:W-:Y:S01]  /*4c70*/  ISETP.GT.AND P5, PT, R142, RZ, P0 ;  /* 0x000000ff8e00720c */ /* 0x000fe200007a4270 */
[--C-:B------:R-:W-:Y:S02]  /*4c80*/  FADD.FTZ R22, R22, -R0.reuse ;  /* 0x8000000016167221 */ /* 0x100fe40000010000 */
[--C-:B------:R-:W-:Y:S01]  /*4c90*/  FFMA.FTZ R20, R20, c[0x0][0x29c], -R151.reuse ;  /* 0x0000a70014147a23 */ /* 0x100fe20000010897 */
[----:B------:R4:W-:Y:S01]  /*4ca0*/  MUFU.EX2 R145, R17 ;  /* 0x0000001100917308 */ /* 0x0009e20000000800 */
[----:B------:R-:W-:Y:S01]  /*4cb0*/  ISETP.LT.OR P5, PT, R143, 0x1, P5 ;  /* 0x000000018f00780c */ /* 0x000fe20002fa1670 */
[----:B------:R-:W-:Y:S02]  /*4cc0*/  FMUL.FTZ R22, R230, R22 ;  /* 0x00000016e6167220 */ /* 0x000fe40000410000 */
[----:B------:R-:W-:Y:S01]  /*4cd0*/  FMUL.FTZ R21, R162, R21 ;  /* 0x00000015a2157220 */ /* 0x000fe20000410000 */
[----:B------:R-:W-:Y:S01]  /*4ce0*/  FSEL R7, R156, -INF , !P5 ;  /* 0xff8000009c077808 */ /* 0x000fe20006800000 */
[----:B------:R-:W-:Y:S01]  /*4cf0*/  FADD.FTZ R18, R18, -R0 ;  /* 0x8000000012127221 */ /* 0x000fe20000010000 */
[----:B------:R-:W-:Y:S01]  /*4d00*/  ISETP.GT.AND P5, PT, R142, 0x40, P0 ;  /* 0x000000408e00780c */ /* 0x000fe200007a4270 */
[----:B------:R-:W-:Y:S01]  /*4d10*/  FMUL.FTZ R139, R21, R16 ;  /* 0x00000010158b7220 */ /* 0x000fe20000410000 */
[----:B------:R-:W-:Y:S01]  /*4d20*/  FSEL R16, R84, -INF , !P4 ;  /* 0xff80000054107808 */ /* 0x000fe20006000000 */
[----:B------:R-:W4:Y:S01]  /*4d30*/  MUFU.EX2 R149, R5 ;  /* 0x0000000500957308 */ /* 0x000f220000000800 */
[----:B------:R-:W-:Y:S01]  /*4d40*/  FFMA.FTZ R7, R7, c[0x0][0x29c], -R150 ;  /* 0x0000a70007077a23 */ /* 0x000fe20000010896 */
[----:B------:R-:W-:Y:S01]  /*4d50*/  ISETP.GT.AND P4, PT, R142, 0x41, P0 ;  /* 0x000000418e00780c */ /* 0x000fe20000784270 */
[----:B------:R-:W-:Y:S01]  /*4d60*/  FMUL.FTZ R18, R161, R18 ;  /* 0x00000012a1127220 */ /* 0x000fe20000410000 */
[----:B-1----:R-:W-:Y:S01]  /*4d70*/  FSEL R2, R251, -INF , !P3 ;  /* 0xff800000fb027808 */ /* 0x002fe20005800000 */
[--C-:B------:R-:W-:Y:S01]  /*4d80*/  FADD.FTZ R34, R34, -R0.reuse ;  /* 0x8000000022227221 */ /* 0x100fe20000010000 */
[----:B------:R-:W-:Y:S01]  /*4d90*/  ISETP.GT.AND P3, PT, R142, 0x20, P0 ;  /* 0x000000208e00780c */ /* 0x000fe20000764270 */
[----:B------:R-:W-:Y:S01]  /*4da0*/  FMUL.FTZ R140, R18, R4 ;  /* 0x00000004128c7220 */ /* 0x000fe20000410000 */
[C---:B------:R-:W-:Y:S01]  /*4db0*/  ISETP.LT.OR P5, PT, R143.reuse, 0x41, P5 ;  /* 0x000000418f00780c */ /* 0x040fe20002fa1670 */
[----:B------:R-:W-:Y:S01]  /*4dc0*/  FFMA.FTZ R151, R2, c[0x0][0x29c], -R151 ;  /* 0x0000a70002977a23 */ /* 0x000fe20000010897 */
[C---:B------:R-:W-:Y:S01]  /*4dd0*/  ISETP.LT.OR P3, PT, R143.reuse, 0x21, P3 ;  /* 0x000000218f00780c */ /* 0x040fe20001f61670 */
[----:B------:R-:W-:Y:S01]  /*4de0*/  FFMA.FTZ R2, -R242, R242, 1 ;  /* 0x3f800000f2027423 */ /* 0x000fe200000101f2 */
[----:B------:R-:W-:Y:S01]  /*4df0*/  ISETP.LT.OR P4, PT, R143, 0x42, P4 ;  /* 0x000000428f00780c */ /* 0x000fe20002781670 */
[----:B------:R-:W-:Y:S01]  /*4e00*/  FMUL.FTZ R34, R157, R34 ;  /* 0x000000229d227220 */ /* 0x000fe20000410000 */
[----:B----4-:R-:W-:Y:S01]  /*4e10*/  F2FP.PACK_AB R17, R152, R162 ;  /* 0x000000a29811723e */ /* 0x010fe200000000ff */
[----:B------:R-:W-:Y:S01]  /*4e20*/  FMUL.FTZ R141, R22, R2 ;  /* 0x00000002168d7220 */ /* 0x000fe20000410000 */
[----:B------:R1:W-:Y:S01]  /*4e30*/  MUFU.EX2 R152, R7 ;  /* 0x0000000700987308 */ /* 0x0003e20000000800 */
[----:B------:R-:W4:Y:S01]  /*4e40*/  LDS R2, [R87.X4+0xf300] ;  /* 0x00f3000057027984 */ /* 0x000f220000004800 */
[----:B------:R-:W-:Y:S01]  /*4e50*/  MOV R21, R133 ;  /* 0x0000008500157202 */ /* 0x000fe20000000f00 */
[----:B------:R-:W-:Y:S01]  /*4e60*/  FADD.FTZ R19, R19, -R0 ;  /* 0x8000000013137221 */ /* 0x000fe20000010000 */
[----:B------:R-:W-:Y:S01]  /*4e70*/  F2FP.PACK_AB R32, R32, R139 ;  /* 0x0000008b2020723e */ /* 0x000fe200000000ff */
[----:B------:R-:W-:Y:S01]  /*4e80*/  FFMA.FTZ R3, -R246, R246, 1 ;  /* 0x3f800000f6037423 */ /* 0x000fe200000101f6 */
[----:B------:R-:W-:Y:S01]  /*4e90*/  MOV R246, R33 ;  /* 0x0000002100f67202 */ /* 0x000fe20000000f00 */
[----:B------:R-:W-:Y:S01]  /*4ea0*/  FFMA.FTZ R16, R16, c[0x0][0x29c], -R150 ;  /* 0x0000a70010107a23 */ /* 0x000fe20000010896 */
[----:B------:R-:W-:Y:S01]  /*4eb0*/  F2FP.PACK_AB R18, R236, R240 ;  /* 0x000000f0ec12723e */ /* 0x000fe200000000ff */
[----:B------:R-:W-:Y:S01]  /*4ec0*/  FMUL.FTZ R139, R158, R23 ;  /* 0x000000179e8b7220 */ /* 0x000fe20000410000 */
[----:B------:R-:W4:Y:S01]  /*4ed0*/  MUFU.EX2 R151, R151 ;  /* 0x0000009700977308 */ /* 0x000f220000000800 */
[----:B------:R-:W-:Y:S02]  /*4ee0*/  F2FP.PACK_AB R23, R155, R157 ;  /* 0x0000009d9b17723e */ /* 0x000fe400000000ff */
[----:B------:R-:W-:Y:S07]  /*4ef0*/  F2FP.PACK_AB R33, R147, R229 ;  /* 0x000000e59321723e */ /* 0x000fee00000000ff */
[----:B------:R4:W-:Y:S01]  /*4f00*/  MUFU.EX2 R146, R16 ;  /* 0x0000001000927308 */ /* 0x0009e20000000800 */
[----:B-1----:R-:W-:Y:S02]  /*4f10*/  FMUL.FTZ R7, R155, R35 ;  /* 0x000000239b077220 */ /* 0x002fe40000410000 */
[--C-:B----4-:R-:W-:Y:S02]  /*4f20*/  FADD.FTZ R8, R8, -R2.reuse ;  /* 0x8000000208087221 */ /* 0x110fe40000010000 */
[--C-:B------:R-:W-:Y:S01]  /*4f30*/  FADD.FTZ R13, R13, -R2.reuse ;  /* 0x800000020d0d7221 */ /* 0x100fe20000010000 */
[----:B------:R-:W-:Y:S01]  /*4f40*/  F2FP.PACK_AB R16, R153, R160 ;  /* 0x000000a09910723e */ /* 0x000fe200000000ff */
[----:B------:R-:W-:Y:S02]  /*4f50*/  FMUL.FTZ R8, R160, R8 ;  /* 0x00000008a0087220 */ /* 0x000fe40000410000 */
[----:B------:R-:W-:Y:S02]  /*4f60*/  FMUL.FTZ R13, R148, R13 ;  /* 0x0000000d940d7220 */ /* 0x000fe40000410000 */
[--C-:B------:R-:W-:Y:S02]  /*4f70*/  FADD.FTZ R12, R12, -R2.reuse ;  /* 0x800000020c0c7221 */ /* 0x100fe40000010000 */
[--C-:B------:R-:W-:Y:S02]  /*4f80*/  FADD.FTZ R28, R28, -R2.reuse ;  /* 0x800000021c1c7221 */ /* 0x100fe40000010000 */
[----:B------:R-:W-:Y:S02]  /*4f90*/  FMUL.FTZ R12, R149, R12 ;  /* 0x0000000c950c7220 */ /* 0x000fe40000410000 */
[--C-:B------:R-:W-:Y:S02]  /*4fa0*/  FADD.FTZ R29, R29, -R2.reuse ;  /* 0x800000021d1d7221 */ /* 0x100fe40000010000 */
[--C-:B------:R-:W-:Y:S02]  /*4fb0*/  FADD.FTZ R24, R24, -R2.reuse ;  /* 0x8000000218187221 */ /* 0x100fe40000010000 */
[----:B------:R-:W-:Y:S02]  /*4fc0*/  FMUL.FTZ R29, R151, R29 ;  /* 0x0000001d971d7220 */ /* 0x000fe40000410000 */
[--C-:B------:R-:W-:Y:S02]  /*4fd0*/  FADD.FTZ R25, R25, -R2.reuse ;  /* 0x8000000219197221 */ /* 0x100fe40000010000 */
[----:B------:R-:W-:Y:S02]  /*4fe0*/  FADD.FTZ R9, R9, -R2 ;  /* 0x8000000209097221 */ /* 0x000fe40000010000 */
[----:B------:R-:W-:Y:S02]  /*4ff0*/  FFMA.FTZ R2, -R251, R251, 1 ;  /* 0x3f800000fb027423 */ /* 0x000fe400000101fb */
[----:B------:R-:W-:Y:S02]  /*5000*/  FMUL.FTZ R9, R153, R9 ;  /* 0x0000000999097220 */ /* 0x000fe40000410000 */
[----:B------:R-:W-:Y:S01]  /*5010*/  FMUL.FTZ R2, R29, R2 ;  /* 0x000000021d027220 */ /* 0x000fe20000410000 */
[----:B--2---:R-:W-:Y:S02]  /*5020*/  FSEL R4, R232, -INF , !P4 ;  /* 0xff800000e8047808 */ /* 0x004fe40006000000 */
[----:B---3--:R-:W-:Y:S03]  /*5030*/  FSEL R5, R163, -INF , !P5 ;  /* 0xff800000a3057808 */ /* 0x008fe60006800000 */
[--C-:B------:R-:W-:Y:S02]  /*5040*/  FFMA.FTZ R137, R4, c[0x0][0x29c], -R150.reuse ;  /* 0x0000a70004897a23 */ /* 0x100fe40000010896 */
[----:B------:R-:W-:Y:S01]  /*5050*/  FFMA.FTZ R4, -R243, R243, 1 ;  /* 0x3f800000f3047423 */ /* 0x000fe200000101f3 */
[----:B------:R-:W-:Y:S01]  /*5060*/  FSEL R6, R249, -INF , !P6 ;  /* 0xff800000f9067808 */ /* 0x000fe20007000000 */
[--C-:B------:R-:W-:Y:S02]  /*5070*/  FFMA.FTZ R136, R5, c[0x0][0x29c], -R150.reuse ;  /* 0x0000a70005887a23 */ /* 0x100fe40000010896 */
[----:B------:R-:W-:Y:S01]  /*5080*/  FFMA.FTZ R5, -R245, R245, 1 ;  /* 0x3f800000f5057423 */ /* 0x000fe200000101f5 */
[----:B------:R-:W-:Y:S01]  /*5090*/  MUFU.EX2 R137, R137 ;  /* 0x0000008900897308 */ /* 0x000fe20000000800 */
[----:B------:R-:W-:Y:S01]  /*50a0*/  FMUL.FTZ R4, R7, R4 ;  /* 0x0000000407047220 */ /* 0x000fe20000410000 */
[----:B------:R-:W-:Y:S01]  /*50b0*/  F2FP.PACK_AB R7, R148, R149 ;  /* 0x000000959407723e */ /* 0x000fe200000000ff */
[----:B------:R-:W-:Y:S02]  /*50c0*/  FMUL.FTZ R5, R34, R5 ;  /* 0x0000000522057220 */ /* 0x000fe40000410000 */
[--C-:B------:R-:W-:Y:S03]  /*50d0*/  FFMA.FTZ R6, R6, c[0x0][0x29c], -R150.reuse ;  /* 0x0000a70006067a23 */ /* 0x100fe60000010896 */
[----:B------:R-:W-:Y:S01]  /*50e0*/  F2FP.PACK_AB R34, R4, R5 ;  /* 0x000000050422723e */ /* 0x000fe200000000ff */
[----:B------:R-:W-:Y:S02]  /*50f0*/  FFMA.FTZ R4, -R89, R89, 1 ;  /* 0x3f80000059047423 */ /* 0x000fe40000010159 */
[----:B------:R1:W5:Y:S01]  /*5100*/  LDL.LU R89, [R1+0xb0] ;  /* 0x0000b00001597983 */ /* 0x0003620000300800 */
[----:B------:R-:W-:Y:S02]  /*5110*/  FSEL R133, R248, -INF , !P3 ;  /* 0xff800000f8857808 */ /* 0x000fe40005800000 */
[C---:B------:R-:W-:Y:S02]  /*5120*/  ISETP.GT.AND P3, PT, R142.reuse, 0x60, P0 ;  /* 0x000000608e00780c */ /* 0x040fe40000764270 */
[----:B------:R-:W-:Y:S01]  /*5130*/  ISETP.GT.AND P0, PT, R142, 0x61, P0 ;  /* 0x000000618e00780c */ /* 0x000fe20000704270 */
[--C-:B------:R-:W-:Y:S01]  /*5140*/  FFMA.FTZ R133, R133, c[0x0][0x29c], -R150.reuse ;  /* 0x0000a70085857a23 */ /* 0x100fe20000010896 */
[----:B------:R-:W-:Y:S01]  /*5150*/  ISETP.LT.OR P3, PT, R143, 0x61, P3 ;  /* 0x000000618f00780c */ /* 0x000fe20001f61670 */
[----:B------:R-:W-:Y:S01]  /*5160*/  FMUL.FTZ R19, R247, R19 ;  /* 0x00000013f7137220 */ /* 0x000fe20000410000 */
[----:B------:R-:W-:Y:S01]  /*5170*/  ISETP.LT.OR P0, PT, R143, 0x62, P0 ;  /* 0x000000628f00780c */ /* 0x000fe20000701670 */
[----:B------:R2:W-:Y:S01]  /*5180*/  MUFU.EX2 R144, R133 ;  /* 0x0000008500907308 */ /* 0x0005e20000000800 */
[----:B------:R-:W-:Y:S01]  /*5190*/  MOV R143, R156 ;  /* 0x0000009c008f7202 */ /* 0x000fe20000000f00 */
[----:B------:R-:W-:Y:S01]  /*51a0*/  FMUL.FTZ R142, R19, R3 ;  /* 0x00000003138e7220 */ /* 0x000fe20000410000 */
[----:B------:R-:W-:Y:S02]  /*51b0*/  F2FP.PACK_AB R22, R247, R161 ;  /* 0x000000a1f716723e */ /* 0x000fe400000000ff */
[----:B------:R-:W-:Y:S02]  /*51c0*/  MOV R247, R143 ;  /* 0x0000008f00f77202 */ /* 0x000fe40000000f00 */
[----:B------:R-:W-:Y:S02]  /*51d0*/  MOV R143, R21 ;  /* 0x00000015008f7202 */ /* 0x000fe40000000f00 */
[----:B------:R-:W-:Y:S01]  /*51e0*/  FSEL R3, R231, -INF , !P3 ;  /* 0xff800000e7037808 */ /* 0x000fe20005800000 */
[----:B------:R3:W4:Y:S01]  /*51f0*/  MUFU.EX2 R156, R20 ;  /* 0x00000014009c7308 */ /* 0x0007220000000800 */
[----:B------:R-:W-:Y:S01]  /*5200*/  FSEL R0, R241, -INF , !P0 ;  /* 0xff800000f1007808 */ /* 0x000fe20004000000 */
[----:B------:R-:W-:Y:S01]  /*5210*/  FFMA.FTZ R5, -R143, R143, 1 ;  /* 0x3f8000008f057423 */ /* 0x000fe2000001018f */
[----:B------:R-:W-:Y:S01]  /*5220*/  F2FP.PACK_AB R35, R142, R140 ;  /* 0x0000008c8e23723e */ /* 0x000fe200000000ff */
[--C-:B------:R-:W-:Y:S01]  /*5230*/  FFMA.FTZ R138, R3, c[0x0][0x29c], -R150.reuse ;  /* 0x0000a700038a7a23 */ /* 0x100fe20000010896 */
[----:B------:R-:W-:Y:S01]  /*5240*/  F2FP.PACK_AB R3, R235, R239 ;  /* 0x000000efeb03723e */ /* 0x000fe200000000ff */
[----:B------:R-:W-:Y:S01]  /*5250*/  FFMA.FTZ R150, R0, c[0x0][0x29c], -R150 ;  /* 0x0000a70000967a23 */ /* 0x000fe20000010896 */
[----:B------:R-:W-:Y:S01]  /*5260*/  F2FP.PACK_AB R21, R234, R238 ;  /* 0x000000eeea15723e */ /* 0x000fe200000000ff */
[----:B------:R-:W-:Y:S01]  /*5270*/  FFMA.FTZ R0, -R250, R250, 1 ;  /* 0x3f800000fa007423 */ /* 0x000fe200000101fa */
[----:B------:R-:W-:Y:S01]  /*5280*/  F2FP.PACK_AB R19, R233, R237 ;  /* 0x000000ede913723e */ /* 0x000fe200000000ff */
[----:B------:R1:W-:Y:S01]  /*5290*/  MUFU.EX2 R143, R136 ;  /* 0x00000088008f7308 */ /* 0x0003e20000000800 */
[----:B------:R-:W-:Y:S01]  /*52a0*/  FMUL.FTZ R140, R9, R5 ;  /* 0x00000005098c7220 */ /* 0x000fe20000410000 */
[----:B------:R-:W-:Y:S01]  /*52b0*/  F2FP.PACK_AB R5, R151, R145 ;  /* 0x000000919705723e */ /* 0x000fe200000000ff */
[----:B------:R-:W-:Y:S02]  /*52c0*/  FMUL.FTZ R0, R139, R0 ;  /* 0x000000008b007220 */ /* 0x000fe40000410000 */
[----:B------:R-:W-:Y:S02]  /*52d0*/  FMUL.FTZ R139, R12, R4 ;  /* 0x000000040c8b7220 */ /* 0x000fe40000410000 */
[----:B------:R-:W-:Y:S01]  /*52e0*/  FMUL.FTZ R12, R145, R28 ;  /* 0x0000001c910c7220 */ /* 0x000fe20000410000 */
[----:B--2---:R-:W-:Y:S01]  /*52f0*/  F2FP.PACK_AB R133, R0, R141 ;  /* 0x0000008d0085723e */ /* 0x004fe200000000ff */
[----:B------:R-:W-:Y:S01]  /*5300*/  FFMA.FTZ R0, -R246, R246, 1 ;  /* 0x3f800000f6007423 */ /* 0x000fe200000101f6 */
[----:B------:R2:W2:Y:S01]  /*5310*/  MUFU.EX2 R142, R6 ;  /* 0x00000006008e7308 */ /* 0x0004a20000000800 */
[----:B------:R-:W-:Y:S02]  /*5320*/  FFMA.FTZ R9, -R86, R86, 1 ;  /* 0x3f80000056097423 */ /* 0x000fe40000010156 */
[----:B------:R-:W-:Y:S01]  /*5330*/  FMUL.FTZ R141, R8, R0 ;  /* 0x00000000088d7220 */ /* 0x000fe20000410000 */
[----:B---3--:R-:W-:Y:S01]  /*5340*/  F2FP.PACK_AB R20, R158, R230 ;  /* 0x000000e69e14723e */ /* 0x008fe200000000ff */
[----:B------:R-:W-:Y:S01]  /*5350*/  FFMA.FTZ R0, -R88, R88, 1 ;  /* 0x3f80000058007423 */ /* 0x000fe20000010158 */
[C---:B----4-:R-:W-:Y:S01]  /*5360*/  F2FP.PACK_AB R4, R156.reuse, R159 ;  /* 0x0000009f9c04723e */ /* 0x050fe200000000ff */
[----:B------:R3:W5:Y:S01]  /*5370*/  LDL.LU R88, [R1+0xac] ;  /* 0x0000ac0001587983 */ /* 0x0007620000300800 */
[----:B------:R-:W-:Y:S02]  /*5380*/  FMUL.FTZ R25, R156, R25 ;  /* 0x000000199c197220 */ /* 0x000fe40000410000 */
[----:B------:R-:W4:Y:S01]  /*5390*/  MUFU.EX2 R138, R138 ;  /* 0x0000008a008a7308 */ /* 0x000f220000000800 */
[----:B------:R-:W-:Y:S02]  /*53a0*/  FFMA.FTZ R8, -R85, R85, 1 ;  /* 0x3f80000055087423 */ /* 0x000fe40000010155 */
[----:B-1----:R-:W-:Y:S02]  /*53b0*/  FMUL.FTZ R136, R13, R0 ;  /* 0x000000000d887220 */ /* 0x002fe40000410000 */
[----:B------:R1:W3:Y:S01]  /*53c0*/  LDS R0, [R87.X4+0xf320] ;  /* 0x00f3200057007984 */ /* 0x0002e20000004800 */
[----:B------:R-:W-:Y:S02]  /*53d0*/  FMUL.FTZ R13, R159, R24 ;  /* 0x000000189f0d7220 */ /* 0x000fe40000410000 */
[----:B------:R-:W-:Y:S01]  /*53e0*/  FMUL.FTZ R8, R25, R8 ;  /* 0x0000000819087220 */ /* 0x000fe20000410000 */
[----:B------:R-:W-:Y:S01]  /*53f0*/  STS [R227+0xf480], R18 ;  /* 0x00f48012e3007388 */ /* 0x000fe20000000800 */
[----:B------:R-:W3:Y:S01]  /*5400*/  MUFU.EX2 R150, R150 ;  /* 0x0000009600967308 */ /* 0x000ee20000000800 */
[----:B------:R-:W-:Y:S01]  /*5410*/  FMUL.FTZ R13, R13, R9 ;  /* 0x000000090d0d7220 */ /* 0x000fe20000410000 */
[----:B------:R-:W-:Y:S01]  /*5420*/  F2FP.PACK_AB R9, R136, R139 ;  /* 0x0000008b8809723e */ /* 0x000fe200000000ff */
[----:B------:R-:W-:Y:S01]  /*5430*/  STS [R227+0xf880], R17 ;  /* 0x00f88011e3007388 */ /* 0x000fe20000000800 */
[----:B--2---:R-:W-:Y:S02]  /*5440*/  FFMA.FTZ R6, -R252, R252, 1 ;  /* 0x3f800000fc067423 */ /* 0x004fe400000101fc */
[----:B------:R-:W-:Y:S01]  /*5450*/  F2FP.PACK_AB R8, R8, R13 ;  /* 0x0000000d0808723e */ /* 0x000fe200000000ff */
[----:B------:R2:W-:Y:S01]  /*5460*/  STS [R228], R3 ;  /* 0x00000003e4007388 */ /* 0x0005e20000000800 */
[----:B------:R-:W-:Y:S01]  /*5470*/  FMUL.FTZ R12, R12, R6 ;  /* 0x000000060c0c7220 */ /* 0x000fe20000410000 */
[----:B------:R-:W-:Y:S02]  /*5480*/  F2FP.PACK_AB R6, R140, R141 ;  /* 0x0000008d8c06723e */ /* 0x000fe400000000ff */
[----:B------:R-:W-:Y:S02]  /*5490*/  STS [R228+0x400], R22 ;  /* 0x00040016e4007388 */ /* 0x000fe40000000800 */
[----:B------:R-:W-:Y:S02]  /*54a0*/  F2FP.PACK_AB R12, R2, R12 ;  /* 0x0000000c020c723e */ /* 0x000fe400000000ff */
[----:B------:R-:W-:Y:S01]  /*54b0*/  F2FP.PACK_AB R2, R142, R144 ;  /* 0x000000908e02723e */ /* 0x000fe200000000ff */
[----:B------:R-:W-:Y:S04]  /*54c0*/  STS [R227+0x10480], R16 ;  /* 0x01048010e3007388 */ /* 0x000fe80000000800 */
[----:B-1----:R1:W5:Y:S04]  /*54d0*/  LDL.LU R87, [R1+0xa8] ;  /* 0x0000a80001577983 */ /* 0x0023680000300800 */
[----:B------:R1:W5:Y:S04]  /*54e0*/  LDL.LU R86, [R1+0xa4] ;  /* 0x0000a40001567983 */ /* 0x0003680000300800 */
[----:B------:R1:W5:Y:S01]  /*54f0*/  LDL.LU R85, [R1+0xa0] ;  /* 0x0000a00001557983 */ /* 0x0003620000300800 */
[----:B--2---:R-:W-:Y:S01]  /*5500*/  F2FP.PACK_AB R3, R146, R152 ;  /* 0x000000989203723e */ /* 0x004fe200000000ff */
[--C-:B---3--:R-:W-:Y:S04]  /*5510*/  FADD.FTZ R10, R10, -R0.reuse ;  /* 0x800000000a0a7221 */ /* 0x108fe80000010000 */
[----:B------:R2:W-:Y:S01]  /*5520*/  STS [R227+0x10880], R3 ;  /* 0x01088003e3007388 */ /* 0x0005e20000000800 */
[--C-:B------:R-:W-:Y:S02]  /*5530*/  FADD.FTZ R11, R11, -R0.reuse ;  /* 0x800000000b0b7221 */ /* 0x100fe40000010000 */
[----:B------:R-:W-:Y:S01]  /*5540*/  FMUL.FTZ R10, R152, R10 ;  /* 0x0000000a980a7220 */ /* 0x000fe20000410000 */
[----:B------:R3:W-:Y:S01]  /*5550*/  STS [R228+0x1400], R2 ;  /* 0x00140002e4007388 */ /* 0x0007e20000000800 */
[--C-:B------:R-:W-:Y:S02]  /*5560*/  FADD.FTZ R14, R14, -R0.reuse ;  /* 0x800000000e0e7221 */ /* 0x100fe40000010000 */
[--C-:B------:R-:W-:Y:S01]  /*5570*/  FADD.FTZ R15, R15, -R0.reuse ;  /* 0x800000000f0f7221 */ /* 0x100fe20000010000 */
[----:B------:R1:W-:Y:S01]  /*5580*/  STS [R228+0x1000], R7 ;  /* 0x00100007e4007388 */ /* 0x0003e20000000800 */
[----:B------:R-:W-:Y:S02]  /*5590*/  FMUL.FTZ R14, R144, R14 ;  /* 0x0000000e900e7220 */ /* 0x000fe40000410000 */
[----:B------:R-:W-:Y:S01]  /*55a0*/  FMUL.FTZ R15, R142, R15 ;  /* 0x0000000f8e0f7220 */ /* 0x000fe20000410000 */
[----:B------:R-:W-:Y:S01]  /*55b0*/  STS [R227+0x11480], R21 ;  /* 0x01148015e3007388 */ /* 0x000fe20000000800 */
[--C-:B------:R-:W-:Y:S02]  /*55c0*/  FADD.FTZ R26, R26, -R0.reuse ;  /* 0x800000001a1a7221 */ /* 0x100fe40000010000 */
[--C-:B------:R-:W-:Y:S01]  /*55d0*/  FADD.FTZ R27, R27, -R0.reuse ;  /* 0x800000001b1b7221 */ /* 0x100fe20000010000 */
[----:B------:R-:W-:Y:S01]  /*55e0*/  STS [R227+0x11880], R20 ;  /* 0x01188014e3007388 */ /* 0x000fe20000000800 */
[--C-:B------:R-:W-:Y:S02]  /*55f0*/  FADD.FTZ R30, R30, -R0.reuse ;  /* 0x800000001e1e7221 */ /* 0x100fe40000010000 */
[----:B------:R-:W-:Y:S01]  /*5600*/  FADD.FTZ R31, R31, -R0 ;  /* 0x800000001f1f7221 */ /* 0x000fe20000010000 */
[----:B------:R-:W-:Y:S01]  /*5610*/  STS [R228+0x2000], R19 ;  /* 0x00200013e4007388 */ /* 0x000fe20000000800 */
[----:B------:R-:W-:Y:S02]  /*5620*/  FFMA.FTZ R0, -R163, R163, 1 ;  /* 0x3f800000a3007423 */ /* 0x000fe400000101a3 */
[----:B----4-:R-:W-:Y:S01]  /*5630*/  FMUL.FTZ R30, R138, R30 ;  /* 0x0000001e8a1e7220 */ /* 0x010fe20000410000 */
[----:B------:R-:W-:Y:S01]  /*5640*/  STS [R228+0x2400], R23 ;  /* 0x00240017e4007388 */ /* 0x000fe20000000800 */
[----:B--2---:R-:W-:Y:S02]  /*5650*/  FFMA.FTZ R3, -R84, R84, 1 ;  /* 0x3f80000054037423 */ /* 0x004fe40000010154 */
[----:B------:R-:W-:Y:S01]  /*5660*/  FMUL.FTZ R31, R150, R31 ;  /* 0x0000001f961f7220 */ /* 0x000fe20000410000 */
[----:B------:R2:W-:Y:S01]  /*5670*/  STS [R227+0x12480], R4 ;  /* 0x01248004e3007388 */ /* 0x0005e20000000800 */
[----:B---3--:R-:W-:Y:S03]  /*5680*/  F2FP.PACK_AB R2, R137, R143 ;  /* 0x0000008f8902723e */ /* 0x008fe600000000ff */
[----:B------:R3:W5:Y:S01]  /*5690*/  LDL.LU R84, [R1+0x9c] ;  /* 0x00009c0001547983 */ /* 0x0007620000300800 */
[----:B-1----:R-:W-:Y:S03]  /*56a0*/  FMUL.FTZ R7, R146, R11 ;  /* 0x0000000b92077220 */ /* 0x002fe60000410000 */
[----:B------:R1:W-:Y:S01]  /*56b0*/  STS [R227+0x12880], R2 ;  /* 0x01288002e3007388 */ /* 0x0003e20000000800 */
[----:B------:R-:W-:Y:S02]  /*56c0*/  FMUL.FTZ R7, R7, R3 ;  /* 0x0000000307077220 */ /* 0x000fe40000410000 */
[----:B------:R-:W-:Y:S01]  /*56d0*/  FFMA.FTZ R3, -R249, R249, 1 ;  /* 0x3f800000f9037423 */ /* 0x000fe200000101f9 */
[----:B------:R4:W-:Y:S03]  /*56e0*/  STS [R228+0x3000], R5 ;  /* 0x00300005e4007388 */ /* 0x0009e60000000800 */
[----:B------:R-:W-:Y:S02]  /*56f0*/  FMUL.FTZ R3, R15, R3 ;  /* 0x000000030f037220 */ /* 0x000fe40000410000 */
[----:B--2---:R-:W-:Y:S04]  /*5700*/  FFMA.FTZ R4, -R248, R248, 1 ;  /* 0x3f800000f8047423 */ /* 0x004fe800000101f8 */
[----:B------:R-:W-:Y:S02]  /*5710*/  FMUL.FTZ R4, R14, R4 ;  /* 0x000000040e047220 */ /* 0x000fe40000410000 */
[----:B-1----:R-:W-:Y:S03]  /*5720*/  FFMA.FTZ R2, -R247, R247, 1 ;  /* 0x3f800000f7027423 */ /* 0x002fe600000101f7 */
[----:B------:R-:W-:Y:S01]  /*5730*/  F2FP.PACK_AB R4, R3, R4 ;  /* 0x000000040304723e */ /* 0x000fe200000000ff */
[----:B------:R-:W-:Y:S02]  /*5740*/  FFMA.FTZ R3, -R231, R231, 1 ;  /* 0x3f800000e7037423 */ /* 0x000fe400000101e7 */
[----:B------:R-:W-:Y:S01]  /*5750*/  FMUL.FTZ R10, R10, R2 ;  /* 0x000000020a0a7220 */ /* 0x000fe20000410000 */
[----:B------:R-:W-:Y:S01]  /*5760*/  F2FP.PACK_AB R2, R150, R138 ;  /* 0x0000008a9602723e */ /* 0x000fe200000000ff */
[----:B----4-:R-:W-:Y:S04]  /*5770*/  FFMA.FTZ R5, -R232, R232, 1 ;  /* 0x3f800000e8057423 */ /* 0x010fe800000101e8 */
        /* <DEDUP_REMOVED lines=32> */
[----:B------:R-:W4:Y:S08]  /*5980*/  LDSM.16.MT88.4 R16, [R0+0xd080] ;  /* 0x00d080000010783b */ /* 0x000f300000004200 */
[----:B------:R-:W3:Y:S08]  /*5990*/  LDSM.16.MT88.4 R20, [R0+0xe080] ;  /* 0x00e080000014783b */ /* 0x000ef00000004200 */
        /* <DEDUP_REMOVED lines=9> */
[-C--:B----4-:R-:W-:Y:S07]  /*5a30*/  HMMA.16816.F32 R52, R4, R16.reuse, R52 ;  /* 0x000000100434723c */ /* 0x090fee0000001834 */
[----:B------:R-:W-:Y:S01]  /*5a40*/  LDSM.16.MT88.4 R136, [R213+0x10c80] ;  /* 0x010c8000d588783b */ /* 0x000fe20000004200 */
[C---:B------:R-:W-:Y:S07]  /*5a50*/  HMMA.16816.F32 R56, R12.reuse, R16, R56 ;  /* 0x000000100c38723c */ /* 0x040fee0000001838 */
[----:B------:R-:W-:Y:S01]  /*5a60*/  LDSM.16.MT88.4 R140, [R0+0xcc80] ;  /* 0x00cc8000008c783b */ /* 0x000fe20000004200 */
[-C--:B------:R-:W-:Y:S08]  /*5a70*/  HMMA.16816.F32 R60, R12, R18.reuse, R60 ;  /* 0x000000120c3c723c */ /* 0x080ff0000000183c */
[C---:B------:R-:W-:Y:S01]  /*5a80*/  HMMA.16816.F32 R64, R4.reuse, R18, R64 ;  /* 0x000000120440723c */ /* 0x040fe20000001840 */
[----:B------:R-:W-:Y:S07]  /*5a90*/  LDSM.16.MT88.4 R16, [R0+0xc880] ;  /* 0x00c880000010783b */ /* 0x000fee0000004200 */
[-C--:B---3--:R-:W-:Y:S08]  /*5aa0*/  HMMA.16816.F32 R68, R4, R20.reuse, R68 ;  /* 0x000000140444723c */ /* 0x088ff00000001844 */
        /* <DEDUP_REMOVED lines=63> */
[----:B------:R-:W4:Y:S01]  /*5ea0*/  LDL R153, [R1+0x4c] ;  /* 0x00004c0001997983 */ /* 0x000f220000100800 */
[----:B------:R-:W-:Y:S01]  /*5eb0*/  IMAD.U32 R9, RZ, RZ, UR26 ;  /* 0x0000001aff097e24 */ /* 0x000fe2000f8e00ff */
[----:B------:R-:W-:Y:S02]  /*5ec0*/  UIMAD UR24, UR24, UR6, URZ ;  /* 0x00000006181872a4 */ /* 0x000fe4000f8e023f */
[----:B------:R-:W3:Y:S02]  /*5ed0*/  LDL.64 R156, [R1+0x68] ;  /* 0x00006800019c7983 */ /* 0x000ee40000100a00 */
[----:B------:R-:W-:Y:S02]  /*5ee0*/  UIMAD UR24, UR23, UR7, UR24 ;  /* 0x00000007171872a4 */ /* 0x000fe4000f8e0218 */
[----:B------:R-:W3:Y:S01]  /*5ef0*/  LDL.64 R248, [R1+0x38] ;  /* 0x0000380001f87983 */ /* 0x000ee20000100a00 */
[----:B------:R-:W-:Y:S02]  /*5f00*/  USHF.L.U32 UR7, UR23, 0x6, URZ ;  /* 0x0000000617077899 */ /* 0x000fe4000800063f */
[----:B------:R-:W-:Y:S01]  /*5f10*/  UIADD3 UR24, UR27, UR24, URZ ;  /* 0x000000181b187290 */ /* 0x000fe2000fffe03f */
[----:B------:R-:W3:Y:S01]  /*5f20*/  LDL R152, [R1+0x48] ;  /* 0x0000480001987983 */ /* 0x000ee20000100800 */
[----:B------:R-:W-:Y:S02]  /*5f30*/  USHF.R.S32.HI UR6, URZ, 0x1f, UR7 ;  /* 0x0000001f3f067899 */ /* 0x000fe40008011407 */
[----:B------:R-:W-:Y:S01]  /*5f40*/  IMAD.U32 R7, RZ, RZ, UR7 ;  /* 0x00000007ff077e24 */ /* 0x000fe2000f8e00ff */
[----:B------:R-:W3:Y:S01]  /*5f50*/  LDL.64 R154, [R1+0x58] ;  /* 0x00005800019a7983 */ /* 0x000ee20000100a00 */
[----:B------:R-:W-:Y:S01]  /*5f60*/  UIADD3 UR7, -UR7, UR11, URZ ;  /* 0x0000000b07077290 */ /* 0x000fe2000fffe13f */
[----:B------:R-:W-:Y:S02]  /*5f70*/  IMAD.U32 R8, RZ, RZ, UR24 ;  /* 0x00000018ff087e24 */ /* 0x000fe4000f8e00ff */
[----:B------:R-:W1:Y:S02]  /*5f80*/  S2R R0, SR_CTAID.Y ;  /* 0x0000000000007919 */ /* 0x000e640000002600 */
[----:B-1----:R-:W-:Y:S05]  /*5f90*/  SHF.R.S32.HI R6, RZ, 0x1f, R0 ;  /* 0x0000001fff067819 */ /* 0x002fea0000011400 */
[----:B------:R-:W-:Y:S04]  /*5fa0*/  IMAD R6, R6, c[0x0][0x288], RZ ;  /* 0x0000a20006067a24 */ /* 0x000fe800078e02ff */
[C---:B------:R-:W-:Y:S02]  /*5fb0*/  IMAD R6, R0.reuse, c[0x0][0x28c], R6 ;  /* 0x0000a30000067a24 */ /* 0x040fe400078e0206 */
[----:B--2---:R-:W-:Y:S02]  /*5fc0*/  IMAD.MOV.U32 R4, RZ, RZ, R246 ;  /* 0x000000ffff047224 */ /* 0x004fe400078e00f6 */
[----:B------:R-:W-:Y:S04]  /*5fd0*/  IMAD.MOV.U32 R5, RZ, RZ, R247 ;  /* 0x000000ffff057224 */ /* 0x000fe800078e00f7 */
[----:B------:R-:W-:Y:S01]  /*5fe0*/  IMAD.WIDE.U32 R4, R0, c[0x0][0x288], R4 ;  /* 0x0000a20000047a25 */ /* 0x000fe200078e0004 */
[C---:B----4-:R-:W-:Y:S02]  /*5ff0*/  LOP3.LUT P4, RZ, R153.reuse, 0x1, RZ, 0xc0, !PT ;  /* 0x0000000199ff7812 */ /* 0x050fe4000788c0ff */
[----:B------:R-:W-:Y:S01]  /*6000*/  LOP3.LUT P5, RZ, R153, 0x4, RZ, 0xc0, !PT ;  /* 0x0000000499ff7812 */ /* 0x000fe200078ac0ff */
[----:B------:R-:W-:Y:S01]  /*6010*/  IMAD.U32 R0, RZ, RZ, UR26 ;  /* 0x0000001aff007e24 */ /* 0x000fe2000f8e00ff */
[----:B------:R-:W-:Y:S01]  /*6020*/  IADD3 R7, P2, P0, R7, UR9, R4 ;  /* 0x0000000907077c10 */ /* 0x000fe2000f85e004 */
[----:B------:R-:W-:Y:S03]  /*6030*/  IMAD.IADD R4, R5, 0x1, R6 ;  /* 0x0000000105047824 */ /* 0x000fe600078e0206 */
[----:B---3--:R-:W-:Y:S02]  /*6040*/  LEA R0, P3, R0, R158, 0x6 ;  /* 0x0000009e00007211 */ /* 0x008fe400078630ff */
[C---:B------:R-:W-:Y:S02]  /*6050*/  ISETP.GE.OR P4, PT, R248.reuse, UR7, !P4 ;  /* 0x00000007f8007c0c */ /* 0x040fe4000e786670 */
[----:B------:R-:W-:Y:S01]  /*6060*/  LEA.HI.X R5, R9, R157, R8, 0x6, P3 ;  /* 0x0000009d09057211 */ /* 0x000fe200018f3408 */
[----:B------:R-:W-:Y:S01]  /*6070*/  IMAD.U32 R8, RZ, RZ, UR6 ;  /* 0x00000006ff087e24 */ /* 0x000fe2000f8e00ff */
[----:B------:R-:W-:Y:S02]  /*6080*/  LOP3.LUT P3, RZ, R153, 0x2, RZ, 0xc0, !PT ;  /* 0x0000000299ff7812 */ /* 0x000fe4000786c0ff */
[C---:B------:R-:W-:Y:S02]  /*6090*/  ISETP.GE.OR P5, PT, R248.reuse, UR7, !P5 ;  /* 0x00000007f8007c0c */ /* 0x040fe4000efa6670 */
[----:B------:R-:W-:Y:S02]  /*60a0*/  ISETP.GE.OR P3, PT, R248, UR7, !P3 ;  /* 0x00000007f8007c0c */ /* 0x000fe4000df66670 */
[----:B------:R-:W-:Y:S02]  /*60b0*/  IADD3.X R8, R8, UR20, R4, P2, P0 ;  /* 0x0000001408087c10 */ /* 0x000fe400097e0404 */
[C---:B------:R-:W-:Y:S02]  /*60c0*/  LEA R4, P2, R0.reuse, c[0x0][0x1f0], 0x1 ;  /* 0x00007c0000047a11 */ /* 0x040fe400078408ff */
[C---:B------:R-:W-:Y:S02]  /*60d0*/  LEA R6, P0, R7.reuse, c[0x0][0x280], 0x2 ;  /* 0x0000a00007067a11 */ /* 0x040fe400078010ff */
[----:B------:R-:W-:Y:S01]  /*60e0*/  LEA.HI.X R5, R0, c[0x0][0x1f4], R5, 0x1, P2 ;  /* 0x00007d0000057a11 */ /* 0x000fe200010f0c05 */
[----:B------:R-:W-:Y:S01]  /*60f0*/  @!P1 IMAD.SHL.U32 R0, R154, 0x10, RZ ;  /* 0x000000109a009824 */ /* 0x000fe200078e00ff */
[----:B------:R-:W-:Y:S03]  /*6100*/  LEA.HI.X R7, R7, c[0x0][0x284], R8, 0x2, P0 ;  /* 0x0000a10007077a11 */ /* 0x000fe600000f1408 */
[----:B------:R-:W-:Y:S01]  /*6110*/  @!PT LDS RZ, [RZ] ;  /* 0x00000000fffff984 */ /* 0x000fe20000000800 */
[----:B------:R-:W-:Y:S01]  /*6120*/  @!PT LDS RZ, [RZ] ;  /* 0x00000000fffff984 */ /* 0x000fe20000000800 */
[----:B------:R-:W-:Y:S01]  /*6130*/  @!PT LDS RZ, [RZ] ;  /* 0x00000000fffff984 */ /* 0x000fe20000000800 */
[----:B------:R1:W-:Y:S04]  /*6140*/  LDGSTS.E.BYPASS.LTC128B.128 [R152+0xc080], [R4.64], !P4 ;  /* 0x0c08000004987fae */ /* 0x0003e8000e101d52 */
[----:B------:R1:W-:Y:S04]  /*6150*/  LDGSTS.E.BYPASS.LTC128B.128 [R152+0xd080], [R4.64+0x40], !P3 ;  /* 0x0d08004004987fae */ /* 0x0003e8000d901d52 */
[----:B------:R1:W-:Y:S04]  /*6160*/  LDGSTS.E.BYPASS.LTC128B.128 [R152+0xe080], [R4.64+0x80], !P5 ;  /* 0x0e08008004987fae */ /* 0x0003e8000e901d52 */
[----:B------:R1:W-:Y:S02]  /*6170*/  @!P1 LDGSTS.E.BYPASS.LTC128B.128 [R0+0xf280], [R6.64] ;  /* 0x0f28000006009fae */ /* 0x0003e4000b901d52 */
.L_x_169:
        /* <DEDUP_REMOVED lines=241> */
.L_x_151:
[----:B------:R-:W-:Y:S01]  /*7090*/  USHF.L.U32 UR5, UR8, 0x7, URZ ;  /* 0x0000000708057899 */ /* 0x000fe2000800063f */
[----:B------:R-:W-:Y:S05]  /*70a0*/  @P1 BRA `(.L_x_171) ;  /* 0x0000106000001947 */ /* 0x000fea0003800000 */
[----:B------:R-:W2:Y:S01]  /*70b0*/  LDL.LU.64 R34, [R1+0x58] ;  /* 0x0000580001227983 */ /* 0x000ea20000300a00 */
[----:B------:R-:W-:Y:S01]  /*70c0*/  F2FP.PACK_AB R36, R37, R36 ;  /* 0x000000242524723e */ /* 0x000fe200000000ff */
[----:B------:R-:W-:Y:S01]  /*70d0*/  ULDC UR4, c[0x0][0x2f0] ;  /* 0x0000bc0000047ab9 */ /* 0x000fe20000000800 */
[----:B------:R-:W-:Y:S01]  /*70e0*/  F2FP.PACK_AB R38, R39, R38 ;  /* 0x000000262726723e */ /* 0x000fe200000000ff */
[----:B------:R-:W-:Y:S01]  /*70f0*/  UIADD3 UR4, -UR5, UR4, URZ ;  /* 0x0000000405047290 */ /* 0x000fe2000fffe13f */
[----:B------:R-:W-:Y:S01]  /*7100*/  F2FP.PACK_AB R48, R49, R48 ;  /* 0x000000303130723e */ /* 0x000fe200000000ff */
[----:B------:R-:W-:Y:S01]  /*7110*/  BSSY B0, `(.L_x_172) ;  /* 0x00000bd000007945 */ /* 0x000fe20003800000 */
[----:B------:R-:W-:Y:S01]  /*7120*/  F2FP.PACK_AB R50, R51, R50 ;  /* 0x000000323332723e */ /* 0x000fe200000000ff */
[----:B------:R-:W-:Y:S01]  /*7130*/  UISETP.LT.AND UP0, UPT, UR4, 0x80, UPT ;  /* 0x000000800400788c */ /* 0x000fe2000bf01270 */
[----:B------:R-:W-:-:S02]  /*7140*/  F2FP.PACK_AB R40, R41, R40 ;  /* 0x000000282928723e */ /* 0x000fc400000000ff */
[----:B------:R-:W-:Y:S01]  /*7150*/  F2FP.PACK_AB R42, R43, R42 ;  /* 0x0000002a2b2a723e */ /* 0x000fe200000000ff */
[----:B------:R-:W-:Y:S01]  /*7160*/  USEL UR4, UR4, 0x80, UP0 ;  /* 0x0000008004047887 */ /* 0x000fe20008000000 */
        /* <DEDUP_REMOVED lines=38> */
[----:B------:R-:W-:Y:S01]  /*73d0*/  F2FP.PACK_AB R13, R13, R122 ;  /* 0x0000007a0d0d723e */ /* 0x000fe200000000ff */
[----:B------:R-:W-:Y:S01]  /*73e0*/  BAR.SYNC.DEFER_BLOCKING 0x1, 0x100 ;  /* 0x0044000000007b1d */ /* 0x000fe20000010000 */
[----:B--2---:R-:W-:-:S04]  /*73f0*/  SHF.R.S32.HI R10, RZ, 0x1f, R34 ;  /* 0x0000001fff0a7819 */ /* 0x004fc80000011422 */
[CC--:B------:R-:W-:Y:S02]  /*7400*/  LEA.HI R7, R10.reuse, R34.reuse, RZ, 0x2 ;  /* 0x000000220a077211 */ /* 0x0c0fe400078f10ff */
[----:B------:R-:W-:Y:S02]  /*7410*/  LEA.HI R6, R10, R34, RZ, 0x7 ;  /* 0x000000220a067211 */ /* 0x000fe400078f38ff */
[--C-:B------:R-:W-:Y:S02]  /*7420*/  SHF.R.S32.HI R14, RZ, 0x2, R7.reuse ;  /* 0x00000002ff0e7819 */ /* 0x100fe40000011407 */
[----:B------:R-:W-:Y:S02]  /*7430*/  SHF.R.S32.HI R0, RZ, 0x1f, R7 ;  /* 0x0000001fff007819 */ /* 0x000fe40000011407 */
[----:B------:R-:W-:Y:S02]  /*7440*/  LOP3.LUT R3, R7, 0xfffffffc, RZ, 0xc0, !PT ;  /* 0xfffffffc07037812 */ /* 0x000fe400078ec0ff */
[----:B------:R-:W-:-:S02]  /*7450*/  LEA.HI R0, R0, R14, RZ, 0x3 ;  /* 0x0000000e00007211 */ /* 0x000fc400078f18ff */
[----:B------:R-:W-:Y:S01]  /*7460*/  SHF.R.U32.HI R6, RZ, 0x4, R6 ;  /* 0x00000004ff067819 */ /* 0x000fe20000011606 */
[----:B------:R-:W-:Y:S01]  /*7470*/  IMAD.IADD R9, R34, 0x1, -R3 ;  /* 0x0000000122097824 */ /* 0x000fe200078e0a03 */
[----:B------:R-:W-:Y:S02]  /*7480*/  LOP3.LUT R2, R0, 0xfffffff8, RZ, 0xc0, !PT ;  /* 0xfffffff800027812 */ /* 0x000fe400078ec0ff */
[----:B------:R-:W-:Y:S02]  /*7490*/  LEA.HI R0, R10, R34, RZ, 0x5 ;  /* 0x000000220a007211 */ /* 0x000fe400078f28ff */
[C---:B------:R-:W-:Y:S01]  /*74a0*/  ISETP.GE.AND P5, PT, R14.reuse, UR4, PT ;  /* 0x000000040e007c0c */ /* 0x040fe2000bfa6270 */
[----:B------:R-:W-:Y:S01]  /*74b0*/  IMAD.IADD R5, R14, 0x1, -R2 ;  /* 0x000000010e057824 */ /* 0x000fe200078e0a02 */
[--C-:B------:R-:W-:Y:S02]  /*74c0*/  SHF.R.S32.HI R11, RZ, 0x5, R0.reuse ;  /* 0x00000005ff0b7819 */ /* 0x100fe40000011400 */
[----:B------:R-:W-:-:S02]  /*74d0*/  SHF.R.S32.HI R0, RZ, 0x1f, R0 ;  /* 0x0000001fff007819 */ /* 0x000fc40000011400 */
[----:B------:R-:W-:Y:S02]  /*74e0*/  LEA.HI R2, R5, R5, RZ, 0x1 ;  /* 0x0000000505027211 */ /* 0x000fe400078f08ff */
[----:B------:R-:W-:Y:S02]  /*74f0*/  LEA.HI R0, R0, R11, RZ, 0x2 ;  /* 0x0000000b00007211 */ /* 0x000fe400078f10ff */
[----:B------:R-:W-:Y:S02]  /*7500*/  SHF.R.S32.HI R8, RZ, 0x1, R2 ;  /* 0x00000001ff087819 */ /* 0x000fe40000011402 */
[----:B------:R-:W-:Y:S02]  /*7510*/  LOP3.LUT R0, R0, 0x7ffffc, RZ, 0xc0, !PT ;  /* 0x007ffffc00007812 */ /* 0x000fe400078ec0ff */
[----:B------:R-:W-:Y:S01]  /*7520*/  LOP3.LUT R3, R2, 0x3fffffe, RZ, 0xc0, !PT ;  /* 0x03fffffe02037812 */ /* 0x000fe200078ec0ff */
[C---:B-1----:R-:W-:Y:S01]  /*7530*/  IMAD.SHL.U32 R4, R8.reuse, 0x40, RZ ;  /* 0x0000004008047824 */ /* 0x042fe200078e00ff */
[----:B------:R-:W-:Y:S01]  /*7540*/  LOP3.LUT P0, RZ, R8, 0x2, RZ, 0xc0, !PT ;  /* 0x0000000208ff7812 */ /* 0x000fe2000780c0ff */
[----:B------:R-:W-:-:S02]  /*7550*/  IMAD.IADD R0, R11, 0x1, -R0 ;  /* 0x000000010b007824 */ /* 0x000fc400078e0a00 */
[----:B------:R-:W-:Y:S01]  /*7560*/  IMAD.SHL.U32 R8, R9, 0x8, RZ ;  /* 0x0000000809087824 */ /* 0x000fe200078e00ff */
[----:B------:R-:W-:Y:S01]  /*7570*/  LOP3.LUT R2, R4, 0xc0, RZ, 0xc0, !PT ;  /* 0x000000c004027812 */ /* 0x000fe200078ec0ff */
[----:B------:R-:W-:Y:S02]  /*7580*/  IMAD.IADD R4, R5, 0x1, -R3 ;  /* 0x0000000105047824 */ /* 0x000fe400078e0a03 */
[----:B------:R-:W-:Y:S01]  /*7590*/  IMAD R3, R0, 0x100, R9 ;  /* 0x0000010000037824 */ /* 0x000fe200078e0209 */
[----:B------:R-:W-:Y:S02]  /*75a0*/  LEA.HI R0, R10, R34, RZ, 0x3 ;  /* 0x000000220a007211 */ /* 0x000fe400078f18ff */
[----:B------:R-:W-:Y:S01]  /*75b0*/  LOP3.LUT R6, R2, 0x8, R6, 0xf8, !PT ;  /* 0x0000000802067812 */ /* 0x000fe200078ef806 */
[----:B------:R-:W-:Y:S01]  /*75c0*/  IMAD R3, R4, 0x10, R3 ;  /* 0x0000001004037824 */ /* 0x000fe200078e0203 */
[----:B------:R-:W-:Y:S01]  /*75d0*/  SHF.R.U32.HI R2, RZ, 0x3, R2 ;  /* 0x00000003ff027819 */ /* 0x000fe20000011602 */
[----:B------:R-:W-:Y:S01]  /*75e0*/  IMAD.SHL.U32 R4, R0, 0x8, RZ ;  /* 0x0000000800047824 */ /* 0x000fe200078e00ff */
[----:B------:R-:W-:-:S02]  /*75f0*/  LEA.HI R0, R7, R14, RZ, 0x1 ;  /* 0x0000000e07007211 */ /* 0x000fc400078f08ff */
[----:B------:R-:W-:Y:S02]  /*7600*/  LOP3.LUT R2, R6, R2, RZ, 0x3c, !PT ;  /* 0x0000000206027212 */ /* 0x000fe400078e3cff */
[----:B------:R-:W-:Y:S02]  /*7610*/  LOP3.LUT R5, R4, 0xc0, RZ, 0xc0, !PT ;  /* 0x000000c004057812 */ /* 0x000fe400078ec0ff */
[----:B------:R-:W-:Y:S01]  /*7620*/  LOP3.LUT R4, R0, 0x3fffffe, RZ, 0xc0, !PT ;  /* 0x03fffffe00047812 */ /* 0x000fe200078ec0ff */
[----:B------:R-:W-:Y:S01]  /*7630*/  IMAD.U32 R0, R3, 0x2, R2 ;  /* 0x0000000203007824 */ /* 0x000fe200078e0002 */
[----:B------:R-:W-:Y:S02]  /*7640*/  SHF.R.U32.HI R6, RZ, 0x3, R5 ;  /* 0x00000003ff067819 */ /* 0x000fe40000011605 */
[----:B------:R-:W-:Y:S01]  /*7650*/  F2FP.PACK_AB R3, R131, R130 ;  /* 0x000000828303723e */ /* 0x000fe200000000ff */
[----:B------:R-:W-:Y:S01]  /*7660*/  IMAD.IADD R2, R14, 0x1, -R4 ;  /* 0x000000010e027824 */ /* 0x000fe200078e0a04 */
[----:B------:R-:W-:Y:S01]  /*7670*/  LOP3.LUT R4, R5, 0x18, R8, 0xf8, !PT ;  /* 0x0000001805047812 */ /* 0x000fe200078ef808 */
[----:B------:R-:W-:Y:S01]  /*7680*/  IMAD.SHL.U32 R0, R0, 0x2, RZ ;  /* 0x0000000200007824 */ /* 0x000fe200078e00ff */
[----:B------:R-:W-:Y:S01]  /*7690*/  F2FP.PACK_AB R5, R125, R124 ;  /* 0x0000007c7d05723e */ /* 0x000fe200000000ff */
[----:B------:R-:W-:Y:S01]  /*76a0*/  IMAD R7, R11, 0x8, R2 ;  /* 0x000000080b077824 */ /* 0x000fe200078e0202 */
[----:B------:R-:W-:-:S02]  /*76b0*/  LOP3.LUT R6, R4, R6, RZ, 0x3c, !PT ;  /* 0x0000000604067212 */ /* 0x000fc400078e3cff */
[C---:B------:R-:W-:Y:S01]  /*76c0*/  IADD3 R2, R0.reuse, 0x20, RZ ;  /* 0x0000002000027810 */ /* 0x040fe20007ffe0ff */
[----:B------:R-:W-:Y:S01]  /*76d0*/  STS [R0+0x6080], R36 ;  /* 0x0060802400007388 */ /* 0x000fe20000000800 */
[----:B------:R-:W-:Y:S01]  /*76e0*/  @P0 IADD3 R2, R0, -0x20, RZ ;  /* 0xffffffe000020810 */ /* 0x000fe20007ffe0ff */
[----:B------:R-:W-:Y:S01]  /*76f0*/  IMAD.U32 R6, R7, 0x20, R6 ;  /* 0x0000002007067824 */ /* 0x000fe200078e0006 */
[----:B------:R-:W-:Y:S01]  /*7700*/  F2FP.PACK_AB R4, R127, R126 ;  /* 0x0000007e7f04723e */ /* 0x000fe200000000ff */
[----:B------:R-:W-:Y:S01]  /*7710*/  STS [R0+0x6280], R38 ;  /* 0x0062802600007388 */ /* 0x000fe20000000800 */
[----:B------:R-:W-:-:S03]  /*7720*/  SHF.R.S32.HI R9, RZ, 0x1f, R8 ;  /* 0x0000001fff097819 */ /* 0x000fc60000011408 */
        /* <DEDUP_REMOVED lines=32> */
[----:B-1----:R-:W-:-:S03]  /*7930*/  IADD3 R28, R8, 0x20, RZ ;  /* 0x00000020081c7810 */ /* 0x002fc60007ffe0ff */
        /* <DEDUP_REMOVED lines=11> */
[----:B------:R3:W-:Y:S04]  /*79f0*/  STS [R0+0x5280], R13 ;  /* 0x0052800d00007388 */ /* 0x0007e80000000800 */
[----:B------:R-:W-:Y:S04]  /*7a00*/  STS [R2+0x5080], R5 ;  /* 0x0050800502007388 */ /* 0x000fe80000000800 */
[----:B------:R4:W-:Y:S04]  /*7a10*/  STS [R2+0x5280], R4 ;  /* 0x0052800402007388 */ /* 0x0009e80000000800 */
[----:B--2---:R-:W2:Y:S04]  /*7a20*/  S2R R30, SR_CTAID.Y ;  /* 0x00000000001e7919 */ /* 0x004ea80000002600 */
[----:B------:R-:W5:Y:S01]  /*7a30*/  S2R R29, SR_CTAID.Z ;  /* 0x00000000001d7919 */ /* 0x000f620000002700 */
[----:B-1----:R-:W-:Y:S01]  /*7a40*/  SHF.R.S32.HI R15, RZ, 0x1f, R14 ;  /* 0x0000001fff0f7819 */ /* 0x002fe2000001140e */
[----:B---3--:R-:W-:-:S02]  /*7a50*/  IMAD.SHL.U32 R0, R6, 0x2, RZ ;  /* 0x0000000206007824 */ /* 0x008fc400078e00ff */
[----:B------:R-:W-:Y:S01]  /*7a60*/  BAR.SYNC.DEFER_BLOCKING 0x1, 0x100 ;  /* 0x0044000000007b1d */ /* 0x000fe20000010000 */
[----:B------:R-:W-:-:S04]  /*7a70*/  IMAD.U32 R6, RZ, RZ, UR8 ;  /* 0x00000008ff067e24 */ /* 0x000fc8000f8e00ff */
[----:B------:R-:W-:Y:S01]  /*7a80*/  IMAD.WIDE R6, R6, 0x80, R14 ;  /* 0x0000008006067825 */ /* 0x000fe200078e020e */
[----:B--2---:R-:W-:-:S03]  /*7a90*/  SHF.R.S32.HI R31, RZ, 0x1f, R30 ;  /* 0x0000001fff1f7819 */ /* 0x004fc6000001141e */
[----:B----4-:R-:W-:Y:S01]  /*7aa0*/  IMAD.WIDE.U32 R2, R30, c[0x0][0x338], R8 ;  /* 0x0000ce001e027a25 */ /* 0x010fe200078e0008 */
[----:B-----5:R-:W-:-:S03]  /*7ab0*/  SHF.R.S32.HI R68, RZ, 0x1f, R29 ;  /* 0x0000001fff447819 */ /* 0x020fc6000001141d */
[----:B------:R-:W-:-:S04]  /*7ac0*/  IMAD R4, R31, c[0x0][0x338], RZ ;  /* 0x0000ce001f047a24 */ /* 0x000fc800078e02ff */
[----:B------:R-:W-:-:S04]  /*7ad0*/  IMAD R4, R30, c[0x0][0x33c], R4 ;  /* 0x0000cf001e047a24 */ /* 0x000fc800078e0204 */
[----:B------:R-:W-:Y:S01]  /*7ae0*/  IMAD.IADD R3, R3, 0x1, R4 ;  /* 0x0000000103037824 */ /* 0x000fe200078e0204 */
[----:B------:R1:W2:Y:S01]  /*7af0*/  LDS.128 R40, [R0+0x7080] ;  /* 0x0070800000287984 */ /* 0x0002a20000000c00 */
[----:B------:R-:W-:Y:S02]  /*7b00*/  IMAD R4, R68, c[0x0][0x340], RZ ;  /* 0x0000d00044047a24 */ /* 0x000fe400078e02ff */
[C---:B------:R-:W-:Y:S01]  /*7b10*/  IMAD.WIDE.U32 R12, R29.reuse, c[0x0][0x340], R2 ;  /* 0x0000d0001d0c7a25 */ /* 0x040fe200078e0002 */
[----:B------:R1:W3:Y:S03]  /*7b20*/  LDS.128 R36, [R0+0x9080] ;  /* 0x0090800000247984 */ /* 0x0002e60000000c00 */
[----:B------:R-:W-:Y:S01]  /*7b30*/  IMAD R4, R29, c[0x0][0x344], R4 ;  /* 0x0000d1001d047a24 */ /* 0x000fe200078e0204 */
[----:B------:R1:W4:Y:S03]  /*7b40*/  LDS.128 R32, [R0+0xb080] ;  /* 0x00b0800000207984 */ /* 0x0003260000000c00 */
[----:B------:R-:W-:Y:S01]  /*7b50*/  IMAD.IADD R5, R13, 0x1, R4 ;  /* 0x000000010d057824 */ /* 0x000fe200078e0204 */
[----:B------:R1:W1:Y:S04]  /*7b60*/  LDS.128 R52, [R0+0x80] ;  /* 0x0000800000347984 */ /* 0x0002680000000c00 */
[----:B------:R1:W1:Y:S04]  /*7b70*/  LDS.128 R48, [R0+0x2080] ;  /* 0x0020800000307984 */ /* 0x0002680000000c00 */
[----:B------:R1:W1:Y:S04]  /*7b80*/  LDS.128 R44, [R0+0x4080] ;  /* 0x00408000002c7984 */ /* 0x0002680000000c00 */
        /* <DEDUP_REMOVED lines=21> */
.L_x_173:
[----:B------:R-:W-:Y:S05]  /*7ce0*/  BSYNC B0 ;  /* 0x0000000000007941 */ /* 0x000fea0003800000 */
.L_x_172:
[----:B-1----:R-:W-:Y:S01]  /*7cf0*/  IADD3 R0, R14, 0x40, RZ ;  /* 0x000000400e007810 */ /* 0x002fe20007ffe0ff */
[----:B------:R-:W-:Y:S03]  /*7d00*/  BSSY B0, `(.L_x_174) ;  /* 0x0000014000007945 */ /* 0x000fe60003800000 */
[----:B------:R-:W-:-:S13]  /*7d10*/  ISETP.GE.AND P4, PT, R0, UR4, PT ;  /* 0x0000000400007c0c */ /* 0x000fda000bf86270 */
[----:B------:R-:W-:Y:S05]  /*7d20*/  @P4 BRA `(.L_x_175) ;  /* 0x0000011000004947 */ /* 0x000fea0003800000 */
[----:B------:R-:W-:Y:S01]  /*7d30*/  IADD3 R0, P0, R6, 0x40, RZ ;  /* 0x0000004006007810 */ /* 0x000fe20007f1e0ff */
        /* <DEDUP_REMOVED lines=16> */
.L_x_175:
[----:B------:R-:W-:Y:S05]  /*7e40*/  BSYNC B0 ;  /* 0x0000000000007941 */ /* 0x000fea0003800000 */
.L_x_174:
        /* <DEDUP_REMOVED lines=24> */
.L_x_177:
[----:B------:R-:W-:Y:S05]  /*7fd0*/  BSYNC B0 ;  /* 0x0000000000007941 */ /* 0x000fea0003800000 */
.L_x_176:
        /* <DEDUP_REMOVED lines=11> */
[----:B------:R-:W-:Y:S02]  /*8090*/  LEA.HI.X R3, R4, c[0x0][0x2ec], R0, 0x1, P2 ;  /* 0x0000bb0004037a11 */ /* 0x000fe400010f0c00 */
[----:B------:R-:W-:-:S03]  /*80a0*/  IADD3 R0, R8, 0x40, RZ ;  /* 0x0000004008007810 */ /* 0x000fc60007ffe0ff */
[----:B------:R1:W-:Y:S01]  /*80b0*/  @!P0 STG.E.128 [R2.64+0x40], R56 ;  /* 0x0000403802008986 */ /* 0x0003e2000c101d12 */
[----:B------:R-:W-:-:S03]  /*80c0*/  ISETP.GE.AND P0, PT, R0, c[0x0][0x2f4], PT ;  /* 0x0000bd0000007a0c */ /* 0x000fc60003f06270 */
[----:B------:R1:W-:Y:S10]  /*80d0*/  @!P1 STG.E.128 [R2.64], R60 ;  /* 0x0000003c02009986 */ /* 0x0003f4000c101d12 */
[----:B------:R-:W-:Y:S05]  /*80e0*/  @P0 EXIT ;  /* 0x000000000000094d */ /* 0x000fea0003800000 */
[----:B------:R-:W-:Y:S01]  /*80f0*/  STG.E.128 [R2.64+0x80], R64 ;  /* 0x0000804002007986 */ /* 0x000fe2000c101d12 */
[----:B------:R-:W-:Y:S05]  /*8100*/  EXIT ;  /* 0x000000000000794d */ /* 0x000fea0003800000 */
.L_x_171:
[----:B------:R-:W2:Y:S01]  /*8110*/  LDL.LU.64 R2, [R1+0x58] ;  /* 0x0000580001027983 */ /* 0x000ea20000300a00 */
[----:B------:R-:W-:Y:S01]  /*8120*/  ULDC UR4, c[0x0][0x2f0] ;  /* 0x0000bc0000047ab9 */ /* 0x000fe20000000800 */
[----:B------:R-:W-:Y:S01]  /*8130*/  IMAD.U32 R6, RZ, RZ, UR8 ;  /* 0x00000008ff067e24 */ /* 0x000fe2000f8e00ff */
[----:B------:R-:W-:Y:S01]  /*8140*/  UIADD3 UR4, -UR5, UR4, URZ ;  /* 0x0000000405047290 */ /* 0x000fe2000fffe13f */
[----:B------:R-:W3:Y:S01]  /*8150*/  S2R R18, SR_CTAID.Y ;  /* 0x0000000000127919 */ /* 0x000ee20000002600 */
[----:B------:R-:W-:Y:S03]  /*8160*/  BSSY B0, `(.L_x_178) ;  /* 0x0000026000007945 */ /* 0x000fe60003800000 */
[----:B------:R-:W4:Y:S01]  /*8170*/  S2R R19, SR_CTAID.Z ;  /* 0x0000000000137919 */ /* 0x000f220000002700 */
[----:B---3--:R-:W-:-:S02]  /*8180*/  SHF.R.S32.HI R20, RZ, 0x1f, R18 ;  /* 0x0000001fff147819 */ /* 0x008fc40000011412 */
[----:B----4-:R-:W-:Y:S02]  /*8190*/  SHF.R.S32.HI R21, RZ, 0x1f, R19 ;  /* 0x0000001fff157819 */ /* 0x010fe40000011413 */
[----:B--2---:R-:W-:-:S04]  /*81a0*/  SHF.R.S32.HI R0, RZ, 0x1f, R2 ;  /* 0x0000001fff007819 */ /* 0x004fc80000011402 */
[----:B------:R-:W-:-:S04]  /*81b0*/  LEA.HI R8, R0, R2, RZ, 0x2 ;  /* 0x0000000200087211 */ /* 0x000fc800078f10ff */
[----:B------:R-:W-:Y:S02]  /*81c0*/  LOP3.LUT R0, R8, 0x1ffffffc, RZ, 0xc0, !PT ;  /* 0x1ffffffc08007812 */ /* 0x000fe400078ec0ff */
[----:B------:R-:W-:-:S03]  /*81d0*/  SHF.R.S32.HI R8, RZ, 0x2, R8 ;  /* 0x00000002ff087819 */ /* 0x000fc60000011408 */
[----:B------:R-:W-:Y:S01]  /*81e0*/  IMAD.IADD R0, R2, 0x1, -R0 ;  /* 0x0000000102007824 */ /* 0x000fe200078e0a00 */
[----:B------:R-:W-:Y:S02]  /*81f0*/  ISETP.GE.AND P5, PT, R8, UR4, PT ;  /* 0x0000000408007c0c */ /* 0x000fe4000bfa6270 */
[--C-:B------:R-:W-:Y:S01]  /*8200*/  SHF.R.S32.HI R9, RZ, 0x1f, R8.reuse ;  /* 0x0000001fff097819 */ /* 0x100fe20000011408 */
[----:B------:R-:W-:Y:S02]  /*8210*/  IMAD.SHL.U32 R12, R0, 0x8, RZ ;  /* 0x00000008000c7824 */ /* 0x000fe400078e00ff */
[----:B------:R-:W-:Y:S02]  /*8220*/  IMAD R0, R20, c[0x0][0x308], RZ ;  /* 0x0000c20014007a24 */ /* 0x000fe400078e02ff */
[----:B------:R-:W-:Y:S01]  /*8230*/  IMAD.WIDE R6, R6, 0x80, R8 ;  /* 0x0000008006067825 */ /* 0x000fe200078e0208 */
[----:B------:R-:W-:Y:S02]  /*8240*/  SHF.R.S32.HI R13, RZ, 0x1f, R12 ;  /* 0x0000001fff0d7819 */ /* 0x000fe4000001140c */
[----:B------:R-:W-:Y:S01]  /*8250*/  IADD3 R16, R12, 0x20, RZ ;  /* 0x000000200c107810 */ /* 0x000fe20007ffe0ff */
[----:B------:R-:W-:Y:S01]  /*8260*/  IMAD R0, R18, c[0x0][0x30c], R0 ;  /* 0x0000c30012007a24 */ /* 0x000fe200078e0200 */
[----:B------:R-:W-:Y:S01]  /*8270*/  IADD3 R17, R12, 0x40, RZ ;  /* 0x000000400c117810 */ /* 0x000fe20007ffe0ff */
[----:B------:R-:W-:-:S05]  /*8280*/  IMAD.WIDE.U32 R2, R18, c[0x0][0x308], R12 ;  /* 0x0000c20012027a25 */ /* 0x000fca00078e000c */
[----:B------:R-:W-:Y:S01]  /*8290*/  IADD3 R3, R0, R3, RZ ;  /* 0x0000000300037210 */ /* 0x000fe20007ffe0ff */
[----:B------:R-:W-:-:S04]  /*82a0*/  IMAD R0, R21, c[0x0][0x310], RZ ;  /* 0x0000c40015007a24 */ /* 0x000fc800078e02ff */
[C---:B------:R-:W-:Y:S02]  /*82b0*/  IMAD R0, R19.reuse, c[0x0][0x314], R0 ;  /* 0x0000c50013007a24 */ /* 0x040fe400078e0200 */
[----:B------:R-:W-:-:S05]  /*82c0*/  IMAD.WIDE.U32 R14, R19, c[0x0][0x310], R2 ;  /* 0x0000c400130e7a25 */ /* 0x000fca00078e0002 */
[----:B------:R-:W-:Y:S01]  /*82d0*/  IADD3 R3, R0, R15, RZ ;  /* 0x0000000f00037210 */ /* 0x000fe20007ffe0ff */
[----:B------:R-:W-:Y:S05]  /*82e0*/  @P5 BRA `(.L_x_179) ;  /* 0x000000d000005947 */ /* 0x000fea0003800000 */
[----:B------:R-:W-:Y:S01]  /*82f0*/  IMAD R0, R7, c[0x0][0x300], RZ ;  /* 0x0000c00007007a24 */ /* 0x000fe200078e02ff */
[----:B------:R-:W-:Y:S01]  /*8300*/  ISETP.GE.AND P3, PT, R12, c[0x0][0x2f4], PT ;  /* 0x0000bd000c007a0c */ /* 0x000fe20003f66270 */
[----:B------:R-:W-:Y:S01]  /*8310*/  IMAD.MOV.U32 R2, RZ, RZ, R14 ;  /* 0x000000ffff027224 */ /* 0x000fe200078e000e */
[----:B------:R-:W-:Y:S01]  /*8320*/  ISETP.GE.AND P2, PT, R16, c[0x0][0x2f4], PT ;  /* 0x0000bd0010007a0c */ /* 0x000fe20003f46270 */
[C---:B------:R-:W-:Y:S01]  /*8330*/  IMAD R0, R6.reuse, c[0x0][0x304], R0 ;  /* 0x0000c10006007a24 */ /* 0x040fe200078e0200 */
[----:B------:R-:W-:Y:S01]  /*8340*/  ISETP.GE.AND P1, PT, R17, c[0x0][0x2f4], PT ;  /* 0x0000bd0011007a0c */ /* 0x000fe20003f26270 */
[----:B------:R-:W-:-:S04]  /*8350*/  IMAD.WIDE.U32 R10, R6, c[0x0][0x300], R2 ;  /* 0x0000c000060a7a25 */ /* 0x000fc800078e0002 */
[----:B------:R-:W-:Y:S01]  /*8360*/  IMAD.IADD R0, R0, 0x1, R11 ;  /* 0x0000000100007824 */ /* 0x000fe200078e020b */
[----:B-1----:R-:W-:-:S04]  /*8370*/  LEA R4, P0, R10, c[0x0][0x2e8], 0x1 ;  /* 0x0000ba000a047a11 */ /* 0x002fc800078008ff */
[----:B------:R-:W-:-:S05]  /*8380*/  LEA.HI.X R5, R10, c[0x0][0x2ec], R0, 0x1, P0 ;  /* 0x0000bb000a057a11 */ /* 0x000fca00000f0c00 */
[----:B------:R1:W-:Y:S04]  /*8390*/  @!P3 STG.E.128 [R4.64], RZ ;  /* 0x000000ff0400b986 */ /* 0x0003e8000c101d12 */
[----:B------:R1:W-:Y:S04]  /*83a0*/  @!P2 STG.E.128 [R4.64+0x40], RZ ;  /* 0x000040ff0400a986 */ /* 0x0003e8000c101d12 */
[----:B------:R1:W-:Y:S02]  /*83b0*/  @!P1 STG.E.128 [R4.64+0x80], RZ ;  /* 0x000080ff04009986 */ /* 0x0003e4000c101d12 */
.L_x_179:
[----:B------:R-:W-:Y:S05]  /*83c0*/  BSYNC B0 ;  /* 0x0000000000007941 */ /* 0x000fea0003800000 */
.L_x_178:
        /* <DEDUP_REMOVED lines=19> */
.L_x_181:
[----:B------:R-:W-:Y:S05]  /*8500*/  BSYNC B0 ;  /* 0x0000000000007941 */ /* 0x000fea0003800000 */
.L_x_180:
        /* <DEDUP_REMOVED lines=23> */
.L_x_183:
[----:B------:R-:W-:Y:S05]  /*8680*/  BSYNC B0 ;  /* 0x0000000000007941 */ /* 0x000fea0003800000 */
.L_x_182:
        /* <DEDUP_REMOVED lines=18> */
.L_x_184:
        /* <DEDUP_REMOVED lines=13> */
.L_x_1391:


//--------------------- .text._ZN7cutlass13device_kernelIN5flash19enable_sm80_to_sm89INS1_16FlashAttnBwdSm80INS1_25CollectiveMainloopBwdSm80ILi2ELi1EN4cute5tupleIJNS5_1CILi64EEENS7_ILi128EEENS7_ILi96EEEEEENS_6half_tEfNS_4arch4Sm80ELb0ELb1ELb1ELb0ELb1ELb0ELb0ELb0ELi2ELi2ELi4ELi2ELb1EEENS1_21CollectiveEpilogueBwdISB_SC_SE_Li256ELb0ELb0ELi2EEENS1_19SingleTileSchedulerILb0ELb0ELb0ELi128EEEEEEEEEvNT_6ParamsE --------------------------
	.section	.text._ZN7cutlass13device_kernelIN5flash19enable_sm80_to_sm89INS1_16FlashAttnBwdSm80INS1_25CollectiveMainloopBwdSm80ILi2ELi1EN4cute5tupleIJNS5_1CILi64EEENS7_ILi128EEENS7_ILi96EEEEEENS_6half_tEfNS_4arch4Sm80ELb0ELb1ELb1ELb0ELb1ELb0ELb0ELb0ELi2ELi2ELi4ELi2ELb1EEENS1_21CollectiveEpilogueBwdISB_SC_SE_Li256ELb0ELb0ELi2EEENS1_19SingleTileSchedulerILb0ELb0ELb0ELi128EEEEEEEEEvNT_6ParamsE,"ax",@progbits
	.sectioninfo	@"SHI_REGISTERS=255"
	.align	128
.text._ZN7cutlass13device_kernelIN5flash19enable_sm80_to_sm89INS1_16FlashAttnBwdSm80INS1_25CollectiveMainloopBwdSm80ILi2ELi1EN4cute5tupleIJNS5_1CILi64EEENS7_ILi128EEENS7_ILi96EEEEEENS_6half_tEfNS_4arch4Sm80ELb0ELb1ELb1ELb0ELb1ELb0ELb0ELb0ELi2ELi2ELi4ELi2ELb1EEENS1_21CollectiveEpilogueBwdISB_SC_SE_Li256ELb0ELb0ELi2EEENS1_19SingleTileSchedulerILb0ELb0ELb0ELi128EEEEEEEEEvNT_6ParamsE:
        .type           _ZN7cutlass13device_kernelIN5flash19enable_sm80_to_sm89INS1_16FlashAttnBwdSm80INS1_25CollectiveMainloopBwdSm80ILi2ELi1EN4cute5tupleIJNS5_1CILi64EEENS7_ILi128EEENS7_ILi96EEEEEENS_6half_tEfNS_4arch4Sm80ELb0ELb1ELb1ELb0ELb1ELb0ELb0ELb0ELi2ELi2ELi4ELi2ELb1EEENS1_21CollectiveEpilogueBwdISB_SC_SE_Li256ELb0ELb0ELi2EEENS1_19SingleTileSchedulerILb0ELb0ELb0ELi128EEEEEEEEEvNT_6ParamsE,@function
        .size           _ZN7cutlass13device_kernelIN5flash19enable_sm80_to_sm89INS1_16FlashAttnBwdSm80INS1_25CollectiveMainloopBwdSm80ILi2ELi1EN4cute5tupleIJNS5_1CILi64EEENS7_ILi128EEENS7_ILi96EEEEEENS_6half_tEfNS_4arch4Sm80ELb0ELb1ELb1ELb0ELb1ELb0ELb0ELb0ELi2ELi2ELi4ELi2ELb1EEENS1_21CollectiveEpilogueBwdISB_SC_SE_Li256ELb0ELb0ELi2EEENS1_19SingleTileSchedulerILb0ELb0ELb0ELi128EEEEEEEEEvNT_6ParamsE,(.L_x_1392 - _ZN7cutlass13device_kernelIN5flash19enable_sm80_to_sm89INS1_16FlashAttnBwdSm80INS1_25CollectiveMainloopBwdSm80ILi2ELi1EN4cute5tupleIJNS5_1CILi64EEENS7_ILi128EEENS7_ILi96EEEEEENS_6half_tEfNS_4arch4Sm80ELb0ELb1ELb1ELb0ELb1ELb0ELb0ELb0ELi2ELi2ELi4ELi2ELb1EEENS1_21CollectiveEpilogueBwdISB_SC_SE_Li256ELb0ELb0ELi2EEENS1_19SingleTileSchedulerILb0ELb0ELb0ELi128EEEEEEEEEvNT_6ParamsE)
        .other          _ZN7cutlass13device_kernelIN5flash19enable_sm80_to_sm89INS1_16FlashAttnBwdSm80INS1_25CollectiveMainloopBwdSm80ILi2ELi1EN4cute5tupleIJNS5_1CILi64EEENS7_ILi128EEENS7_ILi96EEEEEENS_6half_tEfNS_4arch4Sm80ELb0ELb1ELb1ELb0ELb1ELb0ELb0ELb0ELi2ELi2ELi4ELi2ELb1EEENS1_21CollectiveEpilogueBwdISB_SC_SE_Li256ELb0ELb0ELi2EEENS1_19SingleTileSchedulerILb0ELb0ELb0ELi128EEEEEEEEEvNT_6ParamsE,@"STO_CUDA_ENTRY STV_DEFAULT"
_ZN7cutlass13device_kernelIN5flash19enable_sm80_to_sm89INS1_16FlashAttnBwdSm80INS1_25CollectiveMainloopBwdSm80ILi2ELi1EN4cute5tupleIJNS5_1CILi64EEENS7_ILi128EEENS7_ILi96EEEEEENS_6half_tEfNS_4arch4Sm80ELb0ELb1ELb1ELb0ELb1ELb0ELb0ELb0ELi2ELi2ELi4ELi2ELb1EEENS1_21CollectiveEpilogueBwdISB_SC_SE_Li256ELb0ELb0ELi2EEENS1_19SingleTileSchedulerILb0ELb0ELb0ELi128EEEEEEEEEvNT_6ParamsE:
        /* <DEDUP_REMOVED lines=28> */
.L_x_185:
        /* <DEDUP_REMOVED lines=580> */
.L_x_205:
        /* <DEDUP_REMOVED lines=190> */
.L_x_189:
[----:B------:R-:W-:Y:S04]  /*31e0*/  MOV R3, 0x1 ;  /* 0x0000000100037802 */ /* 0x000fe80000000f00 */
[----:B------:R-:W-:Y:S11]  /*31f0*/  ISETP.NE.AND P2, PT, R3, c[0x0][0x2a8], PT ;  /* 0x0000aa0003007a0c */ /* 0x000ff60003f45270 */
[----:B------:R-:W-:Y:S02]  /*3200*/  @!UPT UIADD3 URZ, URZ, URZ, URZ ;  /* 0x0000003f3f3ff290 */ /* 0x000fe4000fffe03f */
[----:B------:R-:W-:Y:S05]  /*3210*/  @P2 IMAD.HI.U32 R3, R2, c[0x0][0x2ac], RZ ;  /* 0x0000ab0002032a27 */ /* 0x000fea00078e00ff */
[----:B------:R-:W-:Y:S02]  /*3220*/  @P2 SHF.R.U32.HI R2, RZ, c[0x0][0x2b0], R3 ;  /* 0x0000ac00ff022a19 */ /* 0x000fe40000011603 */
.L_x_190:
[----:B------:R-:W-:Y:S05]  /*3230*/  BSYNC B0 ;  /* 0x0000000000007941 */ /* 0x000fea0003800000 */
.L_x_188:
        /* <DEDUP_REMOVED lines=10> */
.L_x_187:
        /* <DEDUP_REMOVED lines=19> */
.L_x_193:
[----:B------:R-:W-:Y:S04]  /*3410*/  MOV R3, 0x1 ;  /* 0x0000000100037802 */ /* 0x000fe80000000f00 */
[----:B------:R-:W-:Y:S11]  /*3420*/  ISETP.NE.AND P2, PT, R3, c[0x0][0x2a8], PT ;  /* 0x0000aa0003007a0c */ /* 0x000ff60003f45270 */
[----:B------:R-:W-:Y:S02]  /*3430*/  @!UPT UIADD3 URZ, URZ, URZ, URZ ;  /* 0x0000003f3f3ff290 */ /* 0x000fe4000fffe03f */
[----:B------:R-:W-:Y:S05]  /*3440*/  @P2 IMAD.HI.U32 R3, R2, c[0x0][0x2ac], RZ ;  /* 0x0000ab0002032a27 */ /* 0x000fea00078e00ff */
[----:B------:R-:W-:Y:S02]  /*3450*/  @P2 SHF.R.U32.HI R2, RZ, c[0x0][0x2b0], R3 ;  /* 0x0000ac00ff022a19 */ /* 0x000fe40000011603 */
.L_x_194:
[----:B------:R-:W-:Y:S05]  /*3460*/  BSYNC B0 ;  /* 0x0000000000007941 */ /* 0x000fea0003800000 */
.L_x_192:
[----:B------:R-:W2:Y:S01]  /*3470*/  LDL R5, [R1+0x44] ;  /* 0x0000440001057983 */ /* 0x000ea20000100800 */
[----:B------:R-:W-:Y:S04]  /*3480*/  IMAD.MOV.U32 R3, RZ, RZ, c[0x0][0x2a8] ;  /* 0x0000aa00ff037624 */ /* 0x000fe800078e00ff */
[----:B------:R-:W-:Y:S04]  /*3490*/  IMAD R2, R2, R3, -UR5 ;  /* 0x8000000502027e24 */ /* 0x000fe8000f8e0203 */
[----:B--2---:R-:W-:Y:S05]  /*34a0*/  IMAD.IADD R2, R2, 0x1, -R5 ;  /* 0x0000000102027824 */ /* 0x004fea00078e0a05 */
[----:B------:R-:W-:Y:S02]  /*34b0*/  IADD3 R3, R2, c[0x0][0x2a8], RZ ;  /* 0x0000aa0002037a10 */ /* 0x000fe40007ffe0ff */
[----:B------:R-:W-:Y:S02]  /*34c0*/  IMNMX R140, R140, R2, !PT ;  /* 0x000000028c8c7217 */ /* 0x000fe40007800200 */
[----:B------:R-:W-:Y:S02]  /*34d0*/  IMNMX R144, R144, R3, PT ;  /* 0x0000000390907217 */ /* 0x000fe40003800200 */
.L_x_191:
        /* <DEDUP_REMOVED lines=19> */
.L_x_197:
[----:B------:R-:W-:Y:S04]  /*3610*/  MOV R3, 0x1 ;  /* 0x0000000100037802 */ /* 0x000fe80000000f00 */
[----:B------:R-:W-:Y:S11]  /*3620*/  ISETP.NE.AND P2, PT, R3, c[0x0][0x2a8], PT ;  /* 0x0000aa0003007a0c */ /* 0x000ff60003f45270 */
[----:B------:R-:W-:Y:S02]  /*3630*/  @!UPT UIADD3 URZ, URZ, URZ, URZ ;  /* 0x0000003f3f3ff290 */ /* 0x000fe4000fffe03f */
[----:B------:R-:W-:Y:S05]  /*3640*/  @P2 IMAD.HI.U32 R3, R2, c[0x0][0x2ac], RZ ;  /* 0x0000ab0002032a27 */ /* 0x000fea00078e00ff */
[----:B------:R-:W-:Y:S02]  /*3650*/  @P2 SHF.R.U32.HI R2, RZ, c[0x0][0x2b0], R3 ;  /* 0x0000ac00ff022a19 */ /* 0x000fe40000011603 */
.L_x_198:
[----:B------:R-:W-:Y:S05]  /*3660*/  BSYNC B0 ;  /* 0x0000000000007941 */ /* 0x000fea0003800000 */
.L_x_196:
[----:B------:R-:W2:Y:S01]  /*3670*/  LDL R5, [R1+0x44] ;  /* 0x0000440001057983 */ /* 0x000ea20000100800 */
[----:B------:R-:W-:Y:S04]  /*3680*/  IMAD.MOV.U32 R3, RZ, RZ, c[0x0][0x2a8] ;  /* 0x0000aa00ff037624 */ /* 0x000fe800078e00ff */
[----:B------:R-:W-:Y:S04]  /*3690*/  IMAD R2, R2, R3, -UR5 ;  /* 0x8000000502027e24 */ /* 0x000fe8000f8e0203 */
[----:B--2---:R-:W-:Y:S05]  /*36a0*/  IMAD.IADD R2, R2, 0x1, -R5 ;  /* 0x0000000102027824 */ /* 0x004fea00078e0a05 */
[----:B------:R-:W-:Y:S02]  /*36b0*/  IADD3 R3, R2, c[0x0][0x2a8], RZ ;  /* 0x0000aa0002037a10 */ /* 0x000fe40007ffe0ff */
[----:B------:R-:W-:Y:S02]  /*36c0*/  IMNMX R141, R141, R2, !PT ;  /* 0x000000028d8d7217 */ /* 0x000fe40007800200 */
[----:B------:R-:W-:Y:S02]  /*36d0*/  IMNMX R145, R145, R3, PT ;  /* 0x0000000391917217 */ /* 0x000fe40003800200 */
.L_x_195:
        /* <DEDUP_REMOVED lines=19> */
.L_x_201:
[----:B------:R-:W-:Y:S04]  /*3810*/  MOV R2, 0x1 ;  /* 0x0000000100027802 */ /* 0x000fe80000000f00 */
[----:B------:R-:W-:Y:S11]  /*3820*/  ISETP.NE.AND P0, PT, R2, c[0x0][0x2a8], PT ;  /* 0x0000aa0002007a0c */ /* 0x000ff60003f05270 */
[----:B------:R-:W-:Y:S02]  /*3830*/  @!UPT UIADD3 URZ, URZ, URZ, URZ ;  /* 0x0000003f3f3ff290 */ /* 0x000fe4000fffe03f */
[----:B------:R-:W-:Y:S05]  /*3840*/  @P0 IMAD.HI.U32 R2, R0, c[0x0][0x2ac], RZ ;  /* 0x0000ab0000020a27 */ /* 0x000fea00078e00ff */
[----:B------:R-:W-:Y:S02]  /*3850*/  @P0 SHF.R.U32.HI R0, RZ, c[0x0][0x2b0], R2 ;  /* 0x0000ac00ff000a19 */ /* 0x000fe40000011602 */
.L_x_202:
[----:B------:R-:W-:Y:S05]  /*3860*/  BSYNC B0 ;  /* 0x0000000000007941 */ /* 0x000fea0003800000 */
.L_x_200:
[----:B------:R-:W2:Y:S01]  /*3870*/  LDL R3, [R1+0x44] ;  /* 0x0000440001037983 */ /* 0x000ea20000100800 */
[----:B------:R-:W-:Y:S04]  /*3880*/  IMAD.MOV.U32 R2, RZ, RZ, c[0x0][0x2a8] ;  /* 0x0000aa00ff027624 */ /* 0x000fe800078e00ff */
[----:B------:R-:W-:Y:S04]  /*3890*/  IMAD R0, R0, R2, -UR5 ;  /* 0x8000000500007e24 */ /* 0x000fe8000f8e0202 */
[----:B--2---:R-:W-:Y:S05]  /*38a0*/  IMAD.IADD R0, R0, 0x1, -R3 ;  /* 0x0000000100007824 */ /* 0x004fea00078e0a03 */
[----:B------:R-:W-:Y:S02]  /*38b0*/  IADD3 R2, R0, c[0x0][0x2a8], RZ ;  /* 0x0000aa0000027a10 */ /* 0x000fe40007ffe0ff */
[----:B------:R-:W-:Y:S02]  /*38c0*/  IMNMX R142, R142, R0, !PT ;  /* 0x000000008e8e7217 */ /* 0x000fe40007800200 */
[----:B------:R-:W-:Y:S02]  /*38d0*/  IMNMX R143, R143, R2, PT ;  /* 0x000000028f8f7217 */ /* 0x000fe40003800200 */
.L_x_199:
        /* <DEDUP_REMOVED lines=64> */
.L_x_203:
        /* <DEDUP_REMOVED lines=586> */
.L_x_204:
        /* <DEDUP_REMOVED lines=241> */
.L_x_186:
        /* <DEDUP_REMOVED lines=197> */
.L_x_208:
[----:B------:R-:W-:Y:S05]  /*7ce0*/  BSYNC B0 ;  /* 0x0000000000007941 */ /* 0x000fea0003800000 */
.L_x_207:
        /* <DEDUP_REMOVED lines=21> */
.L_x_210:
[----:B------:R-:W-:Y:S05]  /*7e40*/  BSYNC B0 ;  /* 0x0000000000007941 */ /* 0x000fea0003800000 */
.L_x_209:
        /* <DEDUP_REMOVED lines=24> */
.L_x_212:
[----:B------:R-:W-:Y:S05]  /*7fd0*/  BSYNC B0 ;  /* 0x0000000000007941 */ /* 0x000fea0003800000 */
.L_x_211:
        /* <DEDUP_REMOVED lines=19> */
.L_x_206:
        /* <DEDUP_REMOVED lines=43> */
.L_x_214:
[----:B------:R-:W-:Y:S05]  /*83c0*/  BSYNC B0 ;  /* 0x0000000000007941 */ /* 0x000fea0003800000 */
.L_x_213:
        /* <DEDUP_REMOVED lines=19> */
.L_x_216:
[----:B------:R-:W-:Y:S05]  /*8500*/  BSYNC B0 ;  /* 0x0000000000007941 */ /* 0x000fea0003800000 */
.L_x_215:
        /* <DEDUP_REMOVED lines=23> */
.L_x_218:
[----:B------:R-:W-:Y:S05]  /*8680*/  BSYNC B0 ;  /* 0x0000000000007941 */ /* 0x000fea0003800000 */
.L_x_217:
        /* <DEDUP_REMOVED lines=18> */
.L_x_219:
        /* <DEDUP_REMOVED lines=13> */
.L_x_1392:


//--------------------- .text._ZN7cutlass13device_kernelIN5flash19enable_sm80_to_sm89INS1_16FlashAttnBwdSm80INS1_25CollectiveMainloopBwdSm80ILi2ELi1EN4cute5tupleIJNS5_1CILi64EEENS7_ILi128EEENS7_ILi96EEEEEENS_6half_tEfNS_4arch4Sm80ELb0ELb1ELb1ELb0ELb0ELb0ELb0ELb0ELi2ELi2ELi4ELi2ELb1EEENS1_24CollectiveEpilogueBwdGQAISB_fSE_Li256ELb0ELb0EEENS1_19SingleTileSchedulerILb0ELb0ELb0ELi128EEEEEEEEEvNT_6ParamsE --------------------------
	.section	.text._ZN7cutlass13device_kernelIN5flash19enable_sm80_to_sm89INS1_16FlashAttnBwdSm80INS1_25CollectiveMainloopBwdSm80ILi2ELi1EN4cute5tupleIJNS5_1CILi64EEENS7_ILi128EEENS7_ILi96EEEEEENS_6half_tEfNS_4arch4Sm80ELb0ELb1ELb1ELb0ELb0ELb0ELb0ELb0ELi2ELi2ELi4ELi2ELb1EEENS1_24CollectiveEpilogueBwdGQAISB_fSE_Li256ELb0ELb0EEENS1_19SingleTileSchedulerILb0ELb0ELb0ELi128EEEEEEEEEvNT_6ParamsE,"ax",@progbits
	.sectioninfo	@"SHI_REGISTERS=255"
	.align	128
.text._ZN7cutlass13device_kernelIN5flash19enable_sm80_to_sm89INS1_16FlashAttnBwdSm80INS1_25CollectiveMainloopBwdSm80ILi2ELi1EN4cute5tupleIJNS5_1CILi64EEENS7_ILi128EEENS7_ILi96EEEEEENS_6half_tEfNS_4arch4Sm80ELb0ELb1ELb1ELb0ELb0ELb0ELb0ELb0ELi2ELi2ELi4ELi2ELb1EEENS1_24CollectiveEpilogueBwdGQAISB_fSE_Li256ELb0ELb0EEENS1_19SingleTileSchedulerILb0ELb0ELb0ELi128EEEEEEEEEvNT_6ParamsE:
        .type           _ZN7cutlass13device_kernelIN5flash19enable_sm80_to_sm89INS1_16FlashAttnBwdSm80INS1_25CollectiveMainloopBwdSm80ILi2ELi1EN4cute5tupleIJNS5_1CILi64EEENS7_ILi128EEENS7_ILi96EEEEEENS_6half_tEfNS_4arch4Sm80ELb0ELb1ELb1ELb0ELb0ELb0ELb0ELb0ELi2ELi2ELi4ELi2ELb1EEENS1_24CollectiveEpilogueBwdGQAISB_fSE_Li256ELb0ELb0EEENS1_19SingleTileSchedulerILb0ELb0ELb0ELi128EEEEEEEEEvNT_6ParamsE,@function
        .size           _ZN7cutlass13device_kernelIN5flash19enable_sm80_to_sm89INS1_16FlashAttnBwdSm80INS1_25CollectiveMainloopBwdSm80ILi2ELi1EN4cute5tupleIJNS5_1CILi64EEENS7_ILi128EEENS7_ILi96EEEEEENS_6half_tEfNS_4arch4Sm80ELb0ELb1ELb1ELb0ELb0ELb0ELb0ELb0ELi2ELi2ELi4ELi2ELb1EEENS1_24CollectiveEpilogueBwdGQAISB_fSE_Li256ELb0ELb0EEENS1_19SingleTileSchedulerILb0ELb0ELb0ELi128EEEEEEEEEvNT_6ParamsE,(.L_x_1393 - _ZN7cutlass13device_kernelIN5flash19enable_sm80_to_sm89INS1_16FlashAttnBwdSm80INS1_25CollectiveMainloopBwdSm80ILi2ELi1EN4cute5tupleIJNS5_1CILi64EEENS7_ILi128EEENS7_ILi96EEEEEENS_6half_tEfNS_4arch4Sm80ELb0ELb1ELb1ELb0ELb0ELb0ELb0ELb0ELi2ELi2ELi4ELi2ELb1EEENS1_24CollectiveEpilogueBwdGQAISB_fSE_Li256ELb0ELb0EEENS1_19SingleTileSchedulerILb0ELb0ELb0ELi128EEEEEEEEEvNT_6ParamsE)
        .other          _ZN7cutlass13device_kernelIN5flash19enable_sm80_to_sm89INS1_16FlashAttnBwdSm80INS1_25CollectiveMainloopBwdSm80ILi2ELi1EN4cute5tupleIJNS5_1CILi64EEENS7_ILi128EEENS7_ILi96EEEEEENS_6half_tEfNS_4arch4Sm80ELb0ELb1ELb1ELb0ELb0ELb0ELb0ELb0ELi2ELi2ELi4ELi2ELb1EEENS1_24CollectiveEpilogueBwdGQAISB_fSE_Li256ELb0ELb0EEENS1_19SingleTileSchedulerILb0ELb0ELb0ELi128EEEEEEEEEvNT_6ParamsE,@"STO_CUDA_ENTRY STV_DEFAULT"
_ZN7cutlass13device_kernelIN5flash19enable_sm80_to_sm89INS1_16FlashAttnBwdSm80INS1_25CollectiveMainloopBwdSm80ILi2ELi1EN4cute5tupleIJNS5_1CILi64EEENS7_ILi128EEENS7_ILi96EEEEEENS_6half_tEfNS_4arch4Sm80ELb0ELb1ELb1ELb0ELb0ELb0ELb0ELb0ELi2ELi2ELi4ELi2ELb1EEENS1_24CollectiveEpilogueBwdGQAISB_fSE_Li256ELb0ELb0EEENS1_19SingleTileSchedulerILb0ELb0ELb0ELi128EEEEEEEEEvNT_6ParamsE:
        /* <DEDUP_REMOVED lines=28> */
.L_x_220:
        /* <DEDUP_REMOVED lines=11> */
[----:B------:R-:W-:Y:S01]  /*0270*/  CS2R R122, SRZ ;  /* 0x00000000007a7805 */ /* 0x000fe2000001ff00 */
[----:B------:R-:W-:Y:S01]  /*0280*/  CS2R R120, SRZ ;  /* 0x0000000000787805 */ /* 0x000fe2000001ff00 */
[----:B------:R-:W-:Y:S01]  /*0290*/  CS2R R118, SRZ ;  /* 0x0000000000767805 */ /* 0x000fe2000001ff00 */
[----:B------:R-:W-:Y:S01]  /*02a0*/  IMAD.U32 R0, RZ, RZ, UR4 ;  /* 0x00000004ff007e24 */ /* 0x000fe2000f8e00ff */
[----:B------:R-:W-:Y:S01]  /*02b0*/  CS2R R116, SRZ ;  /* 0x0000000000747805 */ /* 0x000fe2000001ff00 */
[----:B------:R-:W-:Y:S01]  /*02c0*/  CS2R R110, SRZ ;  /* 0x00000000006e7805 */ /* 0x000fe2000001ff00 */
[----:B------:R-:W-:Y:S01]  /*02d0*/  CS2R R108, SRZ ;  /* 0x00000000006c7805 */ /* 0x000fe2000001ff00 */
[----:B------:R-:W-:Y:S01]  /*02e0*/  CS2R R114, SRZ ;  /* 0x0000000000727805 */ /* 0x000fe2000001ff00 */
[----:B------:R-:W-:Y:S01]  /*02f0*/  IADD3 R0, R0, -c[0x0][0x2a4], RZ ;  /* 0x8000a90000007a10 */ /* 0x000fe20007ffe0ff */
[----:B------:R-:W-:Y:S01]  /*0300*/  CS2R R112, SRZ ;  /* 0x0000000000707805 */ /* 0x000fe2000001ff00 */
[----:B------:R-:W-:Y:S01]  /*0310*/  CS2R R106, SRZ ;  /* 0x00000000006a7805 */ /* 0x000fe2000001ff00 */
[----:B------:R-:W-:Y:S01]  /*0320*/  CS2R R104, SRZ ;  /* 0x0000000000687805 */ /* 0x000fe2000001ff00 */
[----:B------:R-:W-:Y:S01]  /*0330*/  SHF.R.S32.HI R2, RZ, 0x1f, R0 ;  /* 0x0000001fff027819 */ /* 0x000fe20000011400 */
[----:B------:R-:W-:Y:S01]  /*0340*/  CS2R R102, SRZ ;  /* 0x0000000000667805 */ /* 0x000fe2000001ff00 */
[----:B------:R-:W-:Y:S01]  /*0350*/  CS2R R100, SRZ ;  /* 0x0000000000647805 */ /* 0x000fe2000001ff00 */
[----:B------:R-:W-:Y:S01]  /*0360*/  CS2R R94, SRZ ;  /* 0x00000000005e7805 */ /* 0x000fe2000001ff00 */
[----:B------:R-:W-:Y:S01]  /*0370*/  LEA.HI R0, R2, R0, RZ, 0x6 ;  /* 0x0000000002007211 */ /* 0x000fe200078f30ff */
[----:B------:R-:W-:Y:S01]  /*0380*/  CS2R R92, SRZ ;  /* 0x00000000005c7805 */ /* 0x000fe2000001ff00 */
[----:B------:R-:W-:Y:S01]  /*0390*/  CS2R R98, SRZ ;  /* 0x0000000000627805 */ /* 0x000fe2000001ff00 */
[----:B------:R-:W-:Y:S01]  /*03a0*/  CS2R R96, SRZ ;  /* 0x0000000000607805 */ /* 0x000fe2000001ff00 */
[----:B------:R-:W2:Y:S01]  /*03b0*/  R2UR UR10, R0 ;  /* 0x00000000000a73c2 */ /* 0x000ea200000e0000 */
        /* <DEDUP_REMOVED lines=29> */
[----:B------:R-:W-:-:S02]  /*0590*/  CS2R R36, SRZ ;  /* 0x0000000000247805 */ /* 0x000fc4000001ff00 */
[----:B------:R-:W-:-:S04]  /*05a0*/  USEL UR10, URZ, UR10, !UP0 ;  /* 0x0000000a3f0a7287 */ /* 0x000fc8000c000000 */
[----:B------:R-:W-:-:S06]  /*05b0*/  UISETP.GT.AND UP0, UPT, UR12, UR10, UPT ;  /* 0x0000000a0c00728c */ /* 0x000fcc000bf04270 */
[----:B------:R-:W-:-:S13]  /*05c0*/  PLOP3.LUT P0, PT, PT, PT, UP0, 0x80, 0x0 ;  /* 0x000000000000781c */ /* 0x000fda0003f0f008 */
[----:B------:R-:W-:Y:S05]  /*05d0*/  @!P0 BRA `(.L_x_221) ;  /* 0x0000694000008947 */ /* 0x000fea0003800000 */
[----:B------:R-:W-:Y:S01]  /*05e0*/  IMAD.MOV.U32 R136, RZ, RZ, R4 ;  /* 0x000000ffff887224 */ /* 0x000fe200078e0004 */
[----:B------:R-:W-:Y:S01]  /*05f0*/  SHF.R.S32.HI R27, RZ, 0x1f, R28 ;  /* 0x0000001fff1b7819 */ /* 0x000fe2000001141c */
[----:B------:R-:W-:Y:S01]  /*0600*/  IMAD.MOV.U32 R136, RZ, RZ, R4 ;  /* 0x000000ffff887224 */ /* 0x000fe200078e0004 */
[----:B------:R-:W-:Y:S01]  /*0610*/  USHF.L.U32 UR13, UR10, 0x6, URZ ;  /* 0x000000060a0d7899 */ /* 0x000fe2000800063f */
[----:B------:R-:W-:Y:S01]  /*0620*/  IMAD.MOV.U32 R0, RZ, RZ, c[0x0][0x248] ;  /* 0x00009200ff007624 */ /* 0x000fe200078e00ff */
[----:B------:R-:W-:Y:S01]  /*0630*/  ULDC.64 UR6, c[0x0][0x278] ;  /* 0x00009e0000067ab9 */ /* 0x000fe20000000a00 */
[C---:B------:R-:W-:Y:S01]  /*0640*/  IMAD.SHL.U32 R10, R136.reuse, 0x4, RZ ;  /* 0x00000004880a7824 */ /* 0x040fe200078e00ff */
[----:B------:R-:W-:Y:S01]  /*0650*/  ISETP.GT.AND P1, PT, R136, 0xf, PT ;  /* 0x0000000f8800780c */ /* 0x000fe20003f24270 */
[----:B------:R-:W-:Y:S01]  /*0660*/  UIMAD.WIDE.U32 UR14, UR9, UR6, URZ ;  /* 0x00000006090e72a5 */ /* 0x000fe2000f8e003f */
[----:B------:R-:W-:Y:S01]  /*0670*/  ISETP.NE.AND P0, PT, R0, 0x1, PT ;  /* 0x000000010000780c */ /* 0x000fe20003f05270 */
[----:B------:R-:W-:Y:S01]  /*0680*/  IMAD R0, R27, c[0x0][0x270], RZ ;  /* 0x00009c001b007a24 */ /* 0x000fe200078e02ff */
[----:B------:R-:W-:Y:S01]  /*0690*/  SHF.R.S32.HI R11, RZ, 0x1f, R10 ;  /* 0x0000001fff0b7819 */ /* 0x000fe2000001140a */
[----:B------:R-:W-:Y:S01]  /*06a0*/  IMAD.MOV.U32 R137, RZ, RZ, R5 ;  /* 0x000000ffff897224 */ /* 0x000fe200078e0005 */
[----:B------:R-:W-:Y:S01]  /*06b0*/  SHF.R.S32.HI R25, RZ, 0x1f, R136 ;  /* 0x0000001fff197819 */ /* 0x000fe20000011488 */
[C---:B------:R-:W-:Y:S01]  /*06c0*/  IMAD R0, R28.reuse, c[0x0][0x274], R0 ;  /* 0x00009d001c007a24 */ /* 0x040fe200078e0200 */
[----:B------:R-:W-:Y:S01]  /*06d0*/  SHF.R.S32.HI R137, RZ, 0x1f, R136 ;  /* 0x0000001fff897819 */ /* 0x000fe20000011488 */
[----:B------:R-:W-:Y:S01]  /*06e0*/  IMAD.WIDE.U32 R2, R28, c[0x0][0x270], R10 ;  /* 0x00009c001c027a25 */ /* 0x000fe200078e000a */
[-C--:B------:R-:W-:Y:S01]  /*06f0*/  LEA.HI R7, R25, R136.reuse, RZ, 0x2 ;  /* 0x0000008819077211 */ /* 0x080fe200078f10ff */
[----:B------:R-:W-:Y:S01]  /*0700*/  ULDC.64 UR4, c[0x0][0x290] ;  /* 0x0000a40000047ab9 */ /* 0x000fe20000000a00 */
[----:B------:R2:W-:Y:S01]  /*0710*/  STL.64 [R1+0x50], R10 ;  /* 0x0000500a01007387 */ /* 0x0005e20000100a00 */
[----:B-1----:R-:W-:Y:S01]  /*0720*/  IMAD.U32 R4, RZ, RZ, UR13 ;  /* 0x0000000dff047e24 */ /* 0x002fe2000f8e00ff */
[----:B------:R-:W-:Y:S01]  /*0730*/  UIMAD.WIDE.U32 UR16, UR9, UR4, URZ ;  /* 0x00000004091072a5 */ /* 0x000fe2000f8e003f */
[----:B------:R-:W-:Y:S01]  /*0740*/  IMAD.IADD R12, R3, 0x1, R0 ;  /* 0x00000001030c7824 */ /* 0x000fe200078e0200 */
[----:B------:R-:W-:Y:S01]  /*0750*/  SHF.R.S32.HI R38, RZ, 0x2, R7 ;  /* 0x00000002ff267819 */ /* 0x000fe20000011407 */
[----:B------:R-:W-:Y:S01]  /*0760*/  IMAD R0, R27, c[0x0][0x238], RZ ;  /* 0x00008e001b007a24 */ /* 0x000fe200078e02ff */
[----:B------:R-:W-:Y:S01]  /*0770*/  @!P1 IADD3 R29, P4, P3, R4, UR14, R2 ;  /* 0x0000000e041d9c10 */ /* 0x000fe2000fb9e002 */
[C---:B------:R-:W-:Y:S01]  /*0780*/  @P0 IMAD.HI.U32 R5, R28.reuse, c[0x0][0x24c], RZ ;  /* 0x000093001c050a27 */ /* 0x040fe200078e00ff */
[----:B------:R-:W-:Y:S01]  /*0790*/  SHF.R.S32.HI R39, RZ, 0x1f, R38 ;  /* 0x0000001fff277819 */ /* 0x000fe20000011426 */
[----:B------:R-:W-:Y:S01]  /*07a0*/  UMOV UR20, 0x6 ;  /* 0x0000000600147882 */ /* 0x000fe20000000000 */
[CC--:B------:R-:W-:Y:S01]  /*07b0*/  LEA.HI R30, R25.reuse, R136.reuse, RZ, 0x3 ;  /* 0x00000088191e7211 */ /* 0x0c0fe200078f18ff */
[C---:B------:R-:W-:Y:S01]  /*07c0*/  IMAD.WIDE.U32 R2, R28.reuse, c[0x0][0x238], R136 ;  /* 0x00008e001c027a25 */ /* 0x040fe200078e0088 */
[----:B------:R-:W-:Y:S01]  /*07d0*/  LEA.HI R26, R25, R136, RZ, 0x5 ;  /* 0x00000088191a7211 */ /* 0x000fe200078f28ff */
[----:B------:R-:W-:Y:S01]  /*07e0*/  USHF.R.S32.HI UR22, URZ, 0x1f, UR10 ;  /* 0x0000001f3f167899 */ /* 0x000fe2000801140a */
[----:B------:R-:W-:Y:S01]  /*07f0*/  STL [R1+0x4c], R137 ;  /* 0x00004c8901007387 */ /* 0x000fe20000100800 */
[C---:B------:R-:W-:Y:S01]  /*0800*/  IMAD R0, R28.reuse, c[0x0][0x23c], R0 ;  /* 0x00008f001c007a24 */ /* 0x040fe200078e0200 */
[----:B------:R-:W-:Y:S01]  /*0810*/  SHF.R.S32.HI R24, RZ, 0x5, R26 ;  /* 0x00000005ff187819 */ /* 0x000fe2000001141a */
[----:B------:R-:W-:Y:S01]  /*0820*/  IMAD.MOV.U32 R8, RZ, RZ, R28 ;  /* 0x000000ffff087224 */ /* 0x000fe200078e001c */
[----:B------:R-:W-:Y:S01]  /*0830*/  @P0 SHF.R.U32.HI R8, RZ, c[0x0][0x250], R5 ;  /* 0x00009400ff080a19 */ /* 0x000fe20000011605 */
[----:B------:R-:W-:Y:S01]  /*0840*/  IMAD.IADD R23, R3, 0x1, R0 ;  /* 0x0000000103177824 */ /* 0x000fe200078e0200 */
[C---:B------:R-:W-:Y:S01]  /*0850*/  LEA.HI R3, R7.reuse, R38, RZ, 0x1 ;  /* 0x0000002607037211 */ /* 0x040fe200078f08ff */
[----:B------:R-:W-:Y:S01]  /*0860*/  IMAD.MOV.U32 R22, RZ, RZ, R2 ;  /* 0x000000ffff167224 */ /* 0x000fe200078e0002 */
[----:B------:R-:W-:Y:S01]  /*0870*/  LOP3.LUT R2, R7, 0xfffffffc, RZ, 0xc0, !PT ;  /* 0xfffffffc07027812 */ /* 0x000fe200078ec0ff */
[----:B------:R-:W-:Y:S01]  /*0880*/  IMAD.WIDE.U32 R4, R28, c[0x0][0x288], R10 ;  /* 0x0000a2001c047a25 */ /* 0x000fe200078e000a */
[----:B------:R-:W-:Y:S01]  /*0890*/  LOP3.LUT R3, R3, 0x7fffffe, RZ, 0xc0, !PT ;  /* 0x07fffffe03037812 */ /* 0x000fe200078ec0ff */
[----:B------:R-:W-:Y:S01]  /*08a0*/  STL.64 [R1+0x20], R38 ;  /* 0x0000202601007387 */ /* 0x000fe20000100a00 */
[----:B------:R-:W-:Y:S01]  /*08b0*/  CS2R R130, SRZ ;  /* 0x0000000000827805 */ /* 0x000fe2000001ff00 */
[----:B------:R-:W-:Y:S01]  /*08c0*/  IMAD.U32 R0, RZ, RZ, UR8 ;  /* 0x00000008ff007e24 */ /* 0x000fe2000f8e00ff */
[----:B------:R-:W-:Y:S01]  /*08d0*/  CS2R R128, SRZ ;  /* 0x0000000000807805 */ /* 0x000fe2000001ff00 */
[----:B--2---:R-:W-:Y:S01]  /*08e0*/  IMAD.U32 R10, RZ, RZ, UR16 ;  /* 0x00000010ff0a7e24 */ /* 0x004fe2000f8e00ff */
[----:B------:R-:W-:Y:S01]  /*08f0*/  USHF.R.S32.HI UR16, URZ, 0x1f, UR9 ;  /* 0x0000001f3f107899 */ /* 0x000fe20008011409 */
[----:B------:R-:W-:Y:S01]  /*0900*/  IMAD.WIDE R18, R0, 0x80, R38 ;  /* 0x0000008000127825 */ /* 0x000fe200078e0226 */
[----:B------:R-:W-:Y:S01]  /*0910*/  CS2R R126, SRZ ;  /* 0x00000000007e7805 */ /* 0x000fe2000001ff00 */
[----:B------:R-:W-:Y:S01]  /*0920*/  CS2R R124, SRZ ;  /* 0x00000000007c7805 */ /* 0x000fe2000001ff00 */
[----:B------:R-:W-:Y:S01]  /*0930*/  UIMAD UR4, UR16, UR4, URZ ;  /* 0x00000004100472a4 */ /* 0x000fe2000f8e023f */
[----:B------:R-:W-:Y:S01]  /*0940*/  IMAD R6, R27, c[0x0][0x288], RZ ;  /* 0x0000a2001b067a24 */ /* 0x000fe200078e02ff */
[----:B------:R-:W-:Y:S01]  /*0950*/  UIMAD UR6, UR16, UR6, URZ ;  /* 0x00000006100672a4 */ /* 0x000fe2000f8e023f */
[----:B------:R-:W-:Y:S01]  /*0960*/  IMAD.SHL.U32 R0, R30, 0x8, RZ ;  /* 0x000000081e007824 */ /* 0x000fe200078e00ff */
[----:B------:R-:W-:Y:S01]  /*0970*/  UIMAD UR5, UR9, UR5, UR4 ;  /* 0x00000005090572a4 */ /* 0x000fe2000f8e0204 */
[----:B------:R-:W-:Y:S01]  /*0980*/  IMAD.IADD R20, R136, 0x1, -R2 ;  /* 0x0000000188147824 */ /* 0x000fe200078e0a02 */
[----:B------:R-:W-:Y:S01]  /*0990*/  USHF.R.S32.HI UR4, URZ, 0x1f, UR13 ;  /* 0x0000001f3f047899 */ /* 0x000fe2000801140d */
[----:B------:R-:W-:Y:S01]  /*09a0*/  IMAD R6, R28, c[0x0][0x28c], R6 ;  /* 0x0000a3001c067a24 */ /* 0x000fe200078e0206 */
[----:B------:R-:W-:Y:S01]  /*09b0*/  LOP3.LUT R0, R0, 0xc0, RZ, 0xc0, !PT ;  /* 0x000000c000007812 */ /* 0x000fe200078ec0ff */
[----:B------:R-:W-:Y:S01]  /*09c0*/  IMAD.SHL.U32 R2, R20, 0x8, RZ ;  /* 0x0000000814027824 */ /* 0x000fe200078e00ff */
[----:B------:R-:W-:Y:S01]  /*09d0*/  UIMAD UR6, UR9, UR7, UR6 ;  /* 0x00000007090672a4 */ /* 0x000fe2000f8e0206 */
[----:B------:R-:W-:Y:S01]  /*09e0*/  IADD3 R31, P2, P0, R4, UR13, R10 ;  /* 0x0000000d041f7c10 */ /* 0x000fe2000f85e00a */
[----:B------:R-:W-:Y:S01]  /*09f0*/  IMAD.IADD R9, R5, 0x1, R6 ;  /* 0x0000000105097824 */ /* 0x000fe200078e0206 */
[----:B------:R-:W-:Y:S01]  /*0a00*/  SHF.R.U32.HI R6, RZ, 0x3, R0 ;  /* 0x00000003ff067819 */ /* 0x000fe20000011600 */
[----:B------:R-:W-:Y:S01]  /*0a10*/  UIADD3 UR6, UR15, UR6, URZ ;  /* 0x000000060f067290 */ /* 0x000fe2000fffe03f */
[----:B------:R-:W-:Y:S01]  /*0a20*/  LOP3.LUT R4, R0, 0x18, R2, 0xf8, !PT ;  /* 0x0000001800047812 */ /* 0x000fe200078ef802 */
[----:B------:R-:W-:Y:S01]  /*0a30*/  IMAD.IADD R0, R38, 0x1, -R3 ;  /* 0x0000000126007824 */ /* 0x000fe200078e0a03 */
[----:B------:R-:W-:Y:S01]  /*0a40*/  UIADD3 UR7, UR17, UR5, URZ ;  /* 0x0000000511077290 */ /* 0x000fe2000fffe03f */
[----:B------:R-:W-:Y:S01]  /*0a50*/  IMAD.U32 R5, RZ, RZ, UR4 ;  /* 0x00000004ff057e24 */ /* 0x000fe2000f8e00ff */
[----:B------:R-:W-:Y:S01]  /*0a60*/  LOP3.LUT R3, R4, R6, RZ, 0x3c, !PT ;  /* 0x0000000604037212 */ /* 0x000fe200078e3cff */
[----:B------:R-:W-:Y:S01]  /*0a70*/  IMAD R0, R24, 0x8, R0 ;  /* 0x0000000818007824 */ /* 0x000fe200078e0200 */
[----:B------:R-:W-:Y:S01]  /*0a80*/  SHF.R.S32.HI R6, RZ, 0x1f, R8 ;  /* 0x0000001fff067819 */ /* 0x000fe20000011408 */
[----:B------:R-:W-:Y:S01]  /*0a90*/  IMAD R4, R39, c[0x0][0x178], RZ ;  /* 0x00005e0027047a24 */ /* 0x000fe200078e02ff */
[C---:B------:R-:W-:Y:S01]  /*0aa0*/  @!P1 IADD3.X R33, R5.reuse, UR6, R12, P4, P3 ;  /* 0x0000000605219c10 */ /* 0x040fe2000a7e640c */
[----:B------:R-:W-:Y:S01]  /*0ab0*/  IMAD.U32 R21, R0, 0x20, R3 ;  /* 0x0000002000157824 */ /* 0x000fe200078e0003 */
[----:B------:R-:W-:Y:S01]  /*0ac0*/  IADD3.X R34, R5, UR7, R9, P2, P0 ;  /* 0x0000000705227c10 */ /* 0x000fe200097e0409 */
[----:B------:R-:W-:Y:S01]  /*0ad0*/  IMAD R0, R6, c[0x0][0x1e0], RZ ;  /* 0x0000780006007a24 */ /* 0x000fe200078e02ff */
[----:B------:R-:W-:Y:S01]  /*0ae0*/  SHF.R.S32.HI R5, RZ, 0x1f, R7 ;  /* 0x0000001fff057819 */ /* 0x000fe20000011407 */
[----:B------:R-:W-:Y:S01]  /*0af0*/  IMAD R12, R38, c[0x0][0x17c], R4 ;  /* 0x00005f00260c7a24 */ /* 0x000fe200078e0204 */
[----:B------:R-:W-:Y:S01]  /*0b00*/  SHF.R.S32.HI R3, RZ, 0x1f, R2 ;  /* 0x0000001fff037819 */ /* 0x000fe20000011402 */
[C---:B------:R-:W-:Y:S01]  /*0b10*/  IMAD R0, R8.reuse, c[0x0][0x1e4], R0 ;  /* 0x0000790008007a24 */ /* 0x040fe200078e0200 */
[----:B------:R-:W-:Y:S01]  /*0b20*/  LEA.HI R7, R5, R38, RZ, 0x3 ;  /* 0x0000002605077211 */ /* 0x000fe200078f18ff */
[----:B------:R-:W-:Y:S01]  /*0b30*/  IMAD R9, R39, c[0x0][0x208], RZ ;  /* 0x0000820027097a24 */ /* 0x000fe200078e02ff */
[----:B------:R-:W-:Y:S01]  /*0b40*/  ULDC.64 UR4, c[0x0][0x1e8] ;  /* 0x00007a0000047ab9 */ /* 0x000fe20000000a00 */
[----:B------:R-:W-:Y:S01]  /*0b50*/  IMAD.WIDE.U32 R4, R8, c[0x0][0x1e0], R2 ;  /* 0x0000780008047a25 */ /* 0x000fe200078e0002 */
[----:B------:R-:W-:Y:S01]  /*0b60*/  LOP3.LUT R17, R7, 0xfffffff8, RZ, 0xc0, !PT ;  /* 0xfffffff807117812 */ /* 0x000fe200078ec0ff */
[----:B------:R-:W-:Y:S01]  /*0b70*/  UIMAD UR4, UR16, UR4, URZ ;  /* 0x00000004100472a4 */ /* 0x000fe2000f8e023f */
[----:B------:R-:W-:Y:S01]  /*0b80*/  ISETP.GE.AND P5, PT, R2, c[0x0][0x1cc], PT ;  /* 0x0000730002007a0c */ /* 0x000fe20003fa6270 */
[----:B------:R-:W-:Y:S01]  /*0b90*/  IMAD R6, R6, c[0x0][0x1b0], RZ ;  /* 0x00006c0006067a24 */ /* 0x000fe200078e02ff */
[----:B------:R-:W-:Y:S01]  /*0ba0*/  IADD3 R37, R2, 0x40, RZ ;  /* 0x0000004002257810 */ /* 0x000fe20007ffe0ff */
[----:B------:R-:W-:Y:S01]  /*0bb0*/  IMAD.U32 R11, RZ, RZ, UR17 ;  /* 0x00000011ff0b7e24 */ /* 0x000fe2000f8e00ff */
[----:B------:R-:W-:Y:S01]  /*0bc0*/  UIMAD UR17, UR9, UR5, UR4 ;  /* 0x00000005091172a4 */ /* 0x000fe2000f8e0204 */
[----:B------:R-:W-:Y:S01]  /*0bd0*/  IMAD.IADD R7, R5, 0x1, R0 ;  /* 0x0000000105077824 */ /* 0x000fe200078e0200 */
[----:B------:R-:W-:Y:S01]  /*0be0*/  CS2R R122, SRZ ;  /* 0x00000000007a7805 */ /* 0x000fe2000001ff00 */
[----:B------:R-:W-:Y:S01]  /*0bf0*/  IMAD R16, R38, c[0x0][0x20c], R9 ;  /* 0x0000830026107a24 */ /* 0x000fe200078e0209 */
[----:B------:R-:W-:Y:S01]  /*0c00*/  ULDC.64 UR4, c[0x0][0x1b8] ;  /* 0x00006e0000047ab9 */ /* 0x000fe20000000a00 */
[C---:B------:R-:W-:Y:S01]  /*0c10*/  IMAD R5, R8.reuse, c[0x0][0x1b4], R6 ;  /* 0x00006d0008057a24 */ /* 0x040fe200078e0206 */
[----:B------:R-:W-:Y:S01]  /*0c20*/  UIMAD UR4, UR16, UR4, URZ ;  /* 0x00000004100472a4 */ /* 0x000fe2000f8e023f */
[--C-:B------:R-:W-:Y:S01]  /*0c30*/  IMAD.WIDE.U32 R14, R8, c[0x0][0x1b0], R2.reuse ;  /* 0x00006c00080e7a25 */ /* 0x100fe200078e0002 */
[----:B------:R-:W-:Y:S01]  /*0c40*/  CS2R R120, SRZ ;  /* 0x0000000000787805 */ /* 0x000fe2000001ff00 */
[----:B------:R-:W-:Y:S01]  /*0c50*/  CS2R R118, SRZ ;  /* 0x0000000000767805 */ /* 0x000fe2000001ff00 */
[----:B------:R-:W-:Y:S01]  /*0c60*/  UIMAD UR4, UR9, UR5, UR4 ;  /* 0x00000005090472a4 */ /* 0x000fe2000f8e0204 */
[C-C-:B------:R-:W-:Y:S01]  /*0c70*/  IMAD.WIDE.U32 R10, R38.reuse, c[0x0][0x178], R2.reuse ;  /* 0x00005e00260a7a25 */ /* 0x140fe200078e0002 */
[----:B------:R-:W-:Y:S01]  /*0c80*/  CS2R R116, SRZ ;  /* 0x0000000000747805 */ /* 0x000fe2000001ff00 */
[----:B------:R-:W-:Y:S01]  /*0c90*/  CS2R R114, SRZ ;  /* 0x0000000000727805 */ /* 0x000fe2000001ff00 */
[----:B------:R-:W-:Y:S01]  /*0ca0*/  CS2R R112, SRZ ;  /* 0x0000000000707805 */ /* 0x000fe2000001ff00 */
[C---:B------:R-:W-:Y:S01]  /*0cb0*/  IMAD.WIDE.U32 R8, R38.reuse, c[0x0][0x208], R2 ;  /* 0x0000820026087a25 */ /* 0x040fe200078e0002 */
[----:B------:R-:W-:Y:S01]  /*0cc0*/  LEA.HI R3, R25, R136, RZ, 0x6 ;  /* 0x0000008819037211 */ /* 0x000fe200078f30ff */
[----:B------:R-:W-:Y:S01]  /*0cd0*/  CS2R R110, SRZ ;  /* 0x00000000006e7805 */ /* 0x000fe2000001ff00 */
[----:B------:R-:W-:Y:S01]  /*0ce0*/  CS2R R108, SRZ ;  /* 0x00000000006c7805 */ /* 0x000fe2000001ff00 */
[----:B------:R-:W-:Y:S01]  /*0cf0*/  IMAD.IADD R0, R38, 0x1, -R17 ;  /* 0x0000000126007824 */ /* 0x000fe200078e0a11 */
[----:B------:R-:W-:Y:S01]  /*0d00*/  SHF.R.S32.HI R17, RZ, 0x6, R3 ;  /* 0x00000006ff117819 */ /* 0x000fe20000011403 */
[----:B------:R-:W-:Y:S01]  /*0d10*/  IMAD.IADD R13, R11, 0x1, R12 ;  /* 0x000000010b0d7824 */ /* 0x000fe200078e020c */
[----:B------:R-:W-:Y:S01]  /*0d20*/  CS2R R106, SRZ ;  /* 0x00000000006a7805 */ /* 0x000fe2000001ff00 */
[----:B------:R-:W-:Y:S01]  /*0d30*/  IMAD.MOV.U32 R12, RZ, RZ, R10 ;  /* 0x000000ffff0c7224 */ /* 0x000fe200078e000a */
[C---:B------:R-:W-:Y:S01]  /*0d40*/  LOP3.LUT P0, RZ, R0.reuse, 0x4, RZ, 0xc0, !PT ;  /* 0x0000000400ff7812 */ /* 0x040fe2000780c0ff */
[----:B------:R-:W-:Y:S01]  /*0d50*/  IMAD.SHL.U32 R0, R0, 0x40, RZ ;  /* 0x0000004000007824 */ /* 0x000fe200078e00ff */
[----:B------:R-:W-:Y:S01]  /*0d60*/  LEA.HI R10, R26, R24, RZ, 0x1 ;  /* 0x000000181a0a7211 */ /* 0x000fe200078f08ff */
[----:B------:R-:W-:Y:S01]  /*0d70*/  IMAD.SHL.U32 R3, R17, 0x8, RZ ;  /* 0x0000000811037824 */ /* 0x000fe200078e00ff */
[----:B------:R-:W-:Y:S01]  /*0d80*/  CS2R R104, SRZ ;  /* 0x0000000000687805 */ /* 0x000fe2000001ff00 */
[----:B------:R-:W-:Y:S01]  /*0d90*/  IMAD.IADD R9, R9, 0x1, R16 ;  /* 0x0000000109097824 */ /* 0x000fe200078e0210 */
[----:B------:R-:W-:Y:S01]  /*0da0*/  LOP3.LUT R0, R0, 0x1c0, RZ, 0xc0, !PT ;  /* 0x000001c000007812 */ /* 0x000fe200078ec0ff */
[----:B------:R-:W-:Y:S01]  /*0db0*/  IMAD R16, R27, c[0x0][0x210], RZ ;  /* 0x000084001b107a24 */ /* 0x000fe200078e02ff */
[----:B------:R-:W-:Y:S01]  /*0dc0*/  LOP3.LUT R212, R3, 0x18, RZ, 0xc0, !PT ;  /* 0x0000001803d47812 */ /* 0x000fe200078ec0ff */
[----:B------:R-:W-:Y:S01]  /*0dd0*/  IMAD.MOV.U32 R6, RZ, RZ, R4 ;  /* 0x000000ffff067224 */ /* 0x000fe200078e0004 */
[----:B------:R-:W-:Y:S01]  /*0de0*/  SHF.R.U32.HI R3, RZ, 0x3, R0 ;  /* 0x00000003ff037819 */ /* 0x000fe20000011600 */
[----:B------:R-:W-:Y:S01]  /*0df0*/  IMAD.MOV.U32 R4, RZ, RZ, R14 ;  /* 0x000000ffff047224 */ /* 0x000fe200078e000e */
[----:B------:R-:W-:Y:S01]  /*0e00*/  CS2R R102, SRZ ;  /* 0x0000000000667805 */ /* 0x000fe2000001ff00 */
[----:B------:R-:W-:Y:S01]  /*0e10*/  IMAD.IADD R5, R15, 0x1, R5 ;  /* 0x000000010f057824 */ /* 0x000fe200078e0205 */
[----:B------:R-:W-:Y:S01]  /*0e20*/  LOP3.LUT R227, R3, R0, R212, 0x1e, !PT ;  /* 0x0000000003e37212 */ /* 0x000fe200078e1ed4 */
[----:B------:R-:W-:Y:S01]  /*0e30*/  IMAD.U32 R11, RZ, RZ, UR9 ;  /* 0x00000009ff0b7e24 */ /* 0x000fe2000f8e00ff */
[----:B------:R-:W-:Y:S01]  /*0e40*/  LOP3.LUT R0, R10, 0xfffffffe, RZ, 0xc0, !PT ;  /* 0xfffffffe0a007812 */ /* 0x000fe200078ec0ff */
[----:B------:R-:W-:Y:S01]  /*0e50*/  IMAD.U32 R14, RZ, RZ, UR9 ;  /* 0x00000009ff0e7e24 */ /* 0x000fe2000f8e00ff */
[----:B------:R-:W-:Y:S01]  /*0e60*/  CS2R R100, SRZ ;  /* 0x0000000000647805 */ /* 0x000fe2000001ff00 */
[----:B------:R-:W-:Y:S01]  /*0e70*/  IMAD.WIDE.U32 R6, R11, c[0x0][0x1e8], R6 ;  /* 0x00007a000b067a25 */ /* 0x000fe200078e0006 */
[----:B------:R-:W-:Y:S01]  /*0e80*/  CS2R R98, SRZ ;  /* 0x0000000000627805 */ /* 0x000fe2000001ff00 */
[----:B------:R-:W-:Y:S01]  /*0e90*/  CS2R R96, SRZ ;  /* 0x0000000000607805 */ /* 0x000fe2000001ff00 */
[----:B------:R-:W-:Y:S01]  /*0ea0*/  CS2R R94, SRZ ;  /* 0x00000000005e7805 */ /* 0x000fe2000001ff00 */
[----:B------:R-:W-:Y:S01]  /*0eb0*/  IMAD.IADD R32, R24, 0x1, -R0 ;  /* 0x0000000118207824 */ /* 0x000fe200078e0a00 */
[----:B------:R-:W-:Y:S01]  /*0ec0*/  IADD3 R11, R7, UR17, RZ ;  /* 0x00000011070b7c10 */ /* 0x000fe2000fffe0ff */
[----:B------:R-:W-:Y:S01]  /*0ed0*/  IMAD R0, R27, c[0x0][0x180], RZ ;  /* 0x000060001b007a24 */ /* 0x000fe200078e02ff */
[----:B------:R-:W-:Y:S01]  /*0ee0*/  ULDC UR17, c[0x0][0x198] ;  /* 0x0000660000117ab9 */ /* 0x000fe20000000800 */
[----:B------:R-:W-:Y:S01]  /*0ef0*/  IMAD.SHL.U32 R27, R32, 0x400, RZ ;  /* 0x00000400201b7824 */ /* 0x000fe200078e00ff */
[----:B------:R-:W-:Y:S01]  /*0f00*/  UIADD3 UR17, -UR11, UR17, URZ ;  /* 0x000000110b117290 */ /* 0x000fe2000fffe13f */
[----:B------:R-:W-:Y:S01]  /*0f10*/  IMAD.WIDE.U32 R4, R14, c[0x0][0x1b8], R4 ;  /* 0x00006e000e047a25 */ /* 0x000fe200078e0004 */
[----:B------:R-:W-:Y:S01]  /*0f20*/  CS2R R92, SRZ ;  /* 0x00000000005c7805 */ /* 0x000fe2000001ff00 */
[----:B------:R-:W-:Y:S01]  /*0f30*/  CS2R R90, SRZ ;  /* 0x00000000005a7805 */ /* 0x000fe2000001ff00 */
[----:B------:R-:W-:Y:S01]  /*0f40*/  CS2R R88, SRZ ;  /* 0x0000000000587805 */ /* 0x000fe2000001ff00 */
[----:B------:R-:W-:Y:S01]  /*0f50*/  IMAD R3, R20, 0x2, R27 ;  /* 0x0000000214037824 */ /* 0x000fe200078e021b */
[----:B------:R-:W-:Y:S01]  /*0f60*/  IADD3 R5, R5, UR4, RZ ;  /* 0x0000000405057c10 */ /* 0x000fe2000fffe0ff */
[C---:B------:R-:W-:Y:S01]  /*0f70*/  IMAD R0, R28.reuse, c[0x0][0x184], R0 ;  /* 0x000061001c007a24 */ /* 0x040fe200078e0200 */
[----:B------:R-:W-:Y:S01]  /*0f80*/  ULDC.64 UR4, c[0x0][0x208] ;  /* 0x0000820000047ab9 */ /* 0x000fe20000000a00 */
[C---:B------:R-:W-:Y:S01]  /*0f90*/  IMAD.WIDE.U32 R14, R28.reuse, c[0x0][0x180], R12 ;  /* 0x000060001c0e7a25 */ /* 0x040fe200078e000c */
[----:B------:R-:W-:Y:S01]  /*0fa0*/  USHF.L.U64.HI UR20, UR4, UR20, UR5 ;  /* 0x0000001404147299 */ /* 0x000fe20008010205 */
[----:B------:R-:W-:Y:S01]  /*0fb0*/  CS2R R86, SRZ ;  /* 0x0000000000567805 */ /* 0x000fe2000001ff00 */
[----:B------:R-:W-:Y:S01]  /*0fc0*/  USHF.L.U32 UR21, UR4, 0x6, URZ ;  /* 0x0000000604157899 */ /* 0x000fe2000800063f */
[----:B------:R-:W-:Y:S01]  /*0fd0*/  IMAD.IADD R227, R3, 0x1, R227 ;  /* 0x0000000103e37824 */ /* 0x000fe200078e02e3 */
[----:B------:R-:W-:Y:S01]  /*0fe0*/  UIMAD UR20, UR20, UR10, URZ ;  /* 0x0000000a141472a4 */ /* 0x000fe2000f8e023f */
[C---:B------:R-:W-:Y:S01]  /*0ff0*/  IMAD.WIDE.U32 R12, R28.reuse, c[0x0][0x210], R8 ;  /* 0x000084001c0c7a25 */ /* 0x040fe200078e0008 */
[----:B------:R-:W-:Y:S01]  /*1000*/  ULDC.64 UR4, c[0x0][0x188] ;  /* 0x0000620000047ab9 */ /* 0x000fe20000000a00 */
[----:B------:R-:W-:Y:S01]  /*1010*/  CS2R R84, SRZ ;  /* 0x0000000000547805 */ /* 0x000fe2000001ff00 */
[----:B------:R-:W-:Y:S01]  /*1020*/  UIMAD UR4, UR16, UR4, URZ ;  /* 0x00000004100472a4 */ /* 0x000fe2000f8e023f */
[----:B------:R-:W-:Y:S01]  /*1030*/  IMAD R16, R28, c[0x0][0x214], R16 ;  /* 0x000085001c107a24 */ /* 0x000fe200078e0210 */
[----:B------:R-:W-:Y:S01]  /*1040*/  UIMAD UR20, UR22, UR21, UR20 ;  /* 0x00000015161472a4 */ /* 0x000fe2000f8e0214 */
[----:B------:R-:W-:Y:S01]  /*1050*/  IMAD.IADD R9, R15, 0x1, R0 ;  /* 0x000000010f097824 */ /* 0x000fe200078e0200 */
[----:B------:R-:W-:Y:S01]  /*1060*/  UIMAD UR24, UR9, UR5, UR4 ;  /* 0x00000005091872a4 */ /* 0x000fe2000f8e0204 */
[----:B------:R-:W-:Y:S01]  /*1070*/  IMAD.MOV.U32 R10, RZ, RZ, R6 ;  /* 0x000000ffff0a7224 */ /* 0x000fe200078e0006 */
[----:B------:R-:W-:Y:S01]  /*1080*/  IADD3 R15, R2, 0x20, RZ ;  /* 0x00000020020f7810 */ /* 0x000fe20007ffe0ff */
[----:B------:R-:W-:Y:S01]  /*1090*/  IMAD R0, R19, c[0x0][0x1a8], RZ ;  /* 0x00006a0013007a24 */ /* 0x000fe200078e02ff */
[----:B------:R-:W-:Y:S01]  /*10a0*/  ULDC.64 UR4, c[0x0][0x178] ;  /* 0x00005e0000047ab9 */ /* 0x000fe20000000a00 */
[----:B------:R-:W-:Y:S01]  /*10b0*/  IMAD.SHL.U32 R227, R227, 0x2, RZ ;  /* 0x00000002e3e37824 */ /* 0x000fe200078e00ff */
[----:B------:R-:W-:Y:S01]  /*10c0*/  UIMAD UR23, UR22, UR4, URZ ;  /* 0x00000004161772a4 */ /* 0x000fe2000f8e023f */
[----:B------:R-:W-:Y:S01]  /*10d0*/  IMAD R3, R19, c[0x0][0x1d8], RZ ;  /* 0x0000760013037a24 */ /* 0x000fe200078e02ff */
[----:B------:R-:W-:Y:S01]  /*10e0*/  UIMAD.WIDE.U32 UR26, UR10, UR4, URZ ;  /* 0x000000040a1a72a5 */ /* 0x000fe2000f8e003f */
[----:B------:R-:W-:Y:S01]  /*10f0*/  IMAD.IADD R7, R13, 0x1, R16 ;  /* 0x000000010d077824 */ /* 0x000fe200078e0210 */
[----:B------:R-:W-:Y:S01]  /*1100*/  IADD3 R228, R227, 0xf4c0, RZ ;  /* 0x0000f4c0e3e47810 */ /* 0x000fe20007ffe0ff */
[----:B------:R-:W-:Y:S01]  /*1110*/  IMAD.MOV.U32 R8, RZ, RZ, R14 ;  /* 0x000000ffff087224 */ /* 0x000fe200078e000e */
[----:B------:R-:W-:Y:S01]  /*1120*/  UIMAD UR5, UR10, UR5, UR23 ;  /* 0x000000050a0572a4 */ /* 0x000fe2000f8e0217 */
[----:B------:R-:W-:Y:S01]  /*1130*/  IMAD.MOV.U32 R6, RZ, RZ, R12 ;  /* 0x000000ffff067224 */ /* 0x000fe200078e000c */
[----:B------:R-:W-:Y:S01]  /*1140*/  ISETP.GE.AND P4, PT, R15, c[0x0][0x1cc], PT ;  /* 0x000073000f007a0c */ /* 0x000fe20003f86270 */
[C---:B------:R-:W-:Y:S01]  /*1150*/  IMAD R14, R18.reuse, c[0x0][0x1ac], R0 ;  /* 0x00006b00120e7a24 */ /* 0x040fe200078e0200 */
[----:B------:R-:W-:Y:S01]  /*1160*/  IADD3 R0, R227, 0xf480, RZ ;  /* 0x0000f480e3007810 */ /* 0x000fe20007ffe0ff */
[----:B------:R-:W-:Y:S01]  /*1170*/  IMAD.WIDE.U32 R12, R18, c[0x0][0x1d8], R10 ;  /* 0x00007600120c7a25 */ /* 0x000fe200078e000a */
[----:B------:R-:W-:Y:S01]  /*1180*/  UIADD3 UR5, UR27, UR5, URZ ;  /* 0x000000051b057290 */ /* 0x000fe2000fffe03f */
[----:B------:R-:W-:Y:S01]  /*1190*/  CS2R R82, SRZ ;  /* 0x0000000000527805 */ /* 0x000fe2000001ff00 */
[----:B------:R-:W-:Y:S01]  /*11a0*/  @P0 IADD3 R228, R0, -0x40, RZ ;  /* 0xffffffc000e40810 */ /* 0x000fe20007ffe0ff */
[C---:B------:R-:W-:Y:S01]  /*11b0*/  IMAD.WIDE.U32 R10, R18.reuse, c[0x0][0x1a8], R4 ;  /* 0x00006a00120a7a25 */ /* 0x040fe200078e0004 */
[----:B------:R-:W-:Y:S01]  /*11c0*/  ULDC UR23, c[0x0][0x198] ;  /* 0x0000660000177ab9 */ /* 0x000fe20000000800 */
[----:B------:R-:W-:Y:S01]  /*11d0*/  CS2R R80, SRZ ;  /* 0x0000000000507805 */ /* 0x000fe2000001ff00 */
[----:B------:R-:W-:Y:S01]  /*11e0*/  ULDC UR22, c[0x0][0x2a0] ;  /* 0x0000a80000167ab9 */ /* 0x000fe20000000800 */
[----:B------:R-:W-:Y:S01]  /*11f0*/  IMAD R3, R18, c[0x0][0x1dc], R3 ;  /* 0x0000770012037a24 */ /* 0x000fe200078e0203 */
[----:B------:R-:W-:Y:S01]  /*1200*/  ULOP3.LUT UR22, URZ, UR22, URZ, 0x33, !UPT ;  /* 0x000000163f167292 */ /* 0x000fe2000f8e333f */
[----:B------:R-:W-:Y:S01]  /*1210*/  IMAD.U32 R4, RZ, RZ, UR9 ;  /* 0x00000009ff047e24 */ /* 0x000fe2000f8e00ff */
[----:B------:R-:W-:Y:S01]  /*1220*/  CS2R R78, SRZ ;  /* 0x00000000004e7805 */ /* 0x000fe2000001ff00 */
[----:B------:R-:W-:Y:S01]  /*1230*/  IMAD.IADD R0, R13, 0x1, R3 ;  /* 0x000000010d007824 */ /* 0x000fe200078e0203 */
[----:B------:R-:W-:Y:S01]  /*1240*/  CS2R R76, SRZ ;  /* 0x00000000004c7805 */ /* 0x000fe2000001ff00 */
[----:B------:R-:W-:Y:S01]  /*1250*/  IMAD.WIDE.U32 R40, R4, c[0x0][0x218], R6 ;  /* 0x0000860004287a25 */ /* 0x000fe200078e0006 */
[----:B------:R-:W-:Y:S01]  /*1260*/  LEA R6, P2, R12, c[0x0][0x1c0], 0x1 ;  /* 0x000070000c067a11 */ /* 0x000fe200078408ff */
[----:B------:R-:W-:Y:S01]  /*1270*/  CS2R R74, SRZ ;  /* 0x00000000004a7805 */ /* 0x000fe2000001ff00 */
[----:B------:R-:W-:Y:S01]  /*1280*/  LEA R4, P0, R10, c[0x0][0x190], 0x1 ;  /* 0x000064000a047a11 */ /* 0x000fe200078008ff */
[----:B------:R-:W-:Y:S01]  /*1290*/  IMAD.U32 R5, RZ, RZ, UR9 ;  /* 0x00000009ff057e24 */ /* 0x000fe2000f8e00ff */
[----:B------:R-:W-:Y:S01]  /*12a0*/  LEA.HI.X R7, R12, c[0x0][0x1c4], R0, 0x1, P2 ;  /* 0x000071000c077a11 */ /* 0x000fe200010f0c00 */
[----:B------:R-:W-:Y:S01]  /*12b0*/  IMAD.IADD R3, R11, 0x1, R14 ;  /* 0x000000010b037824 */ /* 0x000fe200078e020e */
[----:B------:R-:W-:Y:S01]  /*12c0*/  IADD3 R0, -R38, UR17, RZ ;  /* 0x0000001126007c10 */ /* 0x000fe2000fffe1ff */
[----:B------:R-:W-:Y:S01]  /*12d0*/  IMAD.MOV.U32 R11, RZ, RZ, c[0x0][0x1a8] ;  /* 0x00006a00ff0b7624 */ /* 0x000fe200078e00ff */
[----:B------:R-:W-:Y:S01]  /*12e0*/  CS2R R72, SRZ ;  /* 0x0000000000487805 */ /* 0x000fe2000001ff00 */
[----:B------:R-:W-:Y:S01]  /*12f0*/  IMAD.WIDE.U32 R42, R5, c[0x0][0x188], R8 ;  /* 0x00006200052a7a25 */ /* 0x000fe200078e0008 */
[----:B------:R-:W-:Y:S01]  /*1300*/  ISETP.LT.OR P2, PT, R0, 0x1, P5 ;  /* 0x000000010000780c */ /* 0x000fe20002f41670 */
[----:B------:R-:W-:Y:S01]  /*1310*/  CS2R R70, SRZ ;  /* 0x0000000000467805 */ /* 0x000fe2000001ff00 */
[----:B------:R-:W-:Y:S01]  /*1320*/  LEA.HI.X R5, R10, c[0x0][0x194], R3, 0x1, P0 ;  /* 0x000065000a057a11 */ /* 0x000fe200000f0c03 */
[----:B------:R-:W-:Y:S01]  /*1330*/  IMAD.MOV.U32 R12, RZ, RZ, c[0x0][0x1ac] ;  /* 0x00006b00ff0c7624 */ /* 0x000fe200078e00ff */
[----:B------:R-:W-:Y:S01]  /*1340*/  LEA R10, P0, R11, R4, 0x7 ;  /* 0x000000040b0a7211 */ /* 0x000fe200078038ff */
[----:B------:R-:W-:Y:S01]  /*1350*/  IMAD.SHL.U32 R132, R21, 0x2, RZ ;  /* 0x0000000215847824 */ /* 0x000fe200078e00ff */
[C---:B------:R-:W-:Y:S01]  /*1360*/  ISETP.LT.OR P6, PT, R0.reuse, 0x1, P4 ;  /* 0x000000010000780c */ /* 0x040fe200027c1670 */
[----:B------:R-:W-:Y:S01]  /*1370*/  IMAD.MOV.U32 R3, RZ, RZ, c[0x0][0x1d8] ;  /* 0x00007600ff037624 */ /* 0x000fe200078e00ff */
[----:B------:R-:W-:Y:S01]  /*1380*/  LEA.HI.X R11, R11, R5, R12, 0x7, P0 ;  /* 0x000000050b0b7211 */ /* 0x000fe200000f3c0c */
[----:B------:R-:W-:Y:S01]  /*1390*/  IMAD.MOV.U32 R9, RZ, RZ, c[0x0][0x1dc] ;  /* 0x00007700ff097624 */ /* 0x000fe200078e00ff */
[----:B------:R-:W-:Y:S01]  /*13a0*/  ISETP.GE.AND P0, PT, R37, c[0x0][0x1cc], PT ;  /* 0x0000730025007a0c */ /* 0x000fe20003f06270 */
[----:B------:R-:W-:Y:S01]  /*13b0*/  IMAD.U32 R12, RZ, RZ, UR26 ;  /* 0x0000001aff0c7e24 */ /* 0x000fe2000f8e00ff */
[C---:B------:R-:W-:Y:S01]  /*13c0*/  LEA R8, P3, R3.reuse, R6, 0x7 ;  /* 0x0000000603087211 */ /* 0x040fe200078638ff */
[----:B------:R-:W-:Y:S01]  /*13d0*/  @!PT LDS RZ, [RZ] ;  /* 0x00000000fffff984 */ /* 0x000fe20000000800 */
[----:B------:R-:W-:Y:S01]  /*13e0*/  @!PT LDS RZ, [RZ] ;  /* 0x00000000fffff984 */ /* 0x000fe20000000800 */
[----:B------:R-:W-:Y:S01]  /*13f0*/  @!PT LDS RZ, [RZ] ;  /* 0x00000000fffff984 */ /* 0x000fe20000000800 */
[----:B------:R1:W-:Y:S01]  /*1400*/  LDGSTS.E.BYPASS.LTC128B.128 [R132+0x6080], [R6.64], !P2 ;  /* 0x0608000006847fae */ /* 0x0003e2000d101d52 */
[C---:B------:R-:W-:Y:S01]  /*1410*/  ISETP.LT.OR P2, PT, R0.reuse, 0x1, P0 ;  /* 0x000000010000780c */ /* 0x040fe20000741670 */
[----:B------:R-:W-:Y:S01]  /*1420*/  IMAD.U32 R13, RZ, RZ, UR27 ;  /* 0x0000001bff0d7e24 */ /* 0x000fe2000f8e00ff */
[C---:B------:R-:W-:Y:S01]  /*1430*/  ISETP.LT.OR P5, PT, R0.reuse, 0x41, P5 ;  /* 0x000000410000780c */ /* 0x040fe20002fa1670 */
[----:B------:R-:W-:Y:S01]  /*1440*/  IMAD.MOV.U32 R18, RZ, RZ, R40 ;  /* 0x000000ffff127224 */ /* 0x000fe200078e0028 */
[C---:B------:R-:W-:Y:S01]  /*1450*/  ISETP.LT.OR P4, PT, R0.reuse, 0x41, P4 ;  /* 0x000000410000780c */ /* 0x040fe20002781670 */
[----:B------:R1:W-:Y:S01]  /*1460*/  LDGSTS.E.BYPASS.LTC128B.128 [R132+0x8080], [R6.64+0x40], !P6 ;  /* 0x0808004006847fae */ /* 0x0003e2000f101d52 */
[----:B------:R-:W-:Y:S01]  /*1470*/  ISETP.LT.OR P0, PT, R0, 0x41, P0 ;  /* 0x000000410000780c */ /* 0x000fe20000701670 */
[----:B------:R-:W-:Y:S01]  /*1480*/  IMAD.MOV.U32 R223, RZ, RZ, 0x20 ;  /* 0x00000020ffdf7424 */ /* 0x000fe200078e00ff */
[----:B------:R-:W-:Y:S01]  /*1490*/  LEA.HI.X R9, R3, R7, R9, 0x7, P3 ;  /* 0x0000000703097211 */ /* 0x000fe200018f3c09 */
[----:B------:R-:W-:Y:S01]  /*14a0*/  IMAD.U32 R3, RZ, RZ, UR5 ;  /* 0x00000005ff037e24 */ /* 0x000fe2000f8e00ff */
[----:B------:R-:W-:Y:S01]  /*14b0*/  IADD3 R35, R43, UR24, RZ ;  /* 0x000000182b237c10 */ /* 0x000fe2000fffe0ff */
[----:B------:R-:W-:Y:S01]  /*14c0*/  ULDC.64 UR4, c[0x0][0x218] ;  /* 0x0000860000047ab9 */ /* 0x000fe20000000a00 */
[C---:B------:R-:W-:Y:S01]  /*14d0*/  LEA R13, P3, R12.reuse, R42, 0x6 ;  /* 0x0000002a0c0d7211 */ /* 0x040fe200078630ff */
[----:B------:R-:W-:Y:S01]  /*14e0*/  UIMAD UR4, UR16, UR4, URZ ;  /* 0x00000004100472a4 */ /* 0x000fe2000f8e023f */
[----:B------:R1:W-:Y:S01]  /*14f0*/  LDGSTS.E.BYPASS.LTC128B.128 [R132+0xa080], [R6.64+0x80], !P2 ;  /* 0x0a08008006847fae */ /* 0x0003e2000d101d52 */
[----:B------:R-:W-:Y:S01]  /*1500*/  UMOV UR24, 0x1 ;  /* 0x0000000100187882 */ /* 0x000fe20000000000 */
[----:B------:R-:W-:Y:S01]  /*1510*/  LEA.HI.X R14, R12, R35, R3, 0x6, P3 ;  /* 0x000000230c0e7211 */ /* 0x000fe200018f3403 */
[----:B------:R-:W-:Y:S01]  /*1520*/  UIMAD UR4, UR9, UR5, UR4 ;  /* 0x00000005090472a4 */ /* 0x000fe2000f8e0204 */
[----:B------:R-:W-:Y:S01]  /*1530*/  ISETP.GE.AND P3, PT, R2, c[0x0][0x19c], PT ;  /* 0x0000670002007a0c */ /* 0x000fe20003f66270 */
[----:B------:R2:W-:Y:S01]  /*1540*/  LDGSTS.E.BYPASS.LTC128B.128 [R132+0x7080], [R8.64], !P5 ;  /* 0x0708000008847fae */ /* 0x0005e2000e901d52 */
[----:B------:R-:W-:Y:S01]  /*1550*/  ISETP.GE.AND P5, PT, R37, c[0x0][0x19c], PT ;  /* 0x0000670025007a0c */ /* 0x000fe20003fa6270 */
[----:B------:R-:W-:Y:S01]  /*1560*/  UIADD3 UR23, -UR11, UR23, UR24 ;  /* 0x000000170b177290 */ /* 0x000fe2000fffe118 */
[C---:B------:R-:W-:Y:S01]  /*1570*/  ISETP.LT.OR P2, PT, R0.reuse, 0x1, P3 ;  /* 0x000000010000780c */ /* 0x040fe20001f41670 */
[----:B------:R2:W-:Y:S01]  /*1580*/  LDGSTS.E.BYPASS.LTC128B.128 [R132+0x9080], [R8.64+0x40], !P4 ;  /* 0x0908004008847fae */ /* 0x0005e2000e101d52 */
[----:B------:R-:W-:Y:S01]  /*1590*/  IADD3 R19, R41, UR4, RZ ;  /* 0x0000000429137c10 */ /* 0x000fe2000fffe0ff */
[----:B------:R-:W-:Y:S01]  /*15a0*/  ULDC UR4, c[0x0][0x168] ;  /* 0x00005a0000047ab9 */ /* 0x000fe20000000800 */
[C---:B------:R-:W-:Y:S01]  /*15b0*/  ISETP.LT.OR P4, PT, R0.reuse, 0x1, P5 ;  /* 0x000000010000780c */ /* 0x040fe20002f81670 */
[----:B------:R2:W-:Y:S01]  /*15c0*/  LDGSTS.E.BYPASS.LTC128B.128 [R132+0xb080], [R8.64+0x80], !P0 ;  /* 0x0b08008008847fae */ /* 0x0005e2000c101d52 */
[----:B------:R-:W-:Y:S01]  /*15d0*/  ISETP.GE.AND P0, PT, R15, c[0x0][0x19c], PT ;  /* 0x000067000f007a0c */ /* 0x000fe20003f06270 */
[----:B------:R-:W-:Y:S01]  /*15e0*/  UIADD3 UR4, -UR13, UR4, URZ ;  /* 0x000000040d047290 */ /* 0x000fe2000fffe13f */
[C---:B------:R-:W-:Y:S01]  /*15f0*/  ISETP.LT.OR P3, PT, R0.reuse, 0x41, P3 ;  /* 0x000000410000780c */ /* 0x040fe20001f61670 */
[----:B------:R-:W0:Y:S01]  /*1600*/  LDGDEPBAR ;  /* 0x00000000000079af */ /* 0x000e220000000000 */
[C---:B------:R-:W-:Y:S01]  /*1610*/  ISETP.LT.OR P6, PT, R0.reuse, 0x1, P0 ;  /* 0x000000010000780c */ /* 0x040fe200007c1670 */
[----:B------:R-:W-:Y:S01]  /*1620*/  IMAD.MOV.U32 R225, RZ, RZ, 0x10 ;  /* 0x00000010ffe17424 */ /* 0x000fe200078e00ff */
[C---:B------:R-:W-:Y:S01]  /*1630*/  ISETP.LT.OR P0, PT, R0.reuse, 0x41, P0 ;  /* 0x000000410000780c */ /* 0x040fe20000701670 */
[----:B------:R3:W-:Y:S01]  /*1640*/  LDGSTS.E.BYPASS.LTC128B.128 [R132+0x80], [R4.64], !P2 ;  /* 0x0008000004847fae */ /* 0x0007e2000d101d52 */
[CC--:B------:R-:W-:Y:S01]  /*1650*/  LEA.HI R12, R25.reuse, R136.reuse, RZ, 0x4 ;  /* 0x00000088190c7211 */ /* 0x0c0fe200078f20ff */
[----:B------:R-:W-:Y:S01]  /*1660*/  CS2R R68, SRZ ;  /* 0x0000000000447805 */ /* 0x000fe2000001ff00 */
[----:B------:R-:W-:Y:S01]  /*1670*/  ISETP.LT.OR P5, PT, R0, 0x41, P5 ;  /* 0x000000410000780c */ /* 0x000fe20002fa1670 */
[----:B------:R-:W-:Y:S01]  /*1680*/  IMAD.U32 R0, RZ, RZ, UR9 ;  /* 0x00000009ff007e24 */ /* 0x000fe2000f8e00ff */
[----:B------:R-:W-:Y:S01]  /*1690*/  STL.64 [R1+0x70], R42 ;  /* 0x0000702a01007387 */ /* 0x000fe20000100a00 */
[----:B-1----:R-:W-:Y:S01]  /*16a0*/  IMAD.U32 R6, RZ, RZ, UR21 ;  /* 0x00000015ff067e24 */ /* 0x002fe2000f8e00ff */
[----:B------:R-:W-:Y:S01]  /*16b0*/  SHF.R.S32.HI R3, RZ, 0x4, R12 ;  /* 0x00000004ff037819 */ /* 0x000fe2000001140c */
[----:B------:R-:W-:Y:S01]  /*16c0*/  IMAD.WIDE.U32 R134, R0, c[0x0][0x240], R22 ;  /* 0x0000900000867a25 */ /* 0x000fe200078e0016 */
[----:B------:R-:W-:Y:S01]  /*16d0*/  STL.64 [R1+0x68], R40 ;  /* 0x0000682801007387 */ /* 0x000fe20000100a00 */
[----:B------:R-:W-:Y:S01]  /*16e0*/  SHF.R.S32.HI R0, RZ, 0x1f, R17 ;  /* 0x0000001fff007819 */ /* 0x000fe20000011411 */
[----:B------:R-:W-:Y:S01]  /*16f0*/  ULDC UR21, c[0x0][0x2a8] ;  /* 0x0000aa0000157ab9 */ /* 0x000fe20000000800 */
[----:B------:R-:W-:Y:S01]  /*1700*/  IMAD.WIDE.U32 R6, R6, UR10, R18 ;  /* 0x0000000a06067c25 */ /* 0x000fe2000f8e0012 */
[----:B------:R3:W-:Y:S01]  /*1710*/  LDGSTS.E.BYPASS.LTC128B.128 [R132+0x2080], [R4.64+0x40], !P6 ;  /* 0x0208004004847fae */ /* 0x0007e2000f101d52 */
[----:B------:R-:W-:Y:S01]  /*1720*/  LEA.HI R0, R0, R17, RZ, 0x2 ;  /* 0x0000001100007211 */ /* 0x000fe200078f10ff */
[----:B------:R-:W-:Y:S01]  /*1730*/  CS2R R66, SRZ ;  /* 0x0000000000427805 */ /* 0x000fe2000001ff00 */
[----:B------:R-:W-:Y:S01]  /*1740*/  LEA.HI R25, R25, R136, RZ, 0x7 ;  /* 0x0000008819197211 */ /* 0x000fe200078f38ff */
[----:B------:R3:W-:Y:S01]  /*1750*/  LDGSTS.E.BYPASS.LTC128B.128 [R132+0x4080], [R4.64+0x80], !P4 ;  /* 0x0408008004847fae */ /* 0x0007e2000e101d52 */
[----:B------:R-:W-:Y:S01]  /*1760*/  IADD3 R7, R7, UR20, RZ ;  /* 0x0000001407077c10 */ /* 0x000fe2000fffe0ff */
[----:B------:R-:W-:Y:S01]  /*1770*/  CS2R R64, SRZ ;  /* 0x0000000000407805 */ /* 0x000fe2000001ff00 */
[----:B------:R-:W-:Y:S01]  /*1780*/  LEA R20, P2, R6, c[0x0][0x1f0], 0x1 ;  /* 0x00007c0006147a11 */ /* 0x000fe200078408ff */
[----:B------:R1:W-:Y:S01]  /*1790*/  LDGSTS.E.BYPASS.LTC128B.128 [R132+0x1080], [R10.64], !P3 ;  /* 0x010800000a847fae */ /* 0x0003e2000d901d52 */
[----:B------:R-:W-:Y:S01]  /*17a0*/  ISETP.GE.AND P4, PT, R2, c[0x0][0x16c], PT ;  /* 0x00005b0002007a0c */ /* 0x000fe20003f86270 */
[----:B------:R-:W-:Y:S01]  /*17b0*/  CS2R R62, SRZ ;  /* 0x00000000003e7805 */ /* 0x000fe2000001ff00 */
[----:B------:R-:W-:Y:S01]  /*17c0*/  LEA.HI.X R21, R6, c[0x0][0x1f4], R7, 0x1, P2 ;  /* 0x00007d0006157a11 */ /* 0x000fe200010f0c07 */
[----:B------:R1:W-:Y:S01]  /*17d0*/  LDGSTS.E.BYPASS.LTC128B.128 [R132+0x3080], [R10.64+0x40], !P0 ;  /* 0x030800400a847fae */ /* 0x0003e2000c101d52 */
[----:B------:R-:W-:Y:S01]  /*17e0*/  ISETP.LT.AND P2, PT, R38, UR4, PT ;  /* 0x0000000426007c0c */ /* 0x000fe2000bf41270 */
[----:B------:R-:W-:Y:S01]  /*17f0*/  CS2R R60, SRZ ;  /* 0x00000000003c7805 */ /* 0x000fe2000001ff00 */
[C---:B------:R-:W-:Y:S01]  /*1800*/  ISETP.GE.AND P0, PT, R2.reuse, c[0x0][0x1fc], PT ;  /* 0x00007f0002007a0c */ /* 0x040fe20003f06270 */
[----:B------:R-:W-:Y:S01]  /*1810*/  STL [R1+0x58], R37 ;  /* 0x0000582501007387 */ /* 0x000fe20000100800 */
[----:B------:R-:W-:Y:S01]  /*1820*/  ISETP.GE.OR P6, PT, R2, c[0x0][0x1fc], !P2 ;  /* 0x00007f0002007a0c */ /* 0x000fe200057c6670 */
[----:B------:R-:W-:Y:S01]  /*1830*/  CS2R R58, SRZ ;  /* 0x00000000003a7805 */ /* 0x000fe2000001ff00 */
[----:B------:R-:W-:Y:S01]  /*1840*/  LOP3.LUT R2, R30, 0xfffffff8, RZ, 0xc0, !PT ;  /* 0xfffffff81e027812 */ /* 0x000fe200078ec0ff */
[----:B------:R-:W-:Y:S01]  /*1850*/  STL [R1+0x34], R132 ;  /* 0x0000348401007387 */ /* 0x000fe20000100800 */
[----:B--2---:R-:W-:Y:S01]  /*1860*/  LEA.HI R8, R12, R3, RZ, 0x1 ;  /* 0x000000030c087211 */ /* 0x004fe200078f08ff */
[----:B------:R-:W-:Y:S01]  /*1870*/  CS2R R56, SRZ ;  /* 0x0000000000387805 */ /* 0x000fe2000001ff00 */
[----:B------:R-:W-:Y:S01]  /*1880*/  LOP3.LUT R0, R0, 0x1ffffffc, RZ, 0xc0, !PT ;  /* 0x1ffffffc00007812 */ /* 0x000fe200078ec0ff */
[----:B------:R2:W-:Y:S01]  /*1890*/  STL [R1+0x84], R35 ;  /* 0x0000842301007387 */ /* 0x0005e20000100800 */
[----:B------:R-:W-:Y:S01]  /*18a0*/  LOP3.LUT R8, R8, 0xfffffffe, RZ, 0xc0, !PT ;  /* 0xfffffffe08087812 */ /* 0x000fe200078ec0ff */
[----:B------:R-:W-:Y:S01]  /*18b0*/  CS2R R54, SRZ ;  /* 0x0000000000367805 */ /* 0x000fe2000001ff00 */
[----:B------:R-:W-:Y:S01]  /*18c0*/  LOP3.LUT R6, R12, 0xfffffff0, RZ, 0xc0, !PT ;  /* 0xfffffff00c067812 */ /* 0x000fe200078ec0ff */
[----:B------:R4:W-:Y:S01]  /*18d0*/  STL.64 [R1+0x60], R18 ;  /* 0x0000601201007387 */ /* 0x0009e20000100a00 */
[----:B------:R-:W-:Y:S01]  /*18e0*/  SEL R36, RZ, 0x1, P0 ;  /* 0x00000001ff247807 */ /* 0x000fe20000000000 */
[----:B------:R-:W-:Y:S01]  /*18f0*/  IMAD.IADD R16, R3, 0x1, -R8 ;  /* 0x0000000103107824 */ /* 0x000fe200078e0a08 */
[----:B------:R-:W-:Y:S01]  /*1900*/  LOP3.LUT R3, R26, 0xffffffe0, RZ, 0xc0, !PT ;  /* 0xffffffe01a037812 */ /* 0x000fe200078ec0ff */
[C---:B---3--:R-:W-:Y:S01]  /*1910*/  IMAD.IADD R5, R136.reuse, 0x1, -R2 ;  /* 0x0000000188057824 */ /* 0x048fe200078e0a02 */
[----:B------:R1:W-:Y:S01]  /*1920*/  LDGSTS.E.BYPASS.LTC128B.128 [R132+0x5080], [R10.64+0x80], !P5 ;  /* 0x050800800a847fae */ /* 0x0003e2000e901d52 */
[----:B------:R-:W-:Y:S01]  /*1930*/  ISETP.GE.AND P5, PT, R15, c[0x0][0x16c], PT ;  /* 0x00005b000f007a0c */ /* 0x000fe20003fa6270 */
[----:B------:R-:W-:Y:S01]  /*1940*/  CS2R R52, SRZ ;  /* 0x0000000000347805 */ /* 0x000fe2000001ff00 */
[----:B------:R-:W-:Y:S01]  /*1950*/  IMAD.IADD R7, R136, 0x1, -R3 ;  /* 0x0000000188077824 */ /* 0x000fe200078e0a03 */
[C---:B------:R-:W-:Y:S01]  /*1960*/  LEA.HI R9, R5.reuse, R5, RZ, 0x1 ;  /* 0x0000000505097211 */ /* 0x040fe200078f08ff */
[----:B------:R-:W0:Y:S01]  /*1970*/  LDGDEPBAR ;  /* 0x00000000000079af */ /* 0x000e220000000000 */
[----:B------:R-:W-:Y:S01]  /*1980*/  IMAD.SHL.U32 R3, R5, 0x40, RZ ;  /* 0x0000004005037824 */ /* 0x000fe200078e00ff */
[----:B------:R-:W-:Y:S01]  /*1990*/  LEA R22, P0, R31, c[0x0][0x280], 0x2 ;  /* 0x0000a0001f167a11 */ /* 0x000fe200078010ff */
[----:B------:R-:W-:Y:S01]  /*19a0*/  CS2R R50, SRZ ;  /* 0x0000000000327805 */ /* 0x000fe2000001ff00 */
[----:B------:R-:W-:Y:S01]  /*19b0*/  LOP3.LUT R2, R9, 0x7fffffe, RZ, 0xc0, !PT ;  /* 0x07fffffe09027812 */ /* 0x000fe200078ec0ff */
[----:B------:R-:W-:Y:S01]  /*19c0*/  STL.64 [R1+0x78], R134 ;  /* 0x0000788601007387 */ /* 0x000fe20000100a00 */
[----:B------:R-:W-:Y:S01]  /*19d0*/  LEA.HI.X R23, R31, c[0x0][0x284], R34, 0x2, P0 ;  /* 0x0000a1001f177a11 */ /* 0x000fe200000f1422 */
[----:B------:R-:W-:Y:S01]  /*19e0*/  CS2R R48, SRZ ;  /* 0x0000000000307805 */ /* 0x000fe2000001ff00 */
[----:B------:R-:W-:Y:S01]  /*19f0*/  SHF.R.U32.HI R25, RZ, 0x4, R25 ;  /* 0x00000004ff197819 */ /* 0x000fe20000011619 */
[----:B------:R-:W-:Y:S01]  /*1a00*/  IMAD.IADD R4, R5, 0x1, -R2 ;  /* 0x0000000105047824 */ /* 0x000fe200078e0a02 */
[----:B------:R-:W-:Y:S01]  /*1a10*/  CS2R R46, SRZ ;  /* 0x00000000002e7805 */ /* 0x000fe2000001ff00 */
[----:B------:R-:W-:Y:S01]  /*1a20*/  IMAD R2, R16, 0x4, R17 ;  /* 0x0000000410027824 */ /* 0x000fe200078e0211 */
[----:B--2---:R-:W-:Y:S01]  /*1a30*/  SEL R35, RZ, 0x1, P4 ;  /* 0x00000001ff237807 */ /* 0x004fe20002000000 */
[----:B------:R-:W-:Y:S01]  /*1a40*/  CS2R R44, SRZ ;  /* 0x00000000002c7805 */ /* 0x000fe2000001ff00 */
[----:B------:R-:W-:Y:S01]  /*1a50*/  ISETP.GE.AND P4, PT, R15, c[0x0][0x1fc], PT ;  /* 0x00007f000f007a0c */ /* 0x000fe20003f86270 */
[----:B------:R-:W-:Y:S01]  /*1a60*/  IMAD R12, R2, 0x8, R4 ;  /* 0x00000008020c7824 */ /* 0x000fe200078e0204 */
[----:B------:R-:W-:Y:S01]  /*1a70*/  CS2R R42, SRZ ;  /* 0x00000000002a7805 */ /* 0x000fe2000001ff00 */
[----:B----4-:R-:W-:Y:S01]  /*1a80*/  LEA R18, P3, R13, c[0x0][0x160], 0x1 ;  /* 0x000058000d127a11 */ /* 0x010fe200078608ff */
[----:B------:R-:W-:Y:S01]  /*1a90*/  CS2R R40, SRZ ;  /* 0x0000000000287805 */ /* 0x000fe2000001ff00 */
[----:B------:R-:W-:-:S02]  /*1aa0*/  UISETP.LE.AND UP3, UPT, UR24, UR21, UPT ;  /* 0x000000151800728c */ /* 0x000fc4000bf63270 */
[----:B------:R-:W-:Y:S01]  /*1ab0*/  LEA.HI.X R19, R13, c[0x0][0x164], R14, 0x1, P3 ;  /* 0x000059000d137a11 */ /* 0x000fe200018f0c0e */
[----:B-1----:R-:W-:Y:S01]  /*1ac0*/  IMAD.SHL.U32 R11, R24, 0x10, RZ ;  /* 0x00000010180b7824 */ /* 0x002fe200078e00ff */
[----:B------:R-:W-:Y:S01]  /*1ad0*/  @!P1 LEA R28, P3, R29, c[0x0][0x258], 0x2 ;  /* 0x000096001d1c9a11 */ /* 0x000fe200078610ff */
[----:B------:R-:W-:-:S04]  /*1ae0*/  DEPBAR.LE SB0, 0x1 ;  /* 0x000080400000791a */ /* 0x000fc80000000000 */
[----:B------:R-:W-:Y:S01]  /*1af0*/  @!P1 LEA.HI.X R29, R29, c[0x0][0x25c], R33, 0x2, P3 ;  /* 0x000097001d1d9a11 */ /* 0x000fe200018f1421 */
[----:B------:R-:W-:Y:S01]  /*1b00*/  IMAD.IADD R33, R17, 0x1, -R0 ;  /* 0x0000000111217824 */ /* 0x000fe200078e0a00 */
[----:B------:R-:W-:Y:S01]  /*1b10*/  ISETP.GE.AND P3, PT, R37, c[0x0][0x16c], PT ;  /* 0x00005b0025007a0c */ /* 0x000fe20003f66270 */
[----:B------:R-:W-:Y:S01]  /*1b20*/  IMAD.IADD R0, R136, 0x1, -R6 ;  /* 0x0000000188007824 */ /* 0x000fe200078e0a06 */
[----:B------:R-:W-:Y:S01]  /*1b30*/  SHF.R.S32.HI R10, RZ, 0x1f, R7 ;  /* 0x0000001fff0a7819 */ /* 0x000fe20000011407 */
[----:B------:R-:W-:Y:S01]  /*1b40*/  UISETP.GT.AND UP4, UPT, UR8, -0x1, UPT ;  /* 0xffffffff0800788c */ /* 0x000fe2000bf84270 */
[----:B------:R-:W-:Y:S01]  /*1b50*/  SEL R14, RZ, 0x4, P3 ;  /* 0x00000004ff0e7807 */ /* 0x000fe20001800000 */
[----:B------:R-:W-:Y:S01]  /*1b60*/  UMOV UR20, 0x1 ;  /* 0x0000000100147882 */ /* 0x000fe20000000000 */
[----:B------:R-:W-:Y:S01]  /*1b70*/  SHF.R.S32.HI R2, RZ, 0x1f, R0 ;  /* 0x0000001fff027819 */ /* 0x000fe20000011400 */
[----:B------:R-:W-:Y:S01]  /*1b80*/  ULDC UR13, c[0x0][0x168] ;  /* 0x00005a00000d7ab9 */ /* 0x000fe20000000800 */
[-C--:B------:R-:W-:Y:S01]  /*1b90*/  LEA.HI R8, R0, R0.reuse, RZ, 0x1 ;  /* 0x0000000000087211 */ /* 0x080fe200078f08ff */
[----:B------:R-:W-:Y:S01]  /*1ba0*/  ULDC UR21, c[0x0][0x168] ;  /* 0x00005a0000157ab9 */ /* 0x000fe20000000800 */
[----:B------:R-:W-:-:S02]  /*1bb0*/  LEA.HI R5, R2, R0, RZ, 0x3 ;  /* 0x0000000002057211 */ /* 0x000fc400078f18ff */
[----:B------:R-:W-:Y:S01]  /*1bc0*/  SHF.R.S32.HI R2, RZ, 0x1, R9 ;  /* 0x00000001ff027819 */ /* 0x000fe20000011409 */
[----:B------:R-:W-:Y:S01]  /*1bd0*/  BAR.SYNC.DEFER_BLOCKING 0x0 ;  /* 0x0000000000007b1d */ /* 0x000fe20000010000 */
[----:B------:R-:W-:Y:S02]  /*1be0*/  ISETP.GE.OR P3, PT, R15, c[0x0][0x1fc], !P2 ;  /* 0x00007f000f007a0c */ /* 0x000fe40005766670 */
[----:B------:R-:W-:Y:S01]  /*1bf0*/  LOP3.LUT R15, R3, 0x1c0, RZ, 0xc0, !PT ;  /* 0x000001c0030f7812 */ /* 0x000fe200078ec0ff */
[----:B------:R-:W-:Y:S01]  /*1c00*/  IMAD.SHL.U32 R4, R2, 0x40, RZ ;  /* 0x0000004002047824 */ /* 0x000fe200078e00ff */
[----:B------:R-:W-:Y:S02]  /*1c10*/  LOP3.LUT R6, R8, 0x7fffffe, RZ, 0xc0, !PT ;  /* 0x07fffffe08067812 */ /* 0x000fe400078ec0ff */
[----:B------:R-:W-:Y:S02]  /*1c20*/  LOP3.LUT R3, R5, 0xfffffff8, RZ, 0xc0, !PT ;  /* 0xfffffff805037812 */ /* 0x000fe400078ec0ff */
[----:B------:R-:W-:Y:S01]  /*1c30*/  LOP3.LUT P0, RZ, R2, 0x2, RZ, 0xc0, !PT ;  /* 0x0000000202ff7812 */ /* 0x000fe2000780c0ff */
[C---:B------:R-:W-:Y:S01]  /*1c40*/  IMAD.IADD R6, R0.reuse, 0x1, -R6 ;  /* 0x0000000100067824 */ /* 0x040fe200078e0a06 */
[----:B------:R-:W-:Y:S01]  /*1c50*/  LOP3.LUT R2, R15, 0x30, R11, 0xf8, !PT ;  /* 0x000000300f027812 */ /* 0x000fe200078ef80b */
[----:B------:R-:W-:Y:S01]  /*1c60*/  IMAD.IADD R13, R0, 0x1, -R3 ;  /* 0x00000001000d7824 */ /* 0x000fe200078e0a03 */
[----:B------:R-:W-:-:S02]  /*1c70*/  LOP3.LUT R0, R4, 0xc0, RZ, 0xc0, !PT ;  /* 0x000000c004007812 */ /* 0x000fc400078ec0ff */
[----:B------:R-:W-:Y:S02]  /*1c80*/  SHF.R.S32.HI R3, RZ, 0x3, R5 ;  /* 0x00000003ff037819 */ /* 0x000fe40000011405 */
[--C-:B------:R-:W-:Y:S02]  /*1c90*/  LOP3.LUT R5, R2, 0x8, R30.reuse, 0xf8, !PT ;  /* 0x0000000802057812 */ /* 0x100fe400078ef81e */
[----:B------:R-:W-:Y:S01]  /*1ca0*/  LOP3.LUT R4, R0, 0x8, R30, 0xf8, !PT ;  /* 0x0000000800047812 */ /* 0x000fe200078ef81e */
[C---:B------:R-:W-:Y:S01]  /*1cb0*/  IMAD R11, R3.reuse, 0x8, R6 ;  /* 0x00000008030b7824 */ /* 0x040fe200078e0206 */
[----:B------:R-:W-:Y:S01]  /*1cc0*/  SHF.R.U32.HI R2, RZ, 0x3, R0 ;  /* 0x00000003ff027819 */ /* 0x000fe20000011600 */
[----:B------:R-:W-:Y:S01]  /*1cd0*/  IMAD R218, R3, 0x200, R27 ;  /* 0x0000020003da7824 */ /* 0x000fe200078e021b */
[----:B------:R-:W-:Y:S02]  /*1ce0*/  LEA.HI R10, R10, R7, RZ, 0x2 ;  /* 0x000000070a0a7211 */ /* 0x000fe400078f10ff */
[----:B------:R-:W-:-:S02]  /*1cf0*/  LOP3.LUT R2, R4, R2, RZ, 0x3c, !PT ;  /* 0x0000000204027212 */ /* 0x000fc400078e3cff */
[----:B------:R-:W-:Y:S02]  /*1d00*/  LOP3.LUT R0, R10, 0x7ffffffc, RZ, 0xc0, !PT ;  /* 0x7ffffffc0a007812 */ /* 0x000fe400078ec0ff */
[----:B------:R-:W-:Y:S01]  /*1d10*/  SEL R9, RZ, 0x2, P5 ;  /* 0x00000002ff097807 */ /* 0x000fe20002800000 */
[----:B------:R-:W-:Y:S01]  /*1d20*/  IMAD.U32 R2, R12, 0x20, R2 ;  /* 0x000000200c027824 */ /* 0x000fe200078e0002 */
[----:B------:R-:W-:Y:S01]  /*1d30*/  SHF.R.S32.HI R4, RZ, 0x1, R8 ;  /* 0x00000001ff047819 */ /* 0x000fe20000011408 */
[----:B------:R-:W-:Y:S01]  /*1d40*/  IMAD.IADD R7, R7, 0x1, -R0 ;  /* 0x0000000107077824 */ /* 0x000fe200078e0a00 */
[----:B------:R-:W-:Y:S01]  /*1d50*/  SEL R0, R223, 0xffffffe0, !P0 ;  /* 0xffffffe0df007807 */ /* 0x000fe20004000000 */
[----:B------:R-:W-:Y:S01]  /*1d60*/  IMAD.SHL.U32 R214, R2, 0x2, RZ ;  /* 0x0000000202d67824 */ /* 0x000fe200078e00ff */
[----:B------:R-:W-:Y:S01]  /*1d70*/  IADD3 R3, R14, R9, R35 ;  /* 0x000000090e037210 */ /* 0x000fe20007ffe023 */
[----:B------:R-:W-:Y:S01]  /*1d80*/  IMAD R33, R33, 0x4, R7 ;  /* 0x0000000421217824 */ /* 0x000fe200078e0207 */
[----:B------:R-:W-:Y:S01]  /*1d90*/  SHF.R.S32.HI R8, RZ, 0x1f, R8 ;  /* 0x0000001fff087819 */ /* 0x000fe20000011408 */
[----:B------:R-:W-:Y:S01]  /*1da0*/  IMAD.IADD R215, R214, 0x1, R0 ;  /* 0x00000001d6d77824 */ /* 0x000fe200078e0200 */
[----:B------:R-:W1:Y:S01]  /*1db0*/  LDSM.16.M88.4 R164, [R214+0x6080] ;  /* 0x00608000d6a4783b */ /* 0x000e620000000200 */
[----:B------:R-:W-:Y:S01]  /*1dc0*/  LOP3.LUT P0, RZ, R3, 0x1, RZ, 0xc0, !PT ;  /* 0x0000000103ff7812 */ /* 0x000fe2000780c0ff */
[----:B------:R-:W-:Y:S01]  /*1dd0*/  IMAD.SHL.U32 R0, R16, 0x10, RZ ;  /* 0x0000001010007824 */ /* 0x000fe200078e00ff */
[----:B------:R-:W-:Y:S01]  /*1de0*/  SEL R6, RZ, 0xffffffff, P4 ;  /* 0xffffffffff067807 */ /* 0x000fe20002000000 */
[----:B------:R-:W2:Y:S01]  /*1df0*/  LDSM.16.M88.4 R168, [R214+0x7080] ;  /* 0x00708000d6a8783b */ /* 0x000ea20000000200 */
[----:B------:R-:W-:-:S02]  /*1e00*/  ISETP.GE.OR P0, PT, R38, UR4, !P0 ;  /* 0x0000000426007c0c */ /* 0x000fc4000c706670 */
[----:B------:R-:W-:Y:S01]  /*1e10*/  LOP3.LUT P4, RZ, R3, 0x2, RZ, 0xc0, !PT ;  /* 0x0000000203ff7812 */ /* 0x000fe2000788c0ff */
[----:B------:R-:W3:Y:S01]  /*1e20*/  LDSM.16.M88.4 R172, [R215+0x6080] ;  /* 0x00608000d7ac783b */ /* 0x000ee20000000200 */
[----:B------:R-:W-:Y:S02]  /*1e30*/  SEL R17, RZ, 0xffffffff, P5 ;  /* 0xffffffffff117807 */ /* 0x000fe40002800000 */
[----:B------:R-:W-:Y:S01]  /*1e40*/  ISETP.GE.OR P4, PT, R38, UR4, !P4 ;  /* 0x0000000426007c0c */ /* 0x000fe2000e786670 */
[----:B------:R-:W4:Y:S01]  /*1e50*/  LDSM.16.M88.4 R176, [R215+0x7080] ;  /* 0x00708000d7b0783b */ /* 0x000f220000000200 */
[----:B------:R-:W-:Y:S02]  /*1e60*/  LOP3.LUT R2, R0, 0x10, RZ, 0xc0, !PT ;  /* 0x0000001000027812 */ /* 0x000fe400078ec0ff */
[----:B------:R-:W-:Y:S01]  /*1e70*/  SHF.R.U32.HI R15, RZ, 0x3, R15 ;  /* 0x00000003ff0f7819 */ /* 0x000fe2000001160f */
[----:B------:R-:W1:Y:S01]  /*1e80*/  LDSM.16.M88.4 R180, [R214+0x8080] ;  /* 0x00808000d6b4783b */ /* 0x000e620000000200 */
[----:B------:R-:W-:-:S02]  /*1e90*/  ISETP.GE.OR P2, PT, R37, c[0x0][0x1fc], !P2 ;  /* 0x00007f0025007a0c */ /* 0x000fc40005746670 */
[----:B------:R-:W-:Y:S01]  /*1ea0*/  LOP3.LUT R15, R5, R15, RZ, 0x3c, !PT ;  /* 0x0000000f050f7212 */ /* 0x000fe200078e3cff */
[----:B------:R-:W1:Y:S01]  /*1eb0*/  LDSM.16.M88.4 R184, [R214+0x9080] ;  /* 0x00908000d6b8783b */ /* 0x000e620000000200 */
[----:B------:R-:W-:-:S03]  /*1ec0*/  LOP3.LUT P5, RZ, R13, 0x4, RZ, 0xc0, !PT ;  /* 0x000000040dff7812 */ /* 0x000fc600078ac0ff */
[----:B------:R-:W1:Y:S01]  /*1ed0*/  LDSM.16.M88.4 R188, [R215+0x8080] ;  /* 0x00808000d7bc783b */ /* 0x000e620000000200 */
[----:B------:R-:W-:Y:S01]  /*1ee0*/  SEL R223, R223, 0xffffffe0, !P5 ;  /* 0xffffffe0dfdf7807 */ /* 0x000fe20006800000 */
[----:B------:R-:W-:Y:S02]  /*1ef0*/  IMAD R213, R16, 0x200, R15 ;  /* 0x0000020010d57824 */ /* 0x000fe400078e020f */
[----:B------:R-:W1:Y:S02]  /*1f00*/  LDSM.16.M88.4 R192, [R215+0x9080] ;  /* 0x00908000d7c0783b */ /* 0x000e640000000200 */
[----:B------:R-:W-:Y:S02]  /*1f10*/  IMAD.SHL.U32 R213, R213, 0x2, RZ ;  /* 0x00000002d5d57824 */ /* 0x000fe400078e00ff */
        /* <DEDUP_REMOVED lines=10> */
[----:B------:R-:W-:Y:S01]  /*1fc0*/  LEA.HI R3, R8, R4, RZ, 0x2 ;  /* 0x0000000408037211 */ /* 0x000fe200078f10ff */
[----:B------:R1:W-:Y:S01]  /*1fd0*/  LDGSTS.E.BYPASS.LTC128B.128 [R132+0x7080], [R18.64+0x40], !P4 ;  /* 0x0708004012847fae */ /* 0x0003e2000e101d52 */
[----:B------:R-:W-:Y:S01]  /*1fe0*/  ISETP.GE.OR P0, PT, R38, UR4, !P0 ;  /* 0x0000000426007c0c */ /* 0x000fe2000c706670 */
[----:B------:R-:W-:Y:S01]  /*1ff0*/  ULDC.64 UR4, c[0x0][0x240] ;  /* 0x0000900000047ab9 */ /* 0x000fe20000000a00 */
[----:B------:R-:W-:Y:S01]  /*2000*/  LOP3.LUT R3, R3, 0xfffffffc, RZ, 0xc0, !PT ;  /* 0xfffffffc03037812 */ /* 0x000fe200078ec0ff */
[----:B------:R-:W-:Y:S01]  /*2010*/  UIMAD UR4, UR16, UR4, URZ ;  /* 0x00000004100472a4 */ /* 0x000fe2000f8e023f */
[----:B------:R-:W-:Y:S01]  /*2020*/  LOP3.LUT P4, RZ, R13, 0x2, RZ, 0xc0, !PT ;  /* 0x000000020dff7812 */ /* 0x000fe2000788c0ff */
[----:B------:R-:W-:Y:S01]  /*2030*/  CS2R R38, SRZ ;  /* 0x0000000000267805 */ /* 0x000fe2000001ff00 */
[----:B------:R-:W-:Y:S01]  /*2040*/  ULDC UR16, c[0x0][0x290] ;  /* 0x0000a40000107ab9 */ /* 0x000fe20000000800 */
[----:B------:R-:W-:Y:S01]  /*2050*/  IMAD.IADD R0, R4, 0x1, -R3 ;  /* 0x0000000104007824 */ /* 0x000fe200078e0a03 */
[----:B------:R-:W-:Y:S01]  /*2060*/  UIMAD UR25, UR9, UR5, UR4 ;  /* 0x00000005091972a4 */ /* 0x000fe2000f8e0204 */
[----:B------:R-:W-:Y:S01]  /*2070*/  IMAD.SHL.U32 R4, R17, 0x2, RZ ;  /* 0x0000000211047824 */ /* 0x000fe200078e00ff */
[----:B------:R-:W-:Y:S01]  /*2080*/  SEL R224, R225, 0xfffffff0, !P4 ;  /* 0xfffffff0e1e07807 */ /* 0x000fe20006000000 */
[----:B------:R-:W-:Y:S01]  /*2090*/  IMAD.SHL.U32 R3, R6, 0x2, RZ ;  /* 0x0000000206037824 */ /* 0x000fe200078e00ff */
[----:B------:R-:W-:Y:S01]  /*20a0*/  LOP3.LUT R6, R2, 0x8, R25, 0xf8, !PT ;  /* 0x0000000802067812 */ /* 0x000fe200078ef819 */
[----:B------:R-:W-:Y:S01]  /*20b0*/  @!P1 IMAD.SHL.U32 R2, R136, 0x10, RZ ;  /* 0x0000001088029824 */ /* 0x000fe200078e00ff */
[----:B------:R-:W-:Y:S01]  /*20c0*/  LOP3.LUT R4, R4, 0x2, R35, 0xe2, !PT ;  /* 0x0000000204047812 */ /* 0x000fe200078ee223 */
[----:B------:R1:W-:Y:S01]  /*20d0*/  LDGSTS.E.BYPASS.LTC128B.128 [R132+0x8080], [R18.64+0x80], !P0 ;  /* 0x0808008012847fae */ /* 0x0003e2000c101d52 */
[----:B------:R-:W-:Y:S01]  /*20e0*/  ISETP.GE.AND P0, PT, R37, c[0x0][0x1fc], PT ;  /* 0x00007f0025007a0c */ /* 0x000fe20003f06270 */
[----:B------:R-:W-:Y:S01]  /*20f0*/  UMOV UR4, URZ ;  /* 0x0000003f00047c82 */ /* 0x000fe20008000000 */
[----:B------:R-:W-:Y:S01]  /*2100*/  LOP3.LUT R7, R3, 0x2, R36, 0xe2, !PT ;  /* 0x0000000203077812 */ /* 0x000fe200078ee224 */
[----:B------:R5:W-:Y:S01]  /*2110*/  STL [R1+0x44], R4 ;  /* 0x0000440401007387 */ /* 0x000be20000100800 */
[----:B------:R-:W-:Y:S01]  /*2120*/  IMAD.SHL.U32 R3, R16, 0x8, RZ ;  /* 0x0000000810037824 */ /* 0x000fe200078e00ff */
[----:B------:R-:W-:Y:S01]  /*2130*/  CS2R R36, SRZ ;  /* 0x0000000000247805 */ /* 0x000fe2000001ff00 */
[----:B------:R-:W-:Y:S01]  /*2140*/  USHF.L.U32 UR5, UR8, 0x7, URZ ;  /* 0x0000000708057899 */ /* 0x000fe2000800063f */
[----:B------:R1:W-:Y:S01]  /*2150*/  @!P1 LDGSTS.E.BYPASS.LTC128B.128 [R2+0xf080], [R28.64] ;  /* 0x0f0800001c029fae */ /* 0x0003e2000b901d52 */
[----:B------:R-:W-:Y:S01]  /*2160*/  UIMAD UR11, UR9, UR16, URZ ;  /* 0x00000010090b72a4 */ /* 0x000fe2000f8e023f */
[----:B------:R-:W-:-:S02]  /*2170*/  LOP3.LUT R3, R3, 0x8, RZ, 0xc0, !PT ;  /* 0x0000000803037812 */ /* 0x000fc400078ec0ff */
[----:B------:R-:W0:Y:S04]  /*2180*/  LDGDEPBAR ;  /* 0x00000000000079af */ /* 0x000e280000000000 */
[----:B------:R2:W-:Y:S04]  /*2190*/  LDGSTS.E.BYPASS.LTC128B.128 [R132+0xc080], [R20.64], !P6 ;  /* 0x0c08000014847fae */ /* 0x0005e8000f101d52 */
[----:B------:R2:W-:Y:S01]  /*21a0*/  LDGSTS.E.BYPASS.LTC128B.128 [R132+0xd080], [R20.64+0x40], !P3 ;  /* 0x0d08004014847fae */ /* 0x0005e2000d901d52 */
[----:B------:R-:W-:-:S03]  /*21b0*/  ISETP.GE.AND P3, PT, R136, 0x10, PT ;  /* 0x000000108800780c */ /* 0x000fc60003f66270 */
[----:B------:R2:W-:Y:S01]  /*21c0*/  LDGSTS.E.BYPASS.LTC128B.128 [R132+0xe080], [R20.64+0x80], !P2 ;  /* 0x0e08008014847fae */ /* 0x0005e2000d101d52 */
[----:B-----5:R-:W-:Y:S02]  /*21d0*/  SEL R4, RZ, 0x4, P0 ;  /* 0x00000004ff047807 */ /* 0x020fe40000000000 */
[C---:B------:R-:W-:Y:S01]  /*21e0*/  LOP3.LUT P0, RZ, R0.reuse, 0x2, RZ, 0xc0, !PT ;  /* 0x0000000200ff7812 */ /* 0x040fe2000780c0ff */
[----:B------:R-:W-:Y:S01]  /*21f0*/  IMAD.SHL.U32 R0, R0, 0x40, RZ ;  /* 0x0000004000007824 */ /* 0x000fe200078e00ff */
[----:B------:R-:W-:Y:S01]  /*2200*/  LOP3.LUT R7, R7, R4, RZ, 0xfc, !PT ;  /* 0x0000000407077212 */ /* 0x000fe200078efcff */
[----:B-1----:R-:W-:Y:S01]  /*2210*/  IMAD.SHL.U32 R2, R13, 0x40, RZ ;  /* 0x000000400d027824 */ /* 0x002fe200078e00ff */
[----:B------:R-:W-:Y:S02]  /*2220*/  SEL R225, R225, 0xfffffff0, !P0 ;  /* 0xfffffff0e1e17807 */ /* 0x000fe40004000000 */
[----:B------:R-:W-:Y:S01]  /*2230*/  LOP3.LUT R0, R0, 0xc0, RZ, 0xc0, !PT ;  /* 0x000000c000007812 */ /* 0x000fe200078ec0ff */
[----:B------:R-:W-:Y:S01]  /*2240*/  STL [R1+0x40], R7 ;  /* 0x0000400701007387 */ /* 0x000fe20000100800 */
[----:B------:R-:W-:-:S02]  /*2250*/  LOP3.LUT R2, R2, 0x1c0, RZ, 0xc0, !PT ;  /* 0x000001c002027812 */ /* 0x000fc400078ec0ff */
[----:B------:R-:W-:Y:S02]  /*2260*/  SHF.R.U32.HI R4, RZ, 0x3, R0 ;  /* 0x00000003ff047819 */ /* 0x000fe40000011600 */
[----:B------:R-:W-:Y:S02]  /*2270*/  SHF.R.U32.HI R5, RZ, 0x3, R2 ;  /* 0x00000003ff057819 */ /* 0x000fe40000011602 */
[C---:B------:R-:W-:Y:S02]  /*2280*/  LOP3.LUT R212, R4.reuse, R0, R212, 0x1e, !PT ;  /* 0x0000000004d47212 */ /* 0x040fe400078e1ed4 */
[--C-:B------:R-:W-:Y:S02]  /*2290*/  LOP3.LUT R5, R5, R2, R3.reuse, 0x1e, !PT ;  /* 0x0000000205057212 */ /* 0x100fe400078e1e03 */
[C---:B------:R-:W-:Y:S02]  /*22a0*/  LOP3.LUT R2, R4.reuse, R6, R0, 0x1e, !PT ;  /* 0x0000000604027212 */ /* 0x040fe400078e1e00 */
[----:B------:R-:W-:Y:S01]  /*22b0*/  LOP3.LUT R3, R4, R0, R3, 0x1e, !PT ;  /* 0x0000000004037212 */ /* 0x000fe200078e1e03 */
[----:B------:R-:W-:Y:S01]  /*22c0*/  IMAD.SHL.U32 R0, R11, 0x20, RZ ;  /* 0x000000200b007824 */ /* 0x000fe200078e00ff */
[----:B------:R-:W-:Y:S01]  /*22d0*/  SHF.R.S32.HI R4, RZ, 0x2, R10 ;  /* 0x00000002ff047819 */ /* 0x000fe2000001140a */
[----:B------:R-:W-:-:S02]  /*22e0*/  IMAD.IADD R218, R218, 0x1, R5 ;  /* 0x00000001dada7824 */ /* 0x000fc400078e0205 */
[----:B------:R-:W-:Y:S02]  /*22f0*/  IMAD.IADD R221, R0, 0x1, R2 ;  /* 0x0000000100dd7824 */ /* 0x000fe400078e0202 */
[----:B------:R-:W-:Y:S01]  /*2300*/  IMAD R6, R32, 0x10, R4 ;  /* 0x0000001020067824 */ /* 0x000fe200078e0204 */
[----:B------:R-:W-:Y:S01]  /*2310*/  LEA R218, R218, 0x13480, 0x1 ;  /* 0x00013480dada7811 */ /* 0x000fe200078e08ff */
[----:B------:R-:W-:Y:S02]  /*2320*/  IMAD R4, R32, 0x200, R0 ;  /* 0x0000020020047824 */ /* 0x000fe400078e0200 */
[----:B------:R-:W-:Y:S01]  /*2330*/  IMAD.IADD R212, R0, 0x1, R212 ;  /* 0x0000000100d47824 */ /* 0x000fe200078e02d4 */
[----:B------:R-:W-:Y:S01]  /*2340*/  STL [R1+0x28], R6 ;  /* 0x0000280601007387 */ /* 0x000fe20000100800 */
[----:B------:R-:W-:Y:S02]  /*2350*/  @!P3 IMAD.SHL.U32 R0, R136, 0x10, RZ ;  /* 0x000000108800b824 */ /* 0x000fe400078e00ff */
[----:B------:R-:W-:Y:S01]  /*2360*/  IMAD.IADD R222, R4, 0x1, R3 ;  /* 0x0000000104de7824 */ /* 0x000fe200078e0203 */
[----:B------:R-:W-:Y:S01]  /*2370*/  IADD3 R3, R135, UR25, RZ ;  /* 0x0000001987037c10 */ /* 0x000fe2000fffe0ff */
[----:B------:R-:W-:Y:S01]  /*2380*/  IMAD.SHL.U32 R2, R33, 0x2, RZ ;  /* 0x0000000221027824 */ /* 0x000fe200078e00ff */
[----:B------:R1:W-:Y:S01]  /*2390*/  @!P3 LDGSTS.E.BYPASS.LTC128B.128 [R0+0xf280], [R22.64] ;  /* 0x0f2800001600bfae */ /* 0x0003e2000b901d52 */
[----:B------:R-:W-:Y:S01]  /*23a0*/  IMAD.SHL.U32 R216, R222, 0x2, RZ ;  /* 0x00000002ded87824 */ /* 0x000fe200078e00ff */
[----:B------:R-:W-:Y:S01]  /*23b0*/  LEA R212, R212, 0x80, 0x1 ;  /* 0x00000080d4d47811 */ /* 0x000fe200078e08ff */
[C-C-:B------:R-:W-:Y:S01]  /*23c0*/  IMAD R219, R223.reuse, 0x2, R218.reuse ;  /* 0x00000002dfdb7824 */ /* 0x140fe200078e02da */
[----:B------:R5:W-:Y:S01]  /*23d0*/  STL [R1+0x80], R3 ;  /* 0x0000800301007387 */ /* 0x000be20000100800 */
[----:B------:R-:W-:Y:S01]  /*23e0*/  IMAD R220, R224, 0x2, R218 ;  /* 0x00000002e0dc7824 */ /* 0x000fe200078e02da */
[----:B------:R-:W-:Y:S01]  /*23f0*/  IADD3 R217, R216, 0xc080, RZ ;  /* 0x0000c080d8d97810 */ /* 0x000fe20007ffe0ff */
[----:B------:R-:W-:Y:S01]  /*2400*/  IMAD R224, R224, 0x2, R219 ;  /* 0x00000002e0e07824 */ /* 0x000fe200078e02db */
[----:B------:R-:W-:Y:S01]  /*2410*/  STL [R1+0x30], R2 ;  /* 0x0000300201007387 */ /* 0x000fe20000100800 */
[----:B------:R-:W-:-:S02]  /*2420*/  IMAD R223, R223, 0x2, R220 ;  /* 0x00000002dfdf7824 */ /* 0x000fc400078e02dc */
[----:B------:R-:W-:Y:S01]  /*2430*/  IMAD R217, R225, 0x2, R217 ;  /* 0x00000002e1d97824 */ /* 0x000fe200078e02d9 */
[----:B------:R-:W0:Y:S01]  /*2440*/  LDGDEPBAR ;  /* 0x00000000000079af */ /* 0x000e220000000000 */
[----:B------:R-:W-:-:S03]  /*2450*/  IMAD.IADD R226, R222, 0x1, R225 ;  /* 0x00000001dee27824 */ /* 0x000fc600078e02e1 */
[----:B------:R-:W0:Y:S01]  /*2460*/  LDGDEPBAR ;  /* 0x00000000000079af */ /* 0x000e220000000000 */
[----:B-1----:R-:W-:Y:S01]  /*2470*/  IMAD.U32 R0, RZ, RZ, UR23 ;  /* 0x00000017ff007e24 */ /* 0x002fe2000f8e00ff */
[----:B-----5:R-:W-:-:S04]  /*2480*/  IADD3 R3, R132, 0x6080, RZ ;  /* 0x0000608084037810 */ /* 0x020fc80007ffe0ff */
[----:B------:R-:W-:Y:S01]  /*2490*/  IADD3 R0, R0, -c[0x0][0x168], -R2 ;  /* 0x80005a0000007a10 */ /* 0x000fe20007ffe802 */
[----:B------:R1:W-:Y:S02]  /*24a0*/  STL [R1+0x5c], R3 ;  /* 0x00005c0301007387 */ /* 0x0003e40000100800 */
[----:B-1----:R-:W-:Y:S02]  /*24b0*/  IADD3 R3, -R2, UR17, RZ ;  /* 0x0000001102037c10 */ /* 0x002fe4000fffe1ff */
[C---:B------:R-:W-:Y:S02]  /*24c0*/  IADD3 R2, R0.reuse, c[0x0][0x2a4], RZ ;  /* 0x0000a90000027a10 */ /* 0x040fe40007ffe0ff */
[----:B------:R-:W-:Y:S01]  /*24d0*/  IADD3 R0, R0, UR22, RZ ;  /* 0x0000001600007c10 */ /* 0x000fe2000fffe0ff */
[----:B------:R1:W-:Y:S04]  /*24e0*/  STL [R1+0x3c], R3 ;  /* 0x00003c0301007387 */ /* 0x0003e80000100800 */
[----:B------:R1:W-:Y:S04]  /*24f0*/  STL [R1+0x2c], R2 ;  /* 0x00002c0201007387 */ /* 0x0003e80000100800 */
[----:B--234-:R1:W-:Y:S02]  /*2500*/  STL [R1+0x38], R0 ;  /* 0x0000380001007387 */ /* 0x01c3e40000100800 */
.L_x_240:
        /* <DEDUP_REMOVED lines=56> */
[-C--:B-1----:R-:W-:Y:S01]  /*2890*/  HMMA.16816.F32 R4, R136, R140.reuse, R4 ;  /* 0x0000008c8804723c */ /* 0x082fe20000001804 */
[----:B------:R-:W-:Y:S07]  /*28a0*/  LDSM.16.M88.4 R152, [R215+0x4080] ;  /* 0x00408000d798783b */ /* 0x000fee0000000200 */
[C---:B------:R-:W-:Y:S08]  /*28b0*/  HMMA.16816.F32 R8, R144.reuse, R140, R8 ;  /* 0x0000008c9008723c */ /* 0x040ff00000001808 */
        /* <DEDUP_REMOVED lines=49> */
[-C--:B-1----:R-:W-:Y:S03]  /*2bd0*/  HMMA.16816.F32 R20, R144, R4.reuse, R20 ;  /* 0x000000049014723c */ /* 0x082fe60000001814 */
[----:B------:R1:W-:Y:S05]  /*2be0*/  STL [R1+0x18], R2 ;  /* 0x0000180201007387 */ /* 0x0003ea0000100800 */
[----:B------:R-:W-:Y:S01]  /*2bf0*/  MUFU.TANH R236, R12 ;  /* 0x0000000c00ec7308 */ /* 0x000fe20000002400 */
[C---:B------:R-:W-:Y:S09]  /*2c00*/  HMMA.16816.F32 R24, R136.reuse, R4, R24 ;  /* 0x000000048818723c */ /* 0x040ff20000001818 */
[----:B------:R-:W-:Y:S01]  /*2c10*/  MUFU.TANH R230, R16 ;  /* 0x0000001000e67308 */ /* 0x000fe20000002400 */
[-C--:B------:R-:W-:Y:S08]  /*2c20*/  HMMA.16816.F32 R28, R136, R6.reuse, R28 ;  /* 0x00000006881c723c */ /* 0x080ff0000000181c */
[----:B------:R-:W-:Y:S01]  /*2c30*/  HMMA.16816.F32 R32, R144, R6, R32 ;  /* 0x000000069020723c */ /* 0x000fe20000001820 */
[----:B--2---:R-:W2:Y:S01]  /*2c40*/  MUFU.TANH R0, R15 ;  /* 0x0000000f00007308 */ /* 0x004ea20000002400 */
[----:B-1----:R-:W3:Y:S02]  /*2c50*/  LDL R2, [R1+0x28] ;  /* 0x0000280001027983 */ /* 0x002ee40000100800 */
        /* <DEDUP_REMOVED lines=12> */
[----:B--2---:R1:W-:Y:S01]  /*2d20*/  STL [R1+0x14], R0 ;  /* 0x0000140001007387 */ /* 0x0043e20000100800 */
        /* <DEDUP_REMOVED lines=11> */
[----:B-1----:R1:W-:Y:S04]  /*2de0*/  STL [R1], R0 ;  /* 0x0000000001007387 */ /* 0x0023e80000100800 */
[----:B------:R-:W-:Y:S05]  /*2df0*/  STL [R1+0x8], R3 ;  /* 0x0000080301007387 */ /* 0x000fea0000100800 */
[----:B------:R-:W-:Y:S01]  /*2e00*/  MUFU.TANH R242, R22 ;  /* 0x0000001600f27308 */ /* 0x000fe20000002400 */
[----:B------:R-:W2:Y:S04]  /*2e10*/  LDL R8, [R1+0x2c] ;  /* 0x00002c0001087983 */ /* 0x000ea80000100800 */
[----:B------:R-:W4:Y:S05]  /*2e20*/  LDL R5, [R1+0x38] ;  /* 0x0000380001057983 */ /* 0x000f2a0000100800 */
[----:B------:R-:W-:Y:S10]  /*2e30*/  MUFU.TANH R249, R23 ;  /* 0x0000001700f97308 */ /* 0x000ff40000002400 */
[----:B-1----:R-:W1:Y:S10]  /*2e40*/  MUFU.TANH R0, R27 ;  /* 0x0000001b00007308 */ /* 0x002e740000002400 */
[----:B------:R2:W2:Y:S10]  /*2e50*/  MUFU.TANH R252, R25 ;  /* 0x0000001900fc7308 */ /* 0x0004b40000002400 */
[----:B------:R2:W2:Y:S01]  /*2e60*/  MUFU.TANH R251, R28 ;  /* 0x0000001c00fb7308 */ /* 0x0004a20000002400 */
[----:B-1----:R1:W-:Y:S04]  /*2e70*/  STL [R1+0xc], R0 ;  /* 0x00000c0001007387 */ /* 0x0023e80000100800 */
[----:B------:R-:W5:Y:S05]  /*2e80*/  LDL R4, [R1+0x3c] ;  /* 0x00003c0001047983 */ /* 0x000f6a0000100800 */
[----:B------:R2:W2:Y:S10]  /*2e90*/  MUFU.TANH R250, R29 ;  /* 0x0000001d00fa7308 */ /* 0x0004b40000002400 */
[----:B------:R2:W2:Y:S01]  /*2ea0*/  MUFU.TANH R233, R30 ;  /* 0x0000001e00e97308 */ /* 0x0004a20000002400 */
[----:B-1----:R-:W-:Y:S09]  /*2eb0*/  MOV R0, UR4 ;  /* 0x0000000400007c02 */ /* 0x002ff20008000f00 */
[----:B------:R1:W1:Y:S10]  /*2ec0*/  MUFU.TANH R163, R31 ;  /* 0x0000001f00a37308 */ /* 0x0002740000002400 */
[----:B------:R1:W1:Y:S10]  /*2ed0*/  MUFU.TANH R160, R32 ;  /* 0x0000002000a07308 */ /* 0x0002740000002400 */
[----:B------:R1:W1:Y:S10]  /*2ee0*/  MUFU.TANH R159, R33 ;  /* 0x00000021009f7308 */ /* 0x0002740000002400 */
[----:B------:R1:W1:Y:S10]  /*2ef0*/  MUFU.TANH R244, R34 ;  /* 0x0000002200f47308 */ /* 0x0002740000002400 */
[----:B------:R1:W1:Y:S01]  /*2f00*/  MUFU.TANH R243, R35 ;  /* 0x0000002300f37308 */ /* 0x0002620000002400 */
[-C--:B---3--:R-:W-:Y:S05]  /*2f10*/  LEA R0, R0, R2.reuse, 0x6 ;  /* 0x0000000200007211 */ /* 0x088fea00078e30ff */
[----:B------:R-:W3:Y:S04]  /*2f20*/  LDS R149, [R0.X4+0xf080] ;  /* 0x00f0800000957984 */ /* 0x000ee80000004800 */
[----:B------:R-:W1:Y:S04]  /*2f30*/  LDS R148, [R0.X4+0xf0a0] ;  /* 0x00f0a00000947984 */ /* 0x000e680000004800 */
[----:B------:R-:W1:Y:S04]  /*2f40*/  LDS R151, [R0.X4+0xf100] ;  /* 0x00f1000000977984 */ /* 0x000e680000004800 */
[----:B------:R3:W1:Y:S02]  /*2f50*/  LDS R150, [R0.X4+0xf120] ;  /* 0x00f1200000967984 */ /* 0x0006640000004800 */
[----:B---3--:R-:W-:Y:S04]  /*2f60*/  MOV R0, UR10 ;  /* 0x0000000a00007c02 */ /* 0x008fe80008000f00 */
[----:B------:R-:W-:Y:S04]  /*2f70*/  LEA R0, R0, R2, 0x6 ;  /* 0x0000000200007211 */ /* 0x000fe800078e30ff */
[C---:B--2---:R-:W-:Y:S02]  /*2f80*/  IADD3 R144, R0.reuse, R8, RZ ;  /* 0x0000000800907210 */ /* 0x044fe40007ffe0ff */
[----:B----4-:R-:W-:Y:S02]  /*2f90*/  IADD3 R140, R0, R5, RZ ;  /* 0x00000005008c7210 */ /* 0x010fe40007ffe0ff */
        /* <DEDUP_REMOVED lines=16> */
.L_x_224:
[----:B------:R-:W-:Y:S04]  /*30a0*/  MOV R3, 0x1 ;  /* 0x0000000100037802 */ /* 0x000fe80000000f00 */
[----:B------:R-:W-:Y:S11]  /*30b0*/  ISETP.NE.AND P2, PT, R3, c[0x0][0x2a8], PT ;  /* 0x0000aa0003007a0c */ /* 0x000ff60003f45270 */
[----:B------:R-:W-:Y:S02]  /*30c0*/  @!UPT UIADD3 URZ, URZ, URZ, URZ ;  /* 0x0000003f3f3ff290 */ /* 0x000fe4000fffe03f */
[----:B------:R-:W-:Y:S05]  /*30d0*/  @P2 IMAD.HI.U32 R3, R2, c[0x0][0x2ac], RZ ;  /* 0x0000ab0002032a27 */ /* 0x000fea00078e00ff */
[----:B------:R-:W-:Y:S02]  /*30e0*/  @P2 SHF.R.U32.HI R2, RZ, c[0x0][0x2b0], R3 ;  /* 0x0000ac00ff022a19 */ /* 0x000fe40000011603 */
.L_x_225:
[----:B------:R-:W-:Y:S05]  /*30f0*/  BSYNC B0 ;  /* 0x0000000000007941 */ /* 0x000fea0003800000 */
.L_x_223:
[----:B------:R-:W2:Y:S01]  /*3100*/  LDL R6, [R1+0x30] ;  /* 0x0000300001067983 */ /* 0x000ea20000100800 */
[----:B------:R-:W-:Y:S04]  /*3110*/  IMAD.MOV.U32 R3, RZ, RZ, c[0x0][0x2a8] ;  /* 0x0000aa00ff037624 */ /* 0x000fe800078e00ff */
[----:B------:R-:W-:Y:S04]  /*3120*/  IMAD R2, R2, R3, -UR5 ;  /* 0x8000000502027e24 */ /* 0x000fe8000f8e0203 */
[----:B--2---:R-:W-:Y:S05]  /*3130*/  IMAD.IADD R2, R2, 0x1, -R6 ;  /* 0x0000000102027824 */ /* 0x004fea00078e0a06 */
[----:B------:R-:W-:Y:S02]  /*3140*/  IADD3 R3, R2, c[0x0][0x2a8], RZ ;  /* 0x0000aa0002037a10 */ /* 0x000fe40007ffe0ff */
[----:B------:R-:W-:Y:S02]  /*3150*/  IMNMX R140, R140, R2, !PT ;  /* 0x000000028c8c7217 */ /* 0x000fe40007800200 */
[----:B------:R-:W-:Y:S02]  /*3160*/  IMNMX R144, R144, R3, PT ;  /* 0x0000000390907217 */ /* 0x000fe40003800200 */
.L_x_222:
[----:B-1----:R-:W-:Y:S05]  /*3170*/  IADD3 R2, R0, 0x8, RZ ;  /* 0x0000000800027810 */ /* 0x002fea0007ffe0ff */
[--C-:B------:R-:W-:Y:S02]  /*3180*/  IMAD.IADD R146, R8, 0x1, R2.reuse ;  /* 0x0000000108927824 */ /* 0x100fe400078e0202 */
[----:B------:R-:W-:Y:S03]  /*3190*/  IMAD.IADD R141, R5, 0x1, R2 ;  /* 0x00000001058d7824 */ /* 0x000fe600078e0202 */
        /* <DEDUP_REMOVED lines=16> */
.L_x_228:
[----:B------:R-:W-:Y:S04]  /*32a0*/  MOV R3, 0x1 ;  /* 0x0000000100037802 */ /* 0x000fe80000000f00 */
[----:B------:R-:W-:Y:S11]  /*32b0*/  ISETP.NE.AND P2, PT, R3, c[0x0][0x2a8], PT ;  /* 0x0000aa0003007a0c */ /* 0x000ff60003f45270 */
[----:B------:R-:W-:Y:S02]  /*32c0*/  @!UPT UIADD3 URZ, URZ, URZ, URZ ;  /* 0x0000003f3f3ff290 */ /* 0x000fe4000fffe03f */
[----:B------:R-:W-:Y:S05]  /*32d0*/  @P2 IMAD.HI.U32 R3, R2, c[0x0][0x2ac], RZ ;  /* 0x0000ab0002032a27 */ /* 0x000fea00078e00ff */
[----:B------:R-:W-:Y:S02]  /*32e0*/  @P2 SHF.R.U32.HI R2, RZ, c[0x0][0x2b0], R3 ;  /* 0x0000ac00ff022a19 */ /* 0x000fe40000011603 */
.L_x_229:
[----:B------:R-:W-:Y:S05]  /*32f0*/  BSYNC B0 ;  /* 0x0000000000007941 */ /* 0x000fea0003800000 */
.L_x_227:
[----:B------:R-:W2:Y:S01]  /*3300*/  LDL R6, [R1+0x30] ;  /* 0x0000300001067983 */ /* 0x000ea20000100800 */
[----:B------:R-:W-:Y:S04]  /*3310*/  IMAD.MOV.U32 R3, RZ, RZ, c[0x0][0x2a8] ;  /* 0x0000aa00ff037624 */ /* 0x000fe800078e00ff */
[----:B------:R-:W-:Y:S04]  /*3320*/  IMAD R2, R2, R3, -UR5 ;  /* 0x8000000502027e24 */ /* 0x000fe8000f8e0203 */
[----:B--2---:R-:W-:Y:S05]  /*3330*/  IMAD.IADD R2, R2, 0x1, -R6 ;  /* 0x0000000102027824 */ /* 0x004fea00078e0a06 */
[----:B------:R-:W-:Y:S02]  /*3340*/  IADD3 R3, R2, c[0x0][0x2a8], RZ ;  /* 0x0000aa0002037a10 */ /* 0x000fe40007ffe0ff */
[----:B------:R-:W-:Y:S02]  /*3350*/  IMNMX R141, R141, R2, !PT ;  /* 0x000000028d8d7217 */ /* 0x000fe40007800200 */
[----:B------:R-:W-:Y:S02]  /*3360*/  IMNMX R146, R146, R3, PT ;  /* 0x0000000392927217 */ /* 0x000fe40003800200 */
.L_x_226:
[----:B------:R-:W-:Y:S05]  /*3370*/  IADD3 R2, R0, 0x20, RZ ;  /* 0x0000002000027810 */ /* 0x000fea0007ffe0ff */
        /* <DEDUP_REMOVED lines=18> */
.L_x_232:
[----:B------:R-:W-:Y:S04]  /*34a0*/  MOV R3, 0x1 ;  /* 0x0000000100037802 */ /* 0x000fe80000000f00 */
[----:B------:R-:W-:Y:S11]  /*34b0*/  ISETP.NE.AND P2, PT, R3, c[0x0][0x2a8], PT ;  /* 0x0000aa0003007a0c */ /* 0x000ff60003f45270 */
[----:B------:R-:W-:Y:S02]  /*34c0*/  @!UPT UIADD3 URZ, URZ, URZ, URZ ;  /* 0x0000003f3f3ff290 */ /* 0x000fe4000fffe03f */
[----:B------:R-:W-:Y:S05]  /*34d0*/  @P2 IMAD.HI.U32 R3, R2, c[0x0][0x2ac], RZ ;  /* 0x0000ab0002032a27 */ /* 0x000fea00078e00ff */
[----:B------:R-:W-:Y:S02]  /*34e0*/  @P2 SHF.R.U32.HI R2, RZ, c[0x0][0x2b0], R3 ;  /* 0x0000ac00ff022a19 */ /* 0x000fe40000011603 */
.L_x_233:
[----:B------:R-:W-:Y:S05]  /*34f0*/  BSYNC B0 ;  /* 0x0000000000007941 */ /* 0x000fea0003800000 */
.L_x_231:
[----:B------:R-:W2:Y:S01]  /*3500*/  LDL R6, [R1+0x30] ;  /* 0x0000300001067983 */ /* 0x000ea20000100800 */
[----:B------:R-:W-:Y:S04]  /*3510*/  IMAD.MOV.U32 R3, RZ, RZ, c[0x0][0x2a8] ;  /* 0x0000aa00ff037624 */ /* 0x000fe800078e00ff */
[----:B------:R-:W-:Y:S04]  /*3520*/  IMAD R2, R2, R3, -UR5 ;  /* 0x8000000502027e24 */ /* 0x000fe8000f8e0203 */
[----:B--2---:R-:W-:Y:S05]  /*3530*/  IMAD.IADD R2, R2, 0x1, -R6 ;  /* 0x0000000102027824 */ /* 0x004fea00078e0a06 */
[----:B------:R-:W-:Y:S02]  /*3540*/  IADD3 R3, R2, c[0x0][0x2a8], RZ ;  /* 0x0000aa0002037a10 */ /* 0x000fe40007ffe0ff */
[----:B------:R-:W-:Y:S02]  /*3550*/  IMNMX R142, R142, R2, !PT ;  /* 0x000000028e8e7217 */ /* 0x000fe40007800200 */
[----:B------:R-:W-:Y:S02]  /*3560*/  IMNMX R147, R147, R3, PT ;  /* 0x0000000393937217 */ /* 0x000fe40003800200 */
.L_x_230:
        /* <DEDUP_REMOVED lines=19> */
.L_x_236:
[----:B------:R-:W-:Y:S04]  /*36a0*/  MOV R2, 0x1 ;  /* 0x0000000100027802 */ /* 0x000fe80000000f00 */
[----:B------:R-:W-:Y:S11]  /*36b0*/  ISETP.NE.AND P0, PT, R2, c[0x0][0x2a8], PT ;  /* 0x0000aa0002007a0c */ /* 0x000ff60003f05270 */
[----:B------:R-:W-:Y:S02]  /*36c0*/  @!UPT UIADD3 URZ, URZ, URZ, URZ ;  /* 0x0000003f3f3ff290 */ /* 0x000fe4000fffe03f */
[----:B------:R-:W-:Y:S05]  /*36d0*/  @P0 IMAD.HI.U32 R2, R0, c[0x0][0x2ac], RZ ;  /* 0x0000ab0000020a27 */ /* 0x000fea00078e00ff */
[----:B------:R-:W-:Y:S02]  /*36e0*/  @P0 SHF.R.U32.HI R0, RZ, c[0x0][0x2b0], R2 ;  /* 0x0000ac00ff000a19 */ /* 0x000fe40000011602 */
.L_x_237:
[----:B------:R-:W-:Y:S05]  /*36f0*/  BSYNC B0 ;  /* 0x0000000000007941 */ /* 0x000fea0003800000 */
.L_x_235:
[----:B------:R-:W2:Y:S01]  /*3700*/  LDL R3, [R1+0x30] ;  /* 0x0000300001037983 */ /* 0x000ea20000100800 */
[----:B------:R-:W-:Y:S04]  /*3710*/  IMAD.MOV.U32 R2, RZ, RZ, c[0x0][0x2a8] ;  /* 0x0000aa00ff027624 */ /* 0x000fe800078e00ff */
[----:B------:R-:W-:Y:S04]  /*3720*/  IMAD R0, R0, R2, -UR5 ;  /* 0x8000000500007e24 */ /* 0x000fe8000f8e0202 */
[----:B--2---:R-:W-:Y:S05]  /*3730*/  IMAD.IADD R0, R0, 0x1, -R3 ;  /* 0x0000000100007824 */ /* 0x004fea00078e0a03 */
[----:B------:R-:W-:Y:S02]  /*3740*/  IADD3 R2, R0, c[0x0][0x2a8], RZ ;  /* 0x0000aa0000027a10 */ /* 0x000fe40007ffe0ff */
[----:B------:R-:W-:Y:S02]  /*3750*/  IMNMX R143, R143, R0, !PT ;  /* 0x000000008f8f7217 */ /* 0x000fe40007800200 */
[----:B------:R-:W-:Y:S02]  /*3760*/  IMNMX R145, R145, R2, PT ;  /* 0x0000000291917217 */ /* 0x000fe40003800200 */
.L_x_234:
        /* <DEDUP_REMOVED lines=10> */
[----:B------:R-:W5:Y:S01]  /*3810*/  LDL R14, [R1+0x44] ;  /* 0x00004400010e7983 */ /* 0x000f620000100800 */
[----:B------:R-:W-:Y:S02]  /*3820*/  ULDC.64 UR16, c[0x0][0x178] ;  /* 0x00005e0000107ab9 */ /* 0x000fe40000000a00 */
[----:B------:R-:W-:Y:S01]  /*3830*/  UIMAD.WIDE.U32 UR24, UR22, UR16, URZ ;  /* 0x00000010161872a5 */ /* 0x000fe2000f8e003f */
[----:B----4-:R-:W4:Y:S01]  /*3840*/  LDL.64 R16, [R1+0x70] ;  /* 0x0000700001107983 */ /* 0x010f220000100a00 */
[----:B------:R-:W-:Y:S03]  /*3850*/  USHF.R.S32.HI UR23, URZ, 0x1f, UR22 ;  /* 0x0000001f3f177899 */ /* 0x000fe60008011416 */
[----:B---3--:R-:W3:Y:S01]  /*3860*/  LDL.64 R12, [R1+0x20] ;  /* 0x00002000010c7983 */ /* 0x008ee20000100a00 */
[----:B------:R-:W-:Y:S01]  /*3870*/  IMAD.U32 R2, RZ, RZ, UR24 ;  /* 0x00000018ff027e24 */ /* 0x000fe2000f8e00ff */
[----:B------:R-:W-:Y:S01]  /*3880*/  UIMAD UR23, UR23, UR16, URZ ;  /* 0x00000010171772a4 */ /* 0x000fe2000f8e023f */
[----:B------:R-:W-:Y:S01]  /*3890*/  IMAD.U32 R0, RZ, RZ, UR24 ;  /* 0x00000018ff007e24 */ /* 0x000fe2000f8e00ff */
[----:B--2---:R-:W2:Y:S01]  /*38a0*/  LDL R6, [R1+0x84] ;  /* 0x0000840001067983 */ /* 0x004ea20000100800 */
[----:B------:R-:W-:Y:S02]  /*38b0*/  UIMAD UR16, UR22, -0x40, UR13 ;  /* 0xffffffc0161078a4 */ /* 0x000fe4000f8e020d */
[----:B------:R-:W-:Y:S01]  /*38c0*/  UIMAD UR23, UR22, UR17, UR23 ;  /* 0x00000011161772a4 */ /* 0x000fe2000f8e0217 */
[----:B------:R-:W2:Y:S03]  /*38d0*/  LDL R5, [R1+0x58] ;  /* 0x0000580001057983 */ /* 0x000ea60000100800 */
[----:B------:R-:W-:Y:S01]  /*38e0*/  UIADD3 UR23, UR25, UR23, URZ ;  /* 0x0000001719177290 */ /* 0x000fe2000fffe03f */
[----:B------:R-:W2:Y:S04]  /*38f0*/  LDL R7, [R1+0x5c] ;  /* 0x00005c0001077983 */ /* 0x000ea80000100800 */
[----:B------:R-:W2:Y:S01]  /*3900*/  LDL.64 R10, [R1+0x50] ;  /* 0x00005000010a7983 */ /* 0x000ea20000100a00 */
[----:B------:R-:W-:Y:S03]  /*3910*/  IMAD.U32 R3, RZ, RZ, UR23 ;  /* 0x00000017ff037e24 */ /* 0x000fe6000f8e00ff */
[----:B------:R-:W2:Y:S04]  /*3920*/  LDL.64 R8, [R1+0x48] ;  /* 0x0000480001087983 */ /* 0x000ea80000100a00 */
[----:B------:R-:W1:Y:S01]  /*3930*/  @!P1 S2R R4, SR_CTAID.Y ;  /* 0x0000000000049919 */ /* 0x000e620000002600 */
[C---:B-----5:R-:W-:Y:S02]  /*3940*/  LOP3.LUT P5, RZ, R14.reuse, 0x1, RZ, 0xc0, !PT ;  /* 0x000000010eff7812 */ /* 0x060fe400078ac0ff */
[----:B------:R-:W-:Y:S02]  /*3950*/  LOP3.LUT P4, RZ, R14, 0x2, RZ, 0xc0, !PT ;  /* 0x000000020eff7812 */ /* 0x000fe4000788c0ff */
[----:B----4-:R-:W-:Y:S02]  /*3960*/  LEA R0, P0, R0, R16, 0x6 ;  /* 0x0000001000007211 */ /* 0x010fe400078030ff */
[C---:B---3--:R-:W-:Y:S02]  /*3970*/  ISETP.GE.OR P5, PT, R12.reuse, UR16, !P5 ;  /* 0x000000100c007c0c */ /* 0x048fe4000efa6670 */
[----:B------:R-:W-:Y:S02]  /*3980*/  ISETP.GE.OR P4, PT, R12, UR16, !P4 ;  /* 0x000000100c007c0c */ /* 0x000fe4000e786670 */
[----:B--2---:R-:W-:Y:S01]  /*3990*/  LEA.HI.X R3, R2, R6, R3, 0x6, P0 ;  /* 0x0000000602037211 */ /* 0x004fe200000f3403 */
[----:B------:R-:W-:Y:S01]  /*39a0*/  IMAD.U32 R6, RZ, RZ, UR20 ;  /* 0x00000014ff067e24 */ /* 0x000fe2000f8e00ff */
[----:B------:R-:W-:Y:S02]  /*39b0*/  LEA R2, P0, R0, c[0x0][0x160], 0x1 ;  /* 0x0000580000027a11 */ /* 0x000fe400078008ff */
[----:B------:R-:W-:Y:S02]  /*39c0*/  ISETP.LT.AND P3, PT, R12, UR16, PT ;  /* 0x000000100c007c0c */ /* 0x000fe4000bf61270 */
[----:B------:R-:W-:Y:S01]  /*39d0*/  LEA.HI.X R3, R0, c[0x0][0x164], R3, 0x1, P0 ;  /* 0x0000590000037a11 */ /* 0x000fe200000f0c03 */
[----:B------:R-:W-:Y:S01]  /*39e0*/  IMAD R0, R6, 0x3000, R7 ;  /* 0x0000300006007824 */ /* 0x000fe200078e0207 */
[----:B------:R-:W-:Y:S02]  /*39f0*/  ISETP.GE.OR P3, PT, R5, c[0x0][0x16c], !P3 ;  /* 0x00005b0005007a0c */ /* 0x000fe40005f66670 */
[----:B-1----:R-:W-:Y:S02]  /*3a00*/  @!P1 SHF.R.S32.HI R5, RZ, 0x1f, R4 ;  /* 0x0000001fff059819 */ /* 0x002fe40000011404 */
[----:B------:R-:W-:Y:S01]  /*3a10*/  @!PT LDS RZ, [RZ] ;  /* 0x00000000fffff984 */ /* 0x000fe20000000800 */
[----:B------:R-:W-:Y:S01]  /*3a20*/  @!PT LDS RZ, [RZ] ;  /* 0x00000000fffff984 */ /* 0x000fe20000000800 */
[----:B------:R-:W-:Y:S01]  /*3a30*/  @!PT LDS RZ, [RZ] ;  /* 0x00000000fffff984 */ /* 0x000fe20000000800 */
[----:B------:R1:W-:Y:S03]  /*3a40*/  LDGSTS.E.BYPASS.LTC128B.128 [R0], [R2.64], !P5 ;  /* 0x0000000002007fae */ /* 0x0003e6000e901d52 */
[----:B------:R-:W-:Y:S01]  /*3a50*/  @!P1 IMAD R5, R5, c[0x0][0x270], RZ ;  /* 0x00009c0005059a24 */ /* 0x000fe200078e02ff */
[----:B------:R1:W-:Y:S05]  /*3a60*/  LDGSTS.E.BYPASS.LTC128B.128 [R0+0x1000], [R2.64+0x40], !P4 ;  /* 0x0100004002007fae */ /* 0x0003ea000e101d52 */
[----:B------:R1:W-:Y:S02]  /*3a70*/  LDGSTS.E.BYPASS.LTC128B.128 [R0+0x2000], [R2.64+0x80], !P3 ;  /* 0x0200008002007fae */ /* 0x0003e4000d901d52 */
[----:B-1----:R-:W-:Y:S02]  /*3a80*/  IMAD.U32 R0, RZ, RZ, UR10 ;  /* 0x0000000aff007e24 */ /* 0x002fe4000f8e00ff */
[----:B------:R-:W-:Y:S02]  /*3a90*/  @!P1 IMAD.MOV.U32 R2, RZ, RZ, R10 ;  /* 0x000000ffff029224 */ /* 0x000fe400078e000a */
[----:B------:R-:W-:Y:S01]  /*3aa0*/  @!P1 IMAD.MOV.U32 R3, RZ, RZ, R11 ;  /* 0x000000ffff039224 */ /* 0x000fe200078e000b */
[----:B------:R-:W-:Y:S03]  /*3ab0*/  @!P1 LEA R0, R0, 0x40, 0x6 ;  /* 0x0000004000009811 */ /* 0x000fe600078e30ff */
[C---:B------:R-:W-:Y:S04]  /*3ac0*/  @!P1 IMAD.WIDE.U32 R2, R4.reuse, c[0x0][0x270], R2 ;  /* 0x00009c0004029a25 */ /* 0x040fe800078e0002 */
[----:B------:R-:W-:Y:S02]  /*3ad0*/  @!P1 IMAD R4, R4, c[0x0][0x274], R5 ;  /* 0x00009d0004049a24 */ /* 0x000fe400078e0205 */
[----:B------:R-:W-:Y:S02]  /*3ae0*/  IMAD.U32 R5, RZ, RZ, UR20 ;  /* 0x00000014ff057e24 */ /* 0x000fe4000f8e00ff */
[----:B------:R-:W-:Y:S01]  /*3af0*/  @!P1 IMAD.IADD R6, R3, 0x1, R4 ;  /* 0x0000000103069824 */ /* 0x000fe200078e0204 */
[----:B------:R-:W-:Y:S01]  /*3b00*/  @!P1 IADD3 R3, P3, P0, R0, UR14, R2 ;  /* 0x0000000e00039c10 */ /* 0x000fe2000f87e002 */
[----:B------:R-:W-:Y:S01]  /*3b10*/  @!P1 IMAD R4, R5, 0x10, R8 ;  /* 0x0000001005049824 */ /* 0x000fe200078e0208 */
[----:B------:R-:W-:Y:S03]  /*3b20*/  @!P1 SHF.R.S32.HI R0, RZ, 0x1f, R0 ;  /* 0x0000001fff009819 */ /* 0x000fe60000011400 */
[----:B------:R-:W-:Y:S01]  /*3b30*/  @!P1 IMAD.SHL.U32 R4, R4, 0x4, RZ ;  /* 0x0000000404049824 */ /* 0x000fe200078e00ff */
[----:B------:R-:W-:Y:S02]  /*3b40*/  @!P1 IADD3.X R0, R0, UR6, R6, P3, P0 ;  /* 0x0000000600009c10 */ /* 0x000fe40009fe0406 */
[C---:B------:R-:W-:Y:S04]  /*3b50*/  @!P1 LEA R2, P0, R3.reuse, c[0x0][0x258], 0x2 ;  /* 0x0000960003029a11 */ /* 0x040fe800078010ff */
[----:B------:R-:W-:Y:S01]  /*3b60*/  @!P1 LEA.HI.X R3, R3, c[0x0][0x25c], R0, 0x2, P0 ;  /* 0x0000970003039a11 */ /* 0x000fe200000f1400 */
[----:B------:R-:W-:Y:S05]  /*3b70*/  @!P1 IMAD.SHL.U32 R0, R4, 0x4, RZ ;  /* 0x0000000404009824 */ /* 0x000fea00078e00ff */
[----:B------:R1:W-:Y:S03]  /*3b80*/  @!P1 LDGSTS.E.BYPASS.LTC128B.128 [R0+0xf080], [R2.64] ;  /* 0x0f08000002009fae */ /* 0x0003e6000b901d52 */
.L_x_238:
[-C--:B--2---:R-:W-:Y:S01]  /*3b90*/  HMMA.16816.F32 R4, R32, R164.reuse, RZ ;  /* 0x000000a42004723c */ /* 0x084fe200000018ff */
[----:B------:R2:W-:Y:S01]  /*3ba0*/  STL [R1+0x90], R86 ;  /* 0x0000905601007387 */ /* 0x0005e20000100800 */
[----:B------:R-:W-:Y:S02]  /*3bb0*/  PLOP3.LUT P0, PT, PT, PT, UP4, 0x80, 0x0 ;  /* 0x000000000000781c */ /* 0x000fe40003f0f048 */
[----:B-1----:R-:W-:Y:S01]  /*3bc0*/  P2R R0, PR, RZ, 0x2 ;  /* 0x00000002ff007803 */ /* 0x002fe20000000000 */
[----:B------:R1:W-:Y:S01]  /*3bd0*/  STL [R1+0x8c], R85 ;  /* 0x00008c5501007387 */ /* 0x0003e20000100800 */
[----:B------:R-:W-:Y:S02]  /*3be0*/  ISETP.GT.AND P4, PT, R140, 0x21, P0 ;  /* 0x000000218c00780c */ /* 0x000fe40000784270 */
[C---:B---3--:R-:W-:Y:S01]  /*3bf0*/  HMMA.16816.F32 R8, R28.reuse, R164, RZ ;  /* 0x000000a41c08723c */ /* 0x048fe200000018ff */
[----:B------:R-:W0:Y:S01]  /*3c00*/  LDGDEPBAR ;  /* 0x00000000000079af */ /* 0x000e220000000000 */
[----:B------:R-:W-:Y:S02]  /*3c10*/  ISETP.LT.OR P4, PT, R144, 0x22, P4 ;  /* 0x000000229000780c */ /* 0x000fe40002781670 */
[C---:B------:R-:W-:Y:S02]  /*3c20*/  ISETP.GT.AND P6, PT, R140.reuse, RZ, P0 ;  /* 0x000000ff8c00720c */ /* 0x040fe400007c4270 */
[C---:B------:R-:W-:Y:S02]  /*3c30*/  ISETP.GT.AND P5, PT, R140.reuse, 0x1, P0 ;  /* 0x000000018c00780c */ /* 0x040fe400007a4270 */
[-C--:B------:R-:W-:Y:S01]  /*3c40*/  HMMA.16816.F32 R12, R28, R166.reuse, RZ ;  /* 0x000000a61c0c723c */ /* 0x080fe200000018ff */
[----:B------:R-:W-:Y:S02]  /*3c50*/  ISETP.GT.AND P3, PT, R140, 0x20, P0 ;  /* 0x000000208c00780c */ /* 0x000fe40000764270 */
[C---:B------:R-:W-:Y:S02]  /*3c60*/  ISETP.LT.OR P6, PT, R144.reuse, 0x1, P6 ;  /* 0x000000019000780c */ /* 0x040fe400037c1670 */
[C---:B------:R-:W-:Y:S02]  /*3c70*/  ISETP.LT.OR P5, PT, R144.reuse, 0x2, P5 ;  /* 0x000000029000780c */ /* 0x040fe40002fa1670 */
[----:B------:R-:W-:Y:S01]  /*3c80*/  ISETP.LT.OR P3, PT, R144, 0x21, P3 ;  /* 0x000000219000780c */ /* 0x000fe20001f61670 */
[C---:B------:R-:W-:Y:S04]  /*3c90*/  HMMA.16816.F32 R16, R32.reuse, R166, RZ ;  /* 0x000000a62010723c */ /* 0x040fe800000018ff */
[----:B--2---:R-:W-:Y:S01]  /*3ca0*/  MOV R86, R237 ;  /* 0x000000ed00567202 */ /* 0x004fe20000000f00 */
[----:B-1----:R-:W2:Y:S03]  /*3cb0*/  LDL R85, [R1+0x28] ;  /* 0x0000280001557983 */ /* 0x002ea60000100800 */
[-C--:B------:R-:W-:Y:S01]  /*3cc0*/  HMMA.16816.F32 R20, R32, R168.reuse, RZ ;  /* 0x000000a82014723c */ /* 0x080fe200000018ff */
[----:B------:R1:W-:Y:S07]  /*3cd0*/  STL [R1+0x88], R84 ;  /* 0x0000885401007387 */ /* 0x0003ee0000100800 */
[C---:B------:R-:W-:Y:S08]  /*3ce0*/  HMMA.16816.F32 R24, R28.reuse, R168, RZ ;  /* 0x000000a81c18723c */ /* 0x040ff000000018ff */
[-C--:B------:R-:W-:Y:S08]  /*3cf0*/  HMMA.16816.F32 R28, R28, R170.reuse, RZ ;  /* 0x000000aa1c1c723c */ /* 0x080ff000000018ff */
[----:B------:R-:W-:Y:S04]  /*3d00*/  HMMA.16816.F32 R32, R32, R170, RZ ;  /* 0x000000aa2020723c */ /* 0x000fe800000018ff */
[----:B-1----:R-:W-:Y:S04]  /*3d10*/  MOV R84, R236 ;  /* 0x000000ec00547202 */ /* 0x002fe80000000f00 */
[-C--:B----4-:R-:W-:Y:S08]  /*3d20*/  HMMA.16816.F32 R4, R132, R172.reuse, R4 ;  /* 0x000000ac8404723c */ /* 0x090ff00000001804 */
        /* <DEDUP_REMOVED lines=51> */
[----:B------:R-:W-:Y:S02]  /*4060*/  ISETP.LT.OR P4, PT, R144, 0x62, P4 ;  /* 0x000000629000780c */ /* 0x000fe40002781670 */
[----:B------:R-:W-:Y:S02]  /*4070*/  ISETP.GT.AND P6, PT, R140, 0x40, P0 ;  /* 0x000000408c00780c */ /* 0x000fe400007c4270 */
[----:B------:R-:W-:Y:S01]  /*4080*/  FSEL R2, R159, -INF , !P4 ;  /* 0xff8000009f027808 */ /* 0x000fe20006000000 */
[--C-:B------:R-:W-:Y:S01]  /*4090*/  FFMA.FTZ R158, R139, c[0x0][0x29c], -R149.reuse ;  /* 0x0000a7008b9e7a23 */ /* 0x100fe20000010895 */
[----:B------:R-:W-:Y:S02]  /*40a0*/  ISETP.GT.AND P4, PT, R141, 0x21, P0 ;  /* 0x000000218d00780c */ /* 0x000fe40000784270 */
[----:B------:R-:W-:Y:S01]  /*40b0*/  FSEL R138, R241, -INF , !P5 ;  /* 0xff800000f18a7808 */ /* 0x000fe20006800000 */
[----:B------:R-:W1:Y:S01]  /*40c0*/  MUFU.EX2 R240, R158 ;  /* 0x0000009e00f07308 */ /* 0x000e620000000800 */
[----:B------:R-:W-:Y:S02]  /*40d0*/  ISETP.LT.OR P1, PT, R146, 0x22, P4 ;  /* 0x000000229200780c */ /* 0x000fe40002721670 */
[----:B------:R-:W-:Y:S01]  /*40e0*/  ISETP.GT.AND P5, PT, R140, 0x41, P0 ;  /* 0x000000418c00780c */ /* 0x000fe200007a4270 */
[--C-:B------:R-:W-:Y:S01]  /*40f0*/  FFMA.FTZ R157, R138, c[0x0][0x29c], -R149.reuse ;  /* 0x0000a7008a9d7a23 */ /* 0x100fe20000010895 */
[----:B------:R-:W-:Y:S02]  /*4100*/  FSEL R152, R245, -INF , !P1 ;  /* 0xff800000f5987808 */ /* 0x000fe40004800000 */
[----:B------:R-:W-:Y:S02]  /*4110*/  ISETP.NE.AND P1, PT, R0, RZ, PT ;  /* 0x000000ff0000720c */ /* 0x000fe40003f25270 */
[----:B--2---:R-:W2:Y:S01]  /*4120*/  LDS R0, [R85.X4+0xf280] ;  /* 0x00f2800055007984 */ /* 0x004ea20000004800 */
[----:B------:R-:W-:Y:S01]  /*4130*/  FSEL R137, R230, -INF , !P3 ;  /* 0xff800000e6897808 */ /* 0x000fe20005800000 */
[----:B------:R-:W3:Y:S01]  /*4140*/  MUFU.EX2 R236, R157 ;  /* 0x0000009d00ec7308 */ /* 0x000ee20000000800 */
[----:B------:R-:W-:Y:S02]  /*4150*/  ISETP.GT.AND P3, PT, R140, 0x60, P0 ;  /* 0x000000608c00780c */ /* 0x000fe40000764270 */
[C---:B------:R-:W-:Y:S01]  /*4160*/  ISETP.LT.OR P6, PT, R144.reuse, 0x41, P6 ;  /* 0x000000419000780c */ /* 0x040fe200037c1670 */
[--C-:B------:R-:W-:Y:S01]  /*4170*/  FFMA.FTZ R156, R137, c[0x0][0x29c], -R149.reuse ;  /* 0x0000a700899c7a23 */ /* 0x100fe20000010895 */
[C---:B------:R-:W-:Y:S02]  /*4180*/  ISETP.LT.OR P5, PT, R144.reuse, 0x42, P5 ;  /* 0x000000429000780c */ /* 0x040fe40002fa1670 */
[----:B------:R-:W-:Y:S02]  /*4190*/  ISETP.LT.OR P3, PT, R144, 0x61, P3 ;  /* 0x000000619000780c */ /* 0x000fe40001f61670 */
[----:B------:R-:W-:Y:S01]  /*41a0*/  FSEL R133, R231, -INF , !P6 ;  /* 0xff800000e7857808 */ /* 0x000fe20007000000 */
[----:B------:R-:W-:Y:S01]  /*41b0*/  MUFU.EX2 R239, R156 ;  /* 0x0000009c00ef7308 */ /* 0x000fe20000000800 */
[----:B------:R-:W-:Y:S02]  /*41c0*/  FSEL R132, R161, -INF , !P5 ;  /* 0xff800000a1847808 */ /* 0x000fe40006800000 */
[C---:B------:R-:W-:Y:S02]  /*41d0*/  ISETP.GT.AND P6, PT, R141.reuse, RZ, P0 ;  /* 0x000000ff8d00720c */ /* 0x040fe400007c4270 */
[C---:B------:R-:W-:Y:S01]  /*41e0*/  ISETP.GT.AND P5, PT, R141.reuse, 0x1, P0 ;  /* 0x000000018d00780c */ /* 0x040fe200007a4270 */
[--C-:B------:R-:W-:Y:S01]  /*41f0*/  FFMA.FTZ R139, R132, c[0x0][0x29c], -R149.reuse ;  /* 0x0000a700848b7a23 */ /* 0x100fe20000010895 */
[----:B------:R-:W-:Y:S02]  /*4200*/  FSEL R3, R160, -INF , !P3 ;  /* 0xff800000a0037808 */ /* 0x000fe40005800000 */
[----:B------:R-:W-:Y:S02]  /*4210*/  ISETP.GT.AND P3, PT, R141, 0x20, P0 ;  /* 0x000000208d00780c */ /* 0x000fe40000764270 */
[C---:B------:R-:W-:Y:S01]  /*4220*/  ISETP.LT.OR P6, PT, R146.reuse, 0x1, P6 ;  /* 0x000000019200780c */ /* 0x040fe200037c1670 */
[--C-:B------:R-:W-:Y:S01]  /*4230*/  FFMA.FTZ R138, R3, c[0x0][0x29c], -R149.reuse ;  /* 0x0000a700038a7a23 */ /* 0x100fe20000010895 */
[C---:B------:R-:W-:Y:S02]  /*4240*/  ISETP.LT.OR P5, PT, R146.reuse, 0x2, P5 ;  /* 0x000000029200780c */ /* 0x040fe40002fa1670 */
[----:B------:R-:W-:Y:S01]  /*4250*/  ISETP.LT.OR P3, PT, R146, 0x21, P3 ;  /* 0x000000219200780c */ /* 0x000fe20001f61670 */
[----:B------:R4:W-:Y:S01]  /*4260*/  MUFU.EX2 R237, R138 ;  /* 0x0000008a00ed7308 */ /* 0x0009e20000000800 */
[----:B------:R-:W-:Y:S02]  /*4270*/  ISETP.GT.AND P4, PT, R141, 0x60, P0 ;  /* 0x000000608d00780c */ /* 0x000fe40000784270 */
[----:B------:R-:W-:Y:S02]  /*4280*/  FSEL R140, R248, -INF , !P6 ;  /* 0xff800000f88c7808 */ /* 0x000fe40007000000 */
[----:B------:R-:W-:Y:S02]  /*4290*/  FSEL R144, R247, -INF , !P5 ;  /* 0xff800000f7907808 */ /* 0x000fe40006800000 */
[----:B------:R-:W-:Y:S02]  /*42a0*/  ISETP.GT.AND P6, PT, R141, 0x40, P0 ;  /* 0x000000408d00780c */ /* 0x000fe400007c4270 */
[----:B------:R-:W-:Y:S02]  /*42b0*/  FSEL R153, R246, -INF , !P3 ;  /* 0xff800000f6997808 */ /* 0x000fe40005800000 */
[----:B------:R-:W-:Y:S01]  /*42c0*/  ISETP.LT.OR P4, PT, R146, 0x61, P4 ;  /* 0x000000619200780c */ /* 0x000fe20002781670 */
[----:B--2---:R-:W-:Y:S01]  /*42d0*/  FADD.FTZ R137, R5, -R0 ;  /* 0x8000000005897221 */ /* 0x004fe20000010000 */
[C---:B------:R-:W-:Y:S01]  /*42e0*/  ISETP.GT.AND P5, PT, R141.reuse, 0x41, P0 ;  /* 0x000000418d00780c */ /* 0x040fe200007a4270 */
[----:B------:R-:W-:Y:S01]  /*42f0*/  FFMA.FTZ R5, R152, c[0x0][0x29c], -R148 ;  /* 0x0000a70098057a23 */ /* 0x000fe20000010894 */
[----:B------:R-:W-:Y:S01]  /*4300*/  ISETP.GT.AND P3, PT, R141, 0x61, P0 ;  /* 0x000000618d00780c */ /* 0x000fe20000764270 */
[--C-:B------:R-:W-:Y:S01]  /*4310*/  FADD.FTZ R134, R21, -R0.reuse ;  /* 0x8000000015867221 */ /* 0x100fe20000010000 */
[----:B------:R-:W-:Y:S01]  /*4320*/  ISETP.LT.OR P6, PT, R146, 0x41, P6 ;  /* 0x000000419200780c */ /* 0x000fe200037c1670 */
[--C-:B------:R-:W-:Y:S01]  /*4330*/  FADD.FTZ R135, R16, -R0.reuse ;  /* 0x8000000010877221 */ /* 0x100fe20000010000 */
[C---:B------:R-:W-:Y:S01]  /*4340*/  ISETP.LT.OR P5, PT, R146.reuse, 0x42, P5 ;  /* 0x000000429200780c */ /* 0x040fe20002fa1670 */
[--C-:B------:R-:W-:Y:S01]  /*4350*/  FADD.FTZ R141, R33, -R0.reuse ;  /* 0x80000000218d7221 */ /* 0x100fe20000010000 */
[----:B------:R-:W-:Y:S01]  /*4360*/  ISETP.LT.OR P3, PT, R146, 0x62, P3 ;  /* 0x000000629200780c */ /* 0x000fe20001f61670 */
[--C-:B------:R-:W-:Y:S01]  /*4370*/  FFMA.FTZ R146, R133, c[0x0][0x29c], -R149.reuse ;  /* 0x0000a70085927a23 */ /* 0x100fe20000010895 */
[----:B------:R-:W-:Y:S01]  /*4380*/  FSEL R3, R249, -INF , !P5 ;  /* 0xff800000f9037808 */ /* 0x000fe20006800000 */
[----:B------:R-:W-:Y:S01]  /*4390*/  FFMA.FTZ R149, R2, c[0x0][0x29c], -R149 ;  /* 0x0000a70002957a23 */ /* 0x000fe20000010895 */
[----:B------:R-:W-:Y:S01]  /*43a0*/  FSEL R2, R244, -INF , !P4 ;  /* 0xff800000f4027808 */ /* 0x000fe20006000000 */
[--C-:B------:R-:W-:Y:S01]  /*43b0*/  FADD.FTZ R133, R4, -R0.reuse ;  /* 0x8000000004857221 */ /* 0x100fe20000010000 */
[----:B------:R-:W-:Y:S01]  /*43c0*/  FSEL R4, R242, -INF , !P6 ;  /* 0xff800000f2047808 */ /* 0x000fe20007000000 */
[----:B------:R-:W-:Y:S01]  /*43d0*/  FADD.FTZ R132, R17, -R0 ;  /* 0x8000000011847221 */ /* 0x000fe20000010000 */
[----:B----4-:R-:W-:Y:S01]  /*43e0*/  MOV R138, R84 ;  /* 0x00000054008a7202 */ /* 0x010fe20000000f00 */
[----:B------:R-:W-:Y:S01]  /*43f0*/  FFMA.FTZ R21, R2, c[0x0][0x29c], -R148 ;  /* 0x0000a70002157a23 */ /* 0x000fe20000010894 */
[----:B------:R-:W-:Y:S01]  /*4400*/  MOV R33, R235 ;  /* 0x000000eb00217202 */ /* 0x000fe20000000f00 */
[----:B------:R-:W2:Y:S01]  /*4410*/  MUFU.EX2 R2, R5 ;  /* 0x0000000500027308 */ /* 0x000ea20000000800 */
[--C-:B------:R-:W-:Y:S01]  /*4420*/  FADD.FTZ R136, R20, -R0.reuse ;  /* 0x8000000014887221 */ /* 0x100fe20000010000 */
[----:B------:R-:W-:Y:S01]  /*4430*/  ISETP.GT.AND P5, PT, R142, 0x1, P0 ;  /* 0x000000018e00780c */ /* 0x000fe200007a4270 */
[----:B------:R-:W-:Y:S01]  /*4440*/  FADD.FTZ R154, R32, -R0 ;  /* 0x80000000209a7221 */ /* 0x000fe20000010000 */
[----:B------:R-:W-:Y:S01]  /*4450*/  FSEL R0, R243, -INF , !P3 ;  /* 0xff800000f3007808 */ /* 0x000fe20005800000 */
[--C-:B------:R-:W-:Y:S01]  /*4460*/  FFMA.FTZ R16, R153, c[0x0][0x29c], -R148.reuse ;  /* 0x0000a70099107a23 */ /* 0x100fe20000010894 */
[----:B------:R-:W-:Y:S01]  /*4470*/  ISETP.LT.OR P5, PT, R147, 0x2, P5 ;  /* 0x000000029300780c */ /* 0x000fe20002fa1670 */
[----:B-1----:R-:W-:Y:S01]  /*4480*/  FMUL.FTZ R133, R240, R133 ;  /* 0x00000085f0857220 */ /* 0x002fe20000410000 */
[----:B------:R-:W-:Y:S01]  /*4490*/  MOV R156, R33 ;  /* 0x00000021009c7202 */ /* 0x000fe20000000f00 */
[--C-:B------:R-:W-:Y:S01]  /*44a0*/  FFMA.FTZ R20, R140, c[0x0][0x29c], -R148.reuse ;  /* 0x0000a7008c147a23 */ /* 0x100fe20000010894 */
[----:B------:R-:W1:Y:S01]  /*44b0*/  MUFU.EX2 R235, R155 ;  /* 0x0000009b00eb7308 */ /* 0x000e620000000800 */
[--C-:B------:R-:W-:Y:S01]  /*44c0*/  FFMA.FTZ R17, R144, c[0x0][0x29c], -R148.reuse ;  /* 0x0000a70090117a23 */ /* 0x100fe20000010894 */
[----:B------:R-:W-:Y:S01]  /*44d0*/  MOV R153, R232 ;  /* 0x000000e800997202 */ /* 0x000fe20000000f00 */
[--C-:B------:R-:W-:Y:S01]  /*44e0*/  FFMA.FTZ R4, R4, c[0x0][0x29c], -R148.reuse ;  /* 0x0000a70004047a23 */ /* 0x100fe20000010894 */
[----:B------:R-:W-:Y:S01]  /*44f0*/  MOV R144, R233 ;  /* 0x000000e900907202 */ /* 0x000fe20000000f00 */
[--C-:B------:R-:W-:Y:S01]  /*4500*/  FFMA.FTZ R32, R3, c[0x0][0x29c], -R148.reuse ;  /* 0x0000a70003207a23 */ /* 0x100fe20000010894 */
[----:B------:R-:W-:Y:S01]  /*4510*/  MOV R3, R163 ;  /* 0x000000a300037202 */ /* 0x000fe20000000f00 */
[----:B------:R-:W-:Y:S01]  /*4520*/  FFMA.FTZ R148, R0, c[0x0][0x29c], -R148 ;  /* 0x0000a70000947a23 */ /* 0x000fe20000010894 */
[----:B------:R-:W-:Y:S01]  /*4530*/  MOV R140, R234 ;  /* 0x000000ea008c7202 */ /* 0x000fe20000000f00 */
[----:B------:R-:W-:Y:S01]  /*4540*/  FFMA.FTZ R0, -R162, R162, 1 ;  /* 0x3f800000a2007423 */ /* 0x000fe200000101a2 */
[----:B------:R4:W4:Y:S01]  /*4550*/  MUFU.EX2 R233, R149 ;  /* 0x0000009500e97308 */ /* 0x0009220000000800 */
[----:B---3--:R-:W-:Y:S01]  /*4560*/  FMUL.FTZ R137, R236, R137 ;  /* 0x00000089ec897220 */ /* 0x008fe20000410000 */
[----:B------:R-:W-:Y:S01]  /*4570*/  ISETP.GT.AND P6, PT, R142, RZ, P0 ;  /* 0x000000ff8e00720c */ /* 0x000fe200007c4270 */
[----:B------:R-:W-:Y:S01]  /*4580*/  FMUL.FTZ R232, R133, R0 ;  /* 0x0000000085e87220 */ /* 0x000fe20000410000 */
[----:B--2---:R2:W-:Y:S01]  /*4590*/  STL [R1+0x10], R2 ;  /* 0x0000100201007387 */ /* 0x0045e20000100800 */
[----:B------:R-:W-:Y:S01]  /*45a0*/  MOV R133, R86 ;  /* 0x0000005600857202 */ /* 0x000fe20000000f00 */
[----:B------:R-:W-:Y:S01]  /*45b0*/  FFMA.FTZ R0, -R241, R241, 1 ;  /* 0x3f800000f1007423 */ /* 0x000fe200000101f1 */
[----:B------:R-:W-:Y:S01]  /*45c0*/  ISETP.LT.OR P6, PT, R147, 0x1, P6 ;  /* 0x000000019300780c */ /* 0x000fe200037c1670 */
[----:B------:R-:W3:Y:S01]  /*45d0*/  LDL.LU R86, [R1+0x4] ;  /* 0x0000040001567983 */ /* 0x000ee20000300800 */
[----:B------:R-:W-:Y:S01]  /*45e0*/  MOV R241, R3 ;  /* 0x0000000300f17202 */ /* 0x000fe20000000f00 */
[----:B------:R2:W2:Y:S01]  /*45f0*/  MUFU.EX2 R238, R146 ;  /* 0x0000009200ee7308 */ /* 0x0004a20000000800 */
[----:B------:R-:W-:Y:S01]  /*4600*/  FFMA.FTZ R3, -R230, R230, 1 ;  /* 0x3f800000e6037423 */ /* 0x000fe200000101e6 */
[----:B------:R-:W3:Y:S01]  /*4610*/  LDL.LU R84, [R1] ;  /* 0x0000000001547983 */ /* 0x000ee20000300800 */
[----:B------:R-:W-:Y:S01]  /*4620*/  FMUL.FTZ R135, R239, R135 ;  /* 0x00000087ef877220 */ /* 0x000fe20000410000 */
[----:B------:R-:W-:Y:S01]  /*4630*/  FSEL R5, R133, -INF , !P5 ;  /* 0xff80000085057808 */ /* 0x000fe20006800000 */
[----:B-1----:R-:W-:Y:S01]  /*4640*/  FMUL.FTZ R132, R235, R132 ;  /* 0x00000084eb847220 */ /* 0x002fe20000410000 */
[----:B------:R-:W-:Y:S01]  /*4650*/  MOV R230, R144 ;  /* 0x0000009000e67202 */ /* 0x000fe20000000f00 */
[----:B------:R-:W-:Y:S01]  /*4660*/  FMUL.FTZ R154, R237, R154 ;  /* 0x0000009aed9a7220 */ /* 0x000fe20000410000 */
[C---:B------:R-:W-:Y:S02]  /*4670*/  ISETP.GT.AND P4, PT, R142.reuse, 0x20, P0 ;  /* 0x000000208e00780c */ /* 0x040fe40000784270 */
[----:B------:R1:W-:Y:S01]  /*4680*/  MUFU.EX2 R162, R16 ;  /* 0x0000001000a27308 */ /* 0x0003e20000000800 */
[C---:B------:R-:W-:Y:S02]  /*4690*/  ISETP.GT.AND P3, PT, R142.reuse, 0x21, P0 ;  /* 0x000000218e00780c */ /* 0x040fe40000764270 */
[----:B------:R-:W-:Y:S01]  /*46a0*/  ISETP.LT.OR P4, PT, R147, 0x21, P4 ;  /* 0x000000219300780c */ /* 0x000fe20002781670 */
[----:B----4-:R-:W-:Y:S01]  /*46b0*/  FMUL.FTZ R149, R137, R0 ;  /* 0x0000000089957220 */ /* 0x010fe20000410000 */
[----:B------:R-:W-:Y:S01]  /*46c0*/  ISETP.LT.OR P3, PT, R147, 0x22, P3 ;  /* 0x000000229300780c */ /* 0x000fe20001f61670 */
[----:B------:R-:W4:Y:S01]  /*46d0*/  LDS R0, [R85.X4+0xf2a0] ;  /* 0x00f2a00055007984 */ /* 0x000f220000004800 */
[----:B------:R-:W-:Y:S01]  /*46e0*/  FMUL.FTZ R141, R233, R141 ;  /* 0x0000008de98d7220 */ /* 0x000fe20000410000 */
[----:B------:R-:W-:Y:S01]  /*46f0*/  ISETP.GT.AND P5, PT, R142, 0x41, P0 ;  /* 0x000000418e00780c */ /* 0x000fe200007a4270 */
[----:B--2---:R-:W-:Y:S01]  /*4700*/  FFMA.FTZ R2, -R229, R229, 1 ;  /* 0x3f800000e5027423 */ /* 0x004fe200000101e5 */
[----:B------:R4:W-:Y:S02]  /*4710*/  MUFU.EX2 R157, R21 ;  /* 0x00000015009d7308 */ /* 0x0009e40000000800 */
[----:B------:R-:W-:Y:S01]  /*4720*/  ISETP.LT.OR P5, PT, R147, 0x42, P5 ;  /* 0x000000429300780c */ /* 0x000fe20002fa1670 */
[----:B------:R-:W-:Y:S02]  /*4730*/  FMUL.FTZ R132, R132, R2 ;  /* 0x0000000284847220 */ /* 0x000fe40000410000 */
[----:B------:R-:W-:Y:S02]  /*4740*/  FMUL.FTZ R146, R135, R3 ;  /* 0x0000000387927220 */ /* 0x000fe40000410000 */
[----:B------:R-:W-:Y:S02]  /*4750*/  FFMA.FTZ R3, -R231, R231, 1 ;  /* 0x3f800000e7037423 */ /* 0x000fe400000101e7 */
[----:B------:R-:W2:Y:S01]  /*4760*/  LDL.LU R231, [R1+0xc] ;  /* 0x00000c0001e77983 */ /* 0x000ea20000300800 */
[----:B------:R-:W-:Y:S01]  /*4770*/  FFMA.FTZ R2, -R161, R161, 1 ;  /* 0x3f800000a1027423 */ /* 0x000fe200000101a1 */
[----:B------:R-:W-:Y:S01]  /*4780*/  F2FP.PACK_AB R132, R132, R146 ;  /* 0x000000928484723e */ /* 0x000fe200000000ff */
[----:B------:R4:W4:Y:S01]  /*4790*/  MUFU.EX2 R234, R139 ;  /* 0x0000008b00ea7308 */ /* 0x0009220000000800 */
[----:B------:R-:W2:Y:S01]  /*47a0*/  LDL.LU R161, [R1+0x8] ;  /* 0x0000080001a17983 */ /* 0x000ea20000300800 */
[----:B-1----:R-:W-:Y:S02]  /*47b0*/  FFMA.FTZ R16, -R248, R248, 1 ;  /* 0x3f800000f8107423 */ /* 0x002fe400000101f8 */
[----:B------:R-:W-:Y:S01]  /*47c0*/  FMUL.FTZ R136, R238, R136 ;  /* 0x00000088ee887220 */ /* 0x000fe20000410000 */
[----:B------:R-:W2:Y:S03]  /*47d0*/  LDL.LU R248, [R1+0x14] ;  /* 0x0000140001f87983 */ /* 0x000ea60000300800 */
[----:B------:R-:W-:Y:S02]  /*47e0*/  FMUL.FTZ R144, R136, R3 ;  /* 0x0000000388907220 */ /* 0x000fe40000410000 */
[----:B------:R1:W1:Y:S01]  /*47f0*/  MUFU.EX2 R229, R4 ;  /* 0x0000000400e57308 */ /* 0x0002620000000800 */
[----:B------:R-:W-:Y:S04]  /*4800*/  FFMA.FTZ R3, -R160, R160, 1 ;  /* 0x3f800000a0037423 */ /* 0x000fe800000101a0 */
[----:B------:R-:W-:Y:S05]  /*4810*/  FMUL.FTZ R154, R154, R3 ;  /* 0x000000039a9a7220 */ /* 0x000fea0000410000 */
[----:B------:R1:W-:Y:S01]  /*4820*/  MUFU.EX2 R158, R32 ;  /* 0x00000020009e7308 */ /* 0x0003e20000000800 */
[--C-:B----4-:R-:W-:Y:S01]  /*4830*/  FADD.FTZ R21, R6, -R0.reuse ;  /* 0x8000000006157221 */ /* 0x110fe20000010000 */
[----:B------:R-:W-:Y:S01]  /*4840*/  MOV R139, R153 ;  /* 0x00000099008b7202 */ /* 0x000fe20000000f00 */
[----:B------:R-:W-:Y:S02]  /*4850*/  FFMA.FTZ R6, -R247, R247, 1 ;  /* 0x3f800000f7067423 */ /* 0x000fe400000101f7 */
[----:B------:R-:W2:Y:S01]  /*4860*/  LDL.LU R247, [R1+0x18] ;  /* 0x0000180001f77983 */ /* 0x000ea20000300800 */
[----:B------:R-:W-:Y:S04]  /*4870*/  FMUL.FTZ R134, R234, R134 ;  /* 0x00000086ea867220 */ /* 0x000fe80000410000 */
[----:B------:R1:W1:Y:S01]  /*4880*/  MUFU.EX2 R163, R20 ;  /* 0x0000001400a37308 */ /* 0x0002620000000800 */
[--C-:B------:R-:W-:Y:S02]  /*4890*/  FADD.FTZ R7, R7, -R0.reuse ;  /* 0x8000000007077221 */ /* 0x100fe40000010000 */
[----:B------:R-:W-:Y:S01]  /*48a0*/  FMUL.FTZ R135, R134, R2 ;  /* 0x0000000286877220 */ /* 0x000fe20000410000 */
[----:B-1----:R-:W-:Y:S01]  /*48b0*/  FSEL R4, R139, -INF , !P6 ;  /* 0xff8000008b047808 */ /* 0x002fe20007000000 */
[----:B------:R-:W-:Y:S01]  /*48c0*/  FFMA.FTZ R2, -R159, R159, 1 ;  /* 0x3f8000009f027423 */ /* 0x000fe2000001019f */
[----:B------:R-:W-:Y:S01]  /*48d0*/  ISETP.GT.AND P6, PT, R142, 0x40, P0 ;  /* 0x000000408e00780c */ /* 0x000fe200007c4270 */
[--C-:B------:R-:W-:Y:S01]  /*48e0*/  FADD.FTZ R22, R22, -R0.reuse ;  /* 0x8000000016167221 */ /* 0x100fe20000010000 */
[----:B------:R-:W-:Y:S01]  /*48f0*/  F2FP.PACK_AB R135, R135, R144 ;  /* 0x000000908787723e */ /* 0x000fe200000000ff */
[----:B------:R-:W-:Y:S01]  /*4900*/  FMUL.FTZ R134, R141, R2 ;  /* 0x000000028d867220 */ /* 0x000fe20000410000 */
[----:B------:R1:W1:Y:S01]  /*4910*/  MUFU.EX2 R152, R17 ;  /* 0x0000001100987308 */ /* 0x0002620000000800 */
[--C-:B------:R-:W-:Y:S01]  /*4920*/  FFMA.FTZ R2, R5, c[0x0][0x29c], -R151.reuse ;  /* 0x0000a70005027a23 */ /* 0x100fe20000010897 */
[----:B------:R-:W-:Y:S01]  /*4930*/  ISETP.LT.OR P6, PT, R147, 0x41, P6 ;  /* 0x000000419300780c */ /* 0x000fe200037c1670 */
[--C-:B------:R-:W-:Y:S01]  /*4940*/  FFMA.FTZ R4, R4, c[0x0][0x29c], -R151.reuse ;  /* 0x0000a70004047a23 */ /* 0x100fe20000010897 */
[----:B------:R-:W-:Y:S01]  /*4950*/  FSEL R32, R138, -INF , !P4 ;  /* 0xff8000008a207808 */ /* 0x000fe20006000000 */
[----:B------:R-:W-:Y:S01]  /*4960*/  FMUL.FTZ R22, R229, R22 ;  /* 0x00000016e5167220 */ /* 0x000fe20000410000 */
[----:B------:R-:W-:Y:S01]  /*4970*/  ISETP.GT.AND P4, PT, R142, 0x60, P0 ;  /* 0x000000608e00780c */ /* 0x000fe20000784270 */
[--C-:B------:R-:W-:Y:S01]  /*4980*/  FADD.FTZ R18, R18, -R0.reuse ;  /* 0x8000000012127221 */ /* 0x100fe20000010000 */
[----:B------:R-:W-:Y:S01]  /*4990*/  F2FP.PACK_AB R134, R134, R154 ;  /* 0x0000009a8686723e */ /* 0x000fe200000000ff */
[--C-:B------:R-:W-:Y:S01]  /*49a0*/  FFMA.FTZ R5, R32, c[0x0][0x29c], -R151.reuse ;  /* 0x0000a70020057a23 */ /* 0x100fe20000010897 */
[----:B------:R-:W-:Y:S01]  /*49b0*/  MUFU.EX2 R153, R2 ;  /* 0x0000000200997308 */ /* 0x000fe20000000800 */
[----:B------:R-:W-:Y:S01]  /*49c0*/  ISETP.LT.OR P4, PT, R147, 0x61, P4 ;  /* 0x000000619300780c */ /* 0x000fe20002781670 */
[----:B------:R-:W-:Y:S01]  /*49d0*/  FMUL.FTZ R18, R162, R18 ;  /* 0x00000012a2127220 */ /* 0x000fe20000410000 */
[----:B------:R-:W-:Y:S01]  /*49e0*/  FSEL R20, R252, -INF , !P5 ;  /* 0xff800000fc147808 */ /* 0x000fe20006800000 */
[----:B------:R-:W-:Y:S01]  /*49f0*/  FMUL.FTZ R21, R163, R21 ;  /* 0x00000015a3157220 */ /* 0x000fe20000410000 */
[----:B------:R-:W-:Y:S01]  /*4a00*/  ISETP.GT.AND P5, PT, R143, RZ, P0 ;  /* 0x000000ff8f00720c */ /* 0x000fe200007a4270 */
[--C-:B------:R-:W-:Y:S02]  /*4a10*/  FADD.FTZ R35, R35, -R0.reuse ;  /* 0x8000000023237221 */ /* 0x100fe40000010000 */
[--C-:B------:R-:W-:Y:S02]  /*4a20*/  FFMA.FTZ R20, R20, c[0x0][0x29c], -R151.reuse ;  /* 0x0000a70014147a23 */ /* 0x100fe40000010897 */
[----:B------:R3:W-:Y:S01]  /*4a30*/  MUFU.EX2 R160, R4 ;  /* 0x0000000400a07308 */ /* 0x0007e20000000800 */
[----:B------:R-:W-:Y:S01]  /*4a40*/  ISETP.LT.OR P5, PT, R145, 0x1, P5 ;  /* 0x000000019100780c */ /* 0x000fe20002fa1670 */
[--C-:B------:R-:W-:Y:S01]  /*4a50*/  FADD.FTZ R34, R34, -R0.reuse ;  /* 0x8000000022227221 */ /* 0x100fe20000010000 */
[----:B-1----:R-:W-:Y:S01]  /*4a60*/  FSEL R17, R251, -INF , !P4 ;  /* 0xff800000fb117808 */ /* 0x002fe20006000000 */
[----:B------:R-:W-:Y:S01]  /*4a70*/  FMUL.FTZ R7, R152, R7 ;  /* 0x0000000798077220 */ /* 0x000fe20000410000 */
[----:B------:R-:W-:Y:S01]  /*4a80*/  ISETP.GT.AND P4, PT, R143, 0x1, P0 ;  /* 0x000000018f00780c */ /* 0x000fe20000784270 */
[----:B------:R-:W-:Y:S02]  /*4a90*/  FMUL.FTZ R34, R157, R34 ;  /* 0x000000229d227220 */ /* 0x000fe40000410000 */
[--C-:B------:R-:W-:Y:S01]  /*4aa0*/  FFMA.FTZ R17, R17, c[0x0][0x29c], -R151.reuse ;  /* 0x0000a70011117a23 */ /* 0x100fe20000010897 */
[----:B------:R-:W-:Y:S01]  /*4ab0*/  ISETP.LT.OR P4, PT, R145, 0x2, P4 ;  /* 0x000000029100780c */ /* 0x000fe20002781670 */
[----:B------:R-:W-:Y:S01]  /*4ac0*/  FMUL.FTZ R32, R7, R6 ;  /* 0x0000000607207220 */ /* 0x000fe20000410000 */
[----:B------:R-:W-:Y:S01]  /*4ad0*/  FSEL R7, R140, -INF , !P5 ;  /* 0xff8000008c077808 */ /* 0x000fe20006800000 */
[----:B------:R-:W1:Y:S01]  /*4ae0*/  MUFU.EX2 R155, R148 ;  /* 0x00000094009b7308 */ /* 0x000e620000000800 */
[----:B------:R-:W-:Y:S01]  /*4af0*/  ISETP.GT.AND P5, PT, R143, 0x40, P0 ;  /* 0x000000408f00780c */ /* 0x000fe200007a4270 */
[----:B------:R-:W-:Y:S02]  /*4b00*/  FADD.FTZ R19, R19, -R0 ;  /* 0x8000000013137221 */ /* 0x000fe40000010000 */
[----:B------:R-:W-:Y:S01]  /*4b10*/  FFMA.FTZ R7, R7, c[0x0][0x29c], -R150 ;  /* 0x0000a70007077a23 */ /* 0x000fe20000010896 */
[----:B------:R-:W-:Y:S01]  /*4b20*/  ISETP.LT.OR P5, PT, R145, 0x41, P5 ;  /* 0x000000419100780c */ /* 0x000fe20002fa1670 */
[----:B------:R-:W-:Y:S04]  /*4b30*/  FADD.FTZ R23, R23, -R0 ;  /* 0x8000000017177221 */ /* 0x000fe80000010000 */
[----:B------:R2:W-:Y:S01]  /*4b40*/  MUFU.EX2 R148, R5 ;  /* 0x0000000500947308 */ /* 0x0005e20000000800 */
[----:B---3--:R-:W-:Y:S02]  /*4b50*/  FSEL R33, R86, -INF , !P3 ;  /* 0xff80000056217808 */ /* 0x008fe40005800000 */
[----:B------:R-:W-:Y:S02]  /*4b60*/  ISETP.GT.AND P3, PT, R142, 0x61, P0 ;  /* 0x000000618e00780c */ /* 0x000fe40000764270 */
[----:B------:R-:W-:Y:S01]  /*4b70*/  FSEL R3, R84, -INF , !P6 ;  /* 0xff80000054037808 */ /* 0x000fe20007000000 */
[--C-:B------:R-:W-:Y:S01]  /*4b80*/  FFMA.FTZ R4, R33, c[0x0][0x29c], -R151.reuse ;  /* 0x0000a70021047a23 */ /* 0x100fe20000010897 */
[----:B------:R-:W-:Y:S02]  /*4b90*/  ISETP.LT.OR P3, PT, R147, 0x62, P3 ;  /* 0x000000629300780c */ /* 0x000fe40001f61670 */
[----:B------:R-:W-:Y:S01]  /*4ba0*/  MOV R33, R139 ;  /* 0x0000008b00217202 */ /* 0x000fe20000000f00 */
[--C-:B------:R-:W-:Y:S01]  /*4bb0*/  FFMA.FTZ R3, R3, c[0x0][0x29c], -R151.reuse ;  /* 0x0000a70003037a23 */ /* 0x100fe20000010897 */
[----:B------:R-:W-:Y:S01]  /*4bc0*/  FSEL R2, R250, -INF , !P3 ;  /* 0xff800000fa027808 */ /* 0x000fe20005800000 */
[----:B------:R-:W-:Y:S01]  /*4bd0*/  FMUL.FTZ R139, R21, R16 ;  /* 0x00000010158b7220 */ /* 0x000fe20000410000 */
[----:B------:R-:W-:Y:S01]  /*4be0*/  ISETP.GT.AND P3, PT, R143, 0x20, P0 ;  /* 0x000000208f00780c */ /* 0x000fe20000764270 */
[----:B------:R3:W2:Y:S01]  /*4bf0*/  MUFU.EX2 R147, R4 ;  /* 0x0000000400937308 */ /* 0x0006a20000000800 */
[----:B------:R-:W-:Y:S01]  /*4c00*/  MOV R21, R133 ;  /* 0x0000008500157202 */ /* 0x000fe20000000f00 */
[----:B------:R-:W-:Y:S01]  /*4c10*/  FFMA.FTZ R151, R2, c[0x0][0x29c], -R151 ;  /* 0x0000a70002977a23 */ /* 0x000fe20000010897 */
[----:B------:R-:W-:Y:S01]  /*4c20*/  ISETP.LT.OR P3, PT, R145, 0x21, P3 ;  /* 0x000000219100780c */ /* 0x000fe20001f61670 */
[----:B------:R-:W-:Y:S01]  /*4c30*/  FFMA.FTZ R2, -R242, R242, 1 ;  /* 0x3f800000f2027423 */ /* 0x000fe200000101f2 */
[----:B------:R-:W-:Y:S01]  /*4c40*/  F2FP.PACK_AB R32, R32, R139 ;  /* 0x0000008b2020723e */ /* 0x000fe200000000ff */
[----:B------:R-:W4:Y:S01]  /*4c50*/  LDL.LU R242, [R1+0x10] ;  /* 0x0000100001f27983 */ /* 0x000f220000300800 */
[C---:B------:R-:W-:Y:S01]  /*4c60*/  ISETP.GT.AND P6, PT, R143.reuse, 0x21, P0 ;  /* 0x000000218f00780c */ /* 0x040fe200007c4270 */
[----:B------:R-:W-:Y:S01]  /*4c70*/  FMUL.FTZ R141, R22, R2 ;  /* 0x00000002168d7220 */ /* 0x000fe20000410000 */
[----:B------:R-:W-:Y:S01]  /*4c80*/  FSEL R16, R156, -INF , !P4 ;  /* 0xff8000009c107808 */ /* 0x000fe20006000000 */
[----:B------:R-:W2:Y:S01]  /*4c90*/  LDS R2, [R85.X4+0xf300] ;  /* 0x00f3000055027984 */ /* 0x000ea20000004800 */
[----:B------:R-:W-:Y:S01]  /*4ca0*/  ISETP.GT.AND P4, PT, R143, 0x41, P0 ;  /* 0x000000418f00780c */ /* 0x000fe20000784270 */
[----:B------:R2:W-:Y:S01]  /*4cb0*/  MUFU.EX2 R159, R3 ;  /* 0x00000003009f7308 */ /* 0x0005e20000000800 */
[C---:B------:R-:W-:Y:S01]  /*4cc0*/  ISETP.LT.OR P6, PT, R145.reuse, 0x22, P6 ;  /* 0x000000229100780c */ /* 0x040fe200037c1670 */
[--C-:B------:R-:W-:Y:S01]  /*4cd0*/  FFMA.FTZ R16, R16, c[0x0][0x29c], -R150.reuse ;  /* 0x0000a70010107a23 */ /* 0x100fe20000010896 */
[----:B------:R-:W-:Y:S01]  /*4ce0*/  ISETP.LT.OR P4, PT, R145, 0x42, P4 ;  /* 0x000000429100780c */ /* 0x000fe20002781670 */
[----:B------:R-:W-:Y:S01]  /*4cf0*/  FMUL.FTZ R139, R158, R23 ;  /* 0x000000179e8b7220 */ /* 0x000fe20000410000 */
[----:B-1----:R-:W-:Y:S02]  /*4d00*/  F2FP.PACK_AB R23, R155, R157 ;  /* 0x0000009d9b17723e */ /* 0x002fe400000000ff */
[----:B--2---:R-:W-:Y:S03]  /*4d10*/  FSEL R5, R161, -INF , !P5 ;  /* 0xff800000a1057808 */ /* 0x004fe60006800000 */
[----:B------:R-:W1:Y:S01]  /*4d20*/  MUFU.EX2 R151, R151 ;  /* 0x0000009700977308 */ /* 0x000e620000000800 */
[----:B---3--:R-:W-:Y:S01]  /*4d30*/  FFMA.FTZ R4, -R246, R246, 1 ;  /* 0x3f800000f6047423 */ /* 0x008fe200000101f6 */
[----:B------:R-:W-:Y:S01]  /*4d40*/  MOV R246, R156 ;  /* 0x0000009c00f67202 */ /* 0x000fe20000000f00 */
[--C-:B------:R-:W-:Y:S01]  /*4d50*/  FFMA.FTZ R136, R5, c[0x0][0x29c], -R150.reuse ;  /* 0x0000a70005887a23 */ /* 0x100fe20000010896 */
[----:B------:R-:W-:Y:S01]  /*4d60*/  FSEL R6, R248, -INF , !P6 ;  /* 0xff800000f8067808 */ /* 0x000fe20007000000 */
[----:B------:R-:W-:Y:S04]  /*4d70*/  FFMA.FTZ R5, -R244, R244, 1 ;  /* 0x3f800000f4057423 */ /* 0x000fe800000101f4 */
[----:B------:R-:W-:Y:S01]  /*4d80*/  FMUL.FTZ R5, R34, R5 ;  /* 0x0000000522057220 */ /* 0x000fe20000410000 */
[----:B------:R2:W-:Y:S01]  /*4d90*/  MUFU.EX2 R146, R16 ;  /* 0x0000001000927308 */ /* 0x0005e20000000800 */
[--C-:B------:R-:W-:Y:S02]  /*4da0*/  FFMA.FTZ R6, R6, c[0x0][0x29c], -R150.reuse ;  /* 0x0000a70006067a23 */ /* 0x100fe40000010896 */
[----:B------:R-:W-:Y:S01]  /*4db0*/  FFMA.FTZ R3, -R245, R245, 1 ;  /* 0x3f800000f5037423 */ /* 0x000fe200000101f5 */
[----:B------:R-:W-:Y:S01]  /*4dc0*/  MOV R245, R140 ;  /* 0x0000008c00f57202 */ /* 0x000fe20000000f00 */
[----:B------:R-:W-:Y:S01]  /*4dd0*/  FMUL.FTZ R140, R18, R4 ;  /* 0x00000004128c7220 */ /* 0x000fe20000410000 */
[----:B------:R-:W-:Y:S02]  /*4de0*/  FSEL R4, R231, -INF , !P4 ;  /* 0xff800000e7047808 */ /* 0x000fe40006000000 */
[----:B------:R-:W-:Y:S02]  /*4df0*/  F2FP.PACK_AB R18, R236, R240 ;  /* 0x000000f0ec12723e */ /* 0x000fe400000000ff */
[----:B------:R-:W-:Y:S01]  /*4e00*/  MOV R236, R33 ;  /* 0x0000002100ec7202 */ /* 0x000fe20000000f00 */
[----:B------:R-:W-:Y:S01]  /*4e10*/  FFMA.FTZ R137, R4, c[0x0][0x29c], -R150 ;  /* 0x0000a70004897a23 */ /* 0x000fe20000010896 */
[----:B------:R3:W1:Y:S01]  /*4e20*/  MUFU.EX2 R156, R20 ;  /* 0x00000014009c7308 */ /* 0x0006620000000800 */
[----:B------:R-:W-:Y:S01]  /*4e30*/  FFMA.FTZ R4, -R243, R243, 1 ;  /* 0x3f800000f3047423 */ /* 0x000fe200000101f3 */
[----:B------:R-:W-:Y:S02]  /*4e40*/  F2FP.PACK_AB R33, R149, R232 ;  /* 0x000000e89521723e */ /* 0x000fe400000000ff */
[----:B------:R-:W-:Y:S01]  /*4e50*/  FSEL R133, R247, -INF , !P3 ;  /* 0xff800000f7857808 */ /* 0x000fe20005800000 */
[--C-:B------:R-:W-:Y:S01]  /*4e60*/  FADD.FTZ R8, R8, -R2.reuse ;  /* 0x8000000208087221 */ /* 0x100fe20000010000 */
[----:B------:R-:W-:Y:S01]  /*4e70*/  ISETP.GT.AND P3, PT, R143, 0x60, P0 ;  /* 0x000000608f00780c */ /* 0x000fe20000764270 */
[----:B------:R-:W-:Y:S01]  /*4e80*/  FADD.FTZ R13, R13, -R2 ;  /* 0x800000020d0d7221 */ /* 0x000fe20000010000 */
[----:B------:R-:W-:Y:S01]  /*4e90*/  ISETP.GT.AND P0, PT, R143, 0x61, P0 ;  /* 0x000000618f00780c */ /* 0x000fe20000704270 */
[----:B------:R-:W-:Y:S01]  /*4ea0*/  FFMA.FTZ R133, R133, c[0x0][0x29c], -R150 ;  /* 0x0000a70085857a23 */ /* 0x000fe20000010896 */
[C---:B------:R-:W-:Y:S01]  /*4eb0*/  ISETP.LT.OR P3, PT, R145.reuse, 0x61, P3 ;  /* 0x000000619100780c */ /* 0x040fe20001f61670 */
[----:B------:R-:W-:Y:S01]  /*4ec0*/  FMUL.FTZ R8, R160, R8 ;  /* 0x00000008a0087220 */ /* 0x000fe20000410000 */
[----:B------:R-:W-:Y:S01]  /*4ed0*/  ISETP.LT.OR P0, PT, R145, 0x62, P0 ;  /* 0x000000629100780c */ /* 0x000fe20000701670 */
[----:B------:R-:W-:Y:S01]  /*4ee0*/  MUFU.EX2 R144, R133 ;  /* 0x0000008500907308 */ /* 0x000fe20000000800 */
[----:B------:R-:W-:Y:S01]  /*4ef0*/  MOV R143, R138 ;  /* 0x0000008a008f7202 */ /* 0x000fe20000000f00 */
[----:B------:R-:W-:Y:S01]  /*4f00*/  FMUL.FTZ R13, R147, R13 ;  /* 0x0000000d930d7220 */ /* 0x000fe20000410000 */
[----:B------:R-:W-:Y:S01]  /*4f10*/  FSEL R0, R241, -INF , !P0 ;  /* 0xff800000f1007808 */ /* 0x000fe20004000000 */
[--C-:B------:R-:W-:Y:S01]  /*4f20*/  FADD.FTZ R12, R12, -R2.reuse ;  /* 0x800000020c0c7221 */ /* 0x100fe20000010000 */
[----:B--2---:R-:W-:Y:S01]  /*4f30*/  F2FP.PACK_AB R16, R153, R160 ;  /* 0x000000a09910723e */ /* 0x004fe200000000ff */
[--C-:B------:R-:W-:Y:S02]  /*4f40*/  FADD.FTZ R28, R28, -R2.reuse ;  /* 0x800000021c1c7221 */ /* 0x100fe40000010000 */
[----:B------:R-:W-:Y:S02]  /*4f50*/  FMUL.FTZ R12, R148, R12 ;  /* 0x0000000c940c7220 */ /* 0x000fe40000410000 */
[----:B------:R2:W2:Y:S01]  /*4f60*/  MUFU.EX2 R145, R17 ;  /* 0x0000001100917308 */ /* 0x0004a20000000800 */
[--C-:B------:R-:W-:Y:S01]  /*4f70*/  FADD.FTZ R29, R29, -R2.reuse ;  /* 0x800000021d1d7221 */ /* 0x100fe20000010000 */
[----:B---3--:R-:W-:Y:S01]  /*4f80*/  F2FP.PACK_AB R20, R158, R229 ;  /* 0x000000e59e14723e */ /* 0x008fe200000000ff */
[--C-:B------:R-:W-:Y:S02]  /*4f90*/  FADD.FTZ R24, R24, -R2.reuse ;  /* 0x8000000218187221 */ /* 0x100fe40000010000 */
[----:B-1----:R-:W-:Y:S02]  /*4fa0*/  FMUL.FTZ R29, R151, R29 ;  /* 0x0000001d971d7220 */ /* 0x002fe40000410000 */
[--C-:B------:R-:W-:Y:S02]  /*4fb0*/  FADD.FTZ R25, R25, -R2.reuse ;  /* 0x8000000219197221 */ /* 0x100fe40000010000 */
[----:B------:R-:W-:Y:S01]  /*4fc0*/  FADD.FTZ R9, R9, -R2 ;  /* 0x8000000209097221 */ /* 0x000fe20000010000 */
[----:B------:R-:W-:Y:S01]  /*4fd0*/  MUFU.EX2 R137, R137 ;  /* 0x0000008900897308 */ /* 0x000fe20000000800 */
[----:B------:R-:W-:Y:S02]  /*4fe0*/  FFMA.FTZ R2, -R250, R250, 1 ;  /* 0x3f800000fa027423 */ /* 0x000fe400000101fa */
[----:B------:R-:W-:Y:S02]  /*4ff0*/  FMUL.FTZ R9, R153, R9 ;  /* 0x0000000999097220 */ /* 0x000fe40000410000 */
[----:B------:R-:W-:Y:S02]  /*5000*/  FMUL.FTZ R2, R29, R2 ;  /* 0x000000021d027220 */ /* 0x000fe40000410000 */
[----:B------:R-:W-:Y:S01]  /*5010*/  FMUL.FTZ R25, R156, R25 ;  /* 0x000000199c197220 */ /* 0x000fe20000410000 */
[----:B--2---:R-:W-:Y:S02]  /*5020*/  F2FP.PACK_AB R17, R152, R163 ;  /* 0x000000a39811723e */ /* 0x004fe400000000ff */
[----:B------:R1:W-:Y:S02]  /*5030*/  MUFU.EX2 R152, R7 ;  /* 0x0000000700987308 */ /* 0x0003e40000000800 */
[----:B-1----:R-:W-:Y:S04]  /*5040*/  FMUL.FTZ R7, R155, R35 ;  /* 0x000000239b077220 */ /* 0x002fe80000410000 */
[----:B------:R-:W-:Y:S01]  /*5050*/  FMUL.FTZ R4, R7, R4 ;  /* 0x0000000407047220 */ /* 0x000fe20000410000 */
[----:B------:R-:W-:Y:S04]  /*5060*/  F2FP.PACK_AB R7, R147, R148 ;  /* 0x000000949307723e */ /* 0x000fe800000000ff */
[----:B------:R-:W-:Y:S01]  /*5070*/  F2FP.PACK_AB R34, R4, R5 ;  /* 0x000000050422723e */ /* 0x000fe200000000ff */
[----:B------:R-:W-:Y:S02]  /*5080*/  FFMA.FTZ R4, -R143, R143, 1 ;  /* 0x3f8000008f047423 */ /* 0x000fe4000001018f */
[----:B------:R1:W-:Y:S01]  /*5090*/  MUFU.EX2 R143, R136 ;  /* 0x00000088008f7308 */ /* 0x0003e20000000800 */
[C---:B----4-:R-:W-:Y:S01]  /*50a0*/  FMUL.FTZ R19, R242.reuse, R19 ;  /* 0x00000013f2137220 */ /* 0x050fe20000410000 */
[----:B------:R-:W-:Y:S02]  /*50b0*/  F2FP.PACK_AB R22, R242, R162 ;  /* 0x000000a2f216723e */ /* 0x000fe400000000ff */
[----:B------:R-:W-:Y:S01]  /*50c0*/  MOV R242, R21 ;  /* 0x0000001500f27202 */ /* 0x000fe20000000f00 */
[----:B------:R-:W-:Y:S01]  /*50d0*/  FMUL.FTZ R142, R19, R3 ;  /* 0x00000003138e7220 */ /* 0x000fe20000410000 */
[----:B------:R-:W-:Y:S02]  /*50e0*/  FSEL R3, R230, -INF , !P3 ;  /* 0xff800000e6037808 */ /* 0x000fe40005800000 */
[----:B------:R-:W-:Y:S01]  /*50f0*/  F2FP.PACK_AB R21, R234, R238 ;  /* 0x000000eeea15723e */ /* 0x000fe200000000ff */
[----:B------:R-:W-:Y:S01]  /*5100*/  FFMA.FTZ R5, -R242, R242, 1 ;  /* 0x3f800000f2057423 */ /* 0x000fe200000101f2 */
[----:B------:R-:W-:Y:S01]  /*5110*/  F2FP.PACK_AB R35, R142, R140 ;  /* 0x0000008c8e23723e */ /* 0x000fe200000000ff */
[--C-:B------:R-:W-:Y:S01]  /*5120*/  FFMA.FTZ R138, R3, c[0x0][0x29c], -R150.reuse ;  /* 0x0000a700038a7a23 */ /* 0x100fe20000010896 */
[----:B------:R-:W-:Y:S01]  /*5130*/  F2FP.PACK_AB R3, R235, R239 ;  /* 0x000000efeb03723e */ /* 0x000fe200000000ff */
[----:B------:R-:W-:Y:S01]  /*5140*/  FFMA.FTZ R150, R0, c[0x0][0x29c], -R150 ;  /* 0x0000a70000967a23 */ /* 0x000fe20000010896 */
[----:B------:R2:W3:Y:S01]  /*5150*/  MUFU.EX2 R142, R6 ;  /* 0x00000006008e7308 */ /* 0x0004e20000000800 */
[----:B------:R-:W-:Y:S01]  /*5160*/  FFMA.FTZ R0, -R249, R249, 1 ;  /* 0x3f800000f9007423 */ /* 0x000fe200000101f9 */
[----:B------:R-:W-:Y:S01]  /*5170*/  F2FP.PACK_AB R19, R233, R237 ;  /* 0x000000ede913723e */ /* 0x000fe200000000ff */
[----:B------:R-:W-:Y:S01]  /*5180*/  FMUL.FTZ R140, R9, R5 ;  /* 0x00000005098c7220 */ /* 0x000fe20000410000 */
[----:B------:R-:W-:Y:S01]  /*5190*/  F2FP.PACK_AB R5, R151, R145 ;  /* 0x000000919705723e */ /* 0x000fe200000000ff */
[----:B------:R-:W-:Y:S02]  /*51a0*/  FMUL.FTZ R0, R139, R0 ;  /* 0x000000008b007220 */ /* 0x000fe40000410000 */
[----:B------:R-:W-:Y:S01]  /*51b0*/  FMUL.FTZ R139, R12, R4 ;  /* 0x000000040c8b7220 */ /* 0x000fe20000410000 */
[----:B------:R-:W-:Y:S01]  /*51c0*/  F2FP.PACK_AB R4, R156, R159 ;  /* 0x0000009f9c04723e */ /* 0x000fe200000000ff */
[----:B------:R-:W-:Y:S01]  /*51d0*/  FMUL.FTZ R12, R145, R28 ;  /* 0x0000001c910c7220 */ /* 0x000fe20000410000 */
[----:B------:R-:W-:Y:S01]  /*51e0*/  F2FP.PACK_AB R133, R0, R141 ;  /* 0x0000008d0085723e */ /* 0x000fe200000000ff */
[----:B------:R-:W-:Y:S01]  /*51f0*/  FFMA.FTZ R0, -R236, R236, 1 ;  /* 0x3f800000ec007423 */ /* 0x000fe200000101ec */
[----:B------:R-:W4:Y:S01]  /*5200*/  MUFU.EX2 R138, R138 ;  /* 0x0000008a008a7308 */ /* 0x000f220000000800 */
[----:B------:R-:W-:Y:S02]  /*5210*/  FFMA.FTZ R9, -R84, R84, 1 ;  /* 0x3f80000054097423 */ /* 0x000fe40000010154 */
[----:B------:R-:W-:Y:S02]  /*5220*/  FMUL.FTZ R141, R8, R0 ;  /* 0x00000000088d7220 */ /* 0x000fe40000410000 */
[----:B------:R-:W-:Y:S02]  /*5230*/  FFMA.FTZ R0, -R86, R86, 1 ;  /* 0x3f80000056007423 */ /* 0x000fe40000010156 */
[----:B------:R4:W5:Y:S01]  /*5240*/  LDL.LU R86, [R1+0x90] ;  /* 0x0000900001567983 */ /* 0x0009620000300800 */
[----:B------:R-:W-:Y:S02]  /*5250*/  FFMA.FTZ R8, -R252, R252, 1 ;  /* 0x3f800000fc087423 */ /* 0x000fe400000101fc */
[----:B-1----:R-:W-:Y:S01]  /*5260*/  FMUL.FTZ R136, R13, R0 ;  /* 0x000000000d887220 */ /* 0x002fe20000410000 */
[----:B------:R-:W1:Y:S01]  /*5270*/  MUFU.EX2 R150, R150 ;  /* 0x0000009600967308 */ /* 0x000e620000000800 */
[----:B------:R1:W4:Y:S01]  /*5280*/  LDS R0, [R85.X4+0xf320] ;  /* 0x00f3200055007984 */ /* 0x0003220000004800 */
[----:B--2---:R-:W-:Y:S02]  /*5290*/  FFMA.FTZ R6, -R251, R251, 1 ;  /* 0x3f800000fb067423 */ /* 0x004fe400000101fb */
[----:B------:R-:W-:Y:S01]  /*52a0*/  FMUL.FTZ R13, R159, R24 ;  /* 0x000000189f0d7220 */ /* 0x000fe20000410000 */
[----:B------:R-:W-:Y:S01]  /*52b0*/  STS [R227+0xf480], R18 ;  /* 0x00f48012e3007388 */ /* 0x000fe20000000800 */
[----:B------:R-:W-:Y:S01]  /*52c0*/  FMUL.FTZ R12, R12, R6 ;  /* 0x000000060c0c7220 */ /* 0x000fe20000410000 */
[----:B------:R-:W-:Y:S01]  /*52d0*/  F2FP.PACK_AB R6, R140, R141 ;  /* 0x0000008d8c06723e */ /* 0x000fe200000000ff */
[----:B------:R-:W-:Y:S01]  /*52e0*/  FMUL.FTZ R13, R13, R9 ;  /* 0x000000090d0d7220 */ /* 0x000fe20000410000 */
[----:B------:R-:W-:Y:S01]  /*52f0*/  STS [R227+0xf880], R17 ;  /* 0x00f88011e3007388 */ /* 0x000fe20000000800 */
[----:B------:R-:W-:Y:S01]  /*5300*/  F2FP.PACK_AB R9, R136, R139 ;  /* 0x0000008b8809723e */ /* 0x000fe200000000ff */
[----:B------:R-:W-:Y:S01]  /*5310*/  FMUL.FTZ R8, R25, R8 ;  /* 0x0000000819087220 */ /* 0x000fe20000410000 */
[----:B------:R-:W-:Y:S01]  /*5320*/  F2FP.PACK_AB R12, R2, R12 ;  /* 0x0000000c020c723e */ /* 0x000fe200000000ff */
[----:B------:R2:W-:Y:S01]  /*5330*/  STS [R228], R3 ;  /* 0x00000003e4007388 */ /* 0x0005e20000000800 */
[----:B---3--:R-:W-:Y:S02]  /*5340*/  F2FP.PACK_AB R2, R142, R144 ;  /* 0x000000908e02723e */ /* 0x008fe400000000ff */
[----:B------:R-:W-:Y:S01]  /*5350*/  F2FP.PACK_AB R8, R8, R13 ;  /* 0x0000000d0808723e */ /* 0x000fe200000000ff */
[----:B------:R-:W-:Y:S04]  /*5360*/  STS [R228+0x400], R22 ;  /* 0x00040016e4007388 */ /* 0x000fe80000000800 */
[----:B------:R-:W-:Y:S04]  /*5370*/  STS [R227+0x10480], R16 ;  /* 0x01048010e3007388 */ /* 0x000fe80000000800 */
[----:B-1----:R1:W5:Y:S04]  /*5380*/  LDL.LU R85, [R1+0x8c] ;  /* 0x00008c0001557983 */ /* 0x0023680000300800 */
[----:B------:R1:W5:Y:S01]  /*5390*/  LDL.LU R84, [R1+0x88] ;  /* 0x0000880001547983 */ /* 0x0003620000300800 */
[----:B--2---:R-:W-:Y:S01]  /*53a0*/  F2FP.PACK_AB R3, R146, R152 ;  /* 0x000000989203723e */ /* 0x004fe200000000ff */
[--C-:B----4-:R-:W-:Y:S04]  /*53b0*/  FADD.FTZ R10, R10, -R0.reuse ;  /* 0x800000000a0a7221 */ /* 0x110fe80000010000 */
        /* <DEDUP_REMOVED lines=17> */
[----:B------:R-:W-:Y:S01]  /*54d0*/  FMUL.FTZ R30, R138, R30 ;  /* 0x0000001e8a1e7220 */ /* 0x000fe20000410000 */
[----:B------:R-:W-:Y:S01]  /*54e0*/  STS [R228+0x2400], R23 ;  /* 0x00240017e4007388 */ /* 0x000fe20000000800 */
[----:B--2---:R-:W-:Y:S02]  /*54f0*/  FFMA.FTZ R3, -R246, R246, 1 ;  /* 0x3f800000f6037423 */ /* 0x004fe400000101f6 */
[----:B------:R-:W-:Y:S01]  /*5500*/  FMUL.FTZ R31, R150, R31 ;  /* 0x0000001f961f7220 */ /* 0x000fe20000410000 */
[----:B------:R2:W-:Y:S01]  /*5510*/  STS [R227+0x12480], R4 ;  /* 0x01248004e3007388 */ /* 0x0005e20000000800 */
[----:B---3--:R-:W-:Y:S01]  /*5520*/  F2FP.PACK_AB R2, R137, R143 ;  /* 0x0000008f8902723e */ /* 0x008fe200000000ff */
[----:B----4-:R-:W-:Y:S04]  /*5530*/  FMUL.FTZ R7, R146, R11 ;  /* 0x0000000b92077220 */ /* 0x010fe80000410000 */
[----:B------:R3:W-:Y:S01]  /*5540*/  STS [R227+0x12880], R2 ;  /* 0x01288002e3007388 */ /* 0x0007e20000000800 */
[----:B------:R-:W-:Y:S03]  /*5550*/  FMUL.FTZ R7, R7, R3 ;  /* 0x0000000307077220 */ /* 0x000fe60000410000 */
[----:B------:R4:W-:Y:S01]  /*5560*/  STS [R228+0x3000], R5 ;  /* 0x00300005e4007388 */ /* 0x0009e20000000800 */
[----:B------:R-:W-:Y:S04]  /*5570*/  FFMA.FTZ R3, -R248, R248, 1 ;  /* 0x3f800000f8037423 */ /* 0x000fe800000101f8 */
[----:B------:R-:W-:Y:S02]  /*5580*/  FMUL.FTZ R3, R15, R3 ;  /* 0x000000030f037220 */ /* 0x000fe40000410000 */
[----:B--2---:R-:W-:Y:S04]  /*5590*/  FFMA.FTZ R4, -R247, R247, 1 ;  /* 0x3f800000f7047423 */ /* 0x004fe800000101f7 */
[----:B------:R-:W-:Y:S02]  /*55a0*/  FMUL.FTZ R4, R14, R4 ;  /* 0x000000040e047220 */ /* 0x000fe40000410000 */
[----:B---3--:R-:W-:Y:S03]  /*55b0*/  FFMA.FTZ R2, -R245, R245, 1 ;  /* 0x3f800000f5027423 */ /* 0x008fe600000101f5 */
[----:B------:R-:W-:Y:S01]  /*55c0*/  F2FP.PACK_AB R4, R3, R4 ;  /* 0x000000040304723e */ /* 0x000fe200000000ff */
[----:B------:R-:W-:Y:S01]  /*55d0*/  FMUL.FTZ R10, R10, R2 ;  /* 0x000000020a0a7220 */ /* 0x000fe20000410000 */
[----:B------:R-:W-:Y:S01]  /*55e0*/  F2FP.PACK_AB R2, R150, R138 ;  /* 0x0000008a9602723e */ /* 0x000fe200000000ff */
[----:B----4-:R-:W-:Y:S02]  /*55f0*/  FFMA.FTZ R5, -R231, R231, 1 ;  /* 0x3f800000e7057423 */ /* 0x010fe400000101e7 */
[----:B------:R-:W-:Y:S02]  /*5600*/  FFMA.FTZ R3, -R230, R230, 1 ;  /* 0x3f800000e6037423 */ /* 0x000fe400000101e6 */
[----:B------:R2:W-:Y:S04]  /*5610*/  STS [R228+0x3400], R2 ;  /* 0x00340002e4007388 */ /* 0x0005e80000000800 */
[----:B------:R-:W-:Y:S01]  /*5620*/  BAR.SYNC.DEFER_BLOCKING 0x0 ;  /* 0x0000000000007b1d */ /* 0x000fe20000010000 */
[----:B--2---:R-:W-:Y:S01]  /*5630*/  F2FP.PACK_AB R2, R7, R10 ;  /* 0x0000000a0702723e */ /* 0x004fe200000000ff */
        /* <DEDUP_REMOVED lines=19> */
[----:B--2---:R-:W-:Y:S02]  /*5770*/  F2FP.PACK_AB R2, R0, R5 ;  /* 0x000000050002723e */ /* 0x004fe400000000ff */
[----:B------:R-:W-:Y:S01]  /*5780*/  SHF.L.U32 R0, R221, 0x1, RZ ;  /* 0x00000001dd007819 */ /* 0x000fe200000006ff */
[----:B------:R-:W-:Y:S04]  /*5790*/  STS [R228+0x6400], R34 ;  /* 0x00640022e4007388 */ /* 0x000fe80000000800 */
[----:B------:R-:W-:Y:S04]  /*57a0*/  STS [R227+0x16480], R8 ;  /* 0x01648008e3007388 */ /* 0x000fe80000000800 */
[----:B------:R-:W-:Y:S04]  /*57b0*/  STS [R227+0x16880], R3 ;  /* 0x01688003e3007388 */ /* 0x000fe80000000800 */
[----:B------:R-:W-:Y:S04]  /*57c0*/  STS [R228+0x7000], R12 ;  /* 0x0070000ce4007388 */ /* 0x000fe80000000800 */
[----:B------:R-:W-:Y:S04]  /*57d0*/  STS [R228+0x7400], R2 ;  /* 0x00740002e4007388 */ /* 0x000fe80000000800 */
[----:B------:R-:W-:Y:S08]  /*57e0*/  LDSM.16.MT88.4 R4, [R213+0xf480] ;  /* 0x00f48000d504783b */ /* 0x000ff00000004200 */
[----:B------:R-:W2:Y:S08]  /*57f0*/  LDSM.16.MT88.4 R8, [R0+0xc080] ;  /* 0x00c080000008783b */ /* 0x000eb00000004200 */
[----:B------:R-:W3:Y:S08]  /*5800*/  LDSM.16.MT88.4 R12, [R213+0x11480] ;  /* 0x01148000d50c783b */ /* 0x000ef00000004200 */
[----:B------:R-:W4:Y:S08]  /*5810*/  LDSM.16.MT88.4 R16, [R0+0xd080] ;  /* 0x00d080000010783b */ /* 0x000f300000004200 */
[----:B------:R-:W1:Y:S08]  /*5820*/  LDSM.16.MT88.4 R20, [R0+0xe080] ;  /* 0x00e080000014783b */ /* 0x000e700000004200 */
[----:B------:R-:W-:Y:S01]  /*5830*/  LDSM.16.MT88.4 R24, [R213+0xfc80] ;  /* 0x00fc8000d518783b */ /* 0x000fe20000004200 */
[-C--:B--2---:R-:W-:Y:S07]  /*5840*/  HMMA.16816.F32 R36, R4, R8.reuse, R36 ;  /* 0x000000080424723c */ /* 0x084fee0000001824 */
[----:B------:R-:W2:Y:S01]  /*5850*/  LDSM.16.MT88.4 R28, [R0+0xc480] ;  /* 0x00c48000001c783b */ /* 0x000ea20000004200 */
[C---:B---3--:R-:W-:Y:S07]  /*5860*/  HMMA.16816.F32 R40, R12.reuse, R8, R40 ;  /* 0x000000080c28723c */ /* 0x048fee0000001828 */
[----:B------:R-:W3:Y:S01]  /*5870*/  LDSM.16.MT88.4 R32, [R213+0x11c80] ;  /* 0x011c8000d520783b */ /* 0x000ee20000004200 */
[-C--:B------:R-:W-:Y:S07]  /*5880*/  HMMA.16816.F32 R44, R12, R10.reuse, R44 ;  /* 0x0000000a0c2c723c */ /* 0x080fee000000182c */
[----:B------:R-:W1:Y:S01]  /*5890*/  LDSM.16.MT88.4 R132, [R0+0xd480] ;  /* 0x00d480000084783b */ /* 0x000e620000004200 */
[C---:B------:R-:W-:Y:S07]  /*58a0*/  HMMA.16816.F32 R48, R4.reuse, R10, R48 ;  /* 0x0000000a0430723c */ /* 0x040fee0000001830 */
[----:B------:R-:W2:Y:S01]  /*58b0*/  LDSM.16.MT88.4 R8, [R0+0xe480] ;  /* 0x00e480000008783b */ /* 0x000ea20000004200 */
[-C--:B----4-:R-:W-:Y:S07]  /*58c0*/  HMMA.16816.F32 R52, R4, R16.reuse, R52 ;  /* 0x000000100434723c */ /* 0x090fee0000001834 */
[----:B------:R-:W-:Y:S01]  /*58d0*/  LDSM.16.MT88.4 R136, [R213+0x10c80] ;  /* 0x010c8000d588783b */ /* 0x000fe20000004200 */
[C---:B------:R-:W-:Y:S07]  /*58e0*/  HMMA.16816.F32 R56, R12.reuse, R16, R56 ;  /* 0x000000100c38723c */ /* 0x040fee0000001838 */
[----:B------:R-:W-:Y:S01]  /*58f0*/  LDSM.16.MT88.4 R140, [R0+0xcc80] ;  /* 0x00cc8000008c783b */ /* 0x000fe20000004200 */
[-C--:B------:R-:W-:Y:S08]  /*5900*/  HMMA.16816.F32 R60, R12, R18.reuse, R60 ;  /* 0x000000120c3c723c */ /* 0x080ff0000000183c */
[C---:B------:R-:W-:Y:S01]  /*5910*/  HMMA.16816.F32 R64, R4.reuse, R18, R64 ;  /* 0x000000120440723c */ /* 0x040fe20000001840 */
[----:B------:R-:W-:Y:S07]  /*5920*/  LDSM.16.MT88.4 R16, [R0+0xc880] ;  /* 0x00c880000010783b */ /* 0x000fee0000004200 */
[-C--:B-1----:R-:W-:Y:S08]  /*5930*/  HMMA.16816.F32 R68, R4, R20.reuse, R68 ;  /* 0x000000140444723c */ /* 0x082ff00000001844 */
[C---:B------:R-:W-:Y:S08]  /*5940*/  HMMA.16816.F32 R72, R12.reuse, R20, R72 ;  /* 0x000000140c48723c */ /* 0x040ff00000001848 */
[-C--:B------:R-:W-:Y:S01]  /*5950*/  HMMA.16816.F32 R76, R12, R22.reuse, R76 ;  /* 0x000000160c4c723c */ /* 0x080fe2000000184c */
[----:B------:R-:W1:Y:S07]  /*5960*/  LDSM.16.MT88.4 R12, [R213+0x10480] ;  /* 0x01048000d50c783b */ /* 0x000e6e0000004200 */
[----:B------:R-:W-:Y:S01]  /*5970*/  HMMA.16816.F32 R80, R4, R22, R80 ;  /* 0x000000160450723c */ /* 0x000fe20000001850 */
[----:B------:R-:W4:Y:S07]  /*5980*/  LDSM.16.MT88.4 R4, [R213+0x12480] ;  /* 0x01248000d504783b */ /* 0x000f2e0000004200 */
[-C--:B--2---:R-:W-:Y:S01]  /*5990*/  HMMA.16816.F32 R36, R24, R28.reuse, R36 ;  /* 0x0000001c1824723c */ /* 0x084fe20000001824 */
[----:B------:R-:W2:Y:S07]  /*59a0*/  LDSM.16.MT88.4 R20, [R0+0xd880] ;  /* 0x00d880000014783b */ /* 0x000eae0000004200 */
[C---:B---3--:R-:W-:Y:S08]  /*59b0*/  HMMA.16816.F32 R40, R32.reuse, R28, R40 ;  /* 0x0000001c2028723c */ /* 0x048ff00000001828 */
[-C--:B------:R-:W-:Y:S08]  /*59c0*/  HMMA.16816.F32 R44, R32, R30.reuse, R44 ;  /* 0x0000001e202c723c */ /* 0x080ff0000000182c */
[C---:B------:R-:W-:Y:S01]  /*59d0*/  HMMA.16816.F32 R48, R24.reuse, R30, R48 ;  /* 0x0000001e1830723c */ /* 0x040fe20000001830 */
[----:B------:R-:W3:Y:S07]  /*59e0*/  LDSM.16.MT88.4 R28, [R0+0xe880] ;  /* 0x00e88000001c783b */ /* 0x000eee0000004200 */
[-C--:B------:R-:W-:Y:S08]  /*59f0*/  HMMA.16816.F32 R52, R24, R132.reuse, R52 ;  /* 0x000000841834723c */ /* 0x080ff00000001834 */
[C---:B------:R-:W-:Y:S08]  /*5a00*/  HMMA.16816.F32 R56, R32.reuse, R132, R56 ;  /* 0x000000842038723c */ /* 0x040ff00000001838 */
[-C--:B------:R-:W-:Y:S08]  /*5a10*/  HMMA.16816.F32 R60, R32, R134.reuse, R60 ;  /* 0x00000086203c723c */ /* 0x080ff0000000183c */
[C---:B------:R-:W-:Y:S01]  /*5a20*/  HMMA.16816.F32 R64, R24.reuse, R134, R64 ;  /* 0x000000861840723c */ /* 0x040fe20000001840 */
[----:B------:R-:W2:Y:S07]  /*5a30*/  LDSM.16.MT88.4 R132, [R213+0x12c80] ;  /* 0x012c8000d584783b */ /* 0x000eae0000004200 */
[-C--:B------:R-:W-:Y:S08]  /*5a40*/  HMMA.16816.F32 R68, R24, R8.reuse, R68 ;  /* 0x000000081844723c */ /* 0x080ff00000001844 */
[C---:B------:R-:W-:Y:S08]  /*5a50*/  HMMA.16816.F32 R72, R32.reuse, R8, R72 ;  /* 0x000000082048723c */ /* 0x040ff00000001848 */
[-C--:B------:R-:W-:Y:S08]  /*5a60*/  HMMA.16816.F32 R76, R32, R10.reuse, R76 ;  /* 0x0000000a204c723c */ /* 0x080ff0000000184c */
[----:B------:R-:W-:Y:S01]  /*5a70*/  HMMA.16816.F32 R80, R24, R10, R80 ;  /* 0x0000000a1850723c */ /* 0x000fe20000001850 */
[----:B------:R-:W3:Y:S07]  /*5a80*/  LDSM.16.MT88.4 R8, [R0+0xdc80] ;  /* 0x00dc80000008783b */ /* 0x000eee0000004200 */
[-C--:B-1----:R-:W-:Y:S08]  /*5a90*/  HMMA.16816.F32 R36, R12, R16.reuse, R36 ;  /* 0x000000100c24723c */ /* 0x082ff00000001824 */
[C---:B----4-:R-:W-:Y:S08]  /*5aa0*/  HMMA.16816.F32 R40, R4.reuse, R16, R40 ;  /* 0x000000100428723c */ /* 0x050ff00000001828 */
[-C--:B------:R-:W-:Y:S08]  /*5ab0*/  HMMA.16816.F32 R44, R4, R18.reuse, R44 ;  /* 0x00000012042c723c */ /* 0x080ff0000000182c */
[C---:B------:R-:W-:Y:S01]  /*5ac0*/  HMMA.16816.F32 R48, R12.reuse, R18, R48 ;  /* 0x000000120c30723c */ /* 0x040fe20000001830 */
[----:B------:R-:W1:Y:S07]  /*5ad0*/  LDSM.16.MT88.4 R16, [R0+0xec80] ;  /* 0x00ec80000010783b */ /* 0x000e6e0000004200 */
[-C--:B--2---:R-:W-:Y:S01]  /*5ae0*/  HMMA.16816.F32 R52, R12, R20.reuse, R52 ;  /* 0x000000140c34723c */ /* 0x084fe20000001834 */
[----:B------:R-:W-:Y:S07]  /*5af0*/  BAR.SYNC.DEFER_BLOCKING 0x0 ;  /* 0x0000000000007b1d */ /* 0x000fee0000010000 */
[C---:B------:R-:W-:Y:S08]  /*5b00*/  HMMA.16816.F32 R56, R4.reuse, R20, R56 ;  /* 0x000000140438723c */ /* 0x040ff00000001838 */
[-C--:B------:R-:W-:Y:S08]  /*5b10*/  HMMA.16816.F32 R60, R4, R22.reuse, R60 ;  /* 0x00000016043c723c */ /* 0x080ff0000000183c */
[C---:B------:R-:W-:Y:S01]  /*5b20*/  HMMA.16816.F32 R64, R12.reuse, R22, R64 ;  /* 0x000000160c40723c */ /* 0x040fe20000001840 */
[----:B------:R2:W4:Y:S06]  /*5b30*/  LDSM.16.MT88.2 R2, [R212] ;  /* 0x00000000d402783b */ /* 0x00052c0000004100 */
[----:B------:R2:W1:Y:S01]  /*5b40*/  LDSM.16.MT88.2 R148, [R212+0x2400] ;  /* 0x00240000d494783b */ /* 0x0004620000004100 */
[-C--:B---3--:R-:W-:Y:S05]  /*5b50*/  HMMA.16816.F32 R68, R12, R28.reuse, R68 ;  /* 0x0000001c0c44723c */ /* 0x088fea0000001844 */
[----:B------:R2:W3:Y:S03]  /*5b60*/  LDSM.16.MT88.2 R150, [R212+0x4400] ;  /* 0x00440000d496783b */ /* 0x0004e60000004100 */
        /* <DEDUP_REMOVED lines=18> */
[-C--:B-1----:R-:W-:Y:S08]  /*5c90*/  HMMA.16816.F32 R68, R136, R16.reuse, R68 ;  /* 0x000000108844723c */ /* 0x082ff00000001844 */
[C---:B------:R-:W-:Y:S08]  /*5ca0*/  HMMA.16816.F32 R72, R132.reuse, R16, R72 ;  /* 0x000000108448723c */ /* 0x040ff00000001848 */
[-C--:B------:R-:W-:Y:S08]  /*5cb0*/  HMMA.16816.F32 R76, R132, R18.reuse, R76 ;  /* 0x00000012844c723c */ /* 0x080ff0000000184c */
[----:B------:R-:W-:Y:S01]  /*5cc0*/  HMMA.16816.F32 R80, R136, R18, R80 ;  /* 0x000000128850723c */ /* 0x000fe20000001850 */
[----:B------:R-:W-:-:S07]  /*5cd0*/  @P2 BRA `(.L_x_239) ;  /* 0x0000033000002947 */ /* 0x000fce0003800000 */
[----:B--234-:R-:W2:Y:S01]  /*5ce0*/  LDL.64 R240, [R1+0x50] ;  /* 0x0000500001f07983 */ /* 0x01cea20000100a00 */
        /* <DEDUP_REMOVED lines=50> */
.L_x_239:
[-C--:B-1234-:R-:W-:Y:S01]  /*6010*/  HMMA.16816.F32 R4, R20, R2.reuse, RZ ;  /* 0x000000021404723c */ /* 0x09efe200000018ff */
        /* <DEDUP_REMOVED lines=240> */
.L_x_221:
[----:B------:R-:W-:Y:S05]  /*6f20*/  @P1 EXIT ;  /* 0x000000000000194d */ /* 0x000fea0003800000 */
[----:B-1----:R-:W2:Y:S01]  /*6f30*/  LDL.LU.64 R4, [R1+0x48] ;  /* 0x0000480001047983 */ /* 0x002ea20000300a00 */
[----:B------:R-:W-:Y:S01]  /*6f40*/  MOV R2, 0x1 ;  /* 0x0000000100027802 */ /* 0x000fe20000000f00 */
[----:B------:R-:W-:Y:S02]  /*6f50*/  UIMAD UR5, UR8, 0x3000, URZ ;  /* 0x00003000080578a4 */ /* 0x000fe4000f8e023f */
[----:B------:R-:W1:Y:S04]  /*6f60*/  S2R R0, SR_CTAID.Y ;  /* 0x0000000000007919 */ /* 0x000e680000002600 */
[----:B------:R-:W-:Y:S01]  /*6f70*/  BAR.SYNC.DEFER_BLOCKING 0x1, 0x100 ;  /* 0x0044000000007b1d */ /* 0x000fe20000010000 */
[----:B------:R-:W-:Y:S01]  /*6f80*/  ISETP.NE.AND P1, PT, R2, c[0x0][0x338], PT ;  /* 0x0000ce0002007a0c */ /* 0x000fe20003f25270 */
[----:B------:R-:W-:-:S04]  /*6f90*/  USHF.R.S32.HI UR4, URZ, 0x1f, UR5 ;  /* 0x0000001f3f047899 */ /* 0x000fc80008011405 */
[----:B------:R-:W3:Y:S08]  /*6fa0*/  S2R R11, SR_CTAID.Z ;  /* 0x00000000000b7919 */ /* 0x000ef00000002700 */
[----:B-1----:R-:W-:-:S05]  /*6fb0*/  @P1 IMAD.HI.U32 R3, R0, c[0x0][0x33c], RZ ;  /* 0x0000cf0000031a27 */ /* 0x002fca00078e00ff */
[----:B------:R-:W-:Y:S02]  /*6fc0*/  @P1 SHF.R.U32.HI R0, RZ, c[0x0][0x340], R3 ;  /* 0x0000d000ff001a19 */ /* 0x000fe40000011603 */
[----:B--2---:R-:W-:-:S04]  /*6fd0*/  IADD3 R2, P0, R4, UR5, RZ ;  /* 0x0000000504027c10 */ /* 0x004fc8000ff1e0ff */
[----:B------:R-:W-:Y:S02]  /*6fe0*/  LEA.HI.X.SX32 R3, R4, UR4, 0x1, P0 ;  /* 0x0000000404037c11 */ /* 0x000fe400080f0eff */
[----:B------:R-:W-:-:S05]  /*6ff0*/  SHF.R.S32.HI R4, RZ, 0x1f, R0 ;  /* 0x0000001fff047819 */ /* 0x000fca0000011400 */
[C---:B------:R-:W-:Y:S02]  /*7000*/  IMAD R6, R4.reuse, c[0x0][0x328], RZ ;  /* 0x0000ca0004067a24 */ /* 0x040fe400078e02ff */
[----:B------:R-:W-:Y:S02]  /*7010*/  IMAD R7, R4, c[0x0][0x300], RZ ;  /* 0x0000c00004077a24 */ /* 0x000fe400078e02ff */
[----:B------:R-:W-:-:S04]  /*7020*/  IMAD.WIDE.U32 R4, R0, c[0x0][0x328], R2 ;  /* 0x0000ca0000047a25 */ /* 0x000fc800078e0002 */
[----:B------:R-:W-:-:S04]  /*7030*/  IMAD.WIDE.U32 R2, R0, c[0x0][0x300], R2 ;  /* 0x0000c00000027a25 */ /* 0x000fc800078e0002 */
[C---:B------:R-:W-:Y:S02]  /*7040*/  IMAD R6, R0.reuse, c[0x0][0x32c], R6 ;  /* 0x0000cb0000067a24 */ /* 0x040fe400078e0206 */
[----:B------:R-:W-:Y:S01]  /*7050*/  IMAD R0, R0, c[0x0][0x304], R7 ;  /* 0x0000c10000007a24 */ /* 0x000fe200078e0207 */
[----:B---3--:R-:W-:Y:S02]  /*7060*/  SHF.R.S32.HI R7, RZ, 0x1f, R11 ;  /* 0x0000001fff077819 */ /* 0x008fe4000001140b */
[----:B------:R-:W-:Y:S02]  /*7070*/  IADD3 R5, R5, R6, RZ ;  /* 0x0000000605057210 */ /* 0x000fe40007ffe0ff */
[----:B------:R-:W-:Y:S01]  /*7080*/  IADD3 R3, R3, R0, RZ ;  /* 0x0000000003037210 */ /* 0x000fe20007ffe0ff */
[----:B------:R-:W-:Y:S02]  /*7090*/  IMAD R10, R7, c[0x0][0x330], RZ ;  /* 0x0000cc00070a7a24 */ /* 0x000fe400078e02ff */
[----:B------:R-:W-:-:S04]  /*70a0*/  IMAD.WIDE.U32 R8, R11, c[0x0][0x330], R4 ;  /* 0x0000cc000b087a25 */ /* 0x000fc800078e0004 */
[----:B------:R-:W-:Y:S01]  /*70b0*/  IMAD R10, R11, c[0x0][0x334], R10 ;  /* 0x0000cd000b0a7a24 */ /* 0x000fe200078e020a */
[----:B------:R-:W-:Y:S01]  /*70c0*/  LEA R4, P1, R8, c[0x0][0x310], 0x2 ;  /* 0x0000c40008047a11 */ /* 0x000fe200078210ff */
[----:B------:R-:W-:Y:S02]  /*70d0*/  IMAD R0, R7, c[0x0][0x308], RZ ;  /* 0x0000c20007007a24 */ /* 0x000fe400078e02ff */
[----:B------:R-:W-:Y:S01]  /*70e0*/  IMAD.WIDE.U32 R6, R11, c[0x0][0x308], R2 ;  /* 0x0000c2000b067a25 */ /* 0x000fe200078e0002 */
[----:B------:R-:W-:-:S03]  /*70f0*/  IADD3 R10, R9, R10, RZ ;  /* 0x0000000a090a7210 */ /* 0x000fc60007ffe0ff */
[----:B------:R-:W-:Y:S01]  /*7100*/  IMAD R0, R11, c[0x0][0x30c], R0 ;  /* 0x0000c3000b007a24 */ /* 0x000fe200078e0200 */
[----:B------:R-:W-:Y:S02]  /*7110*/  LEA.HI.X R5, R8, c[0x0][0x314], R10, 0x2, P1 ;  /* 0x0000c50008057a11 */ /* 0x000fe400008f140a */
[C---:B------:R-:W-:Y:S02]  /*7120*/  LEA R2, P0, R6.reuse, c[0x0][0x2e8], 0x2 ;  /* 0x0000ba0006027a11 */ /* 0x040fe400078010ff */
[----:B------:R-:W-:Y:S01]  /*7130*/  IADD3 R0, R7, R0, RZ ;  /* 0x0000000007007210 */ /* 0x000fe20007ffe0ff */
[----:B------:R-:W-:Y:S03]  /*7140*/  RED.E.ADD.F32.FTZ.RN.STRONG.GPU [R4.64], R36 ;  /* 0x000000240400798e */ /* 0x000fe6000c10e792 */
[----:B------:R-:W-:Y:S01]  /*7150*/  LEA.HI.X R3, R6, c[0x0][0x2ec], R0, 0x2, P0 ;  /* 0x0000bb0006037a11 */ /* 0x000fe200000f1400 */
        /* <DEDUP_REMOVED lines=96> */
.L_x_241:
        /* <DEDUP_REMOVED lines=10> */
.L_x_1393:


//--------------------- .text._ZN7cutlass13device_kernelIN5flash19enable_sm80_to_sm89INS1_16FlashAttnBwdSm80INS1_25CollectiveMainloopBwdSm80ILi2ELi1EN4cute5tupleIJNS5_1CILi64EEENS7_ILi128EEENS7_ILi96EEEEEENS_6half_tEfNS_4arch4Sm80ELb0ELb1ELb1ELb0ELb1ELb0ELb0ELb0ELi2ELi2ELi4ELi2ELb1EEENS1_24CollectiveEpilogueBwdGQAISB_fSE_Li256ELb0ELb1EEENS1_19SingleTileSchedulerILb0ELb0ELb0ELi128EEEEEEEEEvNT_6ParamsE --------------------------
	.section	.text._ZN7cutlass13device_kernelIN5flash19enable_sm80_to_sm89INS1_16FlashAttnBwdSm80INS1_25CollectiveMainloopBwdSm80ILi2ELi1EN4cute5tupleIJNS5_1CILi64EEENS7_ILi128EEENS7_ILi96EEEEEENS_6half_tEfNS_4arch4Sm80ELb0ELb1ELb1ELb0ELb1ELb0ELb0ELb0ELi2ELi2ELi4ELi2ELb1EEENS1_24CollectiveEpilogueBwdGQAISB_fSE_Li256ELb0ELb1EEENS1_19SingleTileSchedulerILb0ELb0ELb0ELi128EEEEEEEEEvNT_6ParamsE,"ax",@progbits
	.sectioninfo	@"SHI_REGISTERS=255"
	.align	128
.text._ZN7cutlass13device_kernelIN5flash19enable_sm80_to_sm89INS1_16FlashAttnBwdSm80INS1_25CollectiveMainloopBwdSm80ILi2ELi1EN4cute5tupleIJNS5_1CILi64EEENS7_ILi128EEENS7_ILi96EEEEEENS_6half_tEfNS_4arch4Sm80ELb0ELb1ELb1ELb0ELb1ELb0ELb0ELb0ELi2ELi2ELi4ELi2ELb1EEENS1_24CollectiveEpilogueBwdGQAISB_fSE_Li256ELb0ELb1EEENS1_19SingleTileSchedulerILb0ELb0ELb0ELi128EEEEEEEEEvNT_6ParamsE:
        .type           _ZN7cutlass13device_kernelIN5flash19enable_sm80_to_sm89INS1_16FlashAttnBwdSm80INS1_25CollectiveMainloopBwdSm80ILi2ELi1EN4cute5tupleIJNS5_1CILi64EEENS7_ILi128EEENS7_ILi96EEEEEENS_6half_tEfNS_4arch4Sm80ELb0ELb1ELb1ELb0ELb1ELb0ELb0ELb0ELi2ELi2ELi4ELi2ELb1EEENS1_24CollectiveEpilogueBwdGQAISB_fSE_Li256ELb0ELb1EEENS1_19SingleTileSchedulerILb0ELb0ELb0ELi128EEEEEEEEEvNT_6ParamsE,@function
        .size           _ZN7cutlass13device_kernelIN5flash19enable_sm80_to_sm89INS1_16FlashAttnBwdSm80INS1_25CollectiveMainloopBwdSm80ILi2ELi1EN4cute5tupleIJNS5_1CILi64EEENS7_ILi128EEENS7_ILi96EEEEEENS_6half_tEfNS_4arch4Sm80ELb0ELb1ELb1ELb0ELb1ELb0ELb0ELb0ELi2ELi2ELi4ELi2ELb1EEENS1_24CollectiveEpilogueBwdGQAISB_fSE_Li256ELb0ELb1EEENS1_19SingleTileSchedulerILb0ELb0ELb0ELi128EEEEEEEEEvNT_6ParamsE,(.L_x_1394 - _ZN7cutlass13device_kernelIN5flash19enable_sm80_to_sm89INS1_16FlashAttnBwdSm80INS1_25CollectiveMainloopBwdSm80ILi2ELi1EN4cute5tupleIJNS5_1CILi64EEENS7_ILi128EEENS7_ILi96EEEEEENS_6half_tEfNS_4arch4Sm80ELb0ELb1ELb1ELb0ELb1ELb0ELb0ELb0ELi2ELi2ELi4ELi2ELb1EEENS1_24CollectiveEpilogueBwdGQAISB_fSE_Li256ELb0ELb1EEENS1_19SingleTileSchedulerILb0ELb0ELb0ELi128EEEEEEEEEvNT_6ParamsE)
        .other          _ZN7cutlass13device_kernelIN5flash19enable_sm80_to_sm89INS1_16FlashAttnBwdSm80INS1_25CollectiveMainloopBwdSm80ILi2ELi1EN4cute5tupleIJNS5_1CILi64EEENS7_ILi128EEENS7_ILi96EEEEEENS_6half_tEfNS_4arch4Sm80ELb0ELb1ELb1ELb0ELb1ELb0ELb0ELb0ELi2ELi2ELi4ELi2ELb1EEENS1_24CollectiveEpilogueBwdGQAISB_fSE_Li256ELb0ELb1EEENS1_19SingleTileSchedulerILb0ELb0ELb0ELi128EEEEEEEEEvNT_6ParamsE,@"STO_CUDA_ENTRY STV_DEFAULT"
_ZN7cutlass13device_kernelIN5flash19enable_sm80_to_sm89INS1_16FlashAttnBwdSm80INS1_25CollectiveMainloopBwdSm80ILi2ELi1EN4cute5tupleIJNS5_1CILi64EEENS7_ILi128EEENS7_ILi96EEEEEENS_6half_tEfNS_4arch4Sm80ELb0ELb1ELb1ELb0ELb1ELb0ELb0ELb0ELi2ELi2ELi4ELi2ELb1EEENS1_24CollectiveEpilogueBwdGQAISB_fSE_Li256ELb0ELb1EEENS1_19SingleTileSchedulerILb0ELb0ELb0ELi128EEEEEEEEEvNT_6ParamsE:
        /* <DEDUP_REMOVED lines=28> */
.L_x_242:
        /* <DEDUP_REMOVED lines=324> */
[----:B------:R-:W-:Y:S01]  /*1600*/  ULDC UR23, c[0x0][0x2a8] ;  /* 0x0000aa0000177ab9 */ /* 0x000fe20000000800 */
        /* <DEDUP_REMOVED lines=36> */
[----:B------:R-:W-:Y:S01]  /*1850*/  CS2R R44, SRZ ;  /* 0x00000000002c7805 */ /* 0x000fe2000001ff00 */
[----:B------:R4:W-:Y:S01]  /*1860*/  LDGSTS.E.BYPASS.LTC128B.128 [R132+0x4080], [R4.64+0x80], !P4 ;  /* 0x0408008004847fae */ /* 0x0009e2000e101d52 */
[C---:B------:R-:W-:Y:S01]  /*1870*/  ISETP.GE.AND P4, PT, R2.reuse, c[0x0][0x16c], PT ;  /* 0x00005b0002007a0c */ /* 0x040fe20003f86270 */
[----:B-1----:R-:W-:Y:S01]  /*1880*/  CS2R R42, SRZ ;  /* 0x00000000002a7805 */ /* 0x002fe2000001ff00 */
[----:B---3--:R-:W-:Y:S01]  /*1890*/  CS2R R40, SRZ ;  /* 0x0000000000287805 */ /* 0x008fe2000001ff00 */
        /* <DEDUP_REMOVED lines=14> */
[----:B------:R-:W-:Y:S01]  /*1980*/  UISETP.LE.AND UP3, UPT, UR26, UR23, UPT ;  /* 0x000000171a00728c */ /* 0x000fe2000bf63270 */
[----:B------:R-:W-:Y:S01]  /*1990*/  LEA.HI.X R23, R12, c[0x0][0x1f4], R8, 0x1, P2 ;  /* 0x00007d000c177a11 */ /* 0x000fe200010f0c08 */
[----:B------:R-:W-:Y:S01]  /*19a0*/  STL.64 [R1+0x78], R134 ;  /* 0x0000788601007387 */ /* 0x000fe20000100a00 */
[----:B------:R-:W-:Y:S01]  /*19b0*/  LEA R18, P2, R15, c[0x0][0x160], 0x1 ;  /* 0x000058000f127a11 */ /* 0x000fe200078408ff */
[----:B------:R-:W-:Y:S01]  /*19c0*/  UISETP.GT.AND UP4, UPT, UR8, -0x1, UPT ;  /* 0xffffffff0800788c */ /* 0x000fe2000bf84270 */
[----:B------:R-:W-:Y:S01]  /*19d0*/  LOP3.LUT R8, R9, 0xfffffffe, RZ, 0xc0, !PT ;  /* 0xfffffffe09087812 */ /* 0x000fe200078ec0ff */
[----:B------:R-:W-:Y:S01]  /*19e0*/  ULDC UR13, c[0x0][0x168] ;  /* 0x00005a00000d7ab9 */ /* 0x000fe20000000800 */
        /* <DEDUP_REMOVED lines=11> */
[----:B------:R-:W-:Y:S01]  /*1aa0*/  UIMAD UR11, UR9, UR7, URZ ;  /* 0x00000007090b72a4 */ /* 0x000fe2000f8e023f */
[----:B------:R-:W-:Y:S01]  /*1ab0*/  LEA.HI R2, R2, R20, RZ, 0x2 ;  /* 0x0000001402027211 */ /* 0x000fe200078f10ff */
[----:B------:R-:W-:Y:S01]  /*1ac0*/  ULDC UR23, c[0x0][0x168] ;  /* 0x00005a0000177ab9 */ /* 0x000fe20000000800 */
        /* <DEDUP_REMOVED lines=116> */
[----:B------:R-:W-:-:S03]  /*2210*/  USHF.L.U32 UR5, UR8, 0x7, URZ ;  /* 0x0000000708057899 */ /* 0x000fc6000800063f */
        /* <DEDUP_REMOVED lines=51> */
.L_x_262:
        /* <DEDUP_REMOVED lines=129> */
[----:B------:R-:W-:Y:S01]  /*2d60*/  FMUL.FTZ R31, R31, c[0x0][0x2b4] ;  /* 0x0000ad001f1f7a20 */ /* 0x000fe20000410000 */
[----:B------:R2:W-:Y:S01]  /*2d70*/  STL [R1+0x20], R2 ;  /* 0x0000200201007387 */ /* 0x0005e20000100800 */
[----:B------:R-:W-:Y:S01]  /*2d80*/  FMUL.FTZ R32, R32, c[0x0][0x2b4] ;  /* 0x0000ad0020207a20 */ /* 0x000fe20000410000 */
[----:B------:R-:W-:Y:S01]  /*2d90*/  MUFU.TANH R232, R20 ;  /* 0x0000001400e87308 */ /* 0x000fe20000002400 */
[----:B------:R-:W-:Y:S01]  /*2da0*/  FMUL.FTZ R33, R33, c[0x0][0x2b4] ;  /* 0x0000ad0021217a20 */ /* 0x000fe20000410000 */
[----:B------:R-:W3:Y:S01]  /*2db0*/  LDL R9, [R1+0x28] ;  /* 0x0000280001097983 */ /* 0x000ee20000100800 */
[----:B------:R-:W-:Y:S02]  /*2dc0*/  FMUL.FTZ R34, R34, c[0x0][0x2b4] ;  /* 0x0000ad0022227a20 */ /* 0x000fe40000410000 */
[----:B------:R-:W-:Y:S05]  /*2dd0*/  FMUL.FTZ R35, R35, c[0x0][0x2b4] ;  /* 0x0000ad0023237a20 */ /* 0x000fea0000410000 */
        /* <DEDUP_REMOVED lines=8> */
[----:B------:R-:W-:Y:S10]  /*2e60*/  MUFU.TANH R251, R29 ;  /* 0x0000001d00fb7308 */ /* 0x000ff40000002400 */
[----:B------:R-:W-:Y:S01]  /*2e70*/  MUFU.TANH R162, R31 ;  /* 0x0000001f00a27308 */ /* 0x000fe20000002400 */
[----:B-1----:R1:W-:Y:S04]  /*2e80*/  STL [R1+0x4], R0 ;  /* 0x0000040001007387 */ /* 0x0023e80000100800 */
[----:B------:R2:W-:Y:S05]  /*2e90*/  STL [R1], R2 ;  /* 0x0000000201007387 */ /* 0x0005ea0000100800 */
[----:B------:R-:W-:Y:S01]  /*2ea0*/  MUFU.TANH R160, R32 ;  /* 0x0000002000a07308 */ /* 0x000fe20000002400 */
[----:B------:R-:W4:Y:S09]  /*2eb0*/  LDL R3, [R1+0x80] ;  /* 0x0000800001037983 */ /* 0x000f320000100800 */
[----:B------:R-:W-:Y:S10]  /*2ec0*/  MUFU.TANH R159, R33 ;  /* 0x00000021009f7308 */ /* 0x000ff40000002400 */
[----:B-1----:R-:W1:Y:S01]  /*2ed0*/  MUFU.TANH R0, R26 ;  /* 0x0000001a00007308 */ /* 0x002e620000002400 */
[----:B--2---:R-:W2:Y:S09]  /*2ee0*/  LDL R2, [R1+0x84] ;  /* 0x0000840001027983 */ /* 0x004eb20000100800 */
[----:B------:R-:W-:Y:S10]  /*2ef0*/  MUFU.TANH R245, R34 ;  /* 0x0000002200f57308 */ /* 0x000ff40000002400 */
[----:B------:R-:W-:Y:S01]  /*2f00*/  MUFU.TANH R243, R35 ;  /* 0x0000002300f37308 */ /* 0x000fe20000002400 */
[----:B-1----:R1:W-:Y:S04]  /*2f10*/  STL [R1+0x10], R0 ;  /* 0x0000100001007387 */ /* 0x0023e80000100800 */
[----:B------:R-:W5:Y:S05]  /*2f20*/  LDL R4, [R1+0x38] ;  /* 0x0000380001047983 */ /* 0x000f6a0000100800 */
[----:B-1----:R-:W1:Y:S02]  /*2f30*/  MUFU.TANH R0, R27 ;  /* 0x0000001b00007308 */ /* 0x002e640000002400 */
[----:B-1----:R1:W-:Y:S08]  /*2f40*/  STL [R1+0x14], R0 ;  /* 0x0000140001007387 */ /* 0x0023f00000100800 */
[----:B-1----:R-:W1:Y:S02]  /*2f50*/  MUFU.TANH R0, R30 ;  /* 0x0000001e00007308 */ /* 0x002e640000002400 */
[----:B-1----:R1:W-:Y:S02]  /*2f60*/  STL [R1+0xc], R0 ;  /* 0x00000c0001007387 */ /* 0x0023e40000100800 */
        /* <DEDUP_REMOVED lines=26> */
.L_x_246:
[----:B------:R-:W-:Y:S04]  /*3110*/  MOV R3, 0x1 ;  /* 0x0000000100037802 */ /* 0x000fe80000000f00 */
[----:B------:R-:W-:Y:S11]  /*3120*/  ISETP.NE.AND P2, PT, R3, c[0x0][0x2a8], PT ;  /* 0x0000aa0003007a0c */ /* 0x000ff60003f45270 */
[----:B------:R-:W-:Y:S02]  /*3130*/  @!UPT UIADD3 URZ, URZ, URZ, URZ ;  /* 0x0000003f3f3ff290 */ /* 0x000fe4000fffe03f */
[----:B------:R-:W-:Y:S05]  /*3140*/  @P2 IMAD.HI.U32 R3, R2, c[0x0][0x2ac], RZ ;  /* 0x0000ab0002032a27 */ /* 0x000fea00078e00ff */
[----:B------:R-:W-:Y:S02]  /*3150*/  @P2 SHF.R.U32.HI R2, RZ, c[0x0][0x2b0], R3 ;  /* 0x0000ac00ff022a19 */ /* 0x000fe40000011603 */
.L_x_247:
[----:B------:R-:W-:Y:S05]  /*3160*/  BSYNC B0 ;  /* 0x0000000000007941 */ /* 0x000fea0003800000 */
.L_x_245:
        /* <DEDUP_REMOVED lines=10> */
.L_x_244:
        /* <DEDUP_REMOVED lines=19> */
.L_x_250:
[----:B------:R-:W-:Y:S04]  /*3340*/  MOV R3, 0x1 ;  /* 0x0000000100037802 */ /* 0x000fe80000000f00 */
[----:B------:R-:W-:Y:S11]  /*3350*/  ISETP.NE.AND P2, PT, R3, c[0x0][0x2a8], PT ;  /* 0x0000aa0003007a0c */ /* 0x000ff60003f45270 */
[----:B------:R-:W-:Y:S02]  /*3360*/  @!UPT UIADD3 URZ, URZ, URZ, URZ ;  /* 0x0000003f3f3ff290 */ /* 0x000fe4000fffe03f */
[----:B------:R-:W-:Y:S05]  /*3370*/  @P2 IMAD.HI.U32 R3, R2, c[0x0][0x2ac], RZ ;  /* 0x0000ab0002032a27 */ /* 0x000fea00078e00ff */
[----:B------:R-:W-:Y:S02]  /*3380*/  @P2 SHF.R.U32.HI R2, RZ, c[0x0][0x2b0], R3 ;  /* 0x0000ac00ff022a19 */ /* 0x000fe40000011603 */
.L_x_251:
[----:B------:R-:W-:Y:S05]  /*3390*/  BSYNC B0 ;  /* 0x0000000000007941 */ /* 0x000fea0003800000 */
.L_x_249:
[----:B------:R-:W2:Y:S01]  /*33a0*/  LDL R5, [R1+0x3c] ;  /* 0x00003c0001057983 */ /* 0x000ea20000100800 */
[----:B------:R-:W-:Y:S04]  /*33b0*/  IMAD.MOV.U32 R3, RZ, RZ, c[0x0][0x2a8] ;  /* 0x0000aa00ff037624 */ /* 0x000fe800078e00ff */
[----:B------:R-:W-:Y:S04]  /*33c0*/  IMAD R2, R2, R3, -UR5 ;  /* 0x8000000502027e24 */ /* 0x000fe8000f8e0203 */
[----:B--2---:R-:W-:Y:S05]  /*33d0*/  IMAD.IADD R2, R2, 0x1, -R5 ;  /* 0x0000000102027824 */ /* 0x004fea00078e0a05 */
[----:B------:R-:W-:Y:S02]  /*33e0*/  IADD3 R3, R2, c[0x0][0x2a8], RZ ;  /* 0x0000aa0002037a10 */ /* 0x000fe40007ffe0ff */
[----:B------:R-:W-:Y:S02]  /*33f0*/  IMNMX R140, R140, R2, !PT ;  /* 0x000000028c8c7217 */ /* 0x000fe40007800200 */
[----:B------:R-:W-:Y:S02]  /*3400*/  IMNMX R144, R144, R3, PT ;  /* 0x0000000390907217 */ /* 0x000fe40003800200 */
.L_x_248:
        /* <DEDUP_REMOVED lines=19> */
.L_x_254:
[----:B------:R-:W-:Y:S04]  /*3540*/  MOV R3, 0x1 ;  /* 0x0000000100037802 */ /* 0x000fe80000000f00 */
[----:B------:R-:W-:Y:S11]  /*3550*/  ISETP.NE.AND P2, PT, R3, c[0x0][0x2a8], PT ;  /* 0x0000aa0003007a0c */ /* 0x000ff60003f45270 */
[----:B------:R-:W-:Y:S02]  /*3560*/  @!UPT UIADD3 URZ, URZ, URZ, URZ ;  /* 0x0000003f3f3ff290 */ /* 0x000fe4000fffe03f */
[----:B------:R-:W-:Y:S05]  /*3570*/  @P2 IMAD.HI.U32 R3, R2, c[0x0][0x2ac], RZ ;  /* 0x0000ab0002032a27 */ /* 0x000fea00078e00ff */
[----:B------:R-:W-:Y:S02]  /*3580*/  @P2 SHF.R.U32.HI R2, RZ, c[0x0][0x2b0], R3 ;  /* 0x0000ac00ff022a19 */ /* 0x000fe40000011603 */
.L_x_255:
[----:B------:R-:W-:Y:S05]  /*3590*/  BSYNC B0 ;  /* 0x0000000000007941 */ /* 0x000fea0003800000 */
.L_x_253:
[----:B------:R-:W2:Y:S01]  /*35a0*/  LDL R5, [R1+0x3c] ;  /* 0x00003c0001057983 */ /* 0x000ea20000100800 */
[----:B------:R-:W-:Y:S04]  /*35b0*/  IMAD.MOV.U32 R3, RZ, RZ, c[0x0][0x2a8] ;  /* 0x0000aa00ff037624 */ /* 0x000fe800078e00ff */
[----:B------:R-:W-:Y:S04]  /*35c0*/  IMAD R2, R2, R3, -UR5 ;  /* 0x8000000502027e24 */ /* 0x000fe8000f8e0203 */
[----:B--2---:R-:W-:Y:S05]  /*35d0*/  IMAD.IADD R2, R2, 0x1, -R5 ;  /* 0x0000000102027824 */ /* 0x004fea00078e0a05 */
[----:B------:R-:W-:Y:S02]  /*35e0*/  IADD3 R3, R2, c[0x0][0x2a8], RZ ;  /* 0x0000aa0002037a10 */ /* 0x000fe40007ffe0ff */
[----:B------:R-:W-:Y:S02]  /*35f0*/  IMNMX R141, R141, R2, !PT ;  /* 0x000000028d8d7217 */ /* 0x000fe40007800200 */
[----:B------:R-:W-:Y:S02]  /*3600*/  IMNMX R145, R145, R3, PT ;  /* 0x0000000391917217 */ /* 0x000fe40003800200 */
.L_x_252:
        /* <DEDUP_REMOVED lines=19> */
.L_x_258:
[----:B------:R-:W-:Y:S04]  /*3740*/  MOV R2, 0x1 ;  /* 0x0000000100027802 */ /* 0x000fe80000000f00 */
[----:B------:R-:W-:Y:S11]  /*3750*/  ISETP.NE.AND P0, PT, R2, c[0x0][0x2a8], PT ;  /* 0x0000aa0002007a0c */ /* 0x000ff60003f05270 */
[----:B------:R-:W-:Y:S02]  /*3760*/  @!UPT UIADD3 URZ, URZ, URZ, URZ ;  /* 0x0000003f3f3ff290 */ /* 0x000fe4000fffe03f */
[----:B------:R-:W-:Y:S05]  /*3770*/  @P0 IMAD.HI.U32 R2, R0, c[0x0][0x2ac], RZ ;  /* 0x0000ab0000020a27 */ /* 0x000fea00078e00ff */
[----:B------:R-:W-:Y:S02]  /*3780*/  @P0 SHF.R.U32.HI R0, RZ, c[0x0][0x2b0], R2 ;  /* 0x0000ac00ff000a19 */ /* 0x000fe40000011602 */
.L_x_259:
[----:B------:R-:W-:Y:S05]  /*3790*/  BSYNC B0 ;  /* 0x0000000000007941 */ /* 0x000fea0003800000 */
.L_x_257:
[----:B------:R-:W2:Y:S01]  /*37a0*/  LDL R3, [R1+0x3c] ;  /* 0x00003c0001037983 */ /* 0x000ea20000100800 */
[----:B------:R-:W-:Y:S04]  /*37b0*/  IMAD.MOV.U32 R2, RZ, RZ, c[0x0][0x2a8] ;  /* 0x0000aa00ff027624 */ /* 0x000fe800078e00ff */
[----:B------:R-:W-:Y:S04]  /*37c0*/  IMAD R0, R0, R2, -UR5 ;  /* 0x8000000500007e24 */ /* 0x000fe8000f8e0202 */
[----:B--2---:R-:W-:Y:S05]  /*37d0*/  IMAD.IADD R0, R0, 0x1, -R3 ;  /* 0x0000000100007824 */ /* 0x004fea00078e0a03 */
[----:B------:R-:W-:Y:S02]  /*37e0*/  IADD3 R2, R0, c[0x0][0x2a8], RZ ;  /* 0x0000aa0000027a10 */ /* 0x000fe40007ffe0ff */
[----:B------:R-:W-:Y:S02]  /*37f0*/  IMNMX R142, R142, R0, !PT ;  /* 0x000000008e8e7217 */ /* 0x000fe40007800200 */
[----:B------:R-:W-:Y:S02]  /*3800*/  IMNMX R143, R143, R2, PT ;  /* 0x000000028f8f7217 */ /* 0x000fe40003800200 */
.L_x_256:
        /* <DEDUP_REMOVED lines=64> */
.L_x_260:
[-C--:B--2---:R-:W-:Y:S01]  /*3c10*/  HMMA.16816.F32 R4, R32, R164.reuse, RZ ;  /* 0x000000a42004723c */ /* 0x084fe200000018ff */
[----:B------:R2:W-:Y:S01]  /*3c20*/  STL [R1+0xa4], R88 ;  /* 0x0000a45801007387 */ /* 0x0005e20000100800 */
[----:B------:R-:W-:Y:S02]  /*3c30*/  PLOP3.LUT P0, PT, PT, PT, UP4, 0x80, 0x0 ;  /* 0x000000000000781c */ /* 0x000fe40003f0f048 */
[----:B-1----:R-:W-:Y:S01]  /*3c40*/  P2R R0, PR, RZ, 0x2 ;  /* 0x00000002ff007803 */ /* 0x002fe20000000000 */
[----:B------:R1:W-:Y:S01]  /*3c50*/  STL [R1+0xa0], R87 ;  /* 0x0000a05701007387 */ /* 0x0003e20000100800 */
[C---:B------:R-:W-:Y:S02]  /*3c60*/  ISETP.GT.AND P4, PT, R146.reuse, 0x21, P0 ;  /* 0x000000219200780c */ /* 0x040fe40000784270 */
[C---:B------:R-:W-:Y:S01]  /*3c70*/  ISETP.GT.AND P6, PT, R146.reuse, RZ, P0 ;  /* 0x000000ff9200720c */ /* 0x040fe200007c4270 */
[----:B------:R-:W0:Y:S01]  /*3c80*/  LDGDEPBAR ;  /* 0x00000000000079af */ /* 0x000e220000000000 */
[C---:B------:R-:W-:Y:S02]  /*3c90*/  ISETP.LT.OR P4, PT, R147.reuse, 0x22, P4 ;  /* 0x000000229300780c */ /* 0x040fe40002781670 */
[C---:B------:R-:W-:Y:S02]  /*3ca0*/  ISETP.GT.AND P5, PT, R146.reuse, 0x1, P0 ;  /* 0x000000019200780c */ /* 0x040fe400007a4270 */
[----:B------:R-:W-:Y:S02]  /*3cb0*/  ISETP.GT.AND P3, PT, R146, 0x20, P0 ;  /* 0x000000209200780c */ /* 0x000fe40000764270 */
[C---:B------:R-:W-:Y:S02]  /*3cc0*/  ISETP.LT.OR P6, PT, R147.reuse, 0x1, P6 ;  /* 0x000000019300780c */ /* 0x040fe400037c1670 */
[C---:B------:R-:W-:Y:S02]  /*3cd0*/  ISETP.LT.OR P5, PT, R147.reuse, 0x2, P5 ;  /* 0x000000029300780c */ /* 0x040fe40002fa1670 */
[----:B------:R-:W-:Y:S02]  /*3ce0*/  ISETP.LT.OR P3, PT, R147, 0x21, P3 ;  /* 0x000000219300780c */ /* 0x000fe40001f61670 */
[----:B--2---:R-:W-:Y:S01]  /*3cf0*/  MOV R88, R234 ;  /* 0x000000ea00587202 */ /* 0x004fe20000000f00 */
[----:B-1----:R-:W2:Y:S04]  /*3d00*/  LDL R87, [R1+0x28] ;  /* 0x0000280001577983 */ /* 0x002ea80000100800 */
[----:B------:R1:W-:Y:S04]  /*3d10*/  STL [R1+0x9c], R86 ;  /* 0x00009c5601007387 */ /* 0x0003e80000100800 */
[----:B------:R4:W-:Y:S04]  /*3d20*/  STL [R1+0x98], R85 ;  /* 0x0000985501007387 */ /* 0x0009e80000100800 */
[----:B------:R3:W-:Y:S01]  /*3d30*/  STL [R1+0x94], R84 ;  /* 0x0000945401007387 */ /* 0x0007e20000100800 */
[----:B-1----:R-:W-:Y:S02]  /*3d40*/  MOV R86, R233 ;  /* 0x000000e900567202 */ /* 0x002fe40000000f00 */
[----:B----4-:R-:W-:Y:S02]  /*3d50*/  MOV R85, R8 ;  /* 0x0000000800557202 */ /* 0x010fe40000000f00 */
[C---:B---3--:R-:W-:Y:S02]  /*3d60*/  HMMA.16816.F32 R8, R28.reuse, R164, RZ ;  /* 0x000000a41c08723c */ /* 0x048fe400000018ff */
[----:B------:R-:W-:Y:S06]  /*3d70*/  MOV R84, R229 ;  /* 0x000000e500547202 */ /* 0x000fec0000000f00 */
[-C--:B------:R-:W-:Y:S08]  /*3d80*/  HMMA.16816.F32 R12, R28, R166.reuse, RZ ;  /* 0x000000a61c0c723c */ /* 0x080ff000000018ff */
[C---:B------:R-:W-:Y:S08]  /*3d90*/  HMMA.16816.F32 R16, R32.reuse, R166, RZ ;  /* 0x000000a62010723c */ /* 0x040ff000000018ff */
[-C--:B------:R-:W-:Y:S08]  /*3da0*/  HMMA.16816.F32 R20, R32, R168.reuse, RZ ;  /* 0x000000a82014723c */ /* 0x080ff000000018ff */
[C---:B------:R-:W-:Y:S08]  /*3db0*/  HMMA.16816.F32 R24, R28.reuse, R168, RZ ;  /* 0x000000a81c18723c */ /* 0x040ff000000018ff */
[-C--:B------:R-:W-:Y:S08]  /*3dc0*/  HMMA.16816.F32 R28, R28, R170.reuse, RZ ;  /* 0x000000aa1c1c723c */ /* 0x080ff000000018ff */
[----:B------:R-:W-:Y:S08]  /*3dd0*/  HMMA.16816.F32 R32, R32, R170, RZ ;  /* 0x000000aa2020723c */ /* 0x000ff000000018ff */
[-C--:B------:R-:W-:Y:S08]  /*3de0*/  HMMA.16816.F32 R4, R132, R172.reuse, R4 ;  /* 0x000000ac8404723c */ /* 0x080ff00000001804 */
        /* <DEDUP_REMOVED lines=59> */
[----:B------:R-:W-:Y:S01]  /*41a0*/  MUFU.EX2 R239, R156 ;  /* 0x0000009c00ef7308 */ /* 0x000fe20000000800 */
[----:B------:R-:W-:Y:S01]  /*41b0*/  ISETP.GT.AND P6, PT, R146, 0x40, P0 ;  /* 0x000000409200780c */ /* 0x000fe200007c4270 */
[--C-:B------:R-:W-:Y:S01]  /*41c0*/  FFMA.FTZ R158, R139, c[0x0][0x29c], -R149.reuse ;  /* 0x0000a7008b9e7a23 */ /* 0x100fe20000010895 */
[----:B------:R-:W-:Y:S02]  /*41d0*/  FSEL R152, R246, -INF , !P1 ;  /* 0xff800000f6987808 */ /* 0x000fe40004800000 */
[----:B------:R-:W-:Y:S02]  /*41e0*/  ISETP.NE.AND P1, PT, R0, RZ, PT ;  /* 0x000000ff0000720c */ /* 0x000fe40003f25270 */
[----:B--2---:R-:W1:Y:S01]  /*41f0*/  LDS R0, [R87.X4+0xf280] ;  /* 0x00f2800057007984 */ /* 0x004e620000004800 */
[----:B------:R-:W-:Y:S02]  /*4200*/  FSEL R138, R241, -INF , !P5 ;  /* 0xff800000f18a7808 */ /* 0x000fe40006800000 */
[----:B------:R-:W-:Y:S01]  /*4210*/  ISETP.GT.AND P5, PT, R146, 0x41, P0 ;  /* 0x000000419200780c */ /* 0x000fe200007a4270 */
[----:B------:R-:W2:Y:S01]  /*4220*/  MUFU.EX2 R240, R158 ;  /* 0x0000009e00f07308 */ /* 0x000ea20000000800 */
[C---:B------:R-:W-:Y:S01]  /*4230*/  ISETP.LT.OR P6, PT, R147.reuse, 0x41, P6 ;  /* 0x000000419300780c */ /* 0x040fe200037c1670 */
[--C-:B------:R-:W-:Y:S01]  /*4240*/  FFMA.FTZ R157, R138, c[0x0][0x29c], -R149.reuse ;  /* 0x0000a7008a9d7a23 */ /* 0x100fe20000010895 */
[C---:B------:R-:W-:Y:S02]  /*4250*/  ISETP.LT.OR P5, PT, R147.reuse, 0x42, P5 ;  /* 0x000000429300780c */ /* 0x040fe40002fa1670 */
[----:B------:R-:W-:Y:S02]  /*4260*/  ISETP.LT.OR P3, PT, R147, 0x61, P3 ;  /* 0x000000619300780c */ /* 0x000fe40001f61670 */
[----:B------:R-:W-:Y:S02]  /*4270*/  FSEL R133, R232, -INF , !P6 ;  /* 0xff800000e8857808 */ /* 0x000fe40007000000 */
[----:B------:R-:W-:Y:S01]  /*4280*/  FSEL R132, R163, -INF , !P5 ;  /* 0xff800000a3847808 */ /* 0x000fe20006800000 */
[----:B------:R-:W3:Y:S01]  /*4290*/  MUFU.EX2 R236, R157 ;  /* 0x0000009d00ec7308 */ /* 0x000ee20000000800 */
[C---:B------:R-:W-:Y:S02]  /*42a0*/  ISETP.GT.AND P6, PT, R140.reuse, RZ, P0 ;  /* 0x000000ff8c00720c */ /* 0x040fe400007c4270 */
[----:B------:R-:W-:Y:S01]  /*42b0*/  ISETP.GT.AND P5, PT, R140, 0x1, P0 ;  /* 0x000000018c00780c */ /* 0x000fe200007a4270 */
[--C-:B------:R-:W-:Y:S01]  /*42c0*/  FFMA.FTZ R139, R132, c[0x0][0x29c], -R149.reuse ;  /* 0x0000a700848b7a23 */ /* 0x100fe20000010895 */
[----:B------:R-:W-:Y:S02]  /*42d0*/  FSEL R3, R160, -INF , !P3 ;  /* 0xff800000a0037808 */ /* 0x000fe40005800000 */
[----:B------:R-:W-:Y:S02]  /*42e0*/  ISETP.GT.AND P3, PT, R140, 0x20, P0 ;  /* 0x000000208c00780c */ /* 0x000fe40000764270 */
[C---:B------:R-:W-:Y:S01]  /*42f0*/  ISETP.LT.OR P6, PT, R144.reuse, 0x1, P6 ;  /* 0x000000019000780c */ /* 0x040fe200037c1670 */
[--C-:B------:R-:W-:Y:S01]  /*4300*/  FFMA.FTZ R138, R3, c[0x0][0x29c], -R149.reuse ;  /* 0x0000a700038a7a23 */ /* 0x100fe20000010895 */
[C---:B------:R-:W-:Y:S01]  /*4310*/  ISETP.LT.OR P5, PT, R144.reuse, 0x2, P5 ;  /* 0x000000029000780c */ /* 0x040fe20002fa1670 */
[----:B------:R4:W-:Y:S01]  /*4320*/  MUFU.EX2 R234, R139 ;  /* 0x0000008b00ea7308 */ /* 0x0009e20000000800 */
[----:B------:R-:W-:Y:S02]  /*4330*/  ISETP.LT.OR P3, PT, R144, 0x21, P3 ;  /* 0x000000219000780c */ /* 0x000fe40001f61670 */
[----:B------:R-:W-:Y:S02]  /*4340*/  ISETP.GT.AND P4, PT, R140, 0x60, P0 ;  /* 0x000000608c00780c */ /* 0x000fe40000784270 */
[----:B------:R-:W-:Y:S02]  /*4350*/  FSEL R146, R249, -INF , !P6 ;  /* 0xff800000f9927808 */ /* 0x000fe40007000000 */
[----:B------:R-:W-:Y:S02]  /*4360*/  FSEL R147, R248, -INF , !P5 ;  /* 0xff800000f8937808 */ /* 0x000fe40006800000 */
[----:B------:R-:W-:Y:S01]  /*4370*/  FSEL R153, R247, -INF , !P3 ;  /* 0xff800000f7997808 */ /* 0x000fe20005800000 */
[----:B------:R2:W-:Y:S01]  /*4380*/  MUFU.EX2 R237, R138 ;  /* 0x0000008a00ed7308 */ /* 0x0005e20000000800 */
[----:B------:R-:W-:Y:S02]  /*4390*/  ISETP.LT.OR P4, PT, R144, 0x61, P4 ;  /* 0x000000619000780c */ /* 0x000fe40002781670 */
[C---:B------:R-:W-:Y:S01]  /*43a0*/  ISETP.GT.AND P6, PT, R140.reuse, 0x40, P0 ;  /* 0x000000408c00780c */ /* 0x040fe200007c4270 */
[----:B-1----:R-:W-:Y:S01]  /*43b0*/  FADD.FTZ R137, R5, -R0 ;  /* 0x8000000005897221 */ /* 0x002fe20000010000 */
[----:B------:R-:W-:Y:S01]  /*43c0*/  ISETP.GT.AND P5, PT, R140, 0x41, P0 ;  /* 0x000000418c00780c */ /* 0x000fe200007a4270 */
        /* <DEDUP_REMOVED lines=17> */
[----:B------:R-:W-:Y:S01]  /*44e0*/  MUFU.EX2 R238, R144 ;  /* 0x0000009000ee7308 */ /* 0x000fe20000000800 */
[--C-:B------:R-:W-:Y:S01]  /*44f0*/  FADD.FTZ R154, R32, -R0.reuse ;  /* 0x80000000209a7221 */ /* 0x100fe20000010000 */
[----:B--2---:R-:W-:Y:S01]  /*4500*/  MOV R138, R85 ;  /* 0x00000055008a7202 */ /* 0x004fe20000000f00 */
[----:B------:R-:W-:Y:S01]  /*4510*/  FADD.FTZ R140, R33, -R0 ;  /* 0x80000000218c7221 */ /* 0x000fe20000010000 */
[----:B------:R-:W-:Y:S01]  /*4520*/  FSEL R0, R243, -INF , !P3 ;  /* 0xff800000f3007808 */ /* 0x000fe20005800000 */
[--C-:B------:R-:W-:Y:S01]  /*4530*/  FFMA.FTZ R20, R146, c[0x0][0x29c], -R148.reuse ;  /* 0x0000a70092147a23 */ /* 0x100fe20000010894 */
[----:B------:R-:W-:Y:S01]  /*4540*/  ISETP.GT.AND P6, PT, R141, RZ, P0 ;  /* 0x000000ff8d00720c */ /* 0x000fe200007c4270 */
[--C-:B------:R-:W-:Y:S01]  /*4550*/  FFMA.FTZ R17, R147, c[0x0][0x29c], -R148.reuse ;  /* 0x0000a70093117a23 */ /* 0x100fe20000010894 */
[----:B------:R-:W-:Y:S01]  /*4560*/  MOV R156, R84 ;  /* 0x00000054009c7202 */ /* 0x000fe20000000f00 */
[--C-:B------:R-:W-:Y:S01]  /*4570*/  FFMA.FTZ R16, R153, c[0x0][0x29c], -R148.reuse ;  /* 0x0000a70099107a23 */ /* 0x100fe20000010894 */
[----:B------:R-:W1:Y:S01]  /*4580*/  MUFU.EX2 R2, R5 ;  /* 0x0000000500027308 */ /* 0x000e620000000800 */
[--C-:B------:R-:W-:Y:S01]  /*4590*/  FFMA.FTZ R32, R3, c[0x0][0x29c], -R148.reuse ;  /* 0x0000a70003207a23 */ /* 0x100fe20000010894 */
[----:B------:R-:W-:Y:S01]  /*45a0*/  ISETP.LT.OR P6, PT, R145, 0x1, P6 ;  /* 0x000000019100780c */ /* 0x000fe200037c1670 */
[----:B------:R-:W-:Y:S01]  /*45b0*/  FMUL.FTZ R133, R240, R133 ;  /* 0x00000085f0857220 */ /* 0x000fe20000410000 */
[C---:B------:R-:W-:Y:S01]  /*45c0*/  ISETP.GT.AND P4, PT, R141.reuse, 0x20, P0 ;  /* 0x000000208d00780c */ /* 0x040fe20000784270 */
[--C-:B------:R-:W-:Y:S01]  /*45d0*/  FFMA.FTZ R4, R4, c[0x0][0x29c], -R148.reuse ;  /* 0x0000a70004047a23 */ /* 0x100fe20000010894 */
[----:B------:R-:W-:Y:S01]  /*45e0*/  ISETP.GT.AND P5, PT, R141, 0x1, P0 ;  /* 0x000000018d00780c */ /* 0x000fe200007a4270 */
[----:B------:R-:W-:Y:S01]  /*45f0*/  FFMA.FTZ R148, R0, c[0x0][0x29c], -R148 ;  /* 0x0000a70000947a23 */ /* 0x000fe20000010894 */
[----:B------:R-:W-:Y:S01]  /*4600*/  ISETP.LT.OR P4, PT, R145, 0x21, P4 ;  /* 0x000000219100780c */ /* 0x000fe20002781670 */
[----:B------:R-:W-:Y:S01]  /*4610*/  FFMA.FTZ R0, -R161, R161, 1 ;  /* 0x3f800000a1007423 */ /* 0x000fe200000101a1 */
[----:B------:R-:W-:Y:S01]  /*4620*/  MUFU.EX2 R157, R21 ;  /* 0x00000015009d7308 */ /* 0x000fe20000000800 */
[----:B------:R-:W-:Y:S01]  /*4630*/  FFMA.FTZ R3, -R231, R231, 1 ;  /* 0x3f800000e7037423 */ /* 0x000fe200000101e7 */
[----:B------:R-:W-:Y:S01]  /*4640*/  MOV R33, R162 ;  /* 0x000000a200217202 */ /* 0x000fe20000000f00 */
[----:B------:R-:W-:Y:S01]  /*4650*/  FMUL.FTZ R229, R133, R0 ;  /* 0x0000000085e57220 */ /* 0x000fe20000410000 */
[----:B------:R-:W-:Y:S01]  /*4660*/  MOV R133, R88 ;  /* 0x0000005800857202 */ /* 0x000fe20000000f00 */
[----:B------:R-:W-:Y:S01]  /*4670*/  FFMA.FTZ R0, -R241, R241, 1 ;  /* 0x3f800000f1007423 */ /* 0x000fe200000101f1 */
[----:B------:R-:W-:Y:S01]  /*4680*/  ISETP.LT.OR P5, PT, R145, 0x2, P5 ;  /* 0x000000029100780c */ /* 0x000fe20002fa1670 */
[----:B---3--:R-:W-:Y:S01]  /*4690*/  FMUL.FTZ R137, R236, R137 ;  /* 0x00000089ec897220 */ /* 0x008fe20000410000 */
[----:B------:R-:W-:Y:S01]  /*46a0*/  ISETP.GT.AND P3, PT, R141, 0x21, P0 ;  /* 0x000000218d00780c */ /* 0x000fe20000764270 */
[----:B------:R-:W-:Y:S01]  /*46b0*/  FMUL.FTZ R135, R239, R135 ;  /* 0x00000087ef877220 */ /* 0x000fe20000410000 */
[----:B------:R2:W-:Y:S01]  /*46c0*/  MUFU.EX2 R161, R16 ;  /* 0x0000001000a17308 */ /* 0x0005e20000000800 */
[----:B------:R-:W-:Y:S01]  /*46d0*/  FMUL.FTZ R147, R137, R0 ;  /* 0x0000000089937220 */ /* 0x000fe20000410000 */
[----:B------:R-:W-:Y:S01]  /*46e0*/  ISETP.LT.OR P3, PT, R145, 0x22, P3 ;  /* 0x000000229100780c */ /* 0x000fe20001f61670 */
[----:B------:R-:W4:Y:S01]  /*46f0*/  LDS R0, [R87.X4+0xf2a0] ;  /* 0x00f2a00057007984 */ /* 0x000f220000004800 */
[----:B------:R-:W-:Y:S01]  /*4700*/  FMUL.FTZ R146, R135, R3 ;  /* 0x0000000387927220 */ /* 0x000fe20000410000 */
[----:B------:R-:W-:Y:S01]  /*4710*/  MOV R241, R33 ;  /* 0x0000002100f17202 */ /* 0x000fe20000000f00 */
[----:B------:R-:W-:Y:S01]  /*4720*/  FFMA.FTZ R3, -R232, R232, 1 ;  /* 0x3f800000e8037423 */ /* 0x000fe200000101e8 */
[----:B-1----:R1:W-:Y:S01]  /*4730*/  STL [R1+0x18], R2 ;  /* 0x0000180201007387 */ /* 0x0023e20000100800 */
[----:B------:R-:W-:Y:S01]  /*4740*/  FMUL.FTZ R136, R238, R136 ;  /* 0x00000088ee887220 */ /* 0x000fe20000410000 */
[----:B------:R-:W-:Y:S01]  /*4750*/  FSEL R5, R133, -INF , !P5 ;  /* 0xff80000085057808 */ /* 0x000fe20006800000 */
[----:B------:R4:W-:Y:S01]  /*4760*/  MUFU.EX2 R158, R32 ;  /* 0x00000020009e7308 */ /* 0x0009e20000000800 */
[----:B------:R-:W3:Y:S01]  /*4770*/  LDL.LU R88, [R1+0x8] ;  /* 0x0000080001587983 */ /* 0x000ee20000300800 */
[----:B------:R-:W-:Y:S01]  /*4780*/  FMUL.FTZ R144, R136, R3 ;  /* 0x0000000388907220 */ /* 0x000fe20000410000 */
[----:B------:R-:W-:Y:S01]  /*4790*/  ISETP.GT.AND P5, PT, R141, 0x41, P0 ;  /* 0x000000418d00780c */ /* 0x000fe200007a4270 */
[----:B------:R-:W-:Y:S01]  /*47a0*/  FFMA.FTZ R3, -R160, R160, 1 ;  /* 0x3f800000a0037423 */ /* 0x000fe200000101a0 */
[----:B------:R-:W3:Y:S01]  /*47b0*/  LDL.LU R86, [R1+0x4] ;  /* 0x0000040001567983 */ /* 0x000ee20000300800 */
[----:B------:R-:W-:Y:S01]  /*47c0*/  FMUL.FTZ R154, R237, R154 ;  /* 0x0000009aed9a7220 */ /* 0x000fe20000410000 */
[----:B------:R-:W-:Y:S01]  /*47d0*/  ISETP.LT.OR P5, PT, R145, 0x42, P5 ;  /* 0x000000429100780c */ /* 0x000fe20002fa1670 */
[----:B------:R-:W-:Y:S01]  /*47e0*/  FMUL.FTZ R132, R235, R132 ;  /* 0x00000084eb847220 */ /* 0x000fe20000410000 */
[----:B------:R-:W3:Y:S01]  /*47f0*/  LDL.LU R85, [R1] ;  /* 0x0000000001557983 */ /* 0x000ee20000300800 */
[----:B------:R-:W-:Y:S01]  /*4800*/  FMUL.FTZ R154, R154, R3 ;  /* 0x000000039a9a7220 */ /* 0x000fe20000410000 */
[----:B------:R-:W4:Y:S01]  /*4810*/  MUFU.EX2 R233, R149 ;  /* 0x0000009500e97308 */ /* 0x000f220000000800 */
[----:B------:R-:W-:Y:S01]  /*4820*/  FMUL.FTZ R134, R234, R134 ;  /* 0x00000086ea867220 */ /* 0x000fe20000410000 */
[----:B------:R-:W3:Y:S01]  /*4830*/  LDL.LU R84, [R1+0x24] ;  /* 0x0000240001547983 */ /* 0x000ee20000300800 */
[----:B--2---:R-:W-:Y:S03]  /*4840*/  FFMA.FTZ R16, -R249, R249, 1 ;  /* 0x3f800000f9107423 */ /* 0x004fe600000101f9 */
[----:B------:R-:W2:Y:S04]  /*4850*/  LDL.LU R231, [R1+0xc] ;  /* 0x00000c0001e77983 */ /* 0x000ea80000300800 */
[----:B------:R-:W2:Y:S01]  /*4860*/  LDL.LU R232, [R1+0x14] ;  /* 0x0000140001e87983 */ /* 0x000ea20000300800 */
[----:B-1----:R-:W-:Y:S01]  /*4870*/  FFMA.FTZ R2, -R230, R230, 1 ;  /* 0x3f800000e6027423 */ /* 0x002fe200000101e6 */
[----:B------:R1:W1:Y:S01]  /*4880*/  MUFU.EX2 R152, R17 ;  /* 0x0000001100987308 */ /* 0x0002620000000800 */
[----:B----4-:R-:W-:Y:S02]  /*4890*/  FSEL R32, R138, -INF , !P4 ;  /* 0xff8000008a207808 */ /* 0x010fe40006000000 */
[----:B------:R-:W-:Y:S01]  /*48a0*/  FMUL.FTZ R132, R132, R2 ;  /* 0x0000000284847220 */ /* 0x000fe20000410000 */
[----:B------:R-:W-:Y:S01]  /*48b0*/  ISETP.GT.AND P4, PT, R141, 0x60, P0 ;  /* 0x000000608d00780c */ /* 0x000fe20000784270 */
[----:B------:R-:W-:Y:S02]  /*48c0*/  FFMA.FTZ R2, -R163, R163, 1 ;  /* 0x3f800000a3027423 */ /* 0x000fe400000101a3 */
[----:B------:R-:W4:Y:S01]  /*48d0*/  LDL.LU R163, [R1+0x10] ;  /* 0x0000100001a37983 */ /* 0x000f220000300800 */
[----:B------:R-:W-:Y:S01]  /*48e0*/  F2FP.PACK_AB R132, R132, R146 ;  /* 0x000000928484723e */ /* 0x000fe200000000ff */
[----:B------:R-:W-:Y:S01]  /*48f0*/  FMUL.FTZ R135, R134, R2 ;  /* 0x0000000286877220 */ /* 0x000fe20000410000 */
[----:B------:R1:W1:Y:S01]  /*4900*/  MUFU.EX2 R230, R4 ;  /* 0x0000000400e67308 */ /* 0x0002620000000800 */
[----:B------:R-:W2:Y:S01]  /*4910*/  LDL.LU R249, [R1+0x1c] ;  /* 0x00001c0001f97983 */ /* 0x000ea20000300800 */
[----:B------:R-:W-:Y:S01]  /*4920*/  FFMA.FTZ R2, -R159, R159, 1 ;  /* 0x3f8000009f027423 */ /* 0x000fe2000001019f */
[----:B------:R-:W-:Y:S01]  /*4930*/  ISETP.LT.OR P4, PT, R145, 0x61, P4 ;  /* 0x000000619100780c */ /* 0x000fe20002781670 */
[--C-:B------:R-:W-:Y:S01]  /*4940*/  FADD.FTZ R21, R6, -R0.reuse ;  /* 0x8000000006157221 */ /* 0x100fe20000010000 */
[----:B------:R-:W-:Y:S01]  /*4950*/  F2FP.PACK_AB R135, R135, R144 ;  /* 0x000000908787723e */ /* 0x000fe200000000ff */
[----:B------:R-:W-:Y:S02]  /*4960*/  FFMA.FTZ R6, -R248, R248, 1 ;  /* 0x3f800000f8067423 */ /* 0x000fe400000101f8 */
[----:B------:R-:W2:Y:S01]  /*4970*/  LDL.LU R248, [R1+0x20] ;  /* 0x0000200001f87983 */ /* 0x000ea20000300800 */
[----:B------:R-:W-:Y:S01]  /*4980*/  FMUL.FTZ R140, R233, R140 ;  /* 0x0000008ce98c7220 */ /* 0x000fe20000410000 */
[----:B------:R-:W1:Y:S01]  /*4990*/  MUFU.EX2 R162, R20 ;  /* 0x0000001400a27308 */ /* 0x000e620000000800 */
[--C-:B------:R-:W-:Y:S02]  /*49a0*/  FADD.FTZ R7, R7, -R0.reuse ;  /* 0x8000000007077221 */ /* 0x100fe40000010000 */
[----:B------:R-:W-:Y:S01]  /*49b0*/  FMUL.FTZ R134, R140, R2 ;  /* 0x000000028c867220 */ /* 0x000fe20000410000 */
[----:B-1----:R-:W-:Y:S01]  /*49c0*/  FSEL R17, R252, -INF , !P4 ;  /* 0xff800000fc117808 */ /* 0x002fe20006000000 */
[--C-:B------:R-:W-:Y:S01]  /*49d0*/  FFMA.FTZ R2, R5, c[0x0][0x29c], -R151.reuse ;  /* 0x0000a70005027a23 */ /* 0x100fe20000010897 */
[----:B------:R-:W-:Y:S01]  /*49e0*/  ISETP.GT.AND P4, PT, R142, 0x1, P0 ;  /* 0x000000018e00780c */ /* 0x000fe20000784270 */
[----:B------:R-:W-:Y:S01]  /*49f0*/  FMUL.FTZ R7, R152, R7 ;  /* 0x0000000798077220 */ /* 0x000fe20000410000 */
[----:B------:R-:W-:Y:S01]  /*4a00*/  F2FP.PACK_AB R134, R134, R154 ;  /* 0x0000009a8686723e */ /* 0x000fe200000000ff */
[--C-:B------:R-:W-:Y:S01]  /*4a10*/  FFMA.FTZ R17, R17, c[0x0][0x29c], -R151.reuse ;  /* 0x0000a70011117a23 */ /* 0x100fe20000010897 */
[----:B------:R-:W-:Y:S01]  /*4a20*/  MUFU.EX2 R153, R2 ;  /* 0x0000000200997308 */ /* 0x000fe20000000800 */
[--C-:B------:R-:W-:Y:S01]  /*4a30*/  FFMA.FTZ R5, R32, c[0x0][0x29c], -R151.reuse ;  /* 0x0000a70020057a23 */ /* 0x100fe20000010897 */
[----:B------:R-:W-:Y:S01]  /*4a40*/  ISETP.LT.OR P4, PT, R143, 0x2, P4 ;  /* 0x000000028f00780c */ /* 0x000fe20002781670 */
[----:B------:R-:W-:Y:S01]  /*4a50*/  FMUL.FTZ R32, R7, R6 ;  /* 0x0000000607207220 */ /* 0x000fe20000410000 */
[----:B------:R-:W-:Y:S01]  /*4a60*/  FSEL R4, R139, -INF , !P6 ;  /* 0xff8000008b047808 */ /* 0x000fe20007000000 */
[--C-:B------:R-:W-:Y:S01]  /*4a70*/  FADD.FTZ R22, R22, -R0.reuse ;  /* 0x8000000016167221 */ /* 0x100fe20000010000 */
[----:B------:R-:W-:Y:S01]  /*4a80*/  ISETP.GT.AND P6, PT, R141, 0x40, P0 ;  /* 0x000000408d00780c */ /* 0x000fe200007c4270 */
[--C-:B------:R-:W-:Y:S02]  /*4a90*/  FADD.FTZ R18, R18, -R0.reuse ;  /* 0x8000000012127221 */ /* 0x100fe40000010000 */
[--C-:B------:R-:W-:Y:S01]  /*4aa0*/  FFMA.FTZ R4, R4, c[0x0][0x29c], -R151.reuse ;  /* 0x0000a70004047a23 */ /* 0x100fe20000010897 */
[----:B------:R-:W-:Y:S01]  /*4ab0*/  ISETP.LT.OR P6, PT, R145, 0x41, P6 ;  /* 0x000000419100780c */ /* 0x000fe200037c1670 */
[----:B------:R-:W1:Y:S01]  /*4ac0*/  MUFU.EX2 R155, R148 ;  /* 0x00000094009b7308 */ /* 0x000e620000000800 */
[----:B------:R-:W-:Y:S02]  /*4ad0*/  FMUL.FTZ R22, R230, R22 ;  /* 0x00000016e6167220 */ /* 0x000fe40000410000 */
[----:B------:R-:W-:Y:S02]  /*4ae0*/  FMUL.FTZ R21, R162, R21 ;  /* 0x00000015a2157220 */ /* 0x000fe40000410000 */
[----:B------:R-:W-:Y:S02]  /*4af0*/  FMUL.FTZ R18, R161, R18 ;  /* 0x00000012a1127220 */ /* 0x000fe40000410000 */
[--C-:B------:R-:W-:Y:S02]  /*4b00*/  FADD.FTZ R35, R35, -R0.reuse ;  /* 0x8000000023237221 */ /* 0x100fe40000010000 */
[--C-:B------:R-:W-:Y:S01]  /*4b10*/  FADD.FTZ R34, R34, -R0.reuse ;  /* 0x8000000022227221 */ /* 0x100fe20000010000 */
[----:B------:R1:W1:Y:S01]  /*4b20*/  MUFU.EX2 R160, R4 ;  /* 0x0000000400a07308 */ /* 0x0002620000000800 */
[--C-:B------:R-:W-:Y:S02]  /*4b30*/  FADD.FTZ R19, R19, -R0.reuse ;  /* 0x8000000013137221 */ /* 0x100fe40000010000 */
[----:B------:R-:W-:Y:S02]  /*4b40*/  FMUL.FTZ R34, R157, R34 ;  /* 0x000000229d227220 */ /* 0x000fe40000410000 */
[----:B------:R-:W-:Y:S05]  /*4b50*/  FADD.FTZ R23, R23, -R0 ;  /* 0x8000000017177221 */ /* 0x000fea0000010000 */
[----:B------:R-:W-:Y:S01]  /*4b60*/  MUFU.EX2 R149, R5 ;  /* 0x0000000500957308 */ /* 0x000fe20000000800 */
[----:B---3--:R-:W-:Y:S02]  /*4b70*/  FSEL R33, R88, -INF , !P3 ;  /* 0xff80000058217808 */ /* 0x008fe40005800000 */
[----:B------:R-:W-:Y:S02]  /*4b80*/  ISETP.GT.AND P3, PT, R141, 0x61, P0 ;  /* 0x000000618d00780c */ /* 0x000fe40000764270 */
[----:B------:R-:W-:Y:S01]  /*4b90*/  FSEL R3, R86, -INF , !P6 ;  /* 0xff80000056037808 */ /* 0x000fe20007000000 */
[--C-:B-1----:R-:W-:Y:S01]  /*4ba0*/  FFMA.FTZ R4, R33, c[0x0][0x29c], -R151.reuse ;  /* 0x0000a70021047a23 */ /* 0x102fe20000010897 */
[----:B------:R-:W-:Y:S03]  /*4bb0*/  ISETP.LT.OR P3, PT, R145, 0x62, P3 ;  /* 0x000000629100780c */ /* 0x000fe60001f61670 */
[----:B------:R1:W-:Y:S01]  /*4bc0*/  MUFU.EX2 R145, R17 ;  /* 0x0000001100917308 */ /* 0x0003e20000000800 */
[--C-:B------:R-:W-:Y:S01]  /*4bd0*/  FFMA.FTZ R3, R3, c[0x0][0x29c], -R151.reuse ;  /* 0x0000a70003037a23 */ /* 0x100fe20000010897 */
[----:B------:R-:W-:Y:S02]  /*4be0*/  FSEL R20, R85, -INF , !P5 ;  /* 0xff80000055147808 */ /* 0x000fe40006800000 */
[----:B------:R-:W-:Y:S02]  /*4bf0*/  ISETP.GT.AND P5, PT, R142, RZ, P0 ;  /* 0x000000ff8e00720c */ /* 0x000fe400007a4270 */
[----:B------:R-:W-:Y:S01]  /*4c00*/  FSEL R2, R251, -INF , !P3 ;  /* 0xff800000fb027808 */ /* 0x000fe20005800000 */
[--C-:B------:R-:W-:Y:S01]  /*4c10*/  FFMA.FTZ R20, R20, c[0x0][0x29c], -R151.reuse ;  /* 0x0000a70014147a23 */ /* 0x100fe20000010897 */
[----:B------:R-:W-:Y:S02]  /*4c20*/  ISETP.LT.OR P5, PT, R143, 0x1, P5 ;  /* 0x000000018f00780c */ /* 0x000fe40002fa1670 */
[----:B------:R3:W-:Y:S01]  /*4c30*/  MUFU.EX2 R159, R3 ;  /* 0x00000003009f7308 */ /* 0x0007e20000000800 */
[----:B------:R-:W-:Y:S01]  /*4c40*/  FFMA.FTZ R151, R2, c[0x0][0x29c], -R151 ;  /* 0x0000a70002977a23 */ /* 0x000fe20000010897 */
[----:B------:R-:W-:Y:S01]  /*4c50*/  FSEL R7, R156, -INF , !P5 ;  /* 0xff8000009c077808 */ /* 0x000fe20006800000 */
[----:B------:R-:W-:Y:S01]  /*4c60*/  FFMA.FTZ R2, -R242, R242, 1 ;  /* 0x3f800000f2027423 */ /* 0x000fe200000101f2 */
[C---:B------:R-:W-:Y:S02]  /*4c70*/  ISETP.GT.AND P3, PT, R142.reuse, 0x20, P0 ;  /* 0x000000208e00780c */ /* 0x040fe40000764270 */
[----:B------:R-:W-:Y:S01]  /*4c80*/  MOV R33, R139 ;  /* 0x0000008b00217202 */ /* 0x000fe20000000f00 */
[--C-:B------:R-:W-:Y:S01]  /*4c90*/  FFMA.FTZ R7, R7, c[0x0][0x29c], -R150.reuse ;  /* 0x0000a70007077a23 */ /* 0x100fe20000010896 */
[----:B------:R-:W-:Y:S01]  /*4ca0*/  ISETP.GT.AND P5, PT, R142, 0x40, P0 ;  /* 0x000000408e00780c */ /* 0x000fe200007a4270 */
[----:B------:R-:W-:Y:S01]  /*4cb0*/  FMUL.FTZ R141, R22, R2 ;  /* 0x00000002168d7220 */ /* 0x000fe20000410000 */
[----:B------:R4:W4:Y:S01]  /*4cc0*/  MUFU.EX2 R148, R4 ;  /* 0x0000000400947308 */ /* 0x0009220000000800 */
[----:B------:R-:W4:Y:S01]  /*4cd0*/  LDS R2, [R87.X4+0xf300] ;  /* 0x00f3000057027984 */ /* 0x000f220000004800 */
[----:B------:R-:W-:Y:S01]  /*4ce0*/  FMUL.FTZ R139, R21, R16 ;  /* 0x00000010158b7220 */ /* 0x000fe20000410000 */
[----:B------:R-:W-:Y:S02]  /*4cf0*/  FSEL R16, R84, -INF , !P4 ;  /* 0xff80000054107808 */ /* 0x000fe40006000000 */
[----:B-1----:R-:W-:Y:S02]  /*4d00*/  F2FP.PACK_AB R17, R152, R162 ;  /* 0x000000a29811723e */ /* 0x002fe400000000ff */
[----:B------:R-:W-:Y:S01]  /*4d10*/  ISETP.GT.AND P4, PT, R142, 0x41, P0 ;  /* 0x000000418e00780c */ /* 0x000fe20000784270 */
[--C-:B------:R-:W-:Y:S01]  /*4d20*/  FFMA.FTZ R16, R16, c[0x0][0x29c], -R150.reuse ;  /* 0x0000a70010107a23 */ /* 0x100fe20000010896 */
[C---:B------:R-:W-:Y:S01]  /*4d30*/  ISETP.LT.OR P3, PT, R143.reuse, 0x21, P3 ;  /* 0x000000218f00780c */ /* 0x040fe20001f61670 */
[----:B------:R1:W-:Y:S01]  /*4d40*/  MUFU.EX2 R152, R7 ;  /* 0x0000000700987308 */ /* 0x0003e20000000800 */
[C---:B------:R-:W-:Y:S02]  /*4d50*/  ISETP.LT.OR P5, PT, R143.reuse, 0x41, P5 ;  /* 0x000000418f00780c */ /* 0x040fe40002fa1670 */
[----:B------:R-:W-:Y:S01]  /*4d60*/  ISETP.LT.OR P4, PT, R143, 0x42, P4 ;  /* 0x000000428f00780c */ /* 0x000fe20002781670 */
[----:B---3--:R-:W-:Y:S01]  /*4d70*/  FFMA.FTZ R3, -R246, R246, 1 ;  /* 0x3f800000f6037423 */ /* 0x008fe200000101f6 */
[----:B------:R-:W-:Y:S01]  /*4d80*/  F2FP.PACK_AB R32, R32, R139 ;  /* 0x0000008b2020723e */ /* 0x000fe200000000ff */
[----:B------:R-:W3:Y:S01]  /*4d90*/  LDL.LU R246, [R1+0x18] ;  /* 0x0000180001f67983 */ /* 0x000ee20000300800 */
[----:B------:R-:W-:Y:S01]  /*4da0*/  MOV R21, R133 ;  /* 0x0000008500157202 */ /* 0x000fe20000000f00 */
[----:B------:R-:W-:Y:S01]  /*4db0*/  FMUL.FTZ R139, R158, R23 ;  /* 0x000000179e8b7220 */ /* 0x000fe20000410000 */
[----:B--2---:R-:W-:Y:S01]  /*4dc0*/  FSEL R133, R248, -INF , !P3 ;  /* 0xff800000f8857808 */ /* 0x004fe20005800000 */
[----:B------:R-:W2:Y:S01]  /*4dd0*/  MUFU.EX2 R151, R151 ;  /* 0x0000009700977308 */ /* 0x000ea20000000800 */
[----:B----4-:R-:W-:Y:S02]  /*4de0*/  FSEL R5, R163, -INF , !P5 ;  /* 0xff800000a3057808 */ /* 0x010fe40006800000 */
[C---:B------:R-:W-:Y:S01]  /*4df0*/  ISETP.GT.AND P6, PT, R142.reuse, 0x21, P0 ;  /* 0x000000218e00780c */ /* 0x040fe200007c4270 */
[----:B------:R-:W-:Y:S01]  /*4e00*/  FFMA.FTZ R4, -R247, R247, 1 ;  /* 0x3f800000f7047423 */ /* 0x000fe200000101f7 */
[C---:B------:R-:W-:Y:S01]  /*4e10*/  ISETP.GT.AND P3, PT, R142.reuse, 0x60, P0 ;  /* 0x000000608e00780c */ /* 0x040fe20000764270 */
[--C-:B------:R-:W-:Y:S01]  /*4e20*/  FFMA.FTZ R133, R133, c[0x0][0x29c], -R150.reuse ;  /* 0x0000a70085857a23 */ /* 0x100fe20000010896 */
[----:B------:R-:W-:Y:S01]  /*4e30*/  ISETP.GT.AND P0, PT, R142, 0x61, P0 ;  /* 0x000000618e00780c */ /* 0x000fe20000704270 */
[----:B------:R-:W-:Y:S01]  /*4e40*/  FMUL.FTZ R140, R18, R4 ;  /* 0x00000004128c7220 */ /* 0x000fe20000410000 */
[----:B------:R-:W-:Y:S01]  /*4e50*/  FSEL R4, R232, -INF , !P4 ;  /* 0xff800000e8047808 */ /* 0x000fe20006000000 */
[--C-:B------:R-:W-:Y:S01]  /*4e60*/  FFMA.FTZ R136, R5, c[0x0][0x29c], -R150.reuse ;  /* 0x0000a70005887a23 */ /* 0x100fe20000010896 */
[----:B------:R-:W-:Y:S01]  /*4e70*/  MUFU.EX2 R144, R133 ;  /* 0x0000008500907308 */ /* 0x000fe20000000800 */
[----:B------:R-:W-:Y:S01]  /*4e80*/  FFMA.FTZ R5, -R245, R245, 1 ;  /* 0x3f800000f5057423 */ /* 0x000fe200000101f5 */
[C---:B------:R-:W-:Y:S01]  /*4e90*/  ISETP.LT.OR P6, PT, R143.reuse, 0x22, P6 ;  /* 0x000000228f00780c */ /* 0x040fe200037c1670 */
[----:B------:R-:W-:Y:S01]  /*4ea0*/  FFMA.FTZ R137, R4, c[0x0][0x29c], -R150 ;  /* 0x0000a70004897a23 */ /* 0x000fe20000010896 */
[----:B------:R-:W-:Y:S01]  /*4eb0*/  ISETP.LT.OR P3, PT, R143, 0x61, P3 ;  /* 0x000000618f00780c */ /* 0x000fe20001f61670 */
[----:B-1----:R-:W-:Y:S01]  /*4ec0*/  FMUL.FTZ R7, R155, R35 ;  /* 0x000000239b077220 */ /* 0x002fe20000410000 */
[----:B------:R-:W-:Y:S01]  /*4ed0*/  ISETP.LT.OR P0, PT, R143, 0x62, P0 ;  /* 0x000000628f00780c */ /* 0x000fe20000701670 */
[----:B------:R-:W-:Y:S01]  /*4ee0*/  FFMA.FTZ R4, -R243, R243, 1 ;  /* 0x3f800000f3047423 */ /* 0x000fe200000101f3 */
[----:B------:R-:W-:Y:S01]  /*4ef0*/  MOV R143, R138 ;  /* 0x0000008a008f7202 */ /* 0x000fe20000000f00 */
[----:B------:R-:W-:Y:S01]  /*4f00*/  FMUL.FTZ R5, R34, R5 ;  /* 0x0000000522057220 */ /* 0x000fe20000410000 */
[----:B------:R-:W-:Y:S01]  /*4f10*/  FSEL R6, R249, -INF , !P6 ;  /* 0xff800000f9067808 */ /* 0x000fe20007000000 */
[----:B------:R-:W-:Y:S01]  /*4f20*/  FMUL.FTZ R4, R7, R4 ;  /* 0x0000000407047220 */ /* 0x000fe20000410000 */
[----:B------:R-:W-:Y:S01]  /*4f30*/  FSEL R0, R241, -INF , !P0 ;  /* 0xff800000f1007808 */ /* 0x000fe20004000000 */
[----:B------:R-:W-:Y:S01]  /*4f40*/  FADD.FTZ R8, R8, -R2 ;  /* 0x8000000208087221 */ /* 0x000fe20000010000 */
[----:B------:R-:W-:Y:S01]  /*4f50*/  MOV R242, R33 ;  /* 0x0000002100f27202 */ /* 0x000fe20000000f00 */
[----:B------:R-:W-:Y:S01]  /*4f60*/  FFMA.FTZ R6, R6, c[0x0][0x29c], -R150 ;  /* 0x0000a70006067a23 */ /* 0x000fe20000010896 */
[----:B------:R-:W-:Y:S01]  /*4f70*/  F2FP.PACK_AB R34, R4, R5 ;  /* 0x000000050422723e */ /* 0x000fe200000000ff */
[----:B------:R-:W-:Y:S01]  /*4f80*/  FFMA.FTZ R4, -R143, R143, 1 ;  /* 0x3f8000008f047423 */ /* 0x000fe2000001018f */
[----:B------:R-:W-:Y:S01]  /*4f90*/  F2FP.PACK_AB R18, R236, R240 ;  /* 0x000000f0ec12723e */ /* 0x000fe200000000ff */
[----:B------:R-:W-:Y:S01]  /*4fa0*/  MUFU.EX2 R143, R136 ;  /* 0x00000088008f7308 */ /* 0x000fe20000000800 */
[----:B------:R-:W-:Y:S01]  /*4fb0*/  FMUL.FTZ R8, R160, R8 ;  /* 0x00000008a0087220 */ /* 0x000fe20000410000 */
[----:B------:R-:W-:Y:S01]  /*4fc0*/  MOV R247, R156 ;  /* 0x0000009c00f77202 */ /* 0x000fe20000000f00 */
[--C-:B------:R-:W-:Y:S01]  /*4fd0*/  FADD.FTZ R13, R13, -R2.reuse ;  /* 0x800000020d0d7221 */ /* 0x100fe20000010000 */
[----:B------:R-:W-:Y:S01]  /*4fe0*/  F2FP.PACK_AB R7, R148, R149 ;  /* 0x000000959407723e */ /* 0x000fe200000000ff */
[--C-:B------:R-:W-:Y:S01]  /*4ff0*/  FADD.FTZ R12, R12, -R2.reuse ;  /* 0x800000020c0c7221 */ /* 0x100fe20000010000 */
[----:B------:R-:W-:Y:S01]  /*5000*/  F2FP.PACK_AB R23, R155, R157 ;  /* 0x0000009d9b17723e */ /* 0x000fe200000000ff */
[----:B------:R-:W-:Y:S01]  /*5010*/  FMUL.FTZ R13, R148, R13 ;  /* 0x0000000d940d7220 */ /* 0x000fe20000410000 */
[----:B------:R-:W-:Y:S01]  /*5020*/  F2FP.PACK_AB R33, R147, R229 ;  /* 0x000000e59321723e */ /* 0x000fe200000000ff */
[----:B------:R-:W-:Y:S01]  /*5030*/  FMUL.FTZ R12, R149, R12 ;  /* 0x0000000c950c7220 */ /* 0x000fe20000410000 */
[----:B------:R1:W-:Y:S01]  /*5040*/  MUFU.EX2 R146, R16 ;  /* 0x0000001000927308 */ /* 0x0003e20000000800 */
[--C-:B------:R-:W-:Y:S02]  /*5050*/  FADD.FTZ R28, R28, -R2.reuse ;  /* 0x800000021c1c7221 */ /* 0x100fe40000010000 */
[--C-:B------:R-:W-:Y:S02]  /*5060*/  FADD.FTZ R29, R29, -R2.reuse ;  /* 0x800000021d1d7221 */ /* 0x100fe40000010000 */
[--C-:B------:R-:W-:Y:S02]  /*5070*/  FADD.FTZ R24, R24, -R2.reuse ;  /* 0x8000000218187221 */ /* 0x100fe40000010000 */
[----:B--2---:R-:W-:Y:S02]  /*5080*/  FMUL.FTZ R29, R151, R29 ;  /* 0x0000001d971d7220 */ /* 0x004fe40000410000 */
[--C-:B------:R-:W-:Y:S01]  /*5090*/  FADD.FTZ R25, R25, -R2.reuse ;  /* 0x8000000219197221 */ /* 0x100fe20000010000 */
[----:B------:R2:W4:Y:S01]  /*50a0*/  MUFU.EX2 R156, R20 ;  /* 0x00000014009c7308 */ /* 0x0005220000000800 */
[----:B------:R-:W-:Y:S02]  /*50b0*/  FADD.FTZ R9, R9, -R2 ;  /* 0x8000000209097221 */ /* 0x000fe40000010000 */
[----:B------:R-:W-:Y:S02]  /*50c0*/  FFMA.FTZ R2, -R251, R251, 1 ;  /* 0x3f800000fb027423 */ /* 0x000fe400000101fb */
[----:B------:R-:W-:Y:S02]  /*50d0*/  FMUL.FTZ R9, R153, R9 ;  /* 0x0000000999097220 */ /* 0x000fe40000410000 */
[----:B------:R-:W-:Y:S03]  /*50e0*/  FMUL.FTZ R2, R29, R2 ;  /* 0x000000021d027220 */ /* 0x000fe60000410000 */
[----:B------:R-:W-:Y:S01]  /*50f0*/  MUFU.EX2 R137, R137 ;  /* 0x0000008900897308 */ /* 0x000fe20000000800 */
[----:B-1----:R-:W-:Y:S02]  /*5100*/  F2FP.PACK_AB R16, R153, R160 ;  /* 0x000000a09910723e */ /* 0x002fe400000000ff */
[----:B--2---:R-:W-:Y:S01]  /*5110*/  F2FP.PACK_AB R20, R158, R230 ;  /* 0x000000e69e14723e */ /* 0x004fe200000000ff */
[----:B----4-:R-:W-:Y:S02]  /*5120*/  FMUL.FTZ R25, R156, R25 ;  /* 0x000000199c197220 */ /* 0x010fe40000410000 */
[C---:B---3--:R-:W-:Y:S01]  /*5130*/  FMUL.FTZ R19, R246.reuse, R19 ;  /* 0x00000013f6137220 */ /* 0x048fe20000410000 */
        /* <DEDUP_REMOVED lines=10> */
[----:B------:R1:W2:Y:S01]  /*51e0*/  MUFU.EX2 R142, R6 ;  /* 0x00000006008e7308 */ /* 0x0002a20000000800 */
        /* <DEDUP_REMOVED lines=10> */
[----:B------:R-:W3:Y:S01]  /*5290*/  MUFU.EX2 R138, R138 ;  /* 0x0000008a008a7308 */ /* 0x000ee20000000800 */
[----:B------:R-:W-:Y:S02]  /*52a0*/  FFMA.FTZ R9, -R86, R86, 1 ;  /* 0x3f80000056097423 */ /* 0x000fe40000010156 */
[----:B------:R-:W-:Y:S02]  /*52b0*/  FMUL.FTZ R141, R8, R0 ;  /* 0x00000000088d7220 */ /* 0x000fe40000410000 */
[----:B------:R-:W-:Y:S02]  /*52c0*/  FFMA.FTZ R0, -R88, R88, 1 ;  /* 0x3f80000058007423 */ /* 0x000fe40000010158 */
[----:B------:R4:W5:Y:S01]  /*52d0*/  LDL.LU R88, [R1+0xa4] ;  /* 0x0000a40001587983 */ /* 0x0009620000300800 */
[----:B------:R-:W-:Y:S02]  /*52e0*/  FFMA.FTZ R8, -R85, R85, 1 ;  /* 0x3f80000055087423 */ /* 0x000fe40000010155 */
[----:B------:R-:W-:Y:S01]  /*52f0*/  FMUL.FTZ R136, R13, R0 ;  /* 0x000000000d887220 */ /* 0x000fe20000410000 */
[----:B------:R-:W3:Y:S01]  /*5300*/  MUFU.EX2 R150, R150 ;  /* 0x0000009600967308 */ /* 0x000ee20000000800 */
[----:B------:R3:W4:Y:S01]  /*5310*/  LDS R0, [R87.X4+0xf320] ;  /* 0x00f3200057007984 */ /* 0x0007220000004800 */
[----:B------:R-:W-:Y:S02]  /*5320*/  FMUL.FTZ R13, R159, R24 ;  /* 0x000000189f0d7220 */ /* 0x000fe40000410000 */
[----:B------:R-:W-:Y:S01]  /*5330*/  FMUL.FTZ R8, R25, R8 ;  /* 0x0000000819087220 */ /* 0x000fe20000410000 */
[----:B------:R-:W-:Y:S01]  /*5340*/  STS [R227+0xf480], R18 ;  /* 0x00f48012e3007388 */ /* 0x000fe20000000800 */
[----:B-1----:R-:W-:Y:S02]  /*5350*/  FFMA.FTZ R6, -R252, R252, 1 ;  /* 0x3f800000fc067423 */ /* 0x002fe400000101fc */
[----:B------:R-:W-:Y:S01]  /*5360*/  FMUL.FTZ R13, R13, R9 ;  /* 0x000000090d0d7220 */ /* 0x000fe20000410000 */
[----:B------:R-:W-:Y:S01]  /*5370*/  STS [R227+0xf880], R17 ;  /* 0x00f88011e3007388 */ /* 0x000fe20000000800 */
[----:B------:R-:W-:Y:S01]  /*5380*/  FMUL.FTZ R12, R12, R6 ;  /* 0x000000060c0c7220 */ /* 0x000fe20000410000 */
[----:B------:R-:W-:Y:S02]  /*5390*/  F2FP.PACK_AB R6, R140, R141 ;  /* 0x0000008d8c06723e */ /* 0x000fe400000000ff */
[----:B------:R1:W-:Y:S01]  /*53a0*/  STS [R228], R3 ;  /* 0x00000003e4007388 */ /* 0x0003e20000000800 */
[----:B------:R-:W-:Y:S02]  /*53b0*/  F2FP.PACK_AB R9, R136, R139 ;  /* 0x0000008b8809723e */ /* 0x000fe400000000ff */
[----:B------:R-:W-:Y:S01]  /*53c0*/  F2FP.PACK_AB R12, R2, R12 ;  /* 0x0000000c020c723e */ /* 0x000fe200000000ff */
[----:B------:R-:W-:Y:S01]  /*53d0*/  STS [R228+0x400], R22 ;  /* 0x00040016e4007388 */ /* 0x000fe20000000800 */
[----:B--2---:R-:W-:Y:S02]  /*53e0*/  F2FP.PACK_AB R2, R142, R144 ;  /* 0x000000908e02723e */ /* 0x004fe400000000ff */
[----:B------:R-:W-:Y:S01]  /*53f0*/  F2FP.PACK_AB R8, R8, R13 ;  /* 0x0000000d0808723e */ /* 0x000fe200000000ff */
[----:B------:R-:W-:Y:S04]  /*5400*/  STS [R227+0x10480], R16 ;  /* 0x01048010e3007388 */ /* 0x000fe80000000800 */
[----:B---3--:R2:W5:Y:S04]  /*5410*/  LDL.LU R87, [R1+0xa0] ;  /* 0x0000a00001577983 */ /* 0x0085680000300800 */
[----:B------:R2:W5:Y:S04]  /*5420*/  LDL.LU R86, [R1+0x9c] ;  /* 0x00009c0001567983 */ /* 0x0005680000300800 */
[----:B------:R2:W5:Y:S01]  /*5430*/  LDL.LU R85, [R1+0x98] ;  /* 0x0000980001557983 */ /* 0x0005620000300800 */
[----:B-1----:R-:W-:Y:S01]  /*5440*/  F2FP.PACK_AB R3, R146, R152 ;  /* 0x000000989203723e */ /* 0x002fe200000000ff */
        /* <DEDUP_REMOVED lines=20> */
[----:B-1----:R-:W-:Y:S02]  /*5590*/  FFMA.FTZ R3, -R84, R84, 1 ;  /* 0x3f80000054037423 */ /* 0x002fe40000010154 */
[----:B------:R-:W-:Y:S01]  /*55a0*/  FMUL.FTZ R31, R150, R31 ;  /* 0x0000001f961f7220 */ /* 0x000fe20000410000 */
[----:B------:R1:W-:Y:S01]  /*55b0*/  STS [R227+0x12480], R4 ;  /* 0x01248004e3007388 */ /* 0x0003e20000000800 */
[----:B---3--:R-:W-:Y:S03]  /*55c0*/  F2FP.PACK_AB R2, R137, R143 ;  /* 0x0000008f8902723e */ /* 0x008fe600000000ff */
[----:B------:R2:W5:Y:S01]  /*55d0*/  LDL.LU R84, [R1+0x94] ;  /* 0x0000940001547983 */ /* 0x0005620000300800 */
[----:B----4-:R-:W-:Y:S03]  /*55e0*/  FMUL.FTZ R7, R146, R11 ;  /* 0x0000000b92077220 */ /* 0x010fe60000410000 */
[----:B------:R3:W-:Y:S01]  /*55f0*/  STS [R227+0x12880], R2 ;  /* 0x01288002e3007388 */ /* 0x0007e20000000800 */
[----:B------:R-:W-:Y:S02]  /*5600*/  FMUL.FTZ R7, R7, R3 ;  /* 0x0000000307077220 */ /* 0x000fe40000410000 */
[----:B------:R-:W-:Y:S01]  /*5610*/  FFMA.FTZ R3, -R249, R249, 1 ;  /* 0x3f800000f9037423 */ /* 0x000fe200000101f9 */
[----:B------:R4:W-:Y:S03]  /*5620*/  STS [R228+0x3000], R5 ;  /* 0x00300005e4007388 */ /* 0x0009e60000000800 */
[----:B------:R-:W-:Y:S02]  /*5630*/  FMUL.FTZ R3, R15, R3 ;  /* 0x000000030f037220 */ /* 0x000fe40000410000 */
[----:B-1----:R-:W-:Y:S04]  /*5640*/  FFMA.FTZ R4, -R248, R248, 1 ;  /* 0x3f800000f8047423 */ /* 0x002fe800000101f8 */
[----:B------:R-:W-:Y:S02]  /*5650*/  FMUL.FTZ R4, R14, R4 ;  /* 0x000000040e047220 */ /* 0x000fe40000410000 */
[----:B---3--:R-:W-:Y:S03]  /*5660*/  FFMA.FTZ R2, -R247, R247, 1 ;  /* 0x3f800000f7027423 */ /* 0x008fe600000101f7 */
        /* <DEDUP_REMOVED lines=36> */
[----:B------:R-:W3:Y:S08]  /*58b0*/  LDSM.16.MT88.4 R12, [R213+0x11480] ;  /* 0x01148000d50c783b */ /* 0x000ef00000004200 */
[----:B------:R-:W4:Y:S08]  /*58c0*/  LDSM.16.MT88.4 R16, [R0+0xd080] ;  /* 0x00d080000010783b */ /* 0x000f300000004200 */
[----:B------:R-:W2:Y:S08]  /*58d0*/  LDSM.16.MT88.4 R20, [R0+0xe080] ;  /* 0x00e080000014783b */ /* 0x000eb00000004200 */
[----:B------:R-:W-:Y:S01]  /*58e0*/  LDSM.16.MT88.4 R24, [R213+0xfc80] ;  /* 0x00fc8000d518783b */ /* 0x000fe20000004200 */
[-C--:B-1----:R-:W-:Y:S07]  /*58f0*/  HMMA.16816.F32 R36, R4, R8.reuse, R36 ;  /* 0x000000080424723c */ /* 0x082fee0000001824 */
[----:B------:R-:W1:Y:S01]  /*5900*/  LDSM.16.MT88.4 R28, [R0+0xc480] ;  /* 0x00c48000001c783b */ /* 0x000e620000004200 */
[C---:B---3--:R-:W-:Y:S07]  /*5910*/  HMMA.16816.F32 R40, R12.reuse, R8, R40 ;  /* 0x000000080c28723c */ /* 0x048fee0000001828 */
[----:B------:R-:W3:Y:S01]  /*5920*/  LDSM.16.MT88.4 R32, [R213+0x11c80] ;  /* 0x011c8000d520783b */ /* 0x000ee20000004200 */
        /* <DEDUP_REMOVED lines=11> */
[-C--:B--2---:R-:W-:Y:S08]  /*59e0*/  HMMA.16816.F32 R68, R4, R20.reuse, R68 ;  /* 0x000000140444723c */ /* 0x084ff00000001844 */
[C---:B------:R-:W-:Y:S08]  /*59f0*/  HMMA.16816.F32 R72, R12.reuse, R20, R72 ;  /* 0x000000140c48723c */ /* 0x040ff00000001848 */
[-C--:B------:R-:W-:Y:S01]  /*5a00*/  HMMA.16816.F32 R76, R12, R22.reuse, R76 ;  /* 0x000000160c4c723c */ /* 0x080fe2000000184c */
[----:B------:R-:W2:Y:S07]  /*5a10*/  LDSM.16.MT88.4 R12, [R213+0x10480] ;  /* 0x01048000d50c783b */ /* 0x000eae0000004200 */
[----:B------:R-:W-:Y:S01]  /*5a20*/  HMMA.16816.F32 R80, R4, R22, R80 ;  /* 0x000000160450723c */ /* 0x000fe20000001850 */
[----:B------:R-:W4:Y:S07]  /*5a30*/  LDSM.16.MT88.4 R4, [R213+0x12480] ;  /* 0x01248000d504783b */ /* 0x000f2e0000004200 */
[-C--:B-1----:R-:W-:Y:S01]  /*5a40*/  HMMA.16816.F32 R36, R24, R28.reuse, R36 ;  /* 0x0000001c1824723c */ /* 0x082fe20000001824 */
[----:B------:R-:W1:Y:S07]  /*5a50*/  LDSM.16.MT88.4 R20, [R0+0xd880] ;  /* 0x00d880000014783b */ /* 0x000e6e0000004200 */
        /* <DEDUP_REMOVED lines=13> */
[----:B------:R-:W3:Y:S07]  /*5b30*/  LDSM.16.MT88.4 R8, [R0+0xdc80] ;  /* 0x00dc80000008783b */ /* 0x000eee0000004200 */
[-C--:B--2---:R-:W-:Y:S08]  /*5b40*/  HMMA.16816.F32 R36, R12, R16.reuse, R36 ;  /* 0x000000100c24723c */ /* 0x084ff00000001824 */
[C---:B----4-:R-:W-:Y:S08]  /*5b50*/  HMMA.16816.F32 R40, R4.reuse, R16, R40 ;  /* 0x000000100428723c */ /* 0x050ff00000001828 */
[-C--:B------:R-:W-:Y:S08]  /*5b60*/  HMMA.16816.F32 R44, R4, R18.reuse, R44 ;  /* 0x00000012042c723c */ /* 0x080ff0000000182c */
[C---:B------:R-:W-:Y:S01]  /*5b70*/  HMMA.16816.F32 R48, R12.reuse, R18, R48 ;  /* 0x000000120c30723c */ /* 0x040fe20000001830 */
[----:B------:R-:W2:Y:S07]  /*5b80*/  LDSM.16.MT88.4 R16, [R0+0xec80] ;  /* 0x00ec80000010783b */ /* 0x000eae0000004200 */
[-C--:B-1----:R-:W-:Y:S01]  /*5b90*/  HMMA.16816.F32 R52, R12, R20.reuse, R52 ;  /* 0x000000140c34723c */ /* 0x082fe20000001834 */
[----:B------:R-:W-:Y:S07]  /*5ba0*/  BAR.SYNC.DEFER_BLOCKING 0x0 ;  /* 0x0000000000007b1d */ /* 0x000fee0000010000 */
[C---:B------:R-:W-:Y:S08]  /*5bb0*/  HMMA.16816.F32 R56, R4.reuse, R20, R56 ;  /* 0x000000140438723c */ /* 0x040ff00000001838 */
[-C--:B------:R-:W-:Y:S08]  /*5bc0*/  HMMA.16816.F32 R60, R4, R22.reuse, R60 ;  /* 0x00000016043c723c */ /* 0x080ff0000000183c */
[C---:B------:R-:W-:Y:S01]  /*5bd0*/  HMMA.16816.F32 R64, R12.reuse, R22, R64 ;  /* 0x000000160c40723c */ /* 0x040fe20000001840 */
[----:B------:R1:W4:Y:S06]  /*5be0*/  LDSM.16.MT88.2 R2, [R212] ;  /* 0x00000000d402783b */ /* 0x00032c0000004100 */
[----:B------:R1:W1:Y:S01]  /*5bf0*/  LDSM.16.MT88.2 R148, [R212+0x2400] ;  /* 0x00240000d494783b */ /* 0x0002620000004100 */
[-C--:B---3--:R-:W-:Y:S05]  /*5c00*/  HMMA.16816.F32 R68, R12, R28.reuse, R68 ;  /* 0x0000001c0c44723c */ /* 0x088fea0000001844 */
        /* <DEDUP_REMOVED lines=19> */
[-C--:B--2---:R-:W-:Y:S08]  /*5d40*/  HMMA.16816.F32 R68, R136, R16.reuse, R68 ;  /* 0x000000108844723c */ /* 0x084ff00000001844 */
        /* <DEDUP_REMOVED lines=55> */
.L_x_261:
        /* <DEDUP_REMOVED lines=241> */
.L_x_243:
[----:B------:R-:W-:Y:S05]  /*6fd0*/  @P1 EXIT ;  /* 0x000000000000194d */ /* 0x000fea0003800000 */
[----:B-1----:R-:W2:Y:S01]  /*6fe0*/  LDL.64 R4, [R1+0x50] ;  /* 0x0000500001047983 */ /* 0x002ea20000100a00 */
[----:B------:R-:W-:Y:S01]  /*6ff0*/  IMAD.MOV.U32 R0, RZ, RZ, 0x1 ;  /* 0x00000001ff007424 */ /* 0x000fe200078e00ff */
[----:B------:R-:W-:Y:S01]  /*7000*/  ULDC UR5, c[0x0][0x358] ;  /* 0x0000d60000057ab9 */ /* 0x000fe20000000800 */
[----:B------:R-:W-:Y:S01]  /*7010*/  BSSY B0, `(.L_x_263) ;  /* 0x000001f000007945 */ /* 0x000fe20003800000 */
[----:B------:R-:W1:Y:S01]  /*7020*/  S2R R2, SR_CTAID.Y ;  /* 0x0000000000027919 */ /* 0x000e620000002600 */
[----:B------:R-:W-:-:S03]  /*7030*/  UIMAD UR5, UR8, UR5, URZ ;  /* 0x00000005080572a4 */ /* 0x000fc6000f8e023f */
[----:B------:R-:W-:Y:S01]  /*7040*/  BAR.SYNC.DEFER_BLOCKING 0x1, 0x100 ;  /* 0x0044000000007b1d */ /* 0x000fe20000010000 */
[----:B------:R-:W-:-:S05]  /*7050*/  ISETP.NE.AND P0, PT, R0, c[0x0][0x338], PT ;  /* 0x0000ce0000007a0c */ /* 0x000fca0003f05270 */
[----:B------:R-:W3:Y:S01]  /*7060*/  S2R R15, SR_CTAID.Z ;  /* 0x00000000000f7919 */ /* 0x000ee20000002700 */
[----:B------:R-:W-:Y:S02]  /*7070*/  ULDC UR4, c[0x0][0x2f4] ;  /* 0x0000bd0000047ab9 */ /* 0x000fe40000000800 */
[----:B------:R-:W-:-:S04]  /*7080*/  UIMAD UR5, UR5, UR4, URZ ;  /* 0x00000004050572a4 */ /* 0x000fc8000f8e023f */
[----:B------:R-:W-:Y:S01]  /*7090*/  USHF.R.S32.HI UR4, URZ, 0x1f, UR5 ;  /* 0x0000001f3f047899 */ /* 0x000fe20008011405 */
[----:B-1----:R-:W-:-:S04]  /*70a0*/  @P0 IMAD.HI.U32 R0, R2, c[0x0][0x33c], RZ ;  /* 0x0000cf0002000a27 */ /* 0x002fc800078e00ff */
[----:B------:R-:W-:Y:S01]  /*70b0*/  IMAD.MOV.U32 R7, RZ, RZ, R2 ;  /* 0x000000ffff077224 */ /* 0x000fe200078e0002 */
[----:B------:R-:W-:-:S04]  /*70c0*/  @P0 SHF.R.U32.HI R7, RZ, c[0x0][0x340], R0 ;  /* 0x0000d000ff070a19 */ /* 0x000fc80000011600 */
[----:B------:R-:W-:Y:S01]  /*70d0*/  SHF.R.S32.HI R10, RZ, 0x1f, R7 ;  /* 0x0000001fff0a7819 */ /* 0x000fe20000011407 */
[----:B---3--:R-:W-:Y:S01]  /*70e0*/  IMAD R3, R15, c[0x0][0x2f4], RZ ;  /* 0x0000bd000f037a24 */ /* 0x008fe200078e02ff */
[----:B------:R-:W-:Y:S01]  /*70f0*/  SHF.R.S32.HI R16, RZ, 0x1f, R15 ;  /* 0x0000001fff107819 */ /* 0x000fe2000001140f */
[----:B------:R-:W-:-:S03]  /*7100*/  IMAD.MOV R6, RZ, RZ, -R7 ;  /* 0x000000ffff067224 */ /* 0x000fc600078e0a07 */
[----:B------:R-:W-:Y:S01]  /*7110*/  SHF.R.S32.HI R14, RZ, 0x1f, R3 ;  /* 0x0000001fff0e7819 */ /* 0x000fe20000011403 */
[----:B------:R-:W-:Y:S01]  /*7120*/  IMAD R6, R6, c[0x0][0x338], R2 ;  /* 0x0000ce0006067a24 */ /* 0x000fe200078e0202 */
[----:B------:R-:W-:-:S04]  /*7130*/  IADD3 R0, P1, P0, R3, UR5, R7 ;  /* 0x0000000503007c10 */ /* 0x000fc8000f83e007 */
[----:B------:R-:W-:Y:S01]  /*7140*/  IADD3.X R14, R14, UR4, R10, P1, P0 ;  /* 0x000000040e0e7c10 */ /* 0x000fe20008fe040a */
[----:B------:R-:W-:-:S03]  /*7150*/  IMAD.SHL.U32 R11, R0, 0x4, RZ ;  /* 0x00000004000b7824 */ /* 0x000fc600078e00ff */
[----:B------:R-:W-:Y:S02]  /*7160*/  SHF.L.U64.HI R14, R0, 0x2, R14 ;  /* 0x00000002000e7819 */ /* 0x000fe4000001020e */
[----:B--2---:R-:W-:Y:S02]  /*7170*/  ISETP.NE.AND P1, PT, R4, RZ, PT ;  /* 0x000000ff0400720c */ /* 0x004fe40003f25270 */
[----:B------:R-:W-:-:S04]  /*7180*/  IADD3 R4, P0, R11, c[0x0][0x350], RZ ;  /* 0x0000d4000b047a10 */ /* 0x000fc80007f1e0ff */
[----:B------:R-:W-:-:S07]  /*7190*/  IADD3.X R5, R14, c[0x0][0x354], RZ, P0, !PT ;  /* 0x0000d5000e057a10 */ /* 0x000fce00007fe4ff */
[----:B------:R-:W-:Y:S05]  /*71a0*/  @P1 BRA `(.L_x_264) ;  /* 0x0000005000001947 */ /* 0x000fea0003800000 */
.L_x_265:
[----:B------:R-:W2:Y:S01]  /*71b0*/  LDG.E.STRONG.GPU R0, [R4.64] ;  /* 0x0000001204007981 */ /* 0x000ea2000c1ef900 */
[----:B------:R-:W-:Y:S01]  /*71c0*/  YIELD ;  /* 0x0000000000007946 */ /* 0x000fe20003800000 */
[----:B--2---:R-:W-:Y:S01]  /*71d0*/  ISETP.NE.AND P0, PT, R0, R6, PT ;  /* 0x000000060000720c */ /* 0x004fe20003f05270 */
[----:B------:R-:W-:-:S12]  /*71e0*/  CCTL.IVALL ;  /* 0x00000000ff00798f */ /* 0x000fd80002000000 */
[----:B------:R-:W-:Y:S05]  /*71f0*/  @P0 BRA `(.L_x_265) ;  /* 0xffffffb000000947 */ /* 0x000fea000383ffff */
.L_x_264:
[----:B------:R-:W-:Y:S05]  /*7200*/  BSYNC B0 ;  /* 0x0000000000007941 */ /* 0x000fea0003800000 */
.L_x_263:
[----:B------:R-:W-:Y:S01]  /*7210*/  MOV R17, 0xffffffff ;  /* 0xffffffff00117802 */ /* 0x000fe20000000f00 */
[----:B------:R-:W-:Y:S05]  /*7220*/  BRA.CONV ~URZ, `(.L_x_266) ;  /* 0x000000237f007947 */ /* 0x000fea000b800000 */
[----:B------:R-:W-:Y:S02]  /*7230*/  MOV R2, 0x7250 ;  /* 0x0000725000027802 */ /* 0x000fe40000000f00 */
[----:B------:R-:W-:Y:S05]  /*7240*/  CALL.REL.NOINC `($__internal_2_$__cuda_sm70_warpsync) ;  /* 0x00000a9000007944 */ /* 0x000fea0003c00000 */
.L_x_266:
[----:B------:R-:W2:Y:S01]  /*7250*/  LDL.LU.64 R2, [R1+0x50] ;  /* 0x0000500001027983 */ /* 0x000ea20000300a00 */
[----:B------:R-:W-:Y:S01]  /*7260*/  UIMAD UR5, UR8, 0x3000, URZ ;  /* 0x00003000080578a4 */ /* 0x000fe2000f8e023f */
[----:B------:R-:W-:Y:S02]  /*7270*/  IMAD R0, R10, c[0x0][0x328], RZ ;  /* 0x0000ca000a007a24 */ /* 0x000fe400078e02ff */
[----:B------:R-:W-:Y:S01]  /*7280*/  IMAD R12, R16, c[0x0][0x330], RZ ;  /* 0x0000cc00100c7a24 */ /* 0x000fe200078e02ff */
[----:B------:R-:W-:Y:S01]  /*7290*/  USHF.R.S32.HI UR4, URZ, 0x1f, UR5 ;  /* 0x0000001f3f047899 */ /* 0x000fe20008011405 */
[----:B------:R-:W-:Y:S01]  /*72a0*/  IMAD R0, R7, c[0x0][0x32c], R0 ;  /* 0x0000cb0007007a24 */ /* 0x000fe200078e0200 */
[----:B------:R-:W-:-:S06]  /*72b0*/  NOP ;  /* 0x0000000000007918 */ /* 0x000fcc0000000000 */
[----:B--2---:R-:W-:-:S04]  /*72c0*/  IADD3 R8, P0, R2, UR5, RZ ;  /* 0x0000000502087c10 */ /* 0x004fc8000ff1e0ff */
[----:B------:R-:W-:-:S05]  /*72d0*/  LEA.HI.X.SX32 R9, R2, UR4, 0x1, P0 ;  /* 0x0000000402097c11 */ /* 0x000fca00080f0eff */
        /* <DEDUP_REMOVED lines=57> */
[----:B------:R-:W-:Y:S05]  /*7670*/  CALL.REL.NOINC `($__internal_2_$__cuda_sm70_warpsync) ;  /* 0x0000066000007944 */ /* 0x000fea0003c00000 */
.L_x_267:
        /* <DEDUP_REMOVED lines=12> */
.L_x_269:
[----:B------:R-:W-:Y:S05]  /*7740*/  BSYNC B0 ;  /* 0x0000000000007941 */ /* 0x000fea0003800000 */
.L_x_268:
[----:B--2---:R-:W-:Y:S01]  /*7750*/  IADD3 R4, P0, R11, c[0x0][0x348], RZ ;  /* 0x0000d2000b047a10 */ /* 0x004fe20007f1e0ff */
[----:B------:R-:W-:Y:S03]  /*7760*/  BSSY B0, `(.L_x_270) ;  /* 0x0000008000007945 */ /* 0x000fe60003800000 */
[----:B------:R-:W-:Y:S01]  /*7770*/  IADD3.X R5, R14, c[0x0][0x34c], RZ, P0, !PT ;  /* 0x0000d3000e057a10 */ /* 0x000fe200007fe4ff */
[----:B------:R-:W-:Y:S05]  /*7780*/  @P1 BRA `(.L_x_271) ;  /* 0x0000005000001947 */ /* 0x000fea0003800000 */
.L_x_272:
[----:B------:R-:W2:Y:S01]  /*7790*/  LDG.E.STRONG.GPU R0, [R4.64] ;  /* 0x0000001204007981 */ /* 0x000ea2000c1ef900 */
[----:B------:R-:W-:Y:S01]  /*77a0*/  YIELD ;  /* 0x0000000000007946 */ /* 0x000fe20003800000 */
[----:B--2---:R-:W-:Y:S01]  /*77b0*/  ISETP.NE.AND P0, PT, R0, R6, PT ;  /* 0x000000060000720c */ /* 0x004fe20003f05270 */
[----:B------:R-:W-:-:S12]  /*77c0*/  CCTL.IVALL ;  /* 0x00000000ff00798f */ /* 0x000fd80002000000 */
[----:B------:R-:W-:Y:S05]  /*77d0*/  @P0 BRA `(.L_x_272) ;  /* 0xffffffb000000947 */ /* 0x000fea000383ffff */
.L_x_271:
[----:B------:R-:W-:Y:S05]  /*77e0*/  BSYNC B0 ;  /* 0x0000000000007941 */ /* 0x000fea0003800000 */
.L_x_270:
[----:B------:R-:W-:Y:S05]  /*77f0*/  BRA.CONV ~URZ, `(.L_x_273) ;  /* 0x000000237f007947 */ /* 0x000fea000b800000 */
[----:B-1----:R-:W-:Y:S02]  /*7800*/  MOV R2, 0x7820 ;  /* 0x0000782000027802 */ /* 0x002fe40000000f00 */
[----:B------:R-:W-:Y:S05]  /*7810*/  CALL.REL.NOINC `($__internal_2_$__cuda_sm70_warpsync) ;  /* 0x000004c000007944 */ /* 0x000fea0003c00000 */
.L_x_273:
        /* <DEDUP_REMOVED lines=64> */
.L_x_274:
        /* <DEDUP_REMOVED lines=12> */
        .weak           $__internal_2_$__cuda_sm70_warpsync
        .type           $__internal_2_$__cuda_sm70_warpsync,@function
        .size           $__internal_2_$__cuda_sm70_warpsync,(.L_x_1394 - $__internal_2_$__cuda_sm70_warpsync)
$__internal_2_$__cuda_sm70_warpsync:
[----:B------:R-:W-:Y:S01]  /*7ce0*/  MOV R3, 0x0 ;  /* 0x0000000000037802 */ /* 0x000fe20000000f00 */
[----:B------:R-:W-:Y:S04]  /*7cf0*/  WARPSYNC R17 ;  /* 0x0000001100007348 */ /* 0x000fe80003800000 */
[----:B------:R-:W-:Y:S05]  /*7d00*/  RET.REL.NODEC R2 `(_ZN7cutlass13device_kernelIN5flash19enable_sm80_to_sm89INS1_16FlashAttnBwdSm80INS1_25CollectiveMainloopBwdSm80ILi2ELi1EN4cute5tupleIJNS5_1CILi64EEENS7_ILi128EEENS7_ILi96EEEEEENS_6half_tEfNS_4arch4Sm80ELb0ELb1ELb1ELb0ELb1ELb0ELb0ELb0ELi2ELi2ELi4ELi2ELb1EEENS1_24CollectiveEpilogueBwdGQAISB_fSE_Li256ELb0ELb1EEENS1_19SingleTileSchedulerILb0ELb0ELb0ELi128EEEEEEEEEvNT_6ParamsE) ;  /* 0xffff82f002007950 */ /* 0x000fea0003c3ffff */
.L_x_275:
        /* <DEDUP_REMOVED lines=15> */
.L_x_1394:


//--------------------- .text._ZN7cutlass13device_kernelIN5flash19enable_sm80_to_sm89INS1_16FlashAttnBwdSm80INS1_25CollectiveMainloopBwdSm80ILi2ELi1EN4cute5tupleIJNS5_1CILi64EEENS7_ILi128EEENS7_ILi96EEEEEENS_6half_tEfNS_4arch4Sm80ELb0ELb1ELb1ELb1ELb0ELb0ELb0ELb0ELi2ELi2ELi4ELi2ELb1EEENS1_21CollectiveEpilogueBwdISB_SC_SE_Li256ELb1ELb0ELi2EEENS1_19SingleTileSchedulerILb1ELb0ELb0ELi128EEEEEEEEEvNT_6ParamsE --------------------------
	.section	.text._ZN7cutlass13device_kernelIN5flash19enable_sm80_to_sm89INS1_16FlashAttnBwdSm80INS1_25CollectiveMainloopBwdSm80ILi2ELi1EN4cute5tupleIJNS5_1CILi64EEENS7_ILi128EEENS7_ILi96EEEEEENS_6half_tEfNS_4arch4Sm80ELb0ELb1ELb1ELb1ELb0ELb0ELb0ELb0ELi2ELi2ELi4ELi2ELb1EEENS1_21CollectiveEpilogueBwdISB_SC_SE_Li256ELb1ELb0ELi2EEENS1_19SingleTileSchedulerILb1ELb0ELb0ELi128EEEEEEEEEvNT_6ParamsE,"ax",@progbits
	.sectioninfo	@"SHI_REGISTERS=255"
	.align	128
.text._ZN7cutlass13device_kernelIN5flash19enable_sm80_to_sm89INS1_16FlashAttnBwdSm80INS1_25CollectiveMainloopBwdSm80ILi2ELi1EN4cute5tupleIJNS5_1CILi64EEENS7_ILi128EEENS7_ILi96EEEEEENS_6half_tEfNS_4arch4Sm80ELb0ELb1ELb1ELb1ELb0ELb0ELb0ELb0ELi2ELi2ELi4ELi2ELb1EEENS1_21CollectiveEpilogueBwdISB_SC_SE_Li256ELb1ELb0ELi2EEENS1_19SingleTileSchedulerILb1ELb0ELb0ELi128EEEEEEEEEvNT_6ParamsE:
        .type           _ZN7cutlass13device_kernelIN5flash19enable_sm80_to_sm89INS1_16FlashAttnBwdSm80INS1_25CollectiveMainloopBwdSm80ILi2ELi1EN4cute5tupleIJNS5_1CILi64EEENS7_ILi128EEENS7_ILi96EEEEEENS_6half_tEfNS_4arch4Sm80ELb0ELb1ELb1ELb1ELb0ELb0ELb0ELb0ELi2ELi2ELi4ELi2ELb1EEENS1_21CollectiveEpilogueBwdISB_SC_SE_Li256ELb1ELb0ELi2EEENS1_19SingleTileSchedulerILb1ELb0ELb0ELi128EEEEEEEEEvNT_6ParamsE,@function
        .size           _ZN7cutlass13device_kernelIN5flash19enable_sm80_to_sm89INS1_16FlashAttnBwdSm80INS1_25CollectiveMainloopBwdSm80ILi2ELi1EN4cute5tupleIJNS5_1CILi64EEENS7_ILi128EEENS7_ILi96EEEEEENS_6half_tEfNS_4arch4Sm80ELb0ELb1ELb1ELb1ELb0ELb0ELb0ELb0ELi2ELi2ELi4ELi2ELb1EEENS1_21CollectiveEpilogueBwdISB_SC_SE_Li256ELb1ELb0ELi2EEENS1_19SingleTileSchedulerILb1ELb0ELb0ELi128EEEEEEEEEvNT_6ParamsE,(.L_x_1396 - _ZN7cutlass13device_kernelIN5flash19enable_sm80_to_sm89INS1_16FlashAttnBwdSm80INS1_25CollectiveMainloopBwdSm80ILi2ELi1EN4cute5tupleIJNS5_1CILi64EEENS7_ILi128EEENS7_ILi96EEEEEENS_6half_tEfNS_4arch4Sm80ELb0ELb1ELb1ELb1ELb0ELb0ELb0ELb0ELi2ELi2ELi4ELi2ELb1EEENS1_21CollectiveEpilogueBwdISB_SC_SE_Li256ELb1ELb0ELi2EEENS1_19SingleTileSchedulerILb1ELb0ELb0ELi128EEEEEEEEEvNT_6ParamsE)
        .other          _ZN7cutlass13device_kernelIN5flash19enable_sm80_to_sm89INS1_16FlashAttnBwdSm80INS1_25CollectiveMainloopBwdSm80ILi2ELi1EN4cute5tupleIJNS5_1CILi64EEENS7_ILi128EEENS7_ILi96EEEEEENS_6half_tEfNS_4arch4Sm80ELb0ELb1ELb1ELb1ELb0ELb0ELb0ELb0ELi2ELi2ELi4ELi2ELb1EEENS1_21CollectiveEpilogueBwdISB_SC_SE_Li256ELb1ELb0ELi2EEENS1_19SingleTileSchedulerILb1ELb0ELb0ELi128EEEEEEEEEvNT_6ParamsE,@"STO_CUDA_ENTRY STV_DEFAULT"
_ZN7cutlass13device_kernelIN5flash19enable_sm80_to_sm89INS1_16FlashAttnBwdSm80INS1_25CollectiveMainloopBwdSm80ILi2ELi1EN4cute5tupleIJNS5_1CILi64EEENS7_ILi128EEENS7_ILi96EEEEEENS_6half_tEfNS_4arch4Sm80ELb0ELb1ELb1ELb1ELb0ELb0ELb0ELb0ELi2ELi2ELi4ELi2ELb1EEENS1_21CollectiveEpilogueBwdISB_SC_SE_Li256ELb1ELb0ELi2EEENS1_19SingleTileSchedulerILb1ELb0ELb0ELi128EEEEEEEEEvNT_6ParamsE:
[----:B------:R-:W-:Y:S02]  /*0000*/  MOV R1, c[0x0][0x28] ;  /* 0x00000a0000017a02 */ /* 0x000fe40000000f00 */
[----:B------:R-:W1:Y:S01]  /*0010*/  S2R R87, SR_TID.X ;  /* 0x0000000000577919 */ /* 0x000e620000002100 */
[----:B------:R-:W-:Y:S01]  /*0020*/  IMAD.MOV.U32 R9, RZ, RZ, 0x4 ;  /* 0x00000004ff097424 */ /* 0x000fe200078e00ff */
[----:B------:R-:W2:Y:S01]  /*0030*/  S2UR UR5, SR_CTAID.X ;  /* 0x00000000000579c3 */ /* 0x000ea20000002500 */
[----:B------:R-:W-:Y:S01]  /*0040*/  ULDC.64 UR12, c[0x0][0x118] ;  /* 0x00004600000c7ab9 */ /* 0x000fe20000000a00 */
[----:B------:R-:W3:Y:S01]  /*0050*/  S2R R5, SR_CTAID.Z ;  /* 0x0000000000057919 */ /* 0x000ee20000002700 */
[----:B------:R-:W-:-:S03]  /*0060*/  IADD3 R1, R1, -0x88, RZ ;  /* 0xffffff7801017810 */ /* 0x000fc60007ffe0ff */
[----:B------:R-:W4:Y:S01]  /*0070*/  S2R R85, SR_CTAID.Y ;  /* 0x0000000000557919 */ /* 0x000f220000002600 */
[----:B-1----:R-:W-:Y:S01]  /*0080*/  SHF.R.U32.HI R0, RZ, 0x5, R87 ;  /* 0x00000005ff007819 */ /* 0x002fe20000011657 */
[----:B---3--:R-:W-:-:S05]  /*0090*/  IMAD.WIDE R2, R5, R9, c[0x0][0x3c0] ;  /* 0x0000f00005027625 */ /* 0x008fca00078e0209 */
[----:B------:R-:W1:Y:S02]  /*00a0*/  SHFL.IDX PT, R0, R0, RZ, 0x1f ;  /* 0x00001fff00007589 */ /* 0x000e6400000e0000 */
[----:B-1----:R-:W-:-:S13]  /*00b0*/  ISETP.NE.AND P0, PT, R0, RZ, PT ;  /* 0x000000ff0000720c */ /* 0x002fda0003f05270 */
[----:B------:R-:W-:Y:S05]  /*00c0*/  @!P0 BRA `(.L_x_276) ;  /* 0x0000013000008947 */ /* 0x000fea0003800000 */
[----:B--2-4-:R-:W-:-:S04]  /*00d0*/  ISETP.NE.U32.AND P0, PT, RZ, c[0x0][0x3c0], PT ;  /* 0x0000f000ff007a0c */ /* 0x014fc80003f05070 */
[----:B------:R-:W-:-:S13]  /*00e0*/  ISETP.NE.AND.EX P0, PT, RZ, c[0x0][0x3c4], PT, P0 ;  /* 0x0000f100ff007a0c */ /* 0x000fda0003f05300 */
[----:B------:R-:W-:Y:S05]  /*00f0*/  @!P0 BRA `(.L_x_277) ;  /* 0x0000002000008947 */ /* 0x000fea0003800000 */
[----:B------:R1:W5:Y:S01]  /*0100*/  LDG.E R0, [R2.64] ;  /* 0x0000000c02007981 */ /* 0x000362000c1e1900 */
[----:B------:R-:W-:Y:S05]  /*0110*/  BRA `(.L_x_278) ;  /* 0x0000009000007947 */ /* 0x000fea0003800000 */
.L_x_277:
        /* <DEDUP_REMOVED lines=8> */
.L_x_279:
[----:B------:R-:W-:Y:S02]  /*01a0*/  MOV R0, c[0x0][0x3a4] ;  /* 0x0000e90000007a02 */ /* 0x000fe40000000f00 */
.L_x_278:
[----:B------:R-:W-:-:S06]  /*01b0*/  USHF.L.U32 UR10, UR5, 0x7, URZ ;  /* 0x00000007050a7899 */ /* 0x000fcc000800063f */
[----:B-----5:R-:W-:-:S04]  /*01c0*/  ISETP.LE.AND P0, PT, R0, UR10, PT ;  /* 0x0000000a00007c0c */ /* 0x020fc8000bf03270 */
[----:B------:R-:W-:-:S05]  /*01d0*/  SEL R0, R5, 0xffffffff, !P0 ;  /* 0xffffffff05007807 */ /* 0x000fca0004000000 */
[----:B------:R2:W-:Y:S01]  /*01e0*/  STL [R1+0x80], R0 ;  /* 0x0000800001007387 */ /* 0x0005e20000100800 */
[----:B------:R-:W-:Y:S05]  /*01f0*/  BRA `(.L_x_280) ;  /* 0x0000012000007947 */ /* 0x000fea0003800000 */
.L_x_276:
[----:B--2-4-:R-:W-:-:S04]  /*0200*/  ISETP.NE.U32.AND P0, PT, RZ, c[0x0][0x3c0], PT ;  /* 0x0000f000ff007a0c */ /* 0x014fc80003f05070 */
[----:B------:R-:W-:-:S13]  /*0210*/  ISETP.NE.AND.EX P0, PT, RZ, c[0x0][0x3c4], PT, P0 ;  /* 0x0000f100ff007a0c */ /* 0x000fda0003f05300 */
[----:B------:R-:W-:Y:S05]  /*0220*/  @!P0 BRA `(.L_x_281) ;  /* 0x0000002000008947 */ /* 0x000fea0003800000 */
[----:B------:R1:W5:Y:S01]  /*0230*/  LDG.E R0, [R2.64] ;  /* 0x0000000c02007981 */ /* 0x000362000c1e1900 */
[----:B------:R-:W-:Y:S05]  /*0240*/  BRA `(.L_x_282) ;  /* 0x0000009000007947 */ /* 0x000fea0003800000 */
.L_x_281:
        /* <DEDUP_REMOVED lines=8> */
.L_x_283:
[----:B------:R-:W-:Y:S02]  /*02d0*/  MOV R0, c[0x0][0x3a4] ;  /* 0x0000e90000007a02 */ /* 0x000fe40000000f00 */
.L_x_282:
[----:B------:R-:W-:-:S06]  /*02e0*/  USHF.L.U32 UR10, UR5, 0x7, URZ ;  /* 0x00000007050a7899 */ /* 0x000fcc000800063f */
[----:B-----5:R-:W-:-:S04]  /*02f0*/  ISETP.LE.AND P0, PT, R0, UR10, PT ;  /* 0x0000000a00007c0c */ /* 0x020fc8000bf03270 */
[----:B------:R-:W-:-:S05]  /*0300*/  SEL R0, R5, 0xffffffff, !P0 ;  /* 0xffffffff05007807 */ /* 0x000fca0004000000 */
[----:B------:R2:W-:Y:S04]  /*0310*/  STL [R1+0x80], R0 ;  /* 0x0000800001007387 */ /* 0x0005e80000100800 */
.L_x_280:
[----:B------:R-:W3:Y:S02]  /*0320*/  LDL R89, [R1+0x80] ;  /* 0x0000800001597983 */ /* 0x000ee40000100800 */
[----:B---3--:R-:W-:-:S13]  /*0330*/  ISETP.GE.AND P0, PT, R89, RZ, PT ;  /* 0x000000ff5900720c */ /* 0x008fda0003f06270 */
[----:B------:R-:W-:Y:S05]  /*0340*/  @!P0 EXIT ;  /* 0x000000000000894d */ /* 0x000fea0003800000 */
[----:B------:R-:W-:Y:S01]  /*0350*/  ISETP.NE.U32.AND P0, PT, RZ, c[0x0][0x2d8], PT ;  /* 0x0000b600ff007a0c */ /* 0x000fe20003f05070 */
[----:B------:R-:W-:Y:S01]  /*0360*/  IMAD.WIDE R6, R89, R9, c[0x0][0x2c8] ;  /* 0x0000b20059067625 */ /* 0x000fe200078e0209 */
[----:B------:R-:W-:Y:S02]  /*0370*/  ISETP.NE.U32.AND P1, PT, RZ, c[0x0][0x2c8], PT ;  /* 0x0000b200ff007a0c */ /* 0x000fe40003f25070 */
[----:B------:R-:W-:Y:S02]  /*0380*/  ISETP.NE.AND.EX P0, PT, RZ, c[0x0][0x2dc], PT, P0 ;  /* 0x0000b700ff007a0c */ /* 0x000fe40003f05300 */
[----:B------:R-:W-:Y:S02]  /*0390*/  ISETP.NE.AND.EX P6, PT, RZ, c[0x0][0x2cc], PT, P1 ;  /* 0x0000b300ff007a0c */ /* 0x000fe40003fc5310 */
[----:B------:R-:W-:-:S09]  /*03a0*/  ISETP.NE.U32.AND P2, PT, RZ, c[0x0][0x2d0], PT ;  /* 0x0000b400ff007a0c */ /* 0x000fd20003f45070 */
[----:B-1----:R-:W-:Y:S02]  /*03b0*/  @P0 IMAD.WIDE R2, R89, R9, c[0x0][0x2d8] ;  /* 0x0000b60059020625 */ /* 0x002fe400078e0209 */
[----:B--2---:R-:W2:Y:S01]  /*03c0*/  @P6 LDG.E R0, [R6.64] ;  /* 0x0000000c06006981 */ /* 0x004ea2000c1e1900 */
[----:B------:R-:W-:-:S03]  /*03d0*/  ISETP.NE.AND.EX P2, PT, RZ, c[0x0][0x2d4], PT, P2 ;  /* 0x0000b500ff007a0c */ /* 0x000fc60003f45320 */
[----:B------:R-:W3:Y:S01]  /*03e0*/  @P0 LDG.E R2, [R2.64] ;  /* 0x0000000c02020981 */ /* 0x000ee2000c1e1900 */
[----:B------:R-:W-:Y:S02]  /*03f0*/  IMAD.MOV.U32 R8, RZ, RZ, RZ ;  /* 0x000000ffff087224 */ /* 0x000fe400078e00ff */
[----:B------:R-:W-:Y:S02]  /*0400*/  IMAD.MOV.U32 R12, RZ, RZ, RZ ;  /* 0x000000ffff0c7224 */ /* 0x000fe400078e00ff */
[----:B------:R-:W-:Y:S02]  /*0410*/  IMAD.WIDE R4, R89, R9, c[0x0][0x2d0] ;  /* 0x0000b40059047625 */ /* 0x000fe400078e0209 */
[----:B------:R1:W5:Y:S04]  /*0420*/  @P6 LDG.E R8, [R6.64] ;  /* 0x0000000c06086981 */ /* 0x000368000c1e1900 */
[----:B------:R1:W5:Y:S01]  /*0430*/  @P2 LDG.E R12, [R4.64] ;  /* 0x0000000c040c2981 */ /* 0x000362000c1e1900 */
[----:B------:R-:W-:-:S02]  /*0440*/  ULDC UR9, c[0x0][0x168] ;  /* 0x00005a0000097ab9 */ /* 0x000fc40000000800 */
[----:B------:R-:W-:Y:S01]  /*0450*/  ULDC UR17, c[0x0][0x198] ;  /* 0x0000660000117ab9 */ /* 0x000fe20000000800 */
[----:B------:R-:W-:Y:S02]  /*0460*/  IMAD.MOV.U32 R16, RZ, RZ, RZ ;  /* 0x000000ffff107224 */ /* 0x000fe400078e00ff */
[----:B--2---:R-:W-:Y:S01]  /*0470*/  @P6 IMAD R0, R89, 0x40, R0 ;  /* 0x0000004059006824 */ /* 0x004fe200078e0200 */
[----:B---3--:R2:W3:Y:S04]  /*0480*/  @P0 R2UR UR9, R2 ;  /* 0x00000000020903c2 */ /* 0x0084e800000e0000 */
[----:B--2---:R-:W-:-:S04]  /*0490*/  @P6 SHF.R.S32.HI R2, RZ, 0x1f, R0 ;  /* 0x0000001fff026819 */ /* 0x004fc80000011400 */
[----:B------:R-:W-:-:S04]  /*04a0*/  @P6 LEA.HI R0, R2, R0, RZ, 0x6 ;  /* 0x0000000002006211 */ /* 0x000fc800078f30ff */
[----:B------:R-:W-:Y:S01]  /*04b0*/  @P6 LOP3.LUT R16, R0, 0xffffffc0, RZ, 0xc0, !PT ;  /* 0xffffffc000106812 */ /* 0x000fe200078ec0ff */
[----:B------:R-:W-:Y:S05]  /*04c0*/  @P0 BRA `(.L_x_284) ;  /* 0x0000006000000947 */ /* 0x000fea0003800000 */
[----:B-1-3--:R-:W-:Y:S05]  /*04d0*/  @!P6 BRA `(.L_x_284) ;  /* 0x000000500000e947 */ /* 0x00afea0003800000 */
[----:B------:R-:W2:Y:S04]  /*04e0*/  LDG.E R2, [R6.64] ;  /* 0x0000000c06027981 */ /* 0x000ea8000c1e1900 */
[----:B------:R-:W3:Y:S01]  /*04f0*/  LDG.E R0, [R6.64+0x4] ;  /* 0x0000040c06007981 */ /* 0x000ee2000c1e1900 */
[----:B--2---:R-:W1:Y:S08]  /*0500*/  R2UR UR9, R2 ;  /* 0x00000000020973c2 */ /* 0x004e7000000e0000 */
[----:B---3--:R-:W1:Y:S02]  /*0510*/  R2UR UR4, R0 ;  /* 0x00000000000473c2 */ /* 0x008e6400000e0000 */
[----:B-1----:R-:W-:-:S06]  /*0520*/  UIADD3 UR9, -UR9, UR4, URZ ;  /* 0x0000000409097290 */ /* 0x002fcc000fffe13f */
.L_x_284:
[----:B-1-3--:R-:W-:-:S04]  /*0530*/  ISETP.NE.U32.AND P0, PT, RZ, c[0x0][0x2e0], PT ;  /* 0x0000b800ff007a0c */ /* 0x00afc80003f05070 */
[----:B------:R-:W-:-:S13]  /*0540*/  ISETP.NE.AND.EX P0, PT, RZ, c[0x0][0x2e4], PT, P0 ;  /* 0x0000b900ff007a0c */ /* 0x000fda0003f05300 */
[----:B------:R-:W-:Y:S05]  /*0550*/  @!P0 BRA `(.L_x_285) ;  /* 0x0000004000008947 */ /* 0x000fea0003800000 */
[----:B------:R-:W-:-:S05]  /*0560*/  IMAD.WIDE R2, R89, R9, c[0x0][0x2e0] ;  /* 0x0000b80059027625 */ /* 0x000fca00078e0209 */
[----:B------:R-:W2:Y:S02]  /*0570*/  LDG.E R0, [R2.64] ;  /* 0x0000000c02007981 */ /* 0x000ea4000c1e1900 */
[----:B--2---:R1:W2:Y:S02]  /*0580*/  R2UR UR17, R0 ;  /* 0x00000000001173c2 */ /* 0x0042a400000e0000 */
[----:B-12---:R-:W-:Y:S05]  /*0590*/  BRA `(.L_x_286) ;  /* 0x0000006000007947 */ /* 0x006fea0003800000 */
.L_x_285:
[----:B------:R-:W-:Y:S05]  /*05a0*/  @!P2 BRA `(.L_x_286) ;  /* 0x000000500000a947 */ /* 0x000fea0003800000 */
[----:B------:R-:W2:Y:S04]  /*05b0*/  LDG.E R2, [R4.64] ;  /* 0x0000000c04027981 */ /* 0x000ea8000c1e1900 */
[----:B------:R-:W3:Y:S01]  /*05c0*/  LDG.E R0, [R4.64+0x4] ;  /* 0x0000040c04007981 */ /* 0x000ee2000c1e1900 */
[----:B--2---:R-:W1:Y:S08]  /*05d0*/  R2UR UR17, R2 ;  /* 0x00000000021173c2 */ /* 0x004e7000000e0000 */
[----:B---3--:R-:W1:Y:S02]  /*05e0*/  R2UR UR4, R0 ;  /* 0x00000000000473c2 */ /* 0x008e6400000e0000 */
[----:B-1----:R-:W-:-:S06]  /*05f0*/  UIADD3 UR17, -UR17, UR4, URZ ;  /* 0x0000000411117290 */ /* 0x002fcc000fffe13f */
.L_x_286:
[----:B------:R-:W-:Y:S01]  /*0600*/  UIADD3 UR6, UR9, 0x3f, URZ ;  /* 0x0000003f09067890 */ /* 0x000fe2000fffe03f */
[----:B------:R-:W-:-:S03]  /*0610*/  ISETP.LE.AND P0, PT, RZ, UR5, PT ;  /* 0x00000005ff007c0c */ /* 0x000fc6000bf03270 */
[----:B------:R-:W-:-:S04]  /*0620*/  USHF.R.S32.HI UR4, URZ, 0x1f, UR6 ;  /* 0x0000001f3f047899 */ /* 0x000fc80008011406 */
[----:B------:R-:W-:-:S04]  /*0630*/  ULEA.HI UR4, UR4, UR6, URZ, 0x6 ;  /* 0x0000000604047291 */ /* 0x000fc8000f8f303f */
[----:B------:R-:W-:Y:S02]  /*0640*/  USHF.R.S32.HI UR8, URZ, 0x6, UR4 ;  /* 0x000000063f087899 */ /* 0x000fe40008011404 */
[----:B------:R-:W-:Y:S05]  /*0650*/  @!P0 BRA `(.L_x_287) ;  /* 0x0000009000008947 */ /* 0x000fea0003800000 */
[----:B------:R-:W-:Y:S02]  /*0660*/  UIADD3 UR4, -UR17, 0xbf, UR9 ;  /* 0x000000bf11047890 */ /* 0x000fe4000fffe109 */
[----:B------:R-:W-:Y:S02]  /*0670*/  ULDC UR6, c[0x0][0x2a0] ;  /* 0x0000a80000067ab9 */ /* 0x000fe40000000800 */
[----:B------:R-:W-:-:S04]  /*0680*/  ULEA UR4, UR5, UR4, 0x7 ;  /* 0x0000000405047291 */ /* 0x000fc8000f8e383f */
[----:B------:R-:W-:-:S04]  /*0690*/  UIADD3 UR6, UR4, UR6, URZ ;  /* 0x0000000604067290 */ /* 0x000fc8000fffe03f */
[----:B------:R-:W-:-:S04]  /*06a0*/  USHF.R.S32.HI UR4, URZ, 0x1f, UR6 ;  /* 0x0000001f3f047899 */ /* 0x000fc80008011406 */
[----:B------:R-:W-:-:S04]  /*06b0*/  ULEA.HI UR4, UR4, UR6, URZ, 0x6 ;  /* 0x0000000604047291 */ /* 0x000fc8000f8f303f */
[----:B------:R-:W-:-:S04]  /*06c0*/  USHF.R.S32.HI UR4, URZ, 0x6, UR4 ;  /* 0x000000063f047899 */ /* 0x000fc80008011404 */
[----:B------:R-:W-:-:S04]  /*06d0*/  UISETP.LT.AND UP0, UPT, UR8, UR4, UPT ;  /* 0x000000040800728c */ /* 0x000fc8000bf01270 */
[----:B------:R-:W-:Y:S02]  /*06e0*/  USEL UR8, UR8, UR4, UP0 ;  /* 0x0000000408087287 */ /* 0x000fe40008000000 */
.L_x_287:
[----:B------:R-:W-:Y:S01]  /*06f0*/  UIADD3 UR4, UR10, UR9, -UR17 ;  /* 0x000000090a047290 */ /* 0x000fe2000fffe811 */
[----:B------:R-:W-:Y:S01]  /*0700*/  PLOP3.LUT P0, PT, PT, PT, PT, 0x80, 0x0 ;  /* 0x000000000000781c */ /* 0x000fe20003f0f070 */
[----:B------:R-:W-:Y:S01]  /*0710*/  ULDC UR6, c[0x0][0x2a4] ;  /* 0x0000a90000067ab9 */ /* 0x000fe20000000800 */
[----:B------:R-:W-:Y:S01]  /*0720*/  CS2R R10, SRZ ;  /* 0x00000000000a7805 */ /* 0x000fe2000001ff00 */
[----:B------:R-:W-:Y:S01]  /*0730*/  UIADD3 UR6, UR4, -UR6, URZ ;  /* 0x8000000604067290 */ /* 0x000fe2000fffe03f */
[----:B------:R-:W-:Y:S01]  /*0740*/  IMAD.MOV.U32 R126, RZ, RZ, RZ ;  /* 0x000000ffff7e7224 */ /* 0x000fe200078e00ff */
[----:B------:R-:W-:Y:S01]  /*0750*/  CS2R R130, SRZ ;  /* 0x0000000000827805 */ /* 0x000fe2000001ff00 */
[----:B------:R-:W-:Y:S01]  /*0760*/  IMAD.MOV.U32 R124, RZ, RZ, RZ ;  /* 0x000000ffff7c7224 */ /* 0x000fe200078e00ff */
[----:B------:R-:W-:Y:S01]  /*0770*/  USHF.R.S32.HI UR4, URZ, 0x1f, UR6 ;  /* 0x0000001f3f047899 */ /* 0x000fe20008011406 */
[----:B------:R-:W-:Y:S01]  /*0780*/  CS2R R128, SRZ ;  /* 0x0000000000807805 */ /* 0x000fe2000001ff00 */
[----:B------:R-:W-:Y:S01]  /*0790*/  CS2R R122, SRZ ;  /* 0x00000000007a7805 */ /* 0x000fe2000001ff00 */
[----:B------:R-:W-:Y:S01]  /*07a0*/  CS2R R120, SRZ ;  /* 0x0000000000787805 */ /* 0x000fe2000001ff00 */
[----:B------:R-:W-:Y:S01]  /*07b0*/  ULEA.HI UR4, UR4, UR6, URZ, 0x6 ;  /* 0x0000000604047291 */ /* 0x000fe2000f8f303f */
[----:B------:R-:W-:Y:S01]  /*07c0*/  CS2R R118, SRZ ;  /* 0x0000000000767805 */ /* 0x000fe2000001ff00 */
[----:B------:R-:W-:Y:S01]  /*07d0*/  CS2R R116, SRZ ;  /* 0x0000000000747805 */ /* 0x000fe2000001ff00 */
[----:B------:R-:W-:Y:S01]  /*07e0*/  CS2R R110, SRZ ;  /* 0x00000000006e7805 */ /* 0x000fe2000001ff00 */
[----:B------:R-:W-:Y:S01]  /*07f0*/  USHF.R.S32.HI UR11, URZ, 0x6, UR4 ;  /* 0x000000063f0b7899 */ /* 0x000fe20008011404 */
[----:B------:R-:W-:Y:S01]  /*0800*/  MOV R9, RZ ;  /* 0x000000ff00097202 */ /* 0x000fe20000000f00 */
[----:B------:R-:W-:Y:S01]  /*0810*/  IMAD.MOV.U32 R108, RZ, RZ, RZ ;  /* 0x000000ffff6c7224 */ /* 0x000fe200078e00ff */
[----:B------:R-:W-:Y:S01]  /*0820*/  MOV R13, RZ ;  /* 0x000000ff000d7202 */ /* 0x000fe20000000f00 */
[----:B------:R-:W-:Y:S01]  /*0830*/  UISETP.LT.AND UP0, UPT, URZ, UR11, UPT ;  /* 0x0000000b3f00728c */ /* 0x000fe2000bf01270 */
[----:B------:R-:W-:Y:S01]  /*0840*/  IMAD.MOV.U32 R114, RZ, RZ, RZ ;  /* 0x000000ffff727224 */ /* 0x000fe200078e00ff */
[----:B------:R-:W-:Y:S01]  /*0850*/  CS2R R14, SRZ ;  /* 0x00000000000e7805 */ /* 0x000fe2000001ff00 */
[----:B------:R-:W-:Y:S01]  /*0860*/  MOV R112, RZ ;  /* 0x000000ff00707202 */ /* 0x000fe20000000f00 */
[----:B------:R-:W-:Y:S01]  /*0870*/  USEL UR11, URZ, UR11, !UP0 ;  /* 0x0000000b3f0b7287 */ /* 0x000fe2000c000000 */
[----:B------:R-:W-:Y:S01]  /*0880*/  IMAD.MOV.U32 R106, RZ, RZ, RZ ;  /* 0x000000ffff6a7224 */ /* 0x000fe200078e00ff */
[----:B------:R-:W-:Y:S01]  /*0890*/  CS2R R104, SRZ ;  /* 0x0000000000687805 */ /* 0x000fe2000001ff00 */
[----:B------:R-:W-:Y:S01]  /*08a0*/  MOV R17, RZ ;  /* 0x000000ff00117202 */ /* 0x000fe20000000f00 */
[----:B------:R-:W-:Y:S01]  /*08b0*/  UISETP.GT.AND UP0, UPT, UR8, UR11, UPT ;  /* 0x0000000b0800728c */ /* 0x000fe2000bf04270 */
[----:B------:R-:W-:Y:S01]  /*08c0*/  IMAD.MOV.U32 R102, RZ, RZ, RZ ;  /* 0x000000ffff667224 */ /* 0x000fe200078e00ff */
[----:B------:R-:W-:Y:S01]  /*08d0*/  CS2R R18, SRZ ;  /* 0x0000000000127805 */ /* 0x000fe2000001ff00 */
[----:B------:R-:W-:Y:S01]  /*08e0*/  MOV R100, RZ ;  /* 0x000000ff00647202 */ /* 0x000fe20000000f00 */
[----:B------:R-:W-:Y:S01]  /*08f0*/  IMAD.MOV.U32 R94, RZ, RZ, RZ ;  /* 0x000000ffff5e7224 */ /* 0x000fe200078e00ff */
[----:B------:R-:W-:Y:S01]  /*0900*/  CS2R R20, SRZ ;  /* 0x0000000000147805 */ /* 0x000fe2000001ff00 */
[----:B------:R-:W-:Y:S01]  /*0910*/  PLOP3.LUT P1, PT, PT, PT, UP0, 0x80, 0x0 ;  /* 0x000000000000781c */ /* 0x000fe20003f2f008 */
[----:B------:R-:W-:Y:S01]  /*0920*/  IMAD.MOV.U32 R98, RZ, RZ, RZ ;  /* 0x000000ffff627224 */ /* 0x000fe200078e00ff */
[----:B------:R-:W-:Y:S01]  /*0930*/  MOV R92, RZ ;  /* 0x000000ff005c7202 */ /* 0x000fe20000000f00 */
        /* <DEDUP_REMOVED lines=33> */
[----:B------:R-:W-:Y:S01]  /*0b50*/  IMAD.MOV.U32 R0, RZ, RZ, c[0x0][0x248] ;  /* 0x00009200ff007624 */ /* 0x000fe200078e00ff */
[----:B------:R-:W-:Y:S01]  /*0b60*/  SHF.R.S32.HI R34, RZ, 0x1f, R87 ;  /* 0x0000001fff227819 */ /* 0x000fe20000011457 */
[----:B------:R-:W-:Y:S01]  /*0b70*/  IMAD.MOV.U32 R6, RZ, RZ, R85 ;  /* 0x000000ffff067224 */ /* 0x000fe200078e0055 */
[----:B------:R-:W-:Y:S01]  /*0b80*/  SHF.R.S32.HI R4, RZ, 0x1f, R87 ;  /* 0x0000001fff047819 */ /* 0x000fe20000011457 */
[----:B------:R-:W-:Y:S01]  /*0b90*/  UIADD3 UR14, -UR10, UR17, URZ ;  /* 0x000000110a0e7290 */ /* 0x000fe2000fffe13f */
[----:B------:R-:W-:Y:S01]  /*0ba0*/  ISETP.NE.AND P1, PT, R0, 0x1, PT ;  /* 0x000000010000780c */ /* 0x000fe20003f25270 */
[----:B------:R-:W-:Y:S01]  /*0bb0*/  IMAD R0, R16, 0x60, RZ ;  /* 0x0000006010007824 */ /* 0x000fe200078e02ff */
[CC--:B------:R-:W-:Y:S01]  /*0bc0*/  LEA.HI R27, R34.reuse, R87.reuse, RZ, 0x2 ;  /* 0x00000057221b7211 */ /* 0x0c0fe200078f10ff */
[----:B------:R-:W-:Y:S01]  /*0bd0*/  IMAD.MOV.U32 R17, RZ, RZ, 0x1 ;  /* 0x00000001ff117424 */ /* 0x000fe200078e00ff */
[-C--:B------:R-:W-:Y:S01]  /*0be0*/  LEA.HI R37, R34, R87.reuse, RZ, 0x3 ;  /* 0x0000005722257211 */ /* 0x080fe200078f18ff */
[----:B------:R-:W-:Y:S01]  /*0bf0*/  USHF.L.U32 UR4, UR11, 0x6, URZ ;  /* 0x000000060b047899 */ /* 0x000fe2000800063f */
[----:B------:R-:W-:Y:S01]  /*0c00*/  LOP3.LUT R2, R27, 0xfffffffc, RZ, 0xc0, !PT ;  /* 0xfffffffc1b027812 */ /* 0x000fe200078ec0ff */
[----:B------:R-:W-:Y:S01]  /*0c10*/  USHF.R.S32.HI UR15, URZ, 0x1f, UR11 ;  /* 0x0000001f3f0f7899 */ /* 0x000fe2000801140b */
[C---:B------:R-:W-:Y:S01]  /*0c20*/  IADD3 R22, P0, R0.reuse, R87, RZ ;  /* 0x0000005700167210 */ /* 0x040fe20007f1e0ff */
[----:B------:R-:W-:Y:S01]  /*0c30*/  UIADD3 UR16, -UR4, UR9, URZ ;  /* 0x0000000904107290 */ /* 0x000fe2000fffe13f */
[----:B------:R-:W-:Y:S01]  /*0c40*/  SHF.R.S32.HI R39, RZ, 0x2, R27 ;  /* 0x00000002ff277819 */ /* 0x000fe2000001141b */
[----:B------:R-:W-:Y:S01]  /*0c50*/  IMAD.IADD R29, R87, 0x1, -R2 ;  /* 0x00000001571d7824 */ /* 0x000fe200078e0a02 */
[----:B------:R-:W-:Y:S01]  /*0c60*/  LEA.HI.X.SX32 R23, R0, R4, 0x1, P0 ;  /* 0x0000000400177211 */ /* 0x000fe200000f0eff */
[----:B------:R-:W-:Y:S01]  /*0c70*/  @P1 IMAD.HI.U32 R3, R85, c[0x0][0x24c], RZ ;  /* 0x0000930055031a27 */ /* 0x000fe200078e00ff */
[----:B------:R-:W-:Y:S01]  /*0c80*/  SHF.R.S32.HI R11, RZ, 0x1f, R39 ;  /* 0x0000001fff0b7819 */ /* 0x000fe20000011427 */
[----:B------:R-:W-:Y:S01]  /*0c90*/  ULDC.64 UR6, c[0x0][0x178] ;  /* 0x00005e0000067ab9 */ /* 0x000fe20000000a00 */
[----:B-----5:R-:W-:Y:S01]  /*0ca0*/  IADD3 R4, P0, R39, R12, RZ ;  /* 0x0000000c27047210 */ /* 0x020fe20007f1e0ff */
[----:B------:R-:W-:Y:S01]  /*0cb0*/  IMAD.SHL.U32 R0, R37, 0x8, RZ ;  /* 0x0000000825007824 */ /* 0x000fe200078e00ff */
[----:B------:R-:W-:Y:S01]  /*0cc0*/  @P1 SHF.R.U32.HI R6, RZ, c[0x0][0x250], R3 ;  /* 0x00009400ff061a19 */ /* 0x000fe20000011603 */
[----:B------:R-:W-:Y:S01]  /*0cd0*/  IMAD.SHL.U32 R2, R29, 0x8, RZ ;  /* 0x000000081d027824 */ /* 0x000fe200078e00ff */
[----:B------:R-:W-:Y:S01]  /*0ce0*/  IADD3 R18, P1, R39, R8, RZ ;  /* 0x0000000827127210 */ /* 0x000fe20007f3e0ff */
[----:B------:R-:W-:Y:S01]  /*0cf0*/  UIMAD UR18, UR15, UR6, URZ ;  /* 0x000000060f1272a4 */ /* 0x000fe2000f8e023f */
[----:B------:R-:W-:Y:S01]  /*0d00*/  SHF.R.S32.HI R10, RZ, 0x1f, R6 ;  /* 0x0000001fff0a7819 */ /* 0x000fe20000011406 */
[----:B------:R-:W-:Y:S01]  /*0d10*/  UIMAD.WIDE.U32 UR20, UR11, UR6, URZ ;  /* 0x000000060b1472a5 */ /* 0x000fe2000f8e003f */
[----:B------:R-:W-:Y:S01]  /*0d20*/  LOP3.LUT R0, R0, 0xc0, RZ, 0xc0, !PT ;  /* 0x000000c000007812 */ /* 0x000fe200078ec0ff */
[----:B------:R-:W-:Y:S01]  /*0d30*/  UIMAD UR18, UR11, UR7, UR18 ;  /* 0x000000070b1272a4 */ /* 0x000fe2000f8e0212 */
[--C-:B------:R-:W-:Y:S01]  /*0d40*/  SHF.R.S32.HI R3, RZ, 0x1f, R2.reuse ;  /* 0x0000001fff037819 */ /* 0x100fe20000011402 */
[----:B------:R-:W-:Y:S01]  /*0d50*/  IMAD R5, R10, c[0x0][0x1e0], RZ ;  /* 0x000078000a057a24 */ /* 0x000fe200078e02ff */
[-C--:B------:R-:W-:Y:S01]  /*0d60*/  LEA.HI.X.SX32 R21, R8, R11.reuse, 0x1, P1 ;  /* 0x0000000b08157211 */ /* 0x080fe200008f0eff */
[----:B------:R-:W-:Y:S01]  /*0d70*/  UIADD3 UR18, UR21, UR18, URZ ;  /* 0x0000001215127290 */ /* 0x000fe2000fffe03f */
[----:B------:R-:W-:Y:S01]  /*0d80*/  SHF.R.S32.HI R26, RZ, 0x1f, R89 ;  /* 0x0000001fff1a7819 */ /* 0x000fe20000011459 */
[----:B------:R-:W-:Y:S01]  /*0d90*/  IMAD R7, R6, c[0x0][0x1e4], R5 ;  /* 0x0000790006077a24 */ /* 0x000fe200078e0205 */
[----:B------:R-:W-:Y:S01]  /*0da0*/  LEA.HI.X.SX32 R5, R12, R11, 0x1, P0 ;  /* 0x0000000b0c057211 */ /* 0x000fe200000f0eff */
[----:B------:R-:W-:Y:S01]  /*0db0*/  IMAD.WIDE.U32 R8, R6, c[0x0][0x1e0], R2 ;  /* 0x0000780006087a25 */ /* 0x000fe200078e0002 */
[----:B------:R-:W-:Y:S01]  /*0dc0*/  SHF.R.U32.HI R11, RZ, 0x3, R0 ;  /* 0x00000003ff0b7819 */ /* 0x000fe20000011600 */
[----:B------:R-:W-:Y:S01]  /*0dd0*/  ULDC.64 UR6, c[0x0][0x208] ;  /* 0x0000820000067ab9 */ /* 0x000fe20000000a00 */
[----:B------:R-:W-:Y:S01]  /*0de0*/  LOP3.LUT R0, R0, 0x18, R2, 0xf8, !PT ;  /* 0x0000001800007812 */ /* 0x000fe200078ef802 */
[----:B------:R-:W-:Y:S01]  /*0df0*/  IMAD.U32 R12, RZ, RZ, UR5 ;  /* 0x00000005ff0c7e24 */ /* 0x000fe2000f8e00ff */
[----:B------:R-:W-:Y:S01]  /*0e00*/  LEA.HI R14, R27, R39, RZ, 0x1 ;  /* 0x000000271b0e7211 */ /* 0x000fe200078f08ff */
[----:B------:R-:W-:Y:S01]  /*0e10*/  IMAD.IADD R9, R9, 0x1, R7 ;  /* 0x0000000109097824 */ /* 0x000fe200078e0207 */
[----:B------:R-:W-:Y:S01]  /*0e20*/  LOP3.LUT R15, R0, R11, RZ, 0x3c, !PT ;  /* 0x0000000b000f7212 */ /* 0x000fe200078e3cff */
[----:B------:R-:W-:Y:S01]  /*0e30*/  IMAD R7, R10, c[0x0][0x1b0], RZ ;  /* 0x00006c000a077a24 */ /* 0x000fe200078e02ff */
[----:B------:R-:W-:Y:S01]  /*0e40*/  SEL R0, R26, RZ, !P2 ;  /* 0x000000ff1a007207 */ /* 0x000fe20005000000 */
[----:B------:R-:W-:Y:S01]  /*0e50*/  IMAD.WIDE R4, R12, 0x80, R4 ;  /* 0x000000800c047825 */ /* 0x000fe200078e0204 */
[----:B------:R-:W-:Y:S01]  /*0e60*/  SEL R12, R89, RZ, !P2 ;  /* 0x000000ff590c7207 */ /* 0x000fe20005000000 */
[----:B------:R-:W-:Y:S01]  /*0e70*/  USHF.L.U32 UR19, UR6, 0x6, URZ ;  /* 0x0000000606137899 */ /* 0x000fe2000800063f */
[-C--:B------:R-:W-:Y:S01]  /*0e80*/  LEA.HI R35, R34, R87.reuse, RZ, 0x5 ;  /* 0x0000005722237211 */ /* 0x080fe200078f28ff */
[----:B------:R-:W-:Y:S01]  /*0e90*/  IMAD R10, R6, c[0x0][0x1b4], R7 ;  /* 0x00006d00060a7a24 */ /* 0x000fe200078e0207 */
[----:B------:R-:W-:Y:S01]  /*0ea0*/  ISETP.GE.AND P2, PT, R2, c[0x0][0x1cc], PT ;  /* 0x0000730002007a0c */ /* 0x000fe20003f46270 */
[C---:B------:R-:W-:Y:S01]  /*0eb0*/  IMAD R11, R0.reuse, c[0x0][0x1e8], RZ ;  /* 0x00007a00000b7a24 */ /* 0x040fe200078e02ff */
[----:B------:R-:W-:Y:S01]  /*0ec0*/  SHF.R.S32.HI R31, RZ, 0x5, R35 ;  /* 0x00000005ff1f7819 */ /* 0x000fe20000011423 */
[----:B------:R-:W-:Y:S01]  /*0ed0*/  IMAD R13, R0, c[0x0][0x1b8], RZ ;  /* 0x00006e00000d7a24 */ /* 0x000fe200078e02ff */
[----:B------:R-:W-:Y:S01]  /*0ee0*/  LOP3.LUT R0, R14, 0x7fffffe, RZ, 0xc0, !PT ;  /* 0x07fffffe0e007812 */ /* 0x000fe200078ec0ff */
[----:B------:R-:W-:Y:S01]  /*0ef0*/  IMAD.WIDE.U32 R6, R6, c[0x0][0x1b0], R2 ;  /* 0x00006c0006067a25 */ /* 0x000fe200078e0002 */
[C---:B------:R-:W-:Y:S01]  /*0f00*/  IADD3 R30, R2.reuse, 0x20, RZ ;  /* 0x00000020021e7810 */ /* 0x040fe20007ffe0ff */
[----:B------:R-:W-:Y:S01]  /*0f10*/  CS2R R130, SRZ ;  /* 0x0000000000827805 */ /* 0x000fe2000001ff00 */
[----:B------:R-:W-:Y:S01]  /*0f20*/  IADD3 R38, R2, 0x40, RZ ;  /* 0x0000004002267810 */ /* 0x000fe20007ffe0ff */
[----:B------:R-:W-:Y:S01]  /*0f30*/  IMAD.IADD R7, R7, 0x1, R10 ;  /* 0x0000000107077824 */ /* 0x000fe200078e020a */
[----:B------:R-:W-:Y:S01]  /*0f40*/  ISETP.GE.AND P1, PT, R30, c[0x0][0x1cc], PT ;  /* 0x000073001e007a0c */ /* 0x000fe20003f26270 */
[----:B------:R-:W-:Y:S01]  /*0f50*/  IMAD R14, R12, c[0x0][0x1ec], R11 ;  /* 0x00007b000c0e7a24 */ /* 0x000fe200078e020b */
[----:B------:R-:W-:Y:S01]  /*0f60*/  LEA.HI R33, R34, R87, RZ, 0x4 ;  /* 0x0000005722217211 */ /* 0x000fe200078f20ff */
[C---:B------:R-:W-:Y:S01]  /*0f70*/  IMAD.IADD R0, R39.reuse, 0x1, -R0 ;  /* 0x0000000127007824 */ /* 0x040fe200078e0a00 */
[----:B------:R-:W-:Y:S01]  /*0f80*/  SHF.R.S32.HI R36, RZ, 0x1f, R85 ;  /* 0x0000001fff247819 */ /* 0x000fe20000011455 */
[C---:B------:R-:W-:Y:S01]  /*0f90*/  IMAD.WIDE.U32 R10, R12.reuse, c[0x0][0x1e8], R8 ;  /* 0x00007a000c0a7a25 */ /* 0x040fe200078e0008 */
[----:B------:R-:W-:Y:S01]  /*0fa0*/  STL [R1+0x34], R38 ;  /* 0x0000342601007387 */ /* 0x000fe20000100800 */
[----:B------:R-:W-:Y:S01]  /*0fb0*/  CS2R R128, SRZ ;  /* 0x0000000000807805 */ /* 0x000fe2000001ff00 */
[----:B------:R-:W-:Y:S01]  /*0fc0*/  CS2R R126, SRZ ;  /* 0x00000000007e7805 */ /* 0x000fe2000001ff00 */
[C---:B------:R-:W-:Y:S01]  /*0fd0*/  IMAD R13, R12.reuse, c[0x0][0x1bc], R13 ;  /* 0x00006f000c0d7a24 */ /* 0x040fe200078e020d */
[----:B------:R-:W-:Y:S01]  /*0fe0*/  CS2R R124, SRZ ;  /* 0x00000000007c7805 */ /* 0x000fe2000001ff00 */
[----:B------:R-:W-:Y:S01]  /*0ff0*/  IMAD.WIDE.U32 R8, R12, c[0x0][0x1b8], R6 ;  /* 0x00006e000c087a25 */ /* 0x000fe200078e0006 */
[----:B------:R-:W-:Y:S01]  /*1000*/  IADD3 R12, -R39, UR14, RZ ;  /* 0x0000000e270c7c10 */ /* 0x000fe2000fffe1ff */
[----:B------:R-:W-:Y:S01]  /*1010*/  CS2R R122, SRZ ;  /* 0x00000000007a7805 */ /* 0x000fe2000001ff00 */
[----:B------:R-:W-:Y:S01]  /*1020*/  CS2R R120, SRZ ;  /* 0x0000000000787805 */ /* 0x000fe2000001ff00 */
[----:B------:R-:W-:Y:S01]  /*1030*/  IMAD R0, R31, 0x8, R0 ;  /* 0x000000081f007824 */ /* 0x000fe200078e0200 */
[C---:B------:R-:W-:Y:S01]  /*1040*/  ISETP.LT.OR P4, PT, R12.reuse, 0x1, P2 ;  /* 0x000000010c00780c */ /* 0x040fe20001781670 */
[----:B------:R-:W-:Y:S01]  /*1050*/  IMAD.IADD R7, R11, 0x1, R14 ;  /* 0x000000010b077824 */ /* 0x000fe200078e020e */
[----:B------:R-:W-:Y:S01]  /*1060*/  ISETP.LT.OR P5, PT, R12, 0x1, P1 ;  /* 0x000000010c00780c */ /* 0x000fe20000fa1670 */
[----:B------:R-:W-:Y:S01]  /*1070*/  IMAD R11, R5, c[0x0][0x1d8], RZ ;  /* 0x00007600050b7a24 */ /* 0x000fe200078e02ff */
[----:B------:R-:W-:Y:S01]  /*1080*/  CS2R R118, SRZ ;  /* 0x0000000000767805 */ /* 0x000fe2000001ff00 */
[----:B------:R-:W-:Y:S01]  /*1090*/  IMAD.MOV.U32 R6, RZ, RZ, R10 ;  /* 0x000000ffff067224 */ /* 0x000fe200078e000a */
[----:B------:R-:W-:Y:S01]  /*10a0*/  CS2R R116, SRZ ;  /* 0x0000000000747805 */ /* 0x000fe2000001ff00 */
[----:B------:R-:W-:Y:S01]  /*10b0*/  IMAD.IADD R9, R9, 0x1, R13 ;  /* 0x0000000109097824 */ /* 0x000fe200078e020d */
[----:B------:R-:W-:Y:S01]  /*10c0*/  CS2R R114, SRZ ;  /* 0x0000000000727805 */ /* 0x000fe2000001ff00 */
[----:B------:R-:W-:Y:S01]  /*10d0*/  IMAD.U32 R13, R0, 0x20, R15 ;  /* 0x00000020000d7824 */ /* 0x000fe200078e000f */
[----:B------:R-:W-:Y:S01]  /*10e0*/  CS2R R112, SRZ ;  /* 0x0000000000707805 */ /* 0x000fe2000001ff00 */
[C---:B------:R-:W-:Y:S01]  /*10f0*/  IMAD R0, R4.reuse, c[0x0][0x1dc], R11 ;  /* 0x0000770004007a24 */ /* 0x040fe200078e020b */
[----:B------:R-:W-:Y:S01]  /*1100*/  CS2R R110, SRZ ;  /* 0x00000000006e7805 */ /* 0x000fe2000001ff00 */
        /* <DEDUP_REMOVED lines=10> */
[----:B------:R-:W-:Y:S01]  /*11b0*/  IMAD.MOV.U32 R9, RZ, RZ, c[0x0][0x1d8] ;  /* 0x00007600ff097624 */ /* 0x000fe200078e00ff */
[----:B------:R-:W-:Y:S01]  /*11c0*/  CS2R R98, SRZ ;  /* 0x0000000000627805 */ /* 0x000fe2000001ff00 */
[----:B------:R-:W-:Y:S01]  /*11d0*/  IMAD R5, R5, c[0x0][0x1a8], RZ ;  /* 0x00006a0005057a24 */ /* 0x000fe200078e02ff */
[----:B------:R-:W-:Y:S01]  /*11e0*/  CS2R R96, SRZ ;  /* 0x0000000000607805 */ /* 0x000fe2000001ff00 */
[----:B------:R-:W-:Y:S01]  /*11f0*/  IMAD.MOV.U32 R14, RZ, RZ, c[0x0][0x1dc] ;  /* 0x00007700ff0e7624 */ /* 0x000fe200078e00ff */
[----:B------:R-:W-:Y:S01]  /*1200*/  LEA R8, P0, R9, R6, 0x7 ;  /* 0x0000000609087211 */ /* 0x000fe200078038ff */
[----:B------:R-:W-:Y:S01]  /*1210*/  IMAD R5, R4, c[0x0][0x1ac], R5 ;  /* 0x00006b0004057a24 */ /* 0x000fe200078e0205 */
[----:B------:R-:W-:Y:S01]  /*1220*/  LEA R4, P3, R10, c[0x0][0x190], 0x1 ;  /* 0x000064000a047a11 */ /* 0x000fe200078608ff */
[----:B------:R-:W-:Y:S01]  /*1230*/  IMAD.SHL.U32 R132, R13, 0x2, RZ ;  /* 0x000000020d847824 */ /* 0x000fe200078e00ff */
[----:B------:R-:W-:Y:S01]  /*1240*/  LEA.HI.X R9, R9, R7, R14, 0x7, P0 ;  /* 0x0000000709097211 */ /* 0x000fe200000f3c0e */
[----:B------:R-:W-:Y:S01]  /*1250*/  IMAD.IADD R0, R11, 0x1, R5 ;  /* 0x000000010b007824 */ /* 0x000fe200078e0205 */
[----:B------:R-:W-:Y:S01]  /*1260*/  ISETP.GE.AND P0, PT, R38, c[0x0][0x1cc], PT ;  /* 0x0000730026007a0c */ /* 0x000fe20003f06270 */
[----:B------:R-:W-:Y:S01]  /*1270*/  IMAD.MOV.U32 R11, RZ, RZ, c[0x0][0x1ac] ;  /* 0x00006b00ff0b7624 */ /* 0x000fe200078e00ff */
[----:B------:R-:W-:Y:S01]  /*1280*/  @!PT LDS RZ, [RZ] ;  /* 0x00000000fffff984 */ /* 0x000fe20000000800 */
[----:B------:R-:W-:Y:S01]  /*1290*/  @!PT LDS RZ, [RZ] ;  /* 0x00000000fffff984 */ /* 0x000fe20000000800 */
[----:B------:R-:W-:Y:S01]  /*12a0*/  @!PT LDS RZ, [RZ] ;  /* 0x00000000fffff984 */ /* 0x000fe20000000800 */
[----:B------:R1:W-:Y:S01]  /*12b0*/  LDGSTS.E.BYPASS.LTC128B.128 [R132+0x6080], [R6.64], !P4 ;  /* 0x0608000006847fae */ /* 0x0003e2000e101d4c */
[----:B------:R-:W-:Y:S01]  /*12c0*/  IMAD.SHL.U32 R14, R87, 0x4, RZ ;  /* 0x00000004570e7824 */ /* 0x000fe200078e00ff */
[----:B------:R-:W-:Y:S01]  /*12d0*/  LEA.HI.X R5, R10, c[0x0][0x194], R0, 0x1, P3 ;  /* 0x000065000a057a11 */ /* 0x000fe200018f0c00 */
[----:B------:R-:W-:Y:S01]  /*12e0*/  IMAD.MOV.U32 R0, RZ, RZ, c[0x0][0x1a8] ;  /* 0x00006a00ff007624 */ /* 0x000fe200078e00ff */
[C---:B------:R-:W-:Y:S01]  /*12f0*/  ISETP.LT.OR P4, PT, R12.reuse, 0x1, P0 ;  /* 0x000000010c00780c */ /* 0x040fe20000781670 */
[----:B------:R1:W-:Y:S01]  /*1300*/  LDGSTS.E.BYPASS.LTC128B.128 [R132+0x8080], [R6.64+0x40], !P5 ;  /* 0x0808004006847fae */ /* 0x0003e2000e901d4c */
[----:B------:R-:W-:Y:S01]  /*1310*/  ISETP.LT.OR P3, PT, R12, 0x41, P2 ;  /* 0x000000410c00780c */ /* 0x000fe20001761670 */
[----:B------:R-:W-:Y:S01]  /*1320*/  IMAD R13, R36, c[0x0][0x270], RZ ;  /* 0x00009c00240d7a24 */ /* 0x000fe200078e02ff */
[C---:B------:R-:W-:Y:S01]  /*1330*/  ISETP.LT.OR P2, PT, R12.reuse, 0x41, P1 ;  /* 0x000000410c00780c */ /* 0x040fe20000f41670 */
[----:B------:R-:W-:Y:S01]  /*1340*/  STL [R1+0x28], R132 ;  /* 0x0000288401007387 */ /* 0x000fe20000100800 */
[----:B------:R-:W-:Y:S01]  /*1350*/  ISETP.LT.OR P1, PT, R12, 0x41, P0 ;  /* 0x000000410c00780c */ /* 0x000fe20000721670 */
[----:B------:R-:W-:Y:S01]  /*1360*/  IMAD R13, R85, c[0x0][0x274], R13 ;  /* 0x00009d00550d7a24 */ /* 0x000fe200078e020d */
[C---:B------:R-:W-:Y:S01]  /*1370*/  LEA R10, P0, R0.reuse, R4, 0x7 ;  /* 0x00000004000a7211 */ /* 0x040fe200078038ff */
[----:B------:R-:W-:Y:S01]  /*1380*/  IMAD.MOV.U32 R218, RZ, RZ, 0x20 ;  /* 0x00000020ffda7424 */ /* 0x000fe200078e00ff */
[----:B------:R-:W-:Y:S01]  /*1390*/  ISETP.LE.AND P5, PT, R17, c[0x0][0x2a8], PT ;  /* 0x0000aa0011007a0c */ /* 0x000fe20003fa3270 */
[----:B------:R-:W-:Y:S01]  /*13a0*/  IMAD.MOV.U32 R221, RZ, RZ, 0x10 ;  /* 0x00000010ffdd7424 */ /* 0x000fe200078e00ff */
[----:B------:R-:W-:Y:S01]  /*13b0*/  LEA.HI.X R11, R0, R5, R11, 0x7, P0 ;  /* 0x00000005000b7211 */ /* 0x000fe200000f3c0b */
[----:B------:R1:W-:Y:S01]  /*13c0*/  LDGSTS.E.BYPASS.LTC128B.128 [R132+0xa080], [R6.64+0x80], !P4 ;  /* 0x0a08008006847fae */ /* 0x0003e2000e101d4c */
[----:B------:R-:W-:Y:S01]  /*13d0*/  SHF.R.S32.HI R0, RZ, 0x1f, R16 ;  /* 0x0000001fff007819 */ /* 0x000fe20000011410 */
[----:B------:R-:W-:Y:S01]  /*13e0*/  CS2R R94, SRZ ;  /* 0x00000000005e7805 */ /* 0x000fe2000001ff00 */
[----:B------:R-:W-:Y:S01]  /*13f0*/  CS2R R92, SRZ ;  /* 0x00000000005c7805 */ /* 0x000fe2000001ff00 */
[----:B------:R2:W-:Y:S01]  /*1400*/  LDGSTS.E.BYPASS.LTC128B.128 [R132+0x7080], [R8.64], !P3 ;  /* 0x0708000008847fae */ /* 0x0005e2000d901d4c */
[----:B------:R-:W-:Y:S01]  /*1410*/  CS2R R90, SRZ ;  /* 0x00000000005a7805 */ /* 0x000fe2000001ff00 */
[----:B------:R-:W-:Y:S01]  /*1420*/  CS2R R82, SRZ ;  /* 0x0000000000527805 */ /* 0x000fe2000001ff00 */
[----:B------:R-:W-:Y:S01]  /*1430*/  CS2R R80, SRZ ;  /* 0x0000000000507805 */ /* 0x000fe2000001ff00 */
[----:B------:R2:W-:Y:S01]  /*1440*/  LDGSTS.E.BYPASS.LTC128B.128 [R132+0x9080], [R8.64+0x40], !P2 ;  /* 0x0908004008847fae */ /* 0x0005e2000d101d4c */
[----:B------:R-:W-:Y:S01]  /*1450*/  ISETP.GE.AND P2, PT, R2, c[0x0][0x19c], PT ;  /* 0x0000670002007a0c */ /* 0x000fe20003f46270 */
[----:B------:R-:W-:Y:S01]  /*1460*/  CS2R R78, SRZ ;  /* 0x00000000004e7805 */ /* 0x000fe2000001ff00 */
[----:B------:R-:W-:Y:S01]  /*1470*/  CS2R R76, SRZ ;  /* 0x00000000004c7805 */ /* 0x000fe2000001ff00 */
[----:B------:R2:W-:Y:S01]  /*1480*/  LDGSTS.E.BYPASS.LTC128B.128 [R132+0xb080], [R8.64+0x80], !P1 ;  /* 0x0b08008008847fae */ /* 0x0005e2000c901d4c */
[----:B------:R-:W-:Y:S01]  /*1490*/  ISETP.LT.OR P3, PT, R12, 0x1, P2 ;  /* 0x000000010c00780c */ /* 0x000fe20001761670 */
[----:B------:R-:W-:Y:S01]  /*14a0*/  CS2R R74, SRZ ;  /* 0x00000000004a7805 */ /* 0x000fe2000001ff00 */
[----:B------:R-:W-:Y:S01]  /*14b0*/  ISETP.GE.AND P1, PT, R30, c[0x0][0x19c], PT ;  /* 0x000067001e007a0c */ /* 0x000fe20003f26270 */
[----:B------:R-:W0:Y:S01]  /*14c0*/  LDGDEPBAR ;  /* 0x00000000000079af */ /* 0x000e220000000000 */
[C---:B------:R-:W-:Y:S01]  /*14d0*/  ISETP.LT.OR P2, PT, R12.reuse, 0x41, P2 ;  /* 0x000000410c00780c */ /* 0x040fe20001741670 */
[----:B------:R-:W-:Y:S01]  /*14e0*/  CS2R R72, SRZ ;  /* 0x0000000000487805 */ /* 0x000fe2000001ff00 */
[C---:B------:R-:W-:Y:S01]  /*14f0*/  ISETP.LT.OR P4, PT, R12.reuse, 0x1, P1 ;  /* 0x000000010c00780c */ /* 0x040fe20000f81670 */
[----:B------:R-:W-:Y:S01]  /*1500*/  CS2R R70, SRZ ;  /* 0x0000000000467805 */ /* 0x000fe2000001ff00 */
[----:B------:R-:W-:Y:S01]  /*1510*/  ISETP.LT.OR P1, PT, R12, 0x41, P1 ;  /* 0x000000410c00780c */ /* 0x000fe20000f21670 */
[----:B------:R-:W-:Y:S01]  /*1520*/  CS2R R68, SRZ ;  /* 0x0000000000447805 */ /* 0x000fe2000001ff00 */
[----:B------:R-:W-:Y:S01]  /*1530*/  CS2R R66, SRZ ;  /* 0x0000000000427805 */ /* 0x000fe2000001ff00 */
[----:B------:R-:W-:Y:S01]  /*1540*/  CS2R R64, SRZ ;  /* 0x0000000000407805 */ /* 0x000fe2000001ff00 */
[----:B------:R-:W-:Y:S01]  /*1550*/  CS2R R62, SRZ ;  /* 0x00000000003e7805 */ /* 0x000fe2000001ff00 */
[----:B------:R3:W-:Y:S01]  /*1560*/  LDGSTS.E.BYPASS.LTC128B.128 [R132+0x80], [R4.64], !P3 ;  /* 0x0008000004847fae */ /* 0x0007e2000d901d4c */
[C---:B-1----:R-:W-:Y:S01]  /*1570*/  IADD3 R6, P0, R14.reuse, R16, RZ ;  /* 0x000000100e067210 */ /* 0x042fe20007f1e0ff */
[----:B------:R-:W-:Y:S01]  /*1580*/  CS2R R60, SRZ ;  /* 0x00000000003c7805 */ /* 0x000fe2000001ff00 */
[----:B------:R-:W-:Y:S01]  /*1590*/  CS2R R58, SRZ ;  /* 0x00000000003a7805 */ /* 0x000fe2000001ff00 */
[----:B------:R-:W-:Y:S01]  /*15a0*/  CS2R R56, SRZ ;  /* 0x0000000000387805 */ /* 0x000fe2000001ff00 */
[----:B------:R-:W-:Y:S01]  /*15b0*/  LEA.HI.X.SX32 R7, R14, R0, 0x1, P0 ;  /* 0x000000000e077211 */ /* 0x000fe200000f0eff */
[----:B------:R3:W-:Y:S01]  /*15c0*/  LDGSTS.E.BYPASS.LTC128B.128 [R132+0x2080], [R4.64+0x40], !P4 ;  /* 0x0208004004847fae */ /* 0x0007e2000e101d4c */
[----:B------:R-:W-:Y:S01]  /*15d0*/  ISETP.GE.AND P0, PT, R38, c[0x0][0x19c], PT ;  /* 0x0000670026007a0c */ /* 0x000fe20003f06270 */
[----:B------:R-:W-:Y:S01]  /*15e0*/  CS2R R54, SRZ ;  /* 0x0000000000367805 */ /* 0x000fe2000001ff00 */
[----:B------:R-:W-:Y:S01]  /*15f0*/  ISETP.LT.AND P4, PT, R39, UR16, PT ;  /* 0x0000001027007c0c */ /* 0x000fe2000bf81270 */
[----:B------:R-:W-:Y:S01]  /*1600*/  CS2R R52, SRZ ;  /* 0x0000000000347805 */ /* 0x000fe2000001ff00 */
[C---:B------:R-:W-:Y:S01]  /*1610*/  ISETP.LT.OR P3, PT, R12.reuse, 0x1, P0 ;  /* 0x000000010c00780c */ /* 0x040fe20000761670 */
[----:B------:R-:W-:Y:S01]  /*1620*/  CS2R R50, SRZ ;  /* 0x0000000000327805 */ /* 0x000fe2000001ff00 */
[----:B--2---:R-:W-:Y:S01]  /*1630*/  SHF.R.S32.HI R8, RZ, 0x4, R33 ;  /* 0x00000004ff087819 */ /* 0x004fe20000011421 */
[----:B------:R-:W-:Y:S01]  /*1640*/  CS2R R48, SRZ ;  /* 0x0000000000307805 */ /* 0x000fe2000001ff00 */
[----:B------:R-:W-:Y:S01]  /*1650*/  ISETP.LT.OR P0, PT, R12, 0x41, P0 ;  /* 0x000000410c00780c */ /* 0x000fe20000701670 */
[----:B------:R-:W-:Y:S01]  /*1660*/  CS2R R46, SRZ ;  /* 0x00000000002e7805 */ /* 0x000fe2000001ff00 */
[----:B------:R-:W-:Y:S01]  /*1670*/  LEA.HI R9, R33, R8, RZ, 0x1 ;  /* 0x0000000821097211 */ /* 0x000fe200078f08ff */
[----:B------:R-:W-:Y:S01]  /*1680*/  CS2R R44, SRZ ;  /* 0x00000000002c7805 */ /* 0x000fe2000001ff00 */
[----:B------:R-:W-:Y:S01]  /*1690*/  ISETP.GE.OR P5, PT, R30, c[0x0][0x1fc], !P4 ;  /* 0x00007f001e007a0c */ /* 0x000fe200067a6670 */
[----:B------:R-:W-:Y:S01]  /*16a0*/  CS2R R42, SRZ ;  /* 0x00000000002a7805 */ /* 0x000fe2000001ff00 */
[----:B------:R-:W-:Y:S01]  /*16b0*/  LOP3.LUT R0, R9, 0xfffffffe, RZ, 0xc0, !PT ;  /* 0xfffffffe09007812 */ /* 0x000fe200078ec0ff */
[----:B------:R-:W-:Y:S01]  /*16c0*/  IMAD R9, R36, c[0x0][0x288], RZ ;  /* 0x0000a20024097a24 */ /* 0x000fe200078e02ff */
[----:B------:R-:W-:Y:S01]  /*16d0*/  UISETP.GT.AND UP3, UPT, UR5, -0x1, UPT ;  /* 0xffffffff0500788c */ /* 0x000fe2000bf64270 */
[----:B------:R3:W-:Y:S01]  /*16e0*/  LDGSTS.E.BYPASS.LTC128B.128 [R132+0x4080], [R4.64+0x80], !P3 ;  /* 0x0408008004847fae */ /* 0x0007e2000d901d4c */
[----:B------:R-:W-:Y:S01]  /*16f0*/  ISETP.GE.AND P3, PT, R2, c[0x0][0x16c], PT ;  /* 0x00005b0002007a0c */ /* 0x000fe20003f66270 */
[----:B------:R-:W-:-:S02]  /*1700*/  IMAD.IADD R28, R8, 0x1, -R0 ;  /* 0x00000001081c7824 */ /* 0x000fc400078e0a00 */
[C---:B------:R-:W-:Y:S01]  /*1710*/  IMAD R0, R85.reuse, c[0x0][0x28c], R9 ;  /* 0x0000a30055007a24 */ /* 0x040fe200078e0209 */
[----:B------:R1:W-:Y:S01]  /*1720*/  LDGSTS.E.BYPASS.LTC128B.128 [R132+0x1080], [R10.64], !P2 ;  /* 0x010800000a847fae */ /* 0x0003e2000d101d4c */
[C-C-:B------:R-:W-:Y:S01]  /*1730*/  IMAD.WIDE.U32 R8, R85.reuse, c[0x0][0x270], R6.reuse ;  /* 0x00009c0055087a25 */ /* 0x140fe200078e0006 */
[C---:B------:R-:W-:Y:S02]  /*1740*/  ISETP.GE.AND P2, PT, R2.reuse, c[0x0][0x1fc], PT ;  /* 0x00007f0002007a0c */ /* 0x040fe40003f46270 */
[----:B------:R1:W-:Y:S01]  /*1750*/  LDGSTS.E.BYPASS.LTC128B.128 [R132+0x3080], [R10.64+0x40], !P1 ;  /* 0x030800400a847fae */ /* 0x0003e2000c901d4c */
[----:B------:R-:W-:Y:S01]  /*1760*/  IMAD.WIDE.U32 R6, R85, c[0x0][0x288], R6 ;  /* 0x0000a20055067a25 */ /* 0x000fe200078e0006 */
[----:B------:R-:W-:Y:S02]  /*1770*/  ISETP.GE.OR P1, PT, R2, c[0x0][0x1fc], !P4 ;  /* 0x00007f0002007a0c */ /* 0x000fe40006726670 */
[----:B------:R1:W-:Y:S01]  /*1780*/  LDGSTS.E.BYPASS.LTC128B.128 [R132+0x5080], [R10.64+0x80], !P0 ;  /* 0x050800800a847fae */ /* 0x0003e2000c101d4c */
[----:B------:R-:W-:Y:S01]  /*1790*/  IMAD.MOV.U32 R16, RZ, RZ, R8 ;  /* 0x000000ffff107224 */ /* 0x000fe200078e0008 */
[----:B------:R-:W-:Y:S01]  /*17a0*/  LOP3.LUT R8, R37, 0xfffffff8, RZ, 0xc0, !PT ;  /* 0xfffffff825087812 */ /* 0x000fe200078ec0ff */
[----:B------:R-:W-:Y:S01]  /*17b0*/  IMAD.IADD R25, R7, 0x1, R0 ;  /* 0x0000000107197824 */ /* 0x000fe200078e0200 */
[----:B------:R-:W-:Y:S01]  /*17c0*/  P2R R20, PR, RZ, 0x4 ;  /* 0x00000004ff147803 */ /* 0x000fe20000000000 */
[----:B------:R-:W-:Y:S01]  /*17d0*/  IMAD R0, R21, c[0x0][0x208], RZ ;  /* 0x0000820015007a24 */ /* 0x000fe200078e02ff */
[----:B------:R-:W0:Y:S01]  /*17e0*/  LDGDEPBAR ;  /* 0x00000000000079af */ /* 0x000e220000000000 */
[----:B------:R-:W-:Y:S01]  /*17f0*/  IMAD.IADD R17, R9, 0x1, R13 ;  /* 0x0000000109117824 */ /* 0x000fe200078e020d */
[----:B------:R-:W-:Y:S01]  /*1800*/  P2R R32, PR, RZ, 0x2 ;  /* 0x00000002ff207803 */ /* 0x000fe20000000000 */
[----:B------:R-:W-:Y:S01]  /*1810*/  IMAD R9, R36, c[0x0][0x238], RZ ;  /* 0x00008e0024097a24 */ /* 0x000fe200078e02ff */
[----:B------:R-:W-:Y:S01]  /*1820*/  ISETP.GE.AND P1, PT, R30, c[0x0][0x16c], PT ;  /* 0x00005b001e007a0c */ /* 0x000fe20003f26270 */
[----:B------:R-:W-:Y:S01]  /*1830*/  IMAD R15, R18, c[0x0][0x20c], R0 ;  /* 0x00008300120f7a24 */ /* 0x000fe200078e0200 */
[----:B------:R-:W-:Y:S01]  /*1840*/  ISETP.GE.OR P4, PT, R38, c[0x0][0x1fc], !P4 ;  /* 0x00007f0026007a0c */ /* 0x000fe20006786670 */
[----:B------:R-:W-:-:S02]  /*1850*/  IMAD.MOV.U32 R24, RZ, RZ, R6 ;  /* 0x000000ffff187224 */ /* 0x000fc400078e0006 */
[----:B---3--:R-:W-:Y:S02]  /*1860*/  IMAD R4, R21, c[0x0][0x178], RZ ;  /* 0x00005e0015047a24 */ /* 0x008fe400078e02ff */
[----:B------:R-:W-:Y:S02]  /*1870*/  IMAD.IADD R21, R87, 0x1, -R8 ;  /* 0x0000000157157824 */ /* 0x000fe400078e0a08 */
[----:B------:R-:W-:Y:S01]  /*1880*/  IMAD R8, R85, c[0x0][0x23c], R9 ;  /* 0x00008f0055087a24 */ /* 0x000fe200078e0209 */
[----:B------:R-:W-:Y:S01]  /*1890*/  SHF.R.S32.HI R9, RZ, 0x1f, R27 ;  /* 0x0000001fff097819 */ /* 0x000fe2000001141b */
[C---:B------:R-:W-:Y:S01]  /*18a0*/  IMAD R14, R18.reuse, c[0x0][0x17c], R4 ;  /* 0x00005f00120e7a24 */ /* 0x040fe200078e0204 */
[----:B------:R-:W-:Y:S01]  /*18b0*/  LEA.HI R13, R21, R21, RZ, 0x1 ;  /* 0x00000015150d7211 */ /* 0x000fe200078f08ff */
[C-C-:B------:R-:W-:Y:S01]  /*18c0*/  IMAD.WIDE.U32 R4, R18.reuse, c[0x0][0x178], R2.reuse ;  /* 0x00005e0012047a25 */ /* 0x140fe200078e0002 */
[----:B------:R-:W-:Y:S02]  /*18d0*/  LEA.HI R12, R9, R39, RZ, 0x3 ;  /* 0x00000027090c7211 */ /* 0x000fe400078f18ff */
[----:B------:R-:W-:Y:S01]  /*18e0*/  LOP3.LUT R0, R13, 0x7fffffe, RZ, 0xc0, !PT ;  /* 0x07fffffe0d007812 */ /* 0x000fe200078ec0ff */
[----:B------:R-:W-:Y:S01]  /*18f0*/  IMAD.WIDE.U32 R6, R18, c[0x0][0x208], R2 ;  /* 0x0000820012067a25 */ /* 0x000fe200078e0002 */
[----:B------:R-:W-:-:S02]  /*1900*/  LEA.HI R18, R34, R87, RZ, 0x6 ;  /* 0x0000005722127211 */ /* 0x000fc400078f30ff */
[----:B-1----:R-:W-:Y:S01]  /*1910*/  SEL R11, R26, RZ, !P6 ;  /* 0x000000ff1a0b7207 */ /* 0x002fe20007000000 */
[----:B------:R-:W-:Y:S01]  /*1920*/  IMAD.IADD R9, R21, 0x1, -R0 ;  /* 0x0000000115097824 */ /* 0x000fe200078e0a00 */
[----:B------:R-:W-:Y:S01]  /*1930*/  LOP3.LUT R0, R12, 0xfffffff8, RZ, 0xc0, !PT ;  /* 0xfffffff80c007812 */ /* 0x000fe200078ec0ff */
[----:B------:R-:W-:Y:S01]  /*1940*/  IMAD.WIDE.U32 R2, R85, c[0x0][0x238], R22 ;  /* 0x00008e0055027a25 */ /* 0x000fe200078e0016 */
[----:B------:R-:W-:Y:S01]  /*1950*/  SHF.R.S32.HI R18, RZ, 0x6, R18 ;  /* 0x00000006ff127819 */ /* 0x000fe20000011412 */
[----:B------:R-:W-:-:S04]  /*1960*/  DEPBAR.LE SB0, 0x1 ;  /* 0x000080400000791a */ /* 0x000fc80000000000 */
[----:B------:R-:W-:Y:S02]  /*1970*/  IMAD.IADD R0, R39, 0x1, -R0 ;  /* 0x0000000127007824 */ /* 0x000fe400078e0a00 */
[----:B------:R-:W-:Y:S02]  /*1980*/  IMAD.IADD R23, R3, 0x1, R8 ;  /* 0x0000000103177824 */ /* 0x000fe400078e0208 */
[----:B------:R-:W-:Y:S01]  /*1990*/  IMAD R8, R28, 0x4, R18 ;  /* 0x000000041c087824 */ /* 0x000fe200078e0212 */
[----:B------:R-:W-:Y:S01]  /*19a0*/  BAR.SYNC.DEFER_BLOCKING 0x0 ;  /* 0x0000000000007b1d */ /* 0x000fe20000010000 */
[C---:B------:R-:W-:Y:S01]  /*19b0*/  LOP3.LUT P0, RZ, R0.reuse, 0x4, RZ, 0xc0, !PT ;  /* 0x0000000400ff7812 */ /* 0x040fe2000780c0ff */
[----:B------:R-:W-:Y:S02]  /*19c0*/  IMAD.IADD R5, R5, 0x1, R14 ;  /* 0x0000000105057824 */ /* 0x000fe400078e020e */
[----:B------:R-:W-:Y:S02]  /*19d0*/  IMAD.SHL.U32 R0, R0, 0x40, RZ ;  /* 0x0000004000007824 */ /* 0x000fe400078e00ff */
[----:B------:R-:W-:Y:S01]  /*19e0*/  IMAD R14, R8, 0x8, R9 ;  /* 0x00000008080e7824 */ /* 0x000fe200078e0209 */
[----:B------:R-:W-:Y:S01]  /*19f0*/  LEA.HI R8, R35, R31, RZ, 0x1 ;  /* 0x0000001f23087211 */ /* 0x000fe200078f08ff */
[----:B------:R-:W-:Y:S01]  /*1a00*/  IMAD.IADD R3, R7, 0x1, R15 ;  /* 0x0000000107037824 */ /* 0x000fe200078e020f */
[----:B------:R-:W-:Y:S01]  /*1a10*/  LOP3.LUT R0, R0, 0x1c0, RZ, 0xc0, !PT ;  /* 0x000001c000007812 */ /* 0x000fe200078ec0ff */
[----:B------:R-:W-:Y:S01]  /*1a20*/  IMAD.MOV.U32 R22, RZ, RZ, R2 ;  /* 0x000000ffff167224 */ /* 0x000fe200078e0002 */
[----:B------:R-:W-:Y:S01]  /*1a30*/  LOP3.LUT R8, R8, 0xfffffffe, RZ, 0xc0, !PT ;  /* 0xfffffffe08087812 */ /* 0x000fe200078ec0ff */
[----:B------:R-:W-:Y:S01]  /*1a40*/  IMAD.MOV.U32 R2, RZ, RZ, R6 ;  /* 0x000000ffff027224 */ /* 0x000fe200078e0006 */
[----:B------:R-:W-:Y:S01]  /*1a50*/  SHF.R.S32.HI R6, RZ, 0x1, R13 ;  /* 0x00000001ff067819 */ /* 0x000fe2000001140d */
[----:B------:R-:W-:Y:S01]  /*1a60*/  IMAD.SHL.U32 R7, R18, 0x8, RZ ;  /* 0x0000000812077824 */ /* 0x000fe200078e00ff */
[----:B------:R-:W-:Y:S01]  /*1a70*/  SEL R15, R89, RZ, !P6 ;  /* 0x000000ff590f7207 */ /* 0x000fe20007000000 */
[----:B------:R-:W-:Y:S01]  /*1a80*/  IMAD R10, R36, c[0x0][0x180], RZ ;  /* 0x00006000240a7a24 */ /* 0x000fe200078e02ff */
[C---:B------:R-:W-:Y:S01]  /*1a90*/  LOP3.LUT P2, RZ, R6.reuse, 0x2, RZ, 0xc0, !PT ;  /* 0x0000000206ff7812 */ /* 0x040fe2000784c0ff */
[----:B------:R-:W-:Y:S01]  /*1aa0*/  IMAD.SHL.U32 R6, R6, 0x40, RZ ;  /* 0x0000004006067824 */ /* 0x000fe200078e00ff */
[----:B------:R-:W-:Y:S01]  /*1ab0*/  LOP3.LUT R208, R7, 0x18, RZ, 0xc0, !PT ;  /* 0x0000001807d07812 */ /* 0x000fe200078ec0ff */
[----:B------:R-:W-:Y:S01]  /*1ac0*/  IMAD R36, R36, c[0x0][0x210], RZ ;  /* 0x0000840024247a24 */ /* 0x000fe200078e02ff */
[----:B------:R-:W-:Y:S01]  /*1ad0*/  SHF.R.U32.HI R7, RZ, 0x3, R0 ;  /* 0x00000003ff077819 */ /* 0x000fe20000011600 */
[----:B------:R-:W-:Y:S01]  /*1ae0*/  IMAD.WIDE.U32 R2, R85, c[0x0][0x210], R2 ;  /* 0x0000840055027a25 */ /* 0x000fe200078e0002 */
[----:B------:R-:W-:Y:S01]  /*1af0*/  ISETP.NE.AND P6, PT, R20, RZ, PT ;  /* 0x000000ff1400720c */ /* 0x000fe20003fc5270 */
[----:B------:R-:W-:Y:S01]  /*1b00*/  CS2R R88, SRZ ;  /* 0x0000000000587805 */ /* 0x000fe2000001ff00 */
[----:B------:R-:W-:Y:S01]  /*1b10*/  LOP3.LUT R9, R7, R0, R208, 0x1e, !PT ;  /* 0x0000000007097212 */ /* 0x000fe200078e1ed0 */
[----:B------:R-:W-:Y:S01]  /*1b20*/  IMAD.IADD R20, R31, 0x1, -R8 ;  /* 0x000000011f147824 */ /* 0x000fe200078e0a08 */
[----:B------:R-:W-:Y:S01]  /*1b30*/  LOP3.LUT R0, R6, 0xc0, RZ, 0xc0, !PT ;  /* 0x000000c006007812 */ /* 0x000fe200078ec0ff */
[----:B------:R-:W-:-:S02]  /*1b40*/  IMAD R7, R85, c[0x0][0x184], R10 ;  /* 0x0000610055077a24 */ /* 0x000fc400078e020a */
[----:B------:R-:W-:Y:S01]  /*1b50*/  IMAD.SHL.U32 R26, R20, 0x400, RZ ;  /* 0x00000400141a7824 */ /* 0x000fe200078e00ff */
[----:B------:R-:W-:Y:S01]  /*1b60*/  LOP3.LUT R8, R0, 0x8, R37, 0xf8, !PT ;  /* 0x0000000800087812 */ /* 0x000fe200078ef825 */
[----:B------:R-:W-:Y:S01]  /*1b70*/  IMAD.WIDE.U32 R4, R85, c[0x0][0x180], R4 ;  /* 0x0000600055047a25 */ /* 0x000fe200078e0004 */
[----:B------:R-:W-:-:S03]  /*1b80*/  SHF.R.U32.HI R6, RZ, 0x3, R0 ;  /* 0x00000003ff067819 */ /* 0x000fc60000011600 */
[----:B------:R-:W-:Y:S01]  /*1b90*/  IMAD R0, R29, 0x2, R26 ;  /* 0x000000021d007824 */ /* 0x000fe200078e021a */
[----:B------:R-:W-:Y:S01]  /*1ba0*/  LOP3.LUT R10, R8, R6, RZ, 0x3c, !PT ;  /* 0x00000006080a7212 */ /* 0x000fe200078e3cff */
[----:B------:R-:W-:Y:S01]  /*1bb0*/  IMAD.IADD R5, R5, 0x1, R7 ;  /* 0x0000000105057824 */ /* 0x000fe200078e0207 */
[----:B------:R-:W-:Y:S01]  /*1bc0*/  SEL R29, RZ, 0xffffffff, P1 ;  /* 0xffffffffff1d7807 */ /* 0x000fe20000800000 */
[----:B------:R-:W-:Y:S01]  /*1bd0*/  IMAD.IADD R6, R0, 0x1, R9 ;  /* 0x0000000100067824 */ /* 0x000fe200078e0209 */
[----:B------:R-:W-:Y:S01]  /*1be0*/  SEL R9, RZ, 0x2, P1 ;  /* 0x00000002ff097807 */ /* 0x000fe20000800000 */
[----:B------:R-:W-:Y:S01]  /*1bf0*/  IMAD R0, R85, c[0x0][0x214], R36 ;  /* 0x0000850055007a24 */ /* 0x000fe200078e0224 */
[----:B------:R-:W-:Y:S01]  /*1c00*/  SEL R36, RZ, 0x1, P3 ;  /* 0x00000001ff247807 */ /* 0x000fe20001800000 */
[----:B------:R-:W-:Y:S01]  /*1c10*/  IMAD.SHL.U32 R223, R6, 0x2, RZ ;  /* 0x0000000206df7824 */ /* 0x000fe200078e00ff */
[----:B------:R-:W-:Y:S01]  /*1c20*/  ISETP.GT.AND P3, PT, R87, 0xf, PT ;  /* 0x0000000f5700780c */ /* 0x000fe20003f64270 */
[----:B------:R-:W-:Y:S01]  /*1c30*/  IMAD.IADD R3, R3, 0x1, R0 ;  /* 0x0000000103037824 */ /* 0x000fe200078e0200 */
[----:B------:R-:W-:Y:S01]  /*1c40*/  CS2R R84, SRZ ;  /* 0x0000000000547805 */ /* 0x000fe2000001ff00 */
[----:B------:R-:W-:Y:S01]  /*1c50*/  IMAD R8, R11, c[0x0][0x188], RZ ;  /* 0x000062000b087a24 */ /* 0x000fe200078e02ff */
[C---:B------:R-:W-:Y:S01]  /*1c60*/  IADD3 R0, R223.reuse, 0xf480, RZ ;  /* 0x0000f480df007810 */ /* 0x040fe20007ffe0ff */
[----:B------:R-:W-:Y:S01]  /*1c70*/  IMAD.U32 R6, RZ, RZ, UR20 ;  /* 0x00000014ff067e24 */ /* 0x000fe2000f8e00ff */
[----:B------:R-:W-:Y:S01]  /*1c80*/  IADD3 R224, R223, 0xf4c0, RZ ;  /* 0x0000f4c0dfe07810 */ /* 0x000fe20007ffe0ff */
[----:B------:R-:W-:Y:S01]  /*1c90*/  IMAD R8, R15, c[0x0][0x18c], R8 ;  /* 0x000063000f087a24 */ /* 0x000fe200078e0208 */
[----:B------:R-:W-:Y:S01]  /*1ca0*/  @P0 IADD3 R224, R0, -0x40, RZ ;  /* 0xffffffc000e00810 */ /* 0x000fe20007ffe0ff */
[----:B------:R-:W-:Y:S01]  /*1cb0*/  IMAD R0, R11, c[0x0][0x218], RZ ;  /* 0x000086000b007a24 */ /* 0x000fe200078e02ff */
[----:B------:R-:W-:Y:S01]  /*1cc0*/  ISETP.GE.AND P0, PT, R38, c[0x0][0x16c], PT ;  /* 0x00005b0026007a0c */ /* 0x000fe20003f06270 */
[----:B------:R-:W-:-:S04]  /*1cd0*/  IMAD.WIDE.U32 R40, R15, c[0x0][0x188], R4 ;  /* 0x000062000f287a25 */ /* 0x000fc800078e0004 */
[----:B------:R-:W-:Y:S01]  /*1ce0*/  IMAD.U32 R7, RZ, RZ, UR21 ;  /* 0x00000015ff077e24 */ /* 0x000fe2000f8e00ff */
[----:B------:R1:W-:Y:S01]  /*1cf0*/  STL.64 [R1+0x60], R40 ;  /* 0x0000602801007387 */ /* 0x0003e20000100a00 */
[----:B------:R-:W-:Y:S01]  /*1d00*/  IMAD R7, R15, c[0x0][0x21c], R0 ;  /* 0x000087000f077a24 */ /* 0x000fe200078e0200 */
[----:B------:R-:W-:Y:S01]  /*1d10*/  SEL R0, RZ, 0x4, P0 ;  /* 0x00000004ff007807 */ /* 0x000fe20000000000 */
[----:B------:R-:W-:Y:S01]  /*1d20*/  IMAD.U32 R5, RZ, RZ, UR18 ;  /* 0x00000012ff057e24 */ /* 0x000fe2000f8e00ff */
[----:B------:R-:W-:Y:S01]  /*1d30*/  LEA R4, P0, R6, R40, 0x6 ;  /* 0x0000002806047211 */ /* 0x000fe200078030ff */
[----:B------:R-:W-:Y:S01]  /*1d40*/  IMAD.IADD R19, R41, 0x1, R8 ;  /* 0x0000000129137824 */ /* 0x000fe200078e0208 */
[----:B------:R-:W-:Y:S01]  /*1d50*/  IADD3 R12, R0, R9, R36 ;  /* 0x00000009000c7210 */ /* 0x000fe20007ffe024 */
[----:B------:R-:W-:Y:S01]  /*1d60*/  UMOV UR18, 0x6 ;  /* 0x0000000600127882 */ /* 0x000fe20000000000 */
[C---:B------:R-:W-:Y:S01]  /*1d70*/  IMAD.WIDE.U32 R16, R15.reuse, c[0x0][0x278], R16 ;  /* 0x00009e000f107a25 */ /* 0x040fe200078e0010 */
[----:B------:R-:W-:Y:S01]  /*1d80*/  USHF.L.U64.HI UR7, UR6, UR18, UR7 ;  /* 0x0000001206077299 */ /* 0x000fe20008010207 */
[----:B------:R-:W-:Y:S01]  /*1d90*/  LEA.HI.X R0, R6, R19, R5, 0x6, P0 ;  /* 0x0000001306007211 */ /* 0x000fe200000f3405 */
[----:B------:R-:W-:Y:S01]  /*1da0*/  STL [R1+0x7c], R19 ;  /* 0x00007c1301007387 */ /* 0x000fe20000100800 */
[----:B------:R-:W-:Y:S01]  /*1db0*/  LEA R6, P0, R4, c[0x0][0x160], 0x1 ;  /* 0x0000580004067a11 */ /* 0x000fe200078008ff */
[----:B------:R-:W-:Y:S01]  /*1dc0*/  UIMAD UR7, UR7, UR11, URZ ;  /* 0x0000000b070772a4 */ /* 0x000fe2000f8e023f */
[----:B------:R-:W-:Y:S01]  /*1dd0*/  LOP3.LUT P1, RZ, R12, 0x1, RZ, 0xc0, !PT ;  /* 0x000000010cff7812 */ /* 0x000fe2000782c0ff */
[----:B------:R-:W-:Y:S01]  /*1de0*/  USHF.R.S32.HI UR6, URZ, 0x1f, UR4 ;  /* 0x0000001f3f067899 */ /* 0x000fe20008011404 */
[----:B------:R-:W-:Y:S01]  /*1df0*/  IMAD.WIDE.U32 R24, R15, c[0x0][0x290], R24 ;  /* 0x0000a4000f187a25 */ /* 0x000fe200078e0018 */
[----:B------:R-:W-:Y:S01]  /*1e00*/  UIMAD UR7, UR15, UR19, UR7 ;  /* 0x000000130f0772a4 */ /* 0x000fe2000f8e0207 */
[----:B------:R-:W-:-:S02]  /*1e10*/  ISETP.GE.OR P1, PT, R39, UR16, !P1 ;  /* 0x0000001027007c0c */ /* 0x000fc4000cf26670 */
[----:B------:R-:W-:Y:S01]  /*1e20*/  IMAD.WIDE.U32 R22, R15, c[0x0][0x240], R22 ;  /* 0x000090000f167a25 */ /* 0x000fe200078e0016 */
[----:B------:R-:W-:-:S03]  /*1e30*/  UMOV UR15, 0x1 ;  /* 0x00000001000f7882 */ /* 0x000fc60000000000 */
[----:B-1----:R-:W-:-:S04]  /*1e40*/  IMAD.WIDE.U32 R40, R15, c[0x0][0x218], R2 ;  /* 0x000086000f287a25 */ /* 0x002fc800078e0002 */
[----:B------:R-:W-:Y:S01]  /*1e50*/  IMAD.IADD R9, R41, 0x1, R7 ;  /* 0x0000000129097824 */ /* 0x000fe200078e0207 */
[----:B------:R-:W-:Y:S01]  /*1e60*/  LEA.HI.X R7, R4, c[0x0][0x164], R0, 0x1, P0 ;  /* 0x0000590004077a11 */ /* 0x000fe200000f0c00 */
[----:B------:R-:W-:Y:S01]  /*1e70*/  IMAD R0, R11, c[0x0][0x278], RZ ;  /* 0x00009e000b007a24 */ /* 0x000fe200078e02ff */
[----:B------:R-:W-:Y:S01]  /*1e80*/  LOP3.LUT P0, RZ, R12, 0x2, RZ, 0xc0, !PT ;  /* 0x000000020cff7812 */ /* 0x000fe2000780c0ff */
[----:B------:R-:W-:Y:S01]  /*1e90*/  IMAD.U32 R2, R14, 0x20, R10 ;  /* 0x000000200e027824 */ /* 0x000fe200078e000a */
[----:B------:R1:W-:Y:S01]  /*1ea0*/  STL.64 [R1+0x58], R40 ;  /* 0x0000582801007387 */ /* 0x0003e20000100a00 */
[----:B------:R-:W-:Y:S01]  /*1eb0*/  IMAD R4, R15, c[0x0][0x27c], R0 ;  /* 0x00009f000f047a24 */ /* 0x000fe200078e0200 */
[----:B------:R-:W-:Y:S01]  /*1ec0*/  SEL R0, R218, 0xffffffe0, !P2 ;  /* 0xffffffe0da007807 */ /* 0x000fe20005000000 */
[----:B------:R-:W-:Y:S01]  /*1ed0*/  IMAD.SHL.U32 R210, R2, 0x2, RZ ;  /* 0x0000000202d27824 */ /* 0x000fe200078e00ff */
[----:B------:R-:W-:Y:S01]  /*1ee0*/  ISETP.GE.OR P0, PT, R39, UR16, !P0 ;  /* 0x0000001027007c0c */ /* 0x000fe2000c706670 */
[----:B------:R-:W-:Y:S01]  /*1ef0*/  IMAD.MOV.U32 R8, RZ, RZ, R40 ;  /* 0x000000ffff087224 */ /* 0x000fe200078e0028 */
[----:B------:R-:W-:Y:S01]  /*1f00*/  ISETP.GE.AND P2, PT, R30, c[0x0][0x1fc], PT ;  /* 0x00007f001e007a0c */ /* 0x000fe20003f46270 */
[----:B------:R-:W-:Y:S01]  /*1f10*/  IMAD.IADD R211, R210, 0x1, R0 ;  /* 0x00000001d2d37824 */ /* 0x000fe200078e0200 */
[----:B------:R-:W2:Y:S01]  /*1f20*/  LDSM.16.M88.4 R160, [R210+0x6080] ;  /* 0x00608000d2a0783b */ /* 0x000ea20000000200 */
[----:B------:R-:W-:-:S02]  /*1f30*/  IMAD.U32 R3, RZ, RZ, UR19 ;  /* 0x00000013ff037e24 */ /* 0x000fc4000f8e00ff */
[----:B------:R-:W-:Y:S01]  /*1f40*/  IMAD.IADD R5, R17, 0x1, R4 ;  /* 0x0000000111057824 */ /* 0x000fe200078e0204 */
[----:B------:R-:W3:Y:S01]  /*1f50*/  LDSM.16.M88.4 R164, [R210+0x7080] ;  /* 0x00708000d2a4783b */ /* 0x000ee20000000200 */
[C---:B------:R-:W-:Y:S02]  /*1f60*/  IMAD R4, R11.reuse, c[0x0][0x290], RZ ;  /* 0x0000a4000b047a24 */ /* 0x040fe400078e02ff */
[----:B------:R-:W-:Y:S01]  /*1f70*/  IMAD R11, R11, c[0x0][0x240], RZ ;  /* 0x000090000b0b7a24 */ /* 0x000fe200078e02ff */
[----:B------:R-:W4:Y:S01]  /*1f80*/  LDSM.16.M88.4 R168, [R211+0x6080] ;  /* 0x00608000d3a8783b */ /* 0x000f220000000200 */
[C---:B------:R-:W-:Y:S02]  /*1f90*/  IMAD R27, R15.reuse, c[0x0][0x294], R4 ;  /* 0x0000a5000f1b7a24 */ /* 0x040fe400078e0204 */
[----:B------:R-:W-:Y:S01]  /*1fa0*/  IMAD R30, R15, c[0x0][0x244], R11 ;  /* 0x000091000f1e7a24 */ /* 0x000fe200078e020b */
[----:B------:R-:W2:Y:S01]  /*1fb0*/  LDSM.16.M88.4 R172, [R211+0x7080] ;  /* 0x00708000d3ac783b */ /* 0x000ea20000000200 */
[----:B------:R-:W-:-:S03]  /*1fc0*/  IMAD.SHL.U32 R14, R31, 0x10, RZ ;  /* 0x000000101f0e7824 */ /* 0x000fc600078e00ff */
[----:B------:R-:W2:Y:S01]  /*1fd0*/  LDSM.16.M88.4 R176, [R210+0x8080] ;  /* 0x00808000d2b0783b */ /* 0x000ea20000000200 */
[----:B-1----:R-:W-:-:S03]  /*1fe0*/  CS2R R40, SRZ ;  /* 0x0000000000287805 */ /* 0x002fc6000001ff00 */
        /* <DEDUP_REMOVED lines=8> */
[----:B------:R2:W-:Y:S04]  /*2070*/  STL.64 [R1+0x40], R8 ;  /* 0x0000400801007387 */ /* 0x0005e80000100a00 */
[----:B------:R-:W-:Y:S04]  /*2080*/  STL.64 [R1+0x50], R16 ;  /* 0x0000501001007387 */ /* 0x000fe80000100a00 */
[----:B------:R1:W-:Y:S04]  /*2090*/  STL [R1+0x70], R5 ;  /* 0x0000700501007387 */ /* 0x0003e80000100800 */
[----:B------:R-:W-:Y:S04]  /*20a0*/  STL.64 [R1+0x48], R24 ;  /* 0x0000481801007387 */ /* 0x000fe80000100a00 */
[----:B------:R-:W-:Y:S04]  /*20b0*/  STL.64 [R1+0x68], R22 ;  /* 0x0000681601007387 */ /* 0x000fe80000100a00 */
[----:B------:R-:W-:Y:S01]  /*20c0*/  @!PT LDS RZ, [RZ] ;  /* 0x00000000fffff984 */ /* 0x000fe20000000800 */
[----:B------:R-:W-:Y:S01]  /*20d0*/  @!PT LDS RZ, [RZ] ;  /* 0x00000000fffff984 */ /* 0x000fe20000000800 */
[----:B------:R-:W-:Y:S01]  /*20e0*/  @!PT LDS RZ, [RZ] ;  /* 0x00000000fffff984 */ /* 0x000fe20000000800 */
[----:B------:R1:W-:Y:S04]  /*20f0*/  LDGSTS.E.BYPASS.LTC128B.128 [R132+0x6080], [R6.64], !P1 ;  /* 0x0608000006847fae */ /* 0x0003e8000c901d4c */
[----:B------:R3:W-:Y:S01]  /*2100*/  LDGSTS.E.BYPASS.LTC128B.128 [R132+0x7080], [R6.64+0x40], !P0 ;  /* 0x0708004006847fae */ /* 0x0007e2000c101d4c */
[----:B------:R-:W-:Y:S01]  /*2110*/  @!P3 IADD3 R10, P0, R16, UR4, RZ ;  /* 0x00000004100abc10 */ /* 0x000fe2000ff1e0ff */
[----:B--2---:R-:W-:Y:S01]  /*2120*/  IMAD.WIDE.U32 R8, R3, UR11, R8 ;  /* 0x0000000b03087c25 */ /* 0x004fe2000f8e0008 */
[----:B------:R-:W-:-:S04]  /*2130*/  SHF.R.S32.HI R3, RZ, 0x1f, R18 ;  /* 0x0000001fff037819 */ /* 0x000fc80000011412 */
[----:B------:R-:W-:Y:S02]  /*2140*/  LEA.HI R3, R3, R18, RZ, 0x2 ;  /* 0x0000001203037211 */ /* 0x000fe400078f10ff */
[----:B------:R-:W-:Y:S01]  /*2150*/  IADD3 R0, R9, UR7, RZ ;  /* 0x0000000709007c10 */ /* 0x000fe2000fffe0ff */
[----:B------:R-:W-:Y:S01]  /*2160*/  IMAD.SHL.U32 R9, R21, 0x40, RZ ;  /* 0x0000004015097824 */ /* 0x000fe200078e00ff */
[----:B------:R-:W-:Y:S01]  /*2170*/  LOP3.LUT R3, R3, 0x1ffffffc, RZ, 0xc0, !PT ;  /* 0x1ffffffc03037812 */ /* 0x000fe200078ec0ff */
[----:B------:R-:W-:Y:S01]  /*2180*/  UIADD3 UR7, UR17, 0x1, -UR10 ;  /* 0x0000000111077890 */ /* 0x000fe2000fffe80a */
[----:B------:R-:W-:Y:S01]  /*2190*/  LEA R2, P1, R8, c[0x0][0x1f0], 0x1 ;  /* 0x00007c0008027a11 */ /* 0x000fe200078208ff */
[----:B------:R-:W-:Y:S01]  /*21a0*/  UIADD3 UR17, UR17, -UR9, URZ ;  /* 0x8000000911117290 */ /* 0x000fe2000fffe03f */
[----:B------:R-:W-:Y:S01]  /*21b0*/  LOP3.LUT R9, R9, 0x1c0, RZ, 0xc0, !PT ;  /* 0x000001c009097812 */ /* 0x000fe200078ec0ff */
[----:B------:R-:W-:Y:S01]  /*21c0*/  IMAD.IADD R19, R18, 0x1, -R3 ;  /* 0x0000000112137824 */ /* 0x000fe200078e0a03 */
[----:B------:R-:W-:-:S02]  /*21d0*/  LEA.HI.X R3, R8, c[0x0][0x1f4], R0, 0x1, P1 ;  /* 0x00007d0008037a11 */ /* 0x000fc400008f0c00 */
[----:B------:R-:W-:Y:S02]  /*21e0*/  LOP3.LUT R0, R33, 0xfffffff0, RZ, 0xc0, !PT ;  /* 0xfffffff021007812 */ /* 0x000fe400078ec0ff */
[----:B------:R-:W-:Y:S02]  /*21f0*/  @!P3 IADD3.X R18, R5, UR6, RZ, P0, !PT ;  /* 0x000000060512bc10 */ /* 0x000fe400087fe4ff */
[----:B-1----:R-:W-:Y:S01]  /*2200*/  LOP3.LUT R5, R35, 0xffffffe0, RZ, 0xc0, !PT ;  /* 0xffffffe023057812 */ /* 0x002fe200078ec0ff */
[----:B------:R-:W-:Y:S01]  /*2210*/  IMAD.IADD R0, R87, 0x1, -R0 ;  /* 0x0000000157007824 */ /* 0x000fe200078e0a00 */
[----:B------:R-:W-:Y:S02]  /*2220*/  LOP3.LUT R15, R9, 0x30, R14, 0xf8, !PT ;  /* 0x00000030090f7812 */ /* 0x000fe400078ef80e */
[----:B------:R-:W-:Y:S01]  /*2230*/  LOP3.LUT P0, RZ, R12, 0x4, RZ, 0xc0, !PT ;  /* 0x000000040cff7812 */ /* 0x000fe2000780c0ff */
[----:B------:R-:W-:Y:S01]  /*2240*/  IMAD.IADD R4, R87, 0x1, -R5 ;  /* 0x0000000157047824 */ /* 0x000fe200078e0a05 */
[----:B------:R-:W-:-:S02]  /*2250*/  LEA.HI R5, R0, R0, RZ, 0x1 ;  /* 0x0000000000057211 */ /* 0x000fc400078f08ff */
[----:B------:R-:W-:Y:S02]  /*2260*/  SHF.R.S32.HI R8, RZ, 0x1f, R0 ;  /* 0x0000001fff087819 */ /* 0x000fe40000011400 */
[----:B------:R-:W-:Y:S02]  /*2270*/  SHF.R.S32.HI R11, RZ, 0x1f, R4 ;  /* 0x0000001fff0b7819 */ /* 0x000fe40000011404 */
[----:B------:R-:W-:Y:S02]  /*2280*/  LOP3.LUT R13, R5, 0x7fffffe, RZ, 0xc0, !PT ;  /* 0x07fffffe050d7812 */ /* 0x000fe400078ec0ff */
[----:B------:R-:W-:Y:S02]  /*2290*/  LEA.HI R8, R8, R0, RZ, 0x3 ;  /* 0x0000000008087211 */ /* 0x000fe400078f18ff */
[----:B------:R-:W-:Y:S01]  /*22a0*/  LEA.HI R11, R11, R4, RZ, 0x2 ;  /* 0x000000040b0b7211 */ /* 0x000fe200078f10ff */
[----:B------:R-:W-:Y:S01]  /*22b0*/  IMAD.IADD R16, R0, 0x1, -R13 ;  /* 0x0000000100107824 */ /* 0x000fe200078e0a0d */
[----:B------:R-:W-:-:S02]  /*22c0*/  LOP3.LUT R14, R8, 0xfffffff8, RZ, 0xc0, !PT ;  /* 0xfffffff8080e7812 */ /* 0x000fc400078ec0ff */
[----:B------:R-:W-:Y:S02]  /*22d0*/  SHF.R.S32.HI R8, RZ, 0x3, R8 ;  /* 0x00000003ff087819 */ /* 0x000fe40000011408 */
[----:B------:R-:W-:Y:S01]  /*22e0*/  LOP3.LUT R13, R11, 0x7ffffffc, RZ, 0xc0, !PT ;  /* 0x7ffffffc0b0d7812 */ /* 0x000fe200078ec0ff */
[----:B------:R-:W-:Y:S01]  /*22f0*/  IMAD.IADD R0, R0, 0x1, -R14 ;  /* 0x0000000100007824 */ /* 0x000fe200078e0a0e */
[----:B------:R-:W-:Y:S01]  /*2300*/  ISETP.GE.OR P1, PT, R39, UR16, !P0 ;  /* 0x0000001027007c0c */ /* 0x000fe2000c726670 */
[C---:B------:R-:W-:Y:S01]  /*2310*/  IMAD R17, R8.reuse, 0x8, R16 ;  /* 0x0000000808117824 */ /* 0x040fe200078e0210 */
[----:B------:R-:W-:Y:S01]  /*2320*/  SEL R16, RZ, 0xffffffff, P2 ;  /* 0xffffffffff107807 */ /* 0x000fe20001000000 */
[----:B------:R-:W-:Y:S01]  /*2330*/  IMAD R214, R8, 0x200, R26 ;  /* 0x0000020008d67824 */ /* 0x000fe200078e021a */
[----:B------:R-:W-:Y:S01]  /*2340*/  SHF.R.S32.HI R8, RZ, 0x1f, R5 ;  /* 0x0000001fff087819 */ /* 0x000fe20000011405 */
[----:B------:R-:W-:Y:S01]  /*2350*/  IMAD.IADD R14, R4, 0x1, -R13 ;  /* 0x00000001040e7824 */ /* 0x000fe200078e0a0d */
[----:B------:R-:W-:-:S02]  /*2360*/  SHF.R.S32.HI R4, RZ, 0x1, R5 ;  /* 0x00000001ff047819 */ /* 0x000fc40000011405 */
[----:B------:R-:W-:Y:S01]  /*2370*/  LEA.HI R5, R34, R87, RZ, 0x7 ;  /* 0x0000005722057211 */ /* 0x000fe200078f38ff */
[----:B------:R-:W-:Y:S01]  /*2380*/  IMAD R14, R19, 0x4, R14 ;  /* 0x00000004130e7824 */ /* 0x000fe200078e020e */
[----:B------:R-:W-:Y:S02]  /*2390*/  LEA.HI R8, R8, R4, RZ, 0x2 ;  /* 0x0000000408087211 */ /* 0x000fe400078f10ff */
[----:B------:R-:W-:Y:S01]  /*23a0*/  SHF.R.U32.HI R12, RZ, 0x4, R5 ;  /* 0x00000004ff0c7819 */ /* 0x000fe20000011605 */
[----:B------:R-:W-:Y:S01]  /*23b0*/  IMAD.SHL.U32 R5, R28, 0x10, RZ ;  /* 0x000000101c057824 */ /* 0x000fe200078e00ff */
[----:B------:R-:W-:Y:S01]  /*23c0*/  LOP3.LUT R8, R8, 0xfffffffc, RZ, 0xc0, !PT ;  /* 0xfffffffc08087812 */ /* 0x000fe200078ec0ff */
[----:B------:R3:W-:Y:S01]  /*23d0*/  LDGSTS.E.BYPASS.LTC128B.128 [R132+0x8080], [R6.64+0x80], !P1 ;  /* 0x0808008006847fae */ /* 0x0007e2000c901d4c */
[----:B------:R-:W-:Y:S02]  /*23e0*/  LOP3.LUT R15, R15, 0x8, R37, 0xf8, !PT ;  /* 0x000000080f0f7812 */ /* 0x000fe400078ef825 */
[----:B------:R-:W-:Y:S01]  /*23f0*/  LOP3.LUT R5, R5, 0x10, RZ, 0xc0, !PT ;  /* 0x0000001005057812 */ /* 0x000fe200078ec0ff */
[----:B------:R-:W-:Y:S01]  /*2400*/  IMAD.IADD R8, R4, 0x1, -R8 ;  /* 0x0000000104087824 */ /* 0x000fe200078e0a08 */
[----:B------:R-:W-:-:S02]  /*2410*/  SEL R13, RZ, 0x1, P6 ;  /* 0x00000001ff0d7807 */ /* 0x000fc40003000000 */
[----:B------:R-:W-:Y:S01]  /*2420*/  LOP3.LUT R12, R5, 0x8, R12, 0xf8, !PT ;  /* 0x00000008050c7812 */ /* 0x000fe200078ef80c */
[----:B------:R-:W-:Y:S01]  /*2430*/  IMAD.SHL.U32 R5, R16, 0x2, RZ ;  /* 0x0000000210057824 */ /* 0x000fe200078e00ff */
[----:B------:R-:W-:Y:S02]  /*2440*/  SHF.R.U32.HI R9, RZ, 0x3, R9 ;  /* 0x00000003ff097819 */ /* 0x000fe40000011609 */
[C---:B------:R-:W-:Y:S02]  /*2450*/  @!P3 LEA R4, P0, R10.reuse, c[0x0][0x258], 0x2 ;  /* 0x000096000a04ba11 */ /* 0x040fe400078010ff */
[----:B------:R-:W-:Y:S01]  /*2460*/  LOP3.LUT R9, R15, R9, RZ, 0x3c, !PT ;  /* 0x000000090f097212 */ /* 0x000fe200078e3cff */
[----:B------:R-:W-:Y:S01]  /*2470*/  IMAD.SHL.U32 R15, R29, 0x2, RZ ;  /* 0x000000021d0f7824 */ /* 0x000fe200078e00ff */
[----:B------:R-:W-:Y:S02]  /*2480*/  LOP3.LUT R13, R5, 0x2, R13, 0xe2, !PT ;  /* 0x00000002050d7812 */ /* 0x000fe400078ee20d */
[----:B------:R-:W-:Y:S01]  /*2490*/  @!P3 LEA.HI.X R5, R10, c[0x0][0x25c], R18, 0x2, P0 ;  /* 0x000097000a05ba11 */ /* 0x000fe200000f1412 */
[----:B------:R-:W-:Y:S01]  /*24a0*/  IMAD R209, R28, 0x200, R9 ;  /* 0x000002001cd17824 */ /* 0x000fe200078e0209 */
[----:B------:R-:W-:-:S02]  /*24b0*/  LOP3.LUT R15, R15, 0x2, R36, 0xe2, !PT ;  /* 0x000000020f0f7812 */ /* 0x000fc400078ee224 */
[----:B------:R-:W-:Y:S01]  /*24c0*/  ISETP.GE.AND P0, PT, R38, c[0x0][0x1fc], PT ;  /* 0x00007f0026007a0c */ /* 0x000fe20003f06270 */
[----:B------:R-:W-:Y:S01]  /*24d0*/  CS2R R36, SRZ ;  /* 0x0000000000247805 */ /* 0x000fe2000001ff00 */
[----:B------:R-:W-:Y:S01]  /*24e0*/  LOP3.LUT P2, RZ, R0, 0x2, RZ, 0xc0, !PT ;  /* 0x0000000200ff7812 */ /* 0x000fe2000784c0ff */
[----:B------:R-:W-:Y:S01]  /*24f0*/  STL [R1+0x30], R15 ;  /* 0x0000300f01007387 */ /* 0x000fe20000100800 */
[----:B------:R-:W-:Y:S01]  /*2500*/  ISETP.NE.AND P6, PT, R32, RZ, PT ;  /* 0x000000ff2000720c */ /* 0x000fe20003fc5270 */
[----:B------:R-:W-:Y:S01]  /*2510*/  CS2R R38, SRZ ;  /* 0x0000000000267805 */ /* 0x000fe2000001ff00 */
[----:B---3--:R-:W-:Y:S01]  /*2520*/  @!P3 IMAD.SHL.U32 R7, R87, 0x10, RZ ;  /* 0x000000105707b824 */ /* 0x008fe200078e00ff */
[----:B------:R-:W-:Y:S01]  /*2530*/  SEL R9, RZ, 0x4, P0 ;  /* 0x00000004ff097807 */ /* 0x000fe20000000000 */
[----:B------:R-:W-:Y:S01]  /*2540*/  IMAD.SHL.U32 R6, R28, 0x8, RZ ;  /* 0x000000081c067824 */ /* 0x000fe200078e00ff */
[----:B------:R-:W-:Y:S01]  /*2550*/  LOP3.LUT P0, RZ, R8, 0x2, RZ, 0xc0, !PT ;  /* 0x0000000208ff7812 */ /* 0x000fe2000780c0ff */
[----:B------:R-:W-:Y:S01]  /*2560*/  IMAD.SHL.U32 R209, R209, 0x2, RZ ;  /* 0x00000002d1d17824 */ /* 0x000fe200078e00ff */
[----:B------:R1:W-:Y:S01]  /*2570*/  @!P3 LDGSTS.E.BYPASS.LTC128B.128 [R7+0xf080], [R4.64] ;  /* 0x0f0800000407bfae */ /* 0x0003e2000b901d4c */
[----:B------:R-:W-:-:S02]  /*2580*/  LOP3.LUT P3, RZ, R0, 0x4, RZ, 0xc0, !PT ;  /* 0x0000000400ff7812 */ /* 0x000fc4000786c0ff */
[----:B------:R-:W-:Y:S01]  /*2590*/  LOP3.LUT R6, R6, 0x8, RZ, 0xc0, !PT ;  /* 0x0000000806067812 */ /* 0x000fe200078ec0ff */
[----:B------:R-:W0:Y:S01]  /*25a0*/  LDGDEPBAR ;  /* 0x00000000000079af */ /* 0x000e220000000000 */
[----:B------:R-:W-:Y:S02]  /*25b0*/  LOP3.LUT R13, R13, R9, RZ, 0xfc, !PT ;  /* 0x000000090d0d7212 */ /* 0x000fe400078efcff */
[----:B------:R-:W-:Y:S01]  /*25c0*/  SHF.R.S32.HI R11, RZ, 0x2, R11 ;  /* 0x00000002ff0b7819 */ /* 0x000fe2000001140b */
[----:B------:R2:W-:Y:S01]  /*25d0*/  LDGSTS.E.BYPASS.LTC128B.128 [R132+0xc080], [R2.64], !P6 ;  /* 0x0c08000002847fae */ /* 0x0005e2000f101d4c */
[----:B------:R-:W-:Y:S02]  /*25e0*/  SEL R218, R218, 0xffffffe0, !P3 ;  /* 0xffffffe0dada7807 */ /* 0x000fe40005800000 */
[C---:B------:R-:W-:Y:S01]  /*25f0*/  SEL R219, R221.reuse, 0xfffffff0, !P2 ;  /* 0xfffffff0dddb7807 */ /* 0x040fe20005000000 */
[----:B------:R2:W-:Y:S01]  /*2600*/  LDGSTS.E.BYPASS.LTC128B.128 [R132+0xd080], [R2.64+0x40], !P5 ;  /* 0x0d08004002847fae */ /* 0x0005e2000e901d4c */
[----:B------:R-:W-:-:S03]  /*2610*/  SEL R221, R221, 0xfffffff0, !P0 ;  /* 0xfffffff0dddd7807 */ /* 0x000fc60004000000 */
[----:B------:R2:W-:Y:S01]  /*2620*/  LDGSTS.E.BYPASS.LTC128B.128 [R132+0xe080], [R2.64+0x80], !P4 ;  /* 0x0e08008002847fae */ /* 0x0005e2000e101d4c */
[----:B-1----:R-:W-:Y:S02]  /*2630*/  IMAD.IADD R7, R25, 0x1, R27 ;  /* 0x0000000119077824 */ /* 0x002fe400078e021b */
[----:B------:R-:W-:Y:S01]  /*2640*/  IMAD.SHL.U32 R5, R0, 0x40, RZ ;  /* 0x0000004000057824 */ /* 0x000fe200078e00ff */
[----:B------:R-:W-:Y:S01]  /*2650*/  IADD3 R0, P1, R24, UR4, RZ ;  /* 0x0000000418007c10 */ /* 0x000fe2000ff3e0ff */
[----:B------:R-:W-:Y:S01]  /*2660*/  IMAD.SHL.U32 R4, R8, 0x40, RZ ;  /* 0x0000004008047824 */ /* 0x000fe200078e00ff */
[----:B------:R1:W-:Y:S01]  /*2670*/  STL [R1+0x38], R7 ;  /* 0x0000380701007387 */ /* 0x0003e20000100800 */
[----:B------:R-:W-:Y:S01]  /*2680*/  UMOV UR4, URZ ;  /* 0x0000003f00047c82 */ /* 0x000fe20008000000 */
[----:B------:R-:W-:Y:S02]  /*2690*/  LOP3.LUT R5, R5, 0x1c0, RZ, 0xc0, !PT ;  /* 0x000001c005057812 */ /* 0x000fe400078ec0ff */
[----:B------:R-:W-:Y:S01]  /*26a0*/  LOP3.LUT R4, R4, 0xc0, RZ, 0xc0, !PT ;  /* 0x000000c004047812 */ /* 0x000fe200078ec0ff */
[----:B------:R-:W-:Y:S01]  /*26b0*/  STL [R1+0x2c], R13 ;  /* 0x00002c0d01007387 */ /* 0x000fe20000100800 */
[----:B------:R-:W-:-:S04]  /*26c0*/  SHF.R.U32.HI R10, RZ, 0x3, R5 ;  /* 0x00000003ff0a7819 */ /* 0x000fc80000011605 */
[----:B------:R-:W-:Y:S02]  /*26d0*/  LOP3.LUT R10, R10, R5, R6, 0x1e, !PT ;  /* 0x000000050a0a7212 */ /* 0x000fe400078e1e06 */
[----:B------:R-:W-:-:S03]  /*26e0*/  SHF.R.U32.HI R5, RZ, 0x3, R4 ;  /* 0x00000003ff057819 */ /* 0x000fc60000011604 */
[----:B------:R-:W-:Y:S01]  /*26f0*/  IMAD.IADD R214, R214, 0x1, R10 ;  /* 0x00000001d6d67824 */ /* 0x000fe200078e020a */
[C---:B--2---:R-:W-:Y:S02]  /*2700*/  LOP3.LUT R2, R5.reuse, R12, R4, 0x1e, !PT ;  /* 0x0000000c05027212 */ /* 0x044fe400078e1e04 */
[CC--:B------:R-:W-:Y:S02]  /*2710*/  LOP3.LUT R3, R5.reuse, R4.reuse, R6, 0x1e, !PT ;  /* 0x0000000405037212 */ /* 0x0c0fe400078e1e06 */
[----:B------:R-:W-:Y:S01]  /*2720*/  LOP3.LUT R208, R5, R4, R208, 0x1e, !PT ;  /* 0x0000000405d07212 */ /* 0x000fe200078e1ed0 */
[----:B------:R-:W-:Y:S01]  /*2730*/  IMAD R5, R20, 0x10, R11 ;  /* 0x0000001014057824 */ /* 0x000fe200078e020b */
[----:B------:R-:W-:Y:S02]  /*2740*/  LEA R214, R214, 0x13480, 0x1 ;  /* 0x00013480d6d67811 */ /* 0x000fe400078e08ff */
[----:B-1----:R-:W-:Y:S02]  /*2750*/  IADD3.X R7, R7, UR6, RZ, P1, !PT ;  /* 0x0000000607077c10 */ /* 0x002fe40008ffe4ff */
[----:B------:R-:W-:Y:S01]  /*2760*/  STL [R1+0x14], R5 ;  /* 0x0000140501007387 */ /* 0x000fe20000100800 */
[----:B------:R-:W-:Y:S01]  /*2770*/  LEA R8, P1, R0, c[0x0][0x280], 0x2 ;  /* 0x0000a00000087a11 */ /* 0x000fe200078210ff */
[----:B------:R-:W-:Y:S01]  /*2780*/  ULDC UR6, c[0x0][0x2a0] ;  /* 0x0000a80000067ab9 */ /* 0x000fe20000000800 */
[--C-:B------:R-:W-:Y:S01]  /*2790*/  IMAD R215, R218, 0x2, R214.reuse ;  /* 0x00000002dad77824 */ /* 0x100fe200078e02d6 */
[----:B------:R-:W-:Y:S01]  /*27a0*/  ULOP3.LUT UR6, URZ, UR6, URZ, 0x33, !UPT ;  /* 0x000000063f067292 */ /* 0x000fe2000f8e333f */
[----:B------:R-:W-:Y:S01]  /*27b0*/  LEA.HI.X R9, R0, c[0x0][0x284], R7, 0x2, P1 ;  /* 0x0000a10000097a11 */ /* 0x000fe200008f1407 */
[----:B------:R-:W-:Y:S01]  /*27c0*/  IMAD.SHL.U32 R0, R17, 0x20, RZ ;  /* 0x0000002011007824 */ /* 0x000fe200078e00ff */
[----:B------:R-:W-:Y:S01]  /*27d0*/  ISETP.GE.AND P1, PT, R87, 0x10, PT ;  /* 0x000000105700780c */ /* 0x000fe20003f26270 */
[----:B------:R-:W-:-:S02]  /*27e0*/  IMAD R216, R219, 0x2, R214 ;  /* 0x00000002dbd87824 */ /* 0x000fc400078e02d6 */
[----:B------:R-:W-:Y:S02]  /*27f0*/  IMAD R4, R20, 0x200, R0 ;  /* 0x0000020014047824 */ /* 0x000fe400078e0200 */
[----:B------:R-:W-:Y:S02]  /*2800*/  IMAD.IADD R220, R0, 0x1, R2 ;  /* 0x0000000100dc7824 */ /* 0x000fe400078e0202 */
[----:B------:R-:W-:Y:S02]  /*2810*/  IMAD.IADD R217, R4, 0x1, R3 ;  /* 0x0000000104d97824 */ /* 0x000fe400078e0203 */
[----:B------:R-:W-:Y:S02]  /*2820*/  IMAD.IADD R208, R0, 0x1, R208 ;  /* 0x0000000100d07824 */ /* 0x000fe400078e02d0 */
[----:B------:R-:W-:Y:S02]  /*2830*/  IMAD.U32 R0, RZ, RZ, UR7 ;  /* 0x00000007ff007e24 */ /* 0x000fe4000f8e00ff */
[----:B------:R-:W-:Y:S01]  /*2840*/  @!P1 IMAD.SHL.U32 R3, R87, 0x10, RZ ;  /* 0x0000001057039824 */ /* 0x000fe200078e00ff */
[----:B------:R-:W-:Y:S01]  /*2850*/  LEA R208, R208, 0x80, 0x1 ;  /* 0x00000080d0d07811 */ /* 0x000fe200078e08ff */
[----:B------:R-:W-:Y:S01]  /*2860*/  IMAD.SHL.U32 R2, R14, 0x2, RZ ;  /* 0x000000020e027824 */ /* 0x000fe200078e00ff */
[----:B------:R-:W-:Y:S01]  /*2870*/  CS2R R86, SRZ ;  /* 0x0000000000567805 */ /* 0x000fe2000001ff00 */
[----:B------:R-:W-:Y:S01]  /*2880*/  IMAD.SHL.U32 R212, R217, 0x2, RZ ;  /* 0x00000002d9d47824 */ /* 0x000fe200078e00ff */
[----:B------:R1:W-:Y:S01]  /*2890*/  @!P1 LDGSTS.E.BYPASS.LTC128B.128 [R3+0xf280], [R8.64] ;  /* 0x0f28000008039fae */ /* 0x0003e2000b901d4c */
[----:B------:R-:W-:Y:S01]  /*28a0*/  IMAD R219, R219, 0x2, R215 ;  /* 0x00000002dbdb7824 */ /* 0x000fe200078e02d7 */
[----:B------:R-:W-:Y:S01]  /*28b0*/  IADD3 R0, R0, -UR9, -R2 ;  /* 0x8000000900007c10 */ /* 0x000fe2000fffe802 */
[----:B------:R-:W-:Y:S01]  /*28c0*/  IMAD R218, R218, 0x2, R216 ;  /* 0x00000002dada7824 */ /* 0x000fe200078e02d8 */
[----:B------:R-:W0:Y:S01]  /*28d0*/  LDGDEPBAR ;  /* 0x00000000000079af */ /* 0x000e220000000000 */
[----:B------:R-:W-:Y:S01]  /*28e0*/  IADD3 R213, R212, 0xc080, RZ ;  /* 0x0000c080d4d57810 */ /* 0x000fe20007ffe0ff */
[----:B------:R-:W-:-:S02]  /*28f0*/  IMAD.IADD R222, R217, 0x1, R221 ;  /* 0x00000001d9de7824 */ /* 0x000fc400078e02dd */
[----:B------:R-:W0:Y:S02]  /*2900*/  LDGDEPBAR ;  /* 0x00000000000079af */ /* 0x000e240000000000 */
[----:B------:R-:W-:Y:S02]  /*2910*/  IMAD R213, R221, 0x2, R213 ;  /* 0x00000002ddd57824 */ /* 0x000fe400078e02d5 */
[----:B-1----:R-:W-:-:S05]  /*2920*/  IMAD.IADD R3, R23, 0x1, R30 ;  /* 0x0000000117037824 */ /* 0x002fca00078e021e */
[----:B------:R1:W-:Y:S04]  /*2930*/  STL [R1+0x78], R3 ;  /* 0x0000780301007387 */ /* 0x0003e80000100800 */
[----:B------:R-:W-:Y:S01]  /*2940*/  STL [R1+0x20], R2 ;  /* 0x0000200201007387 */ /* 0x000fe20000100800 */
[----:B-1----:R-:W-:-:S05]  /*2950*/  IADD3 R3, R132, 0x6080, RZ ;  /* 0x0000608084037810 */ /* 0x002fca0007ffe0ff */
[----:B------:R1:W-:Y:S02]  /*2960*/  STL [R1+0x74], R3 ;  /* 0x0000740301007387 */ /* 0x0003e40000100800 */
[----:B-1----:R-:W-:Y:S02]  /*2970*/  IADD3 R3, -R2, UR14, RZ ;  /* 0x0000000e02037c10 */ /* 0x002fe4000fffe1ff */
[C---:B------:R-:W-:Y:S02]  /*2980*/  IADD3 R2, R0.reuse, c[0x0][0x2a4], RZ ;  /* 0x0000a90000027a10 */ /* 0x040fe40007ffe0ff */
[----:B------:R-:W-:Y:S01]  /*2990*/  IADD3 R0, R0, UR6, RZ ;  /* 0x0000000600007c10 */ /* 0x000fe2000fffe0ff */
[----:B------:R1:W-:Y:S04]  /*29a0*/  STL [R1+0x24], R3 ;  /* 0x0000240301007387 */ /* 0x0003e80000100800 */
[----:B------:R1:W-:Y:S04]  /*29b0*/  STL [R1+0x1c], R2 ;  /* 0x00001c0201007387 */ /* 0x0003e80000100800 */
[----:B----4-:R1:W-:Y:S02]  /*29c0*/  STL [R1+0x18], R0 ;  /* 0x0000180001007387 */ /* 0x0103e40000100800 */
.L_x_307:
[----:B------:R-:W-:Y:S04]  /*29d0*/  DEPBAR.LE SB0, 0x1 ;  /* 0x000080400000791a */ /* 0x000fe80000000000 */
[----:B------:R-:W-:Y:S01]  /*29e0*/  BAR.SYNC.DEFER_BLOCKING 0x0 ;  /* 0x0000000000007b1d */ /* 0x000fe20000010000 */
[----:B-1----:R-:W-:Y:S02]  /*29f0*/  MOV R0, UR4 ;  /* 0x0000000400007c02 */ /* 0x002fe40008000f00 */
[----:B------:R-:W-:Y:S03]  /*2a00*/  MOV R2, UR4 ;  /* 0x0000000400027c02 */ /* 0x000fe60008000f00 */
[----:B------:R-:W-:Y:S02]  /*2a10*/  IMAD R0, R0, 0x1800, R217 ;  /* 0x0000180000007824 */ /* 0x000fe400078e02d9 */
[----:B------:R-:W-:Y:S03]  /*2a20*/  IMAD R2, R2, 0x1800, R221 ;  /* 0x0000180002027824 */ /* 0x000fe600078e02dd */
[----:B------:R-:W-:Y:S02]  /*2a30*/  SHF.L.U32 R0, R0, 0x1, RZ ;  /* 0x0000000100007819 */ /* 0x000fe400000006ff */
[----:B------:R-:W-:Y:S02]  /*2a40*/  IADD3 R156, R217, R2, RZ ;  /* 0x00000002d99c7210 */ /* 0x000fe40007ffe0ff */
[----:B------:R-:W-:Y:S02]  /*2a50*/  MOV R2, UR4 ;  /* 0x0000000400027c02 */ /* 0x000fe40008000f00 */
[----:B------:R-:W-:Y:S03]  /*2a60*/  SHF.L.U32 R156, R156, 0x1, RZ ;  /* 0x000000019c9c7819 */ /* 0x000fe600000006ff */
[----:B------:R-:W-:Y:S01]  /*2a70*/  IMAD R2, R2, 0x1800, R222 ;  /* 0x0000180002027824 */ /* 0x000fe200078e02de */
[----:B------:R-:W-:Y:S04]  /*2a80*/  LDSM.16.M88.4 R16, [R210+0x80] ;  /* 0x00008000d210783b */ /* 0x000fe80000000200 */
[----:B------:R-:W-:Y:S04]  /*2a90*/  SHF.L.U32 R2, R2, 0x1, RZ ;  /* 0x0000000102027819 */ /* 0x000fe800000006ff */
        /* <DEDUP_REMOVED lines=8> */
[----:B------:R-:W-:Y:S01]  /*2b20*/  LDSM.16.M88.4 R152, [R210+0x2080] ;  /* 0x00208000d298783b */ /* 0x000fe20000000200 */
[-C--:B------:R-:W-:Y:S07]  /*2b30*/  HMMA.16816.F32 R12, R28, R18.reuse, RZ ;  /* 0x000000121c0c723c */ /* 0x080fee00000018ff */
[----:B------:R-:W-:Y:S01]  /*2b40*/  LDSM.16.M88.4 R148, [R0+0x7080] ;  /* 0x007080000094783b */ /* 0x000fe20000000200 */
[C---:B------:R-:W-:Y:S07]  /*2b50*/  HMMA.16816.F32 R16, R32.reuse, R18, RZ ;  /* 0x000000122010723c */ /* 0x040fee00000018ff */
[----:B------:R-:W2:Y:S01]  /*2b60*/  LDL R233, [R1+0x14] ;  /* 0x0000140001e97983 */ /* 0x000ea20000100800 */
[-C--:B---3--:R-:W-:Y:S08]  /*2b70*/  HMMA.16816.F32 R20, R32, R132.reuse, RZ ;  /* 0x000000842014723c */ /* 0x088ff000000018ff */
        /* <DEDUP_REMOVED lines=8> */
[----:B------:R-:W1:Y:S07]  /*2c00*/  LDSM.16.M88.4 R140, [R0+0x7880] ;  /* 0x00788000008c783b */ /* 0x000e6e0000000200 */
[-C--:B---3--:R-:W-:Y:S08]  /*2c10*/  HMMA.16816.F32 R20, R136, R132.reuse, R20 ;  /* 0x000000848814723c */ /* 0x088ff00000001814 */
[C---:B------:R-:W-:Y:S08]  /*2c20*/  HMMA.16816.F32 R24, R144.reuse, R132, R24 ;  /* 0x000000849018723c */ /* 0x040ff00000001818 */
[-C--:B------:R-:W-:Y:S01]  /*2c30*/  HMMA.16816.F32 R28, R144, R134.reuse, R28 ;  /* 0x00000086901c723c */ /* 0x080fe2000000181c */
[----:B------:R-:W-:Y:S07]  /*2c40*/  LDSM.16.M88.4 R144, [R211+0x2080] ;  /* 0x00208000d390783b */ /* 0x000fee0000000200 */
[----:B------:R-:W-:Y:S01]  /*2c50*/  HMMA.16816.F32 R32, R136, R134, R32 ;  /* 0x000000868820723c */ /* 0x000fe20000001820 */
[----:B------:R-:W3:Y:S07]  /*2c60*/  LDSM.16.M88.4 R132, [R210+0x3080] ;  /* 0x00308000d284783b */ /* 0x000eee0000000200 */
[-C--:B------:R-:W-:Y:S01]  /*2c70*/  HMMA.16816.F32 R4, R148, R152.reuse, R4 ;  /* 0x000000989404723c */ /* 0x080fe20000001804 */
[----:B------:R-:W4:Y:S07]  /*2c80*/  LDSM.16.M88.4 R136, [R2+0x7080] ;  /* 0x007080000288783b */ /* 0x000f2e0000000200 */
[C---:B-1----:R-:W-:Y:S08]  /*2c90*/  HMMA.16816.F32 R8, R140.reuse, R152, R8 ;  /* 0x000000988c08723c */ /* 0x042ff00000001808 */
[-C--:B------:R-:W-:Y:S08]  /*2ca0*/  HMMA.16816.F32 R12, R140, R154.reuse, R12 ;  /* 0x0000009a8c0c723c */ /* 0x080ff0000000180c */
[C---:B------:R-:W-:Y:S01]  /*2cb0*/  HMMA.16816.F32 R16, R148.reuse, R154, R16 ;  /* 0x0000009a9410723c */ /* 0x040fe20000001810 */
[----:B------:R-:W1:Y:S07]  /*2cc0*/  LDSM.16.M88.4 R152, [R156+0x7880] ;  /* 0x007880009c98783b */ /* 0x000e6e0000000200 */
[-C--:B---3--:R-:W-:Y:S01]  /*2cd0*/  HMMA.16816.F32 R20, R148, R132.reuse, R20 ;  /* 0x000000849414723c */ /* 0x088fe20000001814 */
[----:B------:R-:W-:Y:S07]  /*2ce0*/  LDSM.16.M88.4 R156, [R156+0x8880] ;  /* 0x008880009c9c783b */ /* 0x000fee0000000200 */
[C---:B------:R-:W-:Y:S08]  /*2cf0*/  HMMA.16816.F32 R24, R140.reuse, R132, R24 ;  /* 0x000000848c18723c */ /* 0x040ff00000001818 */
[-C--:B------:R-:W-:Y:S01]  /*2d00*/  HMMA.16816.F32 R28, R140, R134.reuse, R28 ;  /* 0x000000868c1c723c */ /* 0x080fe2000000181c */
[----:B------:R-:W3:Y:S07]  /*2d10*/  LDSM.16.M88.4 R140, [R211+0x3080] ;  /* 0x00308000d38c783b */ /* 0x000eee0000000200 */
[----:B------:R-:W-:Y:S01]  /*2d20*/  HMMA.16816.F32 R32, R148, R134, R32 ;  /* 0x000000869420723c */ /* 0x000fe20000001820 */
[----:B------:R-:W-:Y:S07]  /*2d30*/  LDSM.16.M88.4 R148, [R210+0x4080] ;  /* 0x00408000d294783b */ /* 0x000fee0000000200 */
[-C--:B----4-:R-:W-:Y:S01]  /*2d40*/  HMMA.16816.F32 R4, R136, R144.reuse, R4 ;  /* 0x000000908804723c */ /* 0x090fe20000001804 */
[----:B------:R-:W4:Y:S07]  /*2d50*/  LDSM.16.M88.4 R132, [R0+0x8080] ;  /* 0x008080000084783b */ /* 0x000f2e0000000200 */
[C---:B-1----:R-:W-:Y:S08]  /*2d60*/  HMMA.16816.F32 R8, R152.reuse, R144, R8 ;  /* 0x000000909808723c */ /* 0x042ff00000001808 */
[-C--:B------:R-:W-:Y:S08]  /*2d70*/  HMMA.16816.F32 R12, R152, R146.reuse, R12 ;  /* 0x00000092980c723c */ /* 0x080ff0000000180c */
[C---:B------:R-:W-:Y:S01]  /*2d80*/  HMMA.16816.F32 R16, R136.reuse, R146, R16 ;  /* 0x000000928810723c */ /* 0x040fe20000001810 */
[----:B------:R-:W1:Y:S07]  /*2d90*/  LDSM.16.M88.4 R144, [R0+0x8880] ;  /* 0x008880000090783b */ /* 0x000e6e0000000200 */
[-C--:B---3--:R-:W-:Y:S08]  /*2da0*/  HMMA.16816.F32 R20, R136, R140.reuse, R20 ;  /* 0x0000008c8814723c */ /* 0x088ff00000001814 */
[C---:B------:R-:W-:Y:S08]  /*2db0*/  HMMA.16816.F32 R24, R152.reuse, R140, R24 ;  /* 0x0000008c9818723c */ /* 0x040ff00000001818 */
[-C--:B------:R-:W-:Y:S01]  /*2dc0*/  HMMA.16816.F32 R28, R152, R142.reuse, R28 ;  /* 0x0000008e981c723c */ /* 0x080fe2000000181c */
[----:B------:R-:W3:Y:S07]  /*2dd0*/  LDSM.16.M88.4 R152, [R210+0x5080] ;  /* 0x00508000d298783b */ /* 0x000eee0000000200 */
[----:B------:R-:W-:Y:S01]  /*2de0*/  HMMA.16816.F32 R32, R136, R142, R32 ;  /* 0x0000008e8820723c */ /* 0x000fe20000001820 */
[----:B------:R-:W-:Y:S07]  /*2df0*/  LDSM.16.M88.4 R140, [R211+0x4080] ;  /* 0x00408000d38c783b */ /* 0x000fee0000000200 */
[-C--:B----4-:R-:W-:Y:S01]  /*2e00*/  HMMA.16816.F32 R4, R132, R148.reuse, R4 ;  /* 0x000000948404723c */ /* 0x090fe20000001804 */
[----:B------:R4:W5:Y:S07]  /*2e10*/  LDSM.16.M88.4 R136, [R2+0x8080] ;  /* 0x008080000288783b */ /* 0x00096e0000000200 */
[C---:B-1----:R-:W-:Y:S08]  /*2e20*/  HMMA.16816.F32 R8, R144.reuse, R148, R8 ;  /* 0x000000949008723c */ /* 0x042ff00000001808 */
[-C--:B------:R-:W-:Y:S08]  /*2e30*/  HMMA.16816.F32 R12, R144, R150.reuse, R12 ;  /* 0x00000096900c723c */ /* 0x080ff0000000180c */
[C---:B------:R-:W-:Y:S01]  /*2e40*/  HMMA.16816.F32 R16, R132.reuse, R150, R16 ;  /* 0x000000968410723c */ /* 0x040fe20000001810 */
[----:B----4-:R-:W-:Y:S04]  /*2e50*/  MOV R2, 0x1 ;  /* 0x0000000100027802 */ /* 0x010fe80000000f00 */
[----:B------:R-:W-:Y:S03]  /*2e60*/  ISETP.LE.AND P1, PT, R2, c[0x0][0x2a8], PT ;  /* 0x0000aa0002007a0c */ /* 0x000fe60003f23270 */
[-C--:B---3--:R-:W-:Y:S08]  /*2e70*/  HMMA.16816.F32 R20, R132, R152.reuse, R20 ;  /* 0x000000988414723c */ /* 0x088ff00000001814 */
[C---:B------:R-:W-:Y:S08]  /*2e80*/  HMMA.16816.F32 R24, R144.reuse, R152, R24 ;  /* 0x000000989018723c */ /* 0x040ff00000001818 */
[-C--:B------:R-:W-:Y:S08]  /*2e90*/  HMMA.16816.F32 R28, R144, R154.reuse, R28 ;  /* 0x0000009a901c723c */ /* 0x080ff0000000181c */
[----:B------:R-:W-:Y:S08]  /*2ea0*/  HMMA.16816.F32 R32, R132, R154, R32 ;  /* 0x0000009a8420723c */ /* 0x000ff00000001820 */
[-C--:B-----5:R-:W-:Y:S08]  /*2eb0*/  HMMA.16816.F32 R4, R136, R140.reuse, R4 ;  /* 0x0000008c8804723c */ /* 0x0a0ff00000001804 */
[C---:B------:R-:W-:Y:S08]  /*2ec0*/  HMMA.16816.F32 R8, R156.reuse, R140, R8 ;  /* 0x0000008c9c08723c */ /* 0x040ff00000001808 */
        /* <DEDUP_REMOVED lines=25> */
[----:B------:R-:W3:Y:S10]  /*3060*/  MUFU.TANH R0, R15 ;  /* 0x0000000f00007308 */ /* 0x000ef40000002400 */
[----:B------:R-:W-:Y:S10]  /*3070*/  MUFU.TANH R239, R10 ;  /* 0x0000000a00ef7308 */ /* 0x000ff40000002400 */
[----:B------:R-:W-:Y:S01]  /*3080*/  MUFU.TANH R240, R11 ;  /* 0x0000000b00f07308 */ /* 0x000fe20000002400 */
[----:B---3--:R3:W-:Y:S04]  /*3090*/  STL [R1+0x10], R0 ;  /* 0x0000100001007387 */ /* 0x0087e80000100800 */
[----:B------:R-:W4:Y:S05]  /*30a0*/  LDL R8, [R1+0x1c] ;  /* 0x00001c0001087983 */ /* 0x000f2a0000100800 */
[----:B------:R-:W-:Y:S01]  /*30b0*/  MUFU.TANH R235, R12 ;  /* 0x0000000c00eb7308 */ /* 0x000fe20000002400 */
[-C--:B-1----:R-:W-:Y:S09]  /*30c0*/  HMMA.16816.F32 R20, R136, R4.reuse, R20 ;  /* 0x000000048814723c */ /* 0x082ff20000001814 */
[----:B------:R-:W-:Y:S01]  /*30d0*/  MUFU.TANH R232, R13 ;  /* 0x0000000d00e87308 */ /* 0x000fe20000002400 */
[C---:B------:R-:W-:Y:S09]  /*30e0*/  HMMA.16816.F32 R24, R156.reuse, R4, R24 ;  /* 0x000000049c18723c */ /* 0x040ff20000001818 */
[----:B------:R-:W-:Y:S01]  /*30f0*/  MUFU.TANH R234, R14 ;  /* 0x0000000e00ea7308 */ /* 0x000fe20000002400 */
[-C--:B------:R-:W-:Y:S04]  /*3100*/  HMMA.16816.F32 R28, R156, R6.reuse, R28 ;  /* 0x000000069c1c723c */ /* 0x080fe8000000181c */
[----:B------:R-:W-:Y:S04]  /*3110*/  FMUL.FTZ R20, R20, c[0x0][0x2b4] ;  /* 0x0000ad0014147a20 */ /* 0x000fe80000410000 */
[----:B------:R-:W-:Y:S01]  /*3120*/  HMMA.16816.F32 R32, R136, R6, R32 ;  /* 0x000000068820723c */ /* 0x000fe20000001820 */
[----:B------:R-:W-:Y:S03]  /*3130*/  MUFU.TANH R229, R16 ;  /* 0x0000001000e57308 */ /* 0x000fe60000002400 */
        /* <DEDUP_REMOVED lines=9> */
[----:B---3--:R-:W1:Y:S01]  /*31d0*/  MUFU.TANH R0, R26 ;  /* 0x0000001a00007308 */ /* 0x008e620000002400 */
        /* <DEDUP_REMOVED lines=8> */
[----:B------:R-:W-:Y:S01]  /*3260*/  MUFU.TANH R248, R19 ;  /* 0x0000001300f87308 */ /* 0x000fe20000002400 */
[----:B-1----:R1:W-:Y:S04]  /*3270*/  STL [R1+0x8], R0 ;  /* 0x0000080001007387 */ /* 0x0023e80000100800 */
[----:B------:R-:W3:Y:S05]  /*3280*/  LDL R5, [R1+0x18] ;  /* 0x0000180001057983 */ /* 0x000eea0000100800 */
[----:B------:R-:W-:Y:S01]  /*3290*/  MUFU.TANH R227, R20 ;  /* 0x0000001400e37308 */ /* 0x000fe20000002400 */
[----:B------:R-:W5:Y:S09]  /*32a0*/  LDL R4, [R1+0x24] ;  /* 0x0000240001047983 */ /* 0x000f720000100800 */
[----:B------:R-:W-:Y:S10]  /*32b0*/  MUFU.TANH R226, R21 ;  /* 0x0000001500e27308 */ /* 0x000ff40000002400 */
[----:B-1----:R-:W1:Y:S10]  /*32c0*/  MUFU.TANH R0, R27 ;  /* 0x0000001b00007308 */ /* 0x002e740000002400 */
[----:B------:R-:W-:Y:S10]  /*32d0*/  MUFU.TANH R247, R22 ;  /* 0x0000001600f77308 */ /* 0x000ff40000002400 */
[----:B------:R-:W-:Y:S01]  /*32e0*/  MUFU.TANH R251, R23 ;  /* 0x0000001700fb7308 */ /* 0x000fe20000002400 */
[----:B-1----:R1:W-:Y:S09]  /*32f0*/  STL [R1+0xc], R0 ;  /* 0x00000c0001007387 */ /* 0x0023f20000100800 */
[----:B------:R-:W-:Y:S10]  /*3300*/  MUFU.TANH R231, R24 ;  /* 0x0000001800e77308 */ /* 0x000ff40000002400 */
[----:B------:R-:W-:Y:S10]  /*3310*/  MUFU.TANH R238, R25 ;  /* 0x0000001900ee7308 */ /* 0x000ff40000002400 */
[----:B-1----:R-:W1:Y:S10]  /*3320*/  MUFU.TANH R0, R28 ;  /* 0x0000001c00007308 */ /* 0x002e740000002400 */
[----:B------:R-:W-:Y:S10]  /*3330*/  MUFU.TANH R252, R29 ;  /* 0x0000001d00fc7308 */ /* 0x000ff40000002400 */
[----:B------:R-:W-:Y:S01]  /*3340*/  MUFU.TANH R236, R31 ;  /* 0x0000001f00ec7308 */ /* 0x000fe20000002400 */
[----:B-1----:R1:W-:Y:S09]  /*3350*/  STL [R1], R0 ;  /* 0x0000000001007387 */ /* 0x0023f20000100800 */
[----:B------:R-:W-:Y:S10]  /*3360*/  MUFU.TANH R159, R32 ;  /* 0x00000020009f7308 */ /* 0x000ff40000002400 */
[----:B------:R-:W-:Y:S10]  /*3370*/  MUFU.TANH R225, R33 ;  /* 0x0000002100e17308 */ /* 0x000ff40000002400 */
[----:B-1----:R-:W1:Y:S10]  /*3380*/  MUFU.TANH R0, R30 ;  /* 0x0000001e00007308 */ /* 0x002e740000002400 */
[----:B------:R2:W2:Y:S10]  /*3390*/  MUFU.TANH R246, R34 ;  /* 0x0000002200f67308 */ /* 0x0004b40000002400 */
[----:B------:R2:W2:Y:S01]  /*33a0*/  MUFU.TANH R245, R35 ;  /* 0x0000002300f57308 */ /* 0x0004a20000002400 */
[----:B-1----:R1:W-:Y:S02]  /*33b0*/  STL [R1+0x4], R0 ;  /* 0x0000040001007387 */ /* 0x0023e40000100800 */
[----:B-1----:R-:W-:Y:S04]  /*33c0*/  MOV R0, UR4 ;  /* 0x0000000400007c02 */ /* 0x002fe80008000f00 */
[-C--:B--2---:R-:W-:Y:S05]  /*33d0*/  LEA R0, R0, R233.reuse, 0x6 ;  /* 0x000000e900007211 */ /* 0x084fea00078e30ff */
[----:B------:R-:W1:Y:S04]  /*33e0*/  LDS R148, [R0.X4+0xf080] ;  /* 0x00f0800000947984 */ /* 0x000e680000004800 */
[----:B------:R-:W2:Y:S04]  /*33f0*/  LDS R149, [R0.X4+0xf0a0] ;  /* 0x00f0a00000957984 */ /* 0x000ea80000004800 */
[----:B------:R-:W1:Y:S04]  /*3400*/  LDS R151, [R0.X4+0xf100] ;  /* 0x00f1000000977984 */ /* 0x000e680000004800 */
[----:B------:R4:W1:Y:S02]  /*3410*/  LDS R150, [R0.X4+0xf120] ;  /* 0x00f1200000967984 */ /* 0x0008640000004800 */
[----:B----4-:R-:W-:Y:S04]  /*3420*/  MOV R0, UR11 ;  /* 0x0000000b00007c02 */ /* 0x010fe80008000f00 */
[----:B------:R-:W-:Y:S04]  /*3430*/  LEA R0, R0, R233, 0x6 ;  /* 0x000000e900007211 */ /* 0x000fe800078e30ff */
[-C--:B------:R-:W-:Y:S02]  /*3440*/  IADD3 R143, R8, R0.reuse, RZ ;  /* 0x00000000088f7210 */ /* 0x080fe40007ffe0ff */
[----:B---3--:R-:W-:Y:S02]  /*3450*/  IADD3 R147, R5, R0, RZ ;  /* 0x0000000005937210 */ /* 0x008fe40007ffe0ff */
[----:B-----5:R-:W-:Y:S01]  /*3460*/  IMNMX R143, R4, R143, PT ;  /* 0x0000008f048f7217 */ /* 0x020fe20003800200 */
[----:B------:R-:W-:-:S05]  /*3470*/  @!P1 BRA `(.L_x_289) ;  /* 0x000001b000009947 */ /* 0x000fca0003800000 */
[----:B-12---:R-:W-:Y:S01]  /*3480*/  IADD3 R2, R0, UR17, RZ ;  /* 0x0000001100027c10 */ /* 0x006fe2000fffe0ff */
[----:B------:R-:W-:Y:S03]  /*3490*/  BSSY B0, `(.L_x_290) ;  /* 0x0000011000007945 */ /* 0x000fe60003800000 */
        /* <DEDUP_REMOVED lines=11> */
.L_x_291:
[----:B------:R-:W-:Y:S04]  /*3550*/  MOV R3, 0x1 ;  /* 0x0000000100037802 */ /* 0x000fe80000000f00 */
[----:B------:R-:W-:Y:S11]  /*3560*/  ISETP.NE.AND P0, PT, R3, c[0x0][0x2a8], PT ;  /* 0x0000aa0003007a0c */ /* 0x000ff60003f05270 */
[----:B------:R-:W-:Y:S02]  /*3570*/  @!UPT UIADD3 URZ, URZ, URZ, URZ ;  /* 0x0000003f3f3ff290 */ /* 0x000fe4000fffe03f */
[----:B------:R-:W-:Y:S05]  /*3580*/  @P0 IMAD.HI.U32 R3, R2, c[0x0][0x2ac], RZ ;  /* 0x0000ab0002030a27 */ /* 0x000fea00078e00ff */
[----:B------:R-:W-:Y:S02]  /*3590*/  @P0 SHF.R.U32.HI R2, RZ, c[0x0][0x2b0], R3 ;  /* 0x0000ac00ff020a19 */ /* 0x000fe40000011603 */
.L_x_292:
[----:B------:R-:W-:Y:S05]  /*35a0*/  BSYNC B0 ;  /* 0x0000000000007941 */ /* 0x000fea0003800000 */
.L_x_290:
[----:B------:R-:W2:Y:S01]  /*35b0*/  LDL R3, [R1+0x20] ;  /* 0x0000200001037983 */ /* 0x000ea20000100800 */
[----:B------:R-:W-:Y:S04]  /*35c0*/  IMAD.MOV.U32 R147, RZ, RZ, c[0x0][0x2a8] ;  /* 0x0000aa00ff937624 */ /* 0x000fe800078e00ff */
[----:B------:R-:W-:Y:S02]  /*35d0*/  IMAD R147, R2, R147, -UR10 ;  /* 0x8000000a02937e24 */ /* 0x000fe4000f8e0293 */
[----:B------:R-:W-:Y:S03]  /*35e0*/  IMAD.IADD R2, R5, 0x1, R0 ;  /* 0x0000000105027824 */ /* 0x000fe600078e0200 */
[----:B--2---:R-:W-:Y:S04]  /*35f0*/  IADD3 R147, -R3, R147, RZ ;  /* 0x0000009303937210 */ /* 0x004fe80007ffe1ff */
[----:B------:R-:W-:Y:S02]  /*3600*/  IADD3 R3, R147, c[0x0][0x2a8], RZ ;  /* 0x0000aa0093037a10 */ /* 0x000fe40007ffe0ff */
[----:B------:R-:W-:Y:S02]  /*3610*/  IMNMX R147, R2, R147, !PT ;  /* 0x0000009302937217 */ /* 0x000fe40007800200 */
[----:B------:R-:W-:Y:S02]  /*3620*/  IMNMX R143, R143, R3, PT ;  /* 0x000000038f8f7217 */ /* 0x000fe40003800200 */
.L_x_289:
[----:B-12---:R-:W-:Y:S05]  /*3630*/  IADD3 R2, R0, 0x8, RZ ;  /* 0x0000000800027810 */ /* 0x006fea0007ffe0ff */
[--C-:B------:R-:W-:Y:S02]  /*3640*/  IMAD.IADD R145, R8, 0x1, R2.reuse ;  /* 0x0000000108917824 */ /* 0x100fe400078e0202 */
[----:B------:R-:W-:Y:S03]  /*3650*/  IMAD.IADD R142, R5, 0x1, R2 ;  /* 0x00000001058e7824 */ /* 0x000fe600078e0202 */
[----:B------:R-:W-:Y:S01]  /*3660*/  IMNMX R145, R4, R145, PT ;  /* 0x0000009104917217 */ /* 0x000fe20003800200 */
[----:B------:R-:W-:-:S05]  /*3670*/  @!P1 BRA `(.L_x_293) ;  /* 0x000001a000009947 */ /* 0x000fca0003800000 */
[----:B------:R-:W-:Y:S01]  /*3680*/  IADD3 R2, R2, UR17, RZ ;  /* 0x0000001102027c10 */ /* 0x000fe2000fffe0ff */
        /* <DEDUP_REMOVED lines=12> */
.L_x_295:
[----:B------:R-:W-:Y:S04]  /*3750*/  MOV R3, 0x1 ;  /* 0x0000000100037802 */ /* 0x000fe80000000f00 */
[----:B------:R-:W-:Y:S11]  /*3760*/  ISETP.NE.AND P0, PT, R3, c[0x0][0x2a8], PT ;  /* 0x0000aa0003007a0c */ /* 0x000ff60003f05270 */
[----:B------:R-:W-:Y:S02]  /*3770*/  @!UPT UIADD3 URZ, URZ, URZ, URZ ;  /* 0x0000003f3f3ff290 */ /* 0x000fe4000fffe03f */
[----:B------:R-:W-:Y:S05]  /*3780*/  @P0 IMAD.HI.U32 R3, R2, c[0x0][0x2ac], RZ ;  /* 0x0000ab0002030a27 */ /* 0x000fea00078e00ff */
[----:B------:R-:W-:Y:S02]  /*3790*/  @P0 SHF.R.U32.HI R2, RZ, c[0x0][0x2b0], R3 ;  /* 0x0000ac00ff020a19 */ /* 0x000fe40000011603 */
.L_x_296:
[----:B------:R-:W-:Y:S05]  /*37a0*/  BSYNC B0 ;  /* 0x0000000000007941 */ /* 0x000fea0003800000 */
.L_x_294:
[----:B------:R-:W2:Y:S01]  /*37b0*/  LDL R6, [R1+0x20] ;  /* 0x0000200001067983 */ /* 0x000ea20000100800 */
[----:B------:R-:W-:Y:S04]  /*37c0*/  IMAD.MOV.U32 R3, RZ, RZ, c[0x0][0x2a8] ;  /* 0x0000aa00ff037624 */ /* 0x000fe800078e00ff */
[----:B------:R-:W-:Y:S04]  /*37d0*/  IMAD R2, R2, R3, -UR10 ;  /* 0x8000000a02027e24 */ /* 0x000fe8000f8e0203 */
[----:B--2---:R-:W-:Y:S05]  /*37e0*/  IMAD.IADD R2, R2, 0x1, -R6 ;  /* 0x0000000102027824 */ /* 0x004fea00078e0a06 */
[----:B------:R-:W-:Y:S02]  /*37f0*/  IADD3 R3, R2, c[0x0][0x2a8], RZ ;  /* 0x0000aa0002037a10 */ /* 0x000fe40007ffe0ff */
[----:B------:R-:W-:Y:S02]  /*3800*/  IMNMX R142, R142, R2, !PT ;  /* 0x000000028e8e7217 */ /* 0x000fe40007800200 */
[----:B------:R-:W-:Y:S02]  /*3810*/  IMNMX R145, R145, R3, PT ;  /* 0x0000000391917217 */ /* 0x000fe40003800200 */
.L_x_293:
[----:B------:R-:W-:Y:S05]  /*3820*/  IADD3 R2, R0, 0x20, RZ ;  /* 0x0000002000027810 */ /* 0x000fea0007ffe0ff */
        /* <DEDUP_REMOVED lines=17> */
.L_x_299:
[----:B------:R-:W-:Y:S04]  /*3940*/  MOV R3, 0x1 ;  /* 0x0000000100037802 */ /* 0x000fe80000000f00 */
[----:B------:R-:W-:Y:S11]  /*3950*/  ISETP.NE.AND P0, PT, R3, c[0x0][0x2a8], PT ;  /* 0x0000aa0003007a0c */ /* 0x000ff60003f05270 */
[----:B------:R-:W-:Y:S02]  /*3960*/  @!UPT UIADD3 URZ, URZ, URZ, URZ ;  /* 0x0000003f3f3ff290 */ /* 0x000fe4000fffe03f */
[----:B------:R-:W-:Y:S05]  /*3970*/  @P0 IMAD.HI.U32 R3, R2, c[0x0][0x2ac], RZ ;  /* 0x0000ab0002030a27 */ /* 0x000fea00078e00ff */
[----:B------:R-:W-:Y:S02]  /*3980*/  @P0 SHF.R.U32.HI R2, RZ, c[0x0][0x2b0], R3 ;  /* 0x0000ac00ff020a19 */ /* 0x000fe40000011603 */
.L_x_300:
[----:B------:R-:W-:Y:S05]  /*3990*/  BSYNC B0 ;  /* 0x0000000000007941 */ /* 0x000fea0003800000 */
.L_x_298:
[----:B------:R-:W2:Y:S01]  /*39a0*/  LDL R6, [R1+0x20] ;  /* 0x0000200001067983 */ /* 0x000ea20000100800 */
[----:B------:R-:W-:Y:S04]  /*39b0*/  IMAD.MOV.U32 R3, RZ, RZ, c[0x0][0x2a8] ;  /* 0x0000aa00ff037624 */ /* 0x000fe800078e00ff */
[----:B------:R-:W-:Y:S04]  /*39c0*/  IMAD R2, R2, R3, -UR10 ;  /* 0x8000000a02027e24 */ /* 0x000fe8000f8e0203 */
[----:B--2---:R-:W-:Y:S05]  /*39d0*/  IMAD.IADD R2, R2, 0x1, -R6 ;  /* 0x0000000102027824 */ /* 0x004fea00078e0a06 */
[----:B------:R-:W-:Y:S02]  /*39e0*/  IADD3 R3, R2, c[0x0][0x2a8], RZ ;  /* 0x0000aa0002037a10 */ /* 0x000fe40007ffe0ff */
[----:B------:R-:W-:Y:S02]  /*39f0*/  IMNMX R140, R140, R2, !PT ;  /* 0x000000028c8c7217 */ /* 0x000fe40007800200 */
[----:B------:R-:W-:Y:S02]  /*3a00*/  IMNMX R146, R146, R3, PT ;  /* 0x0000000392927217 */ /* 0x000fe40003800200 */
.L_x_297:
        /* <DEDUP_REMOVED lines=18> */
.L_x_303:
[----:B------:R-:W-:Y:S04]  /*3b30*/  MOV R2, 0x1 ;  /* 0x0000000100027802 */ /* 0x000fe80000000f00 */
[----:B------:R-:W-:Y:S11]  /*3b40*/  ISETP.NE.AND P0, PT, R2, c[0x0][0x2a8], PT ;  /* 0x0000aa0002007a0c */ /* 0x000ff60003f05270 */
[----:B------:R-:W-:Y:S02]  /*3b50*/  @!UPT UIADD3 URZ, URZ, URZ, URZ ;  /* 0x0000003f3f3ff290 */ /* 0x000fe4000fffe03f */
[----:B------:R-:W-:Y:S05]  /*3b60*/  @P0 IMAD.HI.U32 R2, R0, c[0x0][0x2ac], RZ ;  /* 0x0000ab0000020a27 */ /* 0x000fea00078e00ff */
[----:B------:R-:W-:Y:S02]  /*3b70*/  @P0 SHF.R.U32.HI R0, RZ, c[0x0][0x2b0], R2 ;  /* 0x0000ac00ff000a19 */ /* 0x000fe40000011602 */
.L_x_304:
[----:B------:R-:W-:Y:S05]  /*3b80*/  BSYNC B0 ;  /* 0x0000000000007941 */ /* 0x000fea0003800000 */
.L_x_302:
[----:B------:R-:W2:Y:S01]  /*3b90*/  LDL R3, [R1+0x20] ;  /* 0x0000200001037983 */ /* 0x000ea20000100800 */
[----:B------:R-:W-:Y:S04]  /*3ba0*/  IMAD.MOV.U32 R2, RZ, RZ, c[0x0][0x2a8] ;  /* 0x0000aa00ff027624 */ /* 0x000fe800078e00ff */
[----:B------:R-:W-:Y:S04]  /*3bb0*/  IMAD R0, R0, R2, -UR10 ;  /* 0x8000000a00007e24 */ /* 0x000fe8000f8e0202 */
[----:B--2---:R-:W-:Y:S05]  /*3bc0*/  IMAD.IADD R0, R0, 0x1, -R3 ;  /* 0x0000000100007824 */ /* 0x004fea00078e0a03 */
[----:B------:R-:W-:Y:S02]  /*3bd0*/  IADD3 R2, R0, c[0x0][0x2a8], RZ ;  /* 0x0000aa0000027a10 */ /* 0x000fe40007ffe0ff */
[----:B------:R-:W-:Y:S02]  /*3be0*/  IMNMX R141, R141, R0, !PT ;  /* 0x000000008d8d7217 */ /* 0x000fe40007800200 */
[----:B------:R-:W-:Y:S02]  /*3bf0*/  IMNMX R144, R144, R2, PT ;  /* 0x0000000290907217 */ /* 0x000fe40003800200 */
.L_x_301:
        /* <DEDUP_REMOVED lines=24> */
[----:B------:R-:W2:Y:S04]  /*3d80*/  LDL.64 R6, [R1+0x50] ;  /* 0x0000500001067983 */ /* 0x000ea80000100a00 */
[----:B------:R-:W2:Y:S01]  /*3d90*/  LDL R5, [R1+0x70] ;  /* 0x0000700001057983 */ /* 0x000ea20000100800 */
[----:B------:R-:W-:Y:S03]  /*3da0*/  IMAD.U32 R3, RZ, RZ, UR16 ;  /* 0x00000010ff037e24 */ /* 0x000fe6000f8e00ff */
[----:B------:R-:W1:Y:S01]  /*3db0*/  S2R R11, SR_TID.X ;  /* 0x00000000000b7919 */ /* 0x000e620000002100 */
[----:B-----5:R-:W-:Y:S04]  /*3dc0*/  LEA R0, P0, R0, R12, 0x6 ;  /* 0x0000000c00007211 */ /* 0x020fe800078030ff */
[----:B----4-:R-:W-:Y:S02]  /*3dd0*/  LEA.HI.X R3, R2, R9, R3, 0x6, P0 ;  /* 0x0000000902037211 */ /* 0x010fe400000f3403 */
[----:B-1----:R-:W-:Y:S02]  /*3de0*/  SHF.R.S32.HI R9, RZ, 0x1f, R11 ;  /* 0x0000001fff097819 */ /* 0x002fe4000001140b */
[----:B------:R-:W-:Y:S02]  /*3df0*/  LEA R2, P0, R0, c[0x0][0x160], 0x1 ;  /* 0x0000580000027a11 */ /* 0x000fe400078008ff */
[----:B------:R-:W-:Y:S02]  /*3e00*/  LEA.HI R9, R9, R11, RZ, 0x2 ;  /* 0x0000000b09097211 */ /* 0x000fe400078f10ff */
[----:B---3--:R-:W-:Y:S02]  /*3e10*/  LOP3.LUT P1, RZ, R10, 0x1, RZ, 0xc0, !PT ;  /* 0x000000010aff7812 */ /* 0x008fe4000782c0ff */
[----:B------:R-:W-:Y:S02]  /*3e20*/  SHF.R.S32.HI R9, RZ, 0x2, R9 ;  /* 0x00000002ff097819 */ /* 0x000fe40000011409 */
[----:B------:R-:W-:Y:S01]  /*3e30*/  LEA.HI.X R3, R0, c[0x0][0x164], R3, 0x1, P0 ;  /* 0x0000590000037a11 */ /* 0x000fe200000f0c03 */
[----:B------:R-:W-:Y:S01]  /*3e40*/  IMAD.U32 R0, RZ, RZ, UR15 ;  /* 0x0000000fff007e24 */ /* 0x000fe2000f8e00ff */
[----:B------:R-:W-:Y:S02]  /*3e50*/  LOP3.LUT P0, RZ, R10, 0x2, RZ, 0xc0, !PT ;  /* 0x000000020aff7812 */ /* 0x000fe4000780c0ff */
[C---:B------:R-:W-:Y:S01]  /*3e60*/  ISETP.GE.OR P3, PT, R9.reuse, UR6, !P1 ;  /* 0x0000000609007c0c */ /* 0x040fe2000cf66670 */
[----:B--2---:R-:W-:Y:S01]  /*3e70*/  IMAD R0, R0, 0x3000, R8 ;  /* 0x0000300000007824 */ /* 0x004fe200078e0208 */
[C---:B------:R-:W-:Y:S02]  /*3e80*/  ISETP.GE.OR P1, PT, R9.reuse, UR6, !P0 ;  /* 0x0000000609007c0c */ /* 0x040fe4000c726670 */
[----:B------:R-:W-:Y:S04]  /*3e90*/  ISETP.LT.AND P2, PT, R9, UR6, PT ;  /* 0x0000000609007c0c */ /* 0x000fe8000bf41270 */
[----:B------:R-:W-:Y:S02]  /*3ea0*/  ISETP.GE.OR P0, PT, R4, c[0x0][0x16c], !P2 ;  /* 0x00005b0004007a0c */ /* 0x000fe40005706670 */
[----:B------:R-:W1:Y:S04]  /*3eb0*/  S2R R4, SR_TID.X ;  /* 0x0000000000047919 */ /* 0x000e680000002100 */
[----:B------:R-:W-:Y:S01]  /*3ec0*/  @!PT LDS RZ, [RZ] ;  /* 0x00000000fffff984 */ /* 0x000fe20000000800 */
[----:B------:R-:W-:Y:S01]  /*3ed0*/  @!PT LDS RZ, [RZ] ;  /* 0x00000000fffff984 */ /* 0x000fe20000000800 */
[----:B------:R-:W-:Y:S01]  /*3ee0*/  @!PT LDS RZ, [RZ] ;  /* 0x00000000fffff984 */ /* 0x000fe20000000800 */
[----:B------:R2:W-:Y:S04]  /*3ef0*/  LDGSTS.E.BYPASS.LTC128B.128 [R0], [R2.64], !P3 ;  /* 0x0000000002007fae */ /* 0x0005e8000d901d4c */
[----:B------:R2:W-:Y:S04]  /*3f00*/  LDGSTS.E.BYPASS.LTC128B.128 [R0+0x1000], [R2.64+0x40], !P1 ;  /* 0x0100004002007fae */ /* 0x0005e8000c901d4c */
[----:B------:R2:W-:Y:S01]  /*3f10*/  LDGSTS.E.BYPASS.LTC128B.128 [R0+0x2000], [R2.64+0x80], !P0 ;  /* 0x0200008002007fae */ /* 0x0005e2000c101d4c */
[C---:B-1----:R-:W-:Y:S01]  /*3f20*/  ISETP.GT.AND P4, PT, R4.reuse, 0xf, PT ;  /* 0x0000000f0400780c */ /* 0x042fe20003f84270 */
[----:B------:R-:W-:Y:S02]  /*3f30*/  IMAD.SHL.U32 R4, R4, 0x4, RZ ;  /* 0x0000000404047824 */ /* 0x000fe400078e00ff */
[----:B--2---:R-:W-:Y:S10]  /*3f40*/  IMAD.U32 R0, RZ, RZ, UR11 ;  /* 0x0000000bff007e24 */ /* 0x004ff4000f8e00ff */
[----:B------:R-:W-:Y:S04]  /*3f50*/  @!P4 LEA R3, R0, 0x40, 0x6 ;  /* 0x000000400003c811 */ /* 0x000fe800078e30ff */
[C---:B------:R-:W-:Y:S04]  /*3f60*/  @!P4 IADD3 R0, P0, R3.reuse, R6, RZ ;  /* 0x000000060300c210 */ /* 0x040fe80007f1e0ff */
[----:B------:R-:W-:Y:S02]  /*3f70*/  @!P4 LEA.HI.X.SX32 R3, R3, R5, 0x1, P0 ;  /* 0x000000050303c211 */ /* 0x000fe400000f0eff */
[C---:B------:R-:W-:Y:S04]  /*3f80*/  @!P4 LEA R2, P0, R0.reuse, c[0x0][0x258], 0x2 ;  /* 0x000096000002ca11 */ /* 0x040fe800078010ff */
[----:B------:R-:W-:Y:S01]  /*3f90*/  @!P4 LEA.HI.X R3, R0, c[0x0][0x25c], R3, 0x2, P0 ;  /* 0x000097000003ca11 */ /* 0x000fe200000f1403 */
[----:B------:R-:W-:Y:S04]  /*3fa0*/  IMAD.U32 R0, RZ, RZ, UR15 ;  /* 0x0000000fff007e24 */ /* 0x000fe8000f8e00ff */
[----:B------:R-:W-:Y:S04]  /*3fb0*/  @!P4 IMAD R0, R0, 0x40, R4 ;  /* 0x000000400000c824 */ /* 0x000fe800078e0204 */
[----:B------:R-:W-:Y:S05]  /*3fc0*/  @!P4 IMAD.SHL.U32 R0, R0, 0x4, RZ ;  /* 0x000000040000c824 */ /* 0x000fea00078e00ff */
[----:B------:R1:W-:Y:S02]  /*3fd0*/  @!P4 LDGSTS.E.BYPASS.LTC128B.128 [R0+0xf080], [R2.64] ;  /* 0x0f0800000200cfae */ /* 0x0003e4000b901d4c */
.L_x_305:
[-C--:B--2---:R-:W-:Y:S01]  /*3fe0*/  HMMA.16816.F32 R4, R32, R160.reuse, RZ ;  /* 0x000000a02004723c */ /* 0x084fe200000018ff */
[----:B------:R2:W-:Y:S01]  /*3ff0*/  STL [R1+0x84], R84 ;  /* 0x0000845401007387 */ /* 0x0005e20000100800 */
[----:B------:R-:W-:Y:S03]  /*4000*/  PLOP3.LUT P1, PT, PT, PT, UP3, 0x80, 0x0 ;  /* 0x000000000000781c */ /* 0x000fe60003f2f038 */
[----:B------:R-:W0:Y:S01]  /*4010*/  LDGDEPBAR ;  /* 0x00000000000079af */ /* 0x000e220000000000 */
[C---:B------:R-:W-:Y:S02]  /*4020*/  ISETP.GT.AND P2, PT, R147.reuse, RZ, P1 ;  /* 0x000000ff9300720c */ /* 0x040fe40000f44270 */
[C---:B---3--:R-:W-:Y:S02]  /*4030*/  HMMA.16816.F32 R8, R28.reuse, R160, RZ ;  /* 0x000000a01c08723c */ /* 0x048fe400000018ff */
[----:B------:R-:W-:Y:S02]  /*4040*/  ISETP.GT.AND P0, PT, R147, 0x1, P1 ;  /* 0x000000019300780c */ /* 0x000fe40000f04270 */
[C---:B------:R-:W-:Y:S02]  /*4050*/  ISETP.LT.OR P2, PT, R143.reuse, 0x1, P2 ;  /* 0x000000018f00780c */ /* 0x040fe40001741670 */
[----:B------:R-:W-:Y:S02]  /*4060*/  ISETP.LT.OR P0, PT, R143, 0x2, P0 ;  /* 0x000000028f00780c */ /* 0x000fe40000701670 */
[-C--:B------:R-:W-:Y:S01]  /*4070*/  HMMA.16816.F32 R12, R28, R162.reuse, RZ ;  /* 0x000000a21c0c723c */ /* 0x080fe200000018ff */
[----:B------:R-:W-:Y:S02]  /*4080*/  ISETP.GT.AND P3, PT, R147, 0x20, P1 ;  /* 0x000000209300780c */ /* 0x000fe40000f64270 */
[----:B------:R-:W-:Y:S02]  /*4090*/  ISETP.GT.AND P5, PT, R142, 0x61, P1 ;  /* 0x000000618e00780c */ /* 0x000fe40000fa4270 */
[----:B------:R-:W-:Y:S02]  /*40a0*/  ISETP.LT.OR P3, PT, R143, 0x21, P3 ;  /* 0x000000218f00780c */ /* 0x000fe40001f61670 */
[----:B------:R-:W-:Y:S01]  /*40b0*/  FSEL R152, R230, -INF , !P2 ;  /* 0xff800000e6987808 */ /* 0x000fe20005000000 */
[C---:B------:R-:W-:Y:S02]  /*40c0*/  HMMA.16816.F32 R16, R32.reuse, R162, RZ ;  /* 0x000000a22010723c */ /* 0x040fe400000018ff */
[----:B------:R-:W-:Y:S02]  /*40d0*/  ISETP.GT.AND P2, PT, R147, 0x21, P1 ;  /* 0x000000219300780c */ /* 0x000fe40000f44270 */
[----:B--2---:R-:W-:Y:S01]  /*40e0*/  MOV R84, R241 ;  /* 0x000000f100547202 */ /* 0x004fe20000000f00 */
[--C-:B------:R-:W-:Y:S01]  /*40f0*/  FFMA.FTZ R158, R152, c[0x0][0x29c], -R148.reuse ;  /* 0x0000a700989e7a23 */ /* 0x100fe20000010894 */
[----:B------:R-:W-:Y:S02]  /*4100*/  ISETP.LT.OR P2, PT, R143, 0x22, P2 ;  /* 0x000000228f00780c */ /* 0x000fe40001741670 */
[-C--:B------:R-:W-:Y:S01]  /*4110*/  HMMA.16816.F32 R20, R32, R164.reuse, RZ ;  /* 0x000000a42014723c */ /* 0x080fe200000018ff */
[----:B------:R2:W3:Y:S07]  /*4120*/  MUFU.EX2 R243, R158 ;  /* 0x0000009e00f37308 */ /* 0x0004ee0000000800 */
[C---:B------:R-:W-:Y:S08]  /*4130*/  HMMA.16816.F32 R24, R28.reuse, R164, RZ ;  /* 0x000000a41c18723c */ /* 0x040ff000000018ff */
[-C--:B------:R-:W-:Y:S08]  /*4140*/  HMMA.16816.F32 R28, R28, R166.reuse, RZ ;  /* 0x000000a61c1c723c */ /* 0x080ff000000018ff */
[----:B------:R-:W-:Y:S04]  /*4150*/  HMMA.16816.F32 R32, R32, R166, RZ ;  /* 0x000000a62020723c */ /* 0x000fe800000018ff */
[----:B--2---:R-:W-:Y:S04]  /*4160*/  MOV R158, R234 ;  /* 0x000000ea009e7202 */ /* 0x004fe80000000f00 */
[-C--:B----4-:R-:W-:Y:S08]  /*4170*/  HMMA.16816.F32 R4, R132, R168.reuse, R4 ;  /* 0x000000a88404723c */ /* 0x090ff00000001804 */
        /* <DEDUP_REMOVED lines=52> */
[C---:B------:R-:W-:Y:S02]  /*44c0*/  ISETP.GT.AND P3, PT, R147.reuse, 0x41, P1 ;  /* 0x000000419300780c */ /* 0x040fe40000f64270 */
[----:B------:R-:W-:Y:S01]  /*44d0*/  FSEL R137, R228, -INF , !P2 ;  /* 0xff800000e4897808 */ /* 0x000fe20005000000 */
[--C-:B------:R-:W-:Y:S01]  /*44e0*/  FFMA.FTZ R156, R138, c[0x0][0x29c], -R148.reuse ;  /* 0x0000a7008a9c7a23 */ /* 0x100fe20000010894 */
[----:B------:R-:W-:Y:S02]  /*44f0*/  ISETP.GT.AND P2, PT, R147, 0x60, P1 ;  /* 0x000000609300780c */ /* 0x000fe40000f44270 */
[----:B------:R-:W-:Y:S01]  /*4500*/  FSEL R136, R227, -INF , !P0 ;  /* 0xff800000e3887808 */ /* 0x000fe20004000000 */
[--C-:B------:R-:W-:Y:S01]  /*4510*/  FFMA.FTZ R155, R137, c[0x0][0x29c], -R148.reuse ;  /* 0x0000a700899b7a23 */ /* 0x100fe20000010894 */
[----:B------:R-:W-:Y:S01]  /*4520*/  ISETP.GT.AND P0, PT, R147, 0x61, P1 ;  /* 0x000000619300780c */ /* 0x000fe20000f04270 */
[----:B------:R1:W2:Y:S01]  /*4530*/  MUFU.EX2 R241, R156 ;  /* 0x0000009c00f17308 */ /* 0x0002a20000000800 */
[C---:B------:R-:W-:Y:S01]  /*4540*/  ISETP.LT.OR P3, PT, R143.reuse, 0x42, P3 ;  /* 0x000000428f00780c */ /* 0x040fe20001f61670 */
[--C-:B------:R-:W-:Y:S01]  /*4550*/  FFMA.FTZ R152, R136, c[0x0][0x29c], -R148.reuse ;  /* 0x0000a70088987a23 */ /* 0x100fe20000010894 */
[C---:B------:R-:W-:Y:S02]  /*4560*/  ISETP.LT.OR P2, PT, R143.reuse, 0x61, P2 ;  /* 0x000000618f00780c */ /* 0x040fe40001741670 */
[----:B------:R-:W-:Y:S02]  /*4570*/  ISETP.LT.OR P4, PT, R143, 0x62, P0 ;  /* 0x000000628f00780c */ /* 0x000fe40000781670 */
[----:B------:R-:W-:Y:S02]  /*4580*/  ISETP.GT.AND P0, PT, R142, RZ, P1 ;  /* 0x000000ff8e00720c */ /* 0x000fe40000f04270 */
[----:B------:R-:W-:Y:S02]  /*4590*/  FSEL R3, R226, -INF , !P3 ;  /* 0xff800000e2037808 */ /* 0x000fe40005800000 */
[----:B------:R-:W-:Y:S02]  /*45a0*/  ISETP.LT.OR P0, PT, R145, 0x1, P0 ;  /* 0x000000019100780c */ /* 0x000fe40000701670 */
[----:B------:R-:W-:Y:S02]  /*45b0*/  FSEL R2, R159, -INF , !P2 ;  /* 0xff8000009f027808 */ /* 0x000fe40005000000 */
[C---:B------:R-:W-:Y:S02]  /*45c0*/  ISETP.GT.AND P3, PT, R142.reuse, 0x1, P1 ;  /* 0x000000018e00780c */ /* 0x040fe40000f64270 */
[----:B------:R-:W-:Y:S01]  /*45d0*/  ISETP.GT.AND P2, PT, R142, 0x20, P1 ;  /* 0x000000208e00780c */ /* 0x000fe20000f44270 */
[--C-:B------:R-:W-:Y:S01]  /*45e0*/  FFMA.FTZ R139, R2, c[0x0][0x29c], -R148.reuse ;  /* 0x0000a700028b7a23 */ /* 0x100fe20000010894 */
[----:B------:R-:W-:Y:S02]  /*45f0*/  FSEL R0, R225, -INF , !P4 ;  /* 0xff800000e1007808 */ /* 0x000fe40006000000 */
[----:B------:R-:W-:Y:S02]  /*4600*/  FSEL R143, R250, -INF , !P0 ;  /* 0xff800000fa8f7808 */ /* 0x000fe40004000000 */
[C---:B------:R-:W-:Y:S01]  /*4610*/  ISETP.LT.OR P3, PT, R145.reuse, 0x2, P3 ;  /* 0x000000029100780c */ /* 0x040fe20001f61670 */
[----:B-1----:R-:W-:Y:S01]  /*4620*/  IMAD.MOV.U32 R156, RZ, RZ, R235 ;  /* 0x000000ffff9c7224 */ /* 0x002fe200078e00eb */
[----:B------:R-:W-:Y:S02]  /*4630*/  ISETP.LT.OR P2, PT, R145, 0x21, P2 ;  /* 0x000000219100780c */ /* 0x000fe40001741670 */
[----:B------:R-:W-:Y:S02]  /*4640*/  ISETP.GT.AND P0, PT, R142, 0x21, P1 ;  /* 0x000000218e00780c */ /* 0x000fe40000f04270 */
[----:B------:R-:W-:Y:S02]  /*4650*/  FSEL R147, R249, -INF , !P3 ;  /* 0xff800000f9937808 */ /* 0x000fe40005800000 */
[----:B------:R-:W-:Y:S02]  /*4660*/  FSEL R154, R244, -INF , !P2 ;  /* 0xff800000f49a7808 */ /* 0x000fe40005000000 */
[C---:B------:R-:W-:Y:S02]  /*4670*/  ISETP.GT.AND P4, PT, R142.reuse, 0x40, P1 ;  /* 0x000000408e00780c */ /* 0x040fe40000f84270 */
[C---:B------:R-:W-:Y:S02]  /*4680*/  ISETP.GT.AND P2, PT, R142.reuse, 0x41, P1 ;  /* 0x000000418e00780c */ /* 0x040fe40000f44270 */
[----:B------:R-:W-:Y:S02]  /*4690*/  ISETP.LT.OR P3, PT, R145, 0x22, P0 ;  /* 0x000000229100780c */ /* 0x000fe40000761670 */
[----:B------:R-:W-:Y:S01]  /*46a0*/  ISETP.GT.AND P0, PT, R142, 0x60, P1 ;  /* 0x000000608e00780c */ /* 0x000fe20000f04270 */
[--C-:B------:R-:W-:Y:S01]  /*46b0*/  FFMA.FTZ R142, R3, c[0x0][0x29c], -R148.reuse ;  /* 0x0000a700038e7a23 */ /* 0x100fe20000010894 */
[----:B------:R-:W-:Y:S01]  /*46c0*/  FSEL R153, R248, -INF , !P3 ;  /* 0xff800000f8997808 */ /* 0x000fe20005800000 */
[----:B------:R-:W-:Y:S01]  /*46d0*/  FFMA.FTZ R148, R0, c[0x0][0x29c], -R148 ;  /* 0x0000a70000947a23 */ /* 0x000fe20000010894 */
[C---:B------:R-:W-:Y:S01]  /*46e0*/  ISETP.LT.OR P4, PT, R145.reuse, 0x41, P4 ;  /* 0x000000419100780c */ /* 0x040fe20002781670 */
[----:B------:R-:W1:Y:S01]  /*46f0*/  LDS R0, [R233.X4+0xf280] ;  /* 0x00f28000e9007984 */ /* 0x000e620000004800 */
[C---:B------:R-:W-:Y:S01]  /*4700*/  ISETP.LT.OR P3, PT, R145.reuse, 0x42, P2 ;  /* 0x000000429100780c */ /* 0x040fe20001761670 */
[----:B------:R-:W-:Y:S01]  /*4710*/  MUFU.EX2 R235, R148 ;  /* 0x0000009400eb7308 */ /* 0x000fe20000000800 */
[C---:B------:R-:W-:Y:S02]  /*4720*/  ISETP.LT.OR P2, PT, R145.reuse, 0x61, P0 ;  /* 0x000000619100780c */ /* 0x040fe40000741670 */
[----:B------:R-:W-:Y:S02]  /*4730*/  ISETP.LT.OR P0, PT, R145, 0x62, P5 ;  /* 0x000000629100780c */ /* 0x000fe40002f01670 */
[----:B------:R-:W-:Y:S02]  /*4740*/  FSEL R145, R247, -INF , !P4 ;  /* 0xff800000f7917808 */ /* 0x000fe40006000000 */
[----:B------:R-:W-:Y:S02]  /*4750*/  FSEL R2, R246, -INF , !P2 ;  /* 0xff800000f6027808 */ /* 0x000fe40005000000 */
[----:B------:R-:W-:Y:S02]  /*4760*/  FSEL R3, R251, -INF , !P3 ;  /* 0xff800000fb037808 */ /* 0x000fe40005800000 */
[C---:B------:R-:W-:Y:S02]  /*4770*/  ISETP.GT.AND P2, PT, R140.reuse, 0x1, P1 ;  /* 0x000000018c00780c */ /* 0x040fe40000f44270 */
[----:B------:R-:W-:Y:S02]  /*4780*/  ISETP.GT.AND P3, PT, R140, 0x20, P1 ;  /* 0x000000208c00780c */ /* 0x000fe40000f64270 */
[C---:B------:R-:W-:Y:S02]  /*4790*/  ISETP.LT.OR P4, PT, R146.reuse, 0x2, P2 ;  /* 0x000000029200780c */ /* 0x040fe40001781670 */
[----:B------:R-:W-:Y:S02]  /*47a0*/  ISETP.LT.OR P3, PT, R146, 0x21, P3 ;  /* 0x000000219200780c */ /* 0x000fe40001f61670 */
[----:B------:R-:W-:Y:S04]  /*47b0*/  ISETP.GT.AND P2, PT, R140, 0x21, P1 ;  /* 0x000000218c00780c */ /* 0x000fe80000f44270 */
[----:B------:R-:W-:Y:S01]  /*47c0*/  ISETP.LT.OR P2, PT, R146, 0x22, P2 ;  /* 0x000000229200780c */ /* 0x000fe20001741670 */
[--C-:B-1----:R-:W-:Y:S02]  /*47d0*/  FADD.FTZ R137, R17, -R0.reuse ;  /* 0x8000000011897221 */ /* 0x102fe40000010000 */
[--C-:B------:R-:W-:Y:S01]  /*47e0*/  FFMA.FTZ R17, R153, c[0x0][0x29c], -R149.reuse ;  /* 0x0000a70099117a23 */ /* 0x100fe20000010895 */
[----:B------:R-:W-:Y:S01]  /*47f0*/  MOV R153, R238 ;  /* 0x000000ee00997202 */ /* 0x000fe20000000f00 */
[--C-:B------:R-:W-:Y:S01]  /*4800*/  FADD.FTZ R133, R21, -R0.reuse ;  /* 0x8000000015857221 */ /* 0x100fe20000010000 */
[----:B------:R1:W-:Y:S01]  /*4810*/  MUFU.EX2 R238, R157 ;  /* 0x0000009d00ee7308 */ /* 0x0003e20000000800 */
[--C-:B------:R-:W-:Y:S01]  /*4820*/  FFMA.FTZ R21, R145, c[0x0][0x29c], -R149.reuse ;  /* 0x0000a70091157a23 */ /* 0x100fe20000010895 */
[----:B------:R-:W-:Y:S01]  /*4830*/  MOV R145, R237 ;  /* 0x000000ed00917202 */ /* 0x000fe20000000f00 */
[--C-:B------:R-:W-:Y:S02]  /*4840*/  FADD.FTZ R135, R4, -R0.reuse ;  /* 0x8000000004877221 */ /* 0x100fe40000010000 */
[--C-:B------:R-:W-:Y:S01]  /*4850*/  FFMA.FTZ R4, R154, c[0x0][0x29c], -R149.reuse ;  /* 0x0000a7009a047a23 */ /* 0x100fe20000010895 */
[----:B------:R-:W-:Y:S01]  /*4860*/  MOV R154, R240 ;  /* 0x000000f0009a7202 */ /* 0x000fe20000000f00 */
[--C-:B------:R-:W-:Y:S02]  /*4870*/  FADD.FTZ R136, R20, -R0.reuse ;  /* 0x8000000014887221 */ /* 0x100fe40000010000 */
[--C-:B------:R-:W-:Y:S01]  /*4880*/  FADD.FTZ R134, R5, -R0.reuse ;  /* 0x8000000005867221 */ /* 0x100fe20000010000 */
[----:B------:R2:W2:Y:S01]  /*4890*/  MUFU.EX2 R237, R155 ;  /* 0x0000009b00ed7308 */ /* 0x0004a20000000800 */
[--C-:B------:R-:W-:Y:S02]  /*48a0*/  FADD.FTZ R138, R16, -R0.reuse ;  /* 0x80000000108a7221 */ /* 0x100fe40000010000 */
[--C-:B------:R-:W-:Y:S02]  /*48b0*/  FADD.FTZ R132, R32, -R0.reuse ;  /* 0x8000000020847221 */ /* 0x100fe40000010000 */
[----:B------:R-:W-:Y:S01]  /*48c0*/  FADD.FTZ R33, R33, -R0 ;  /* 0x8000000021217221 */ /* 0x000fe20000010000 */
[----:B------:R-:W-:Y:S01]  /*48d0*/  FSEL R0, R245, -INF , !P0 ;  /* 0xff800000f5007808 */ /* 0x000fe20004000000 */
[--C-:B------:R-:W-:Y:S01]  /*48e0*/  FFMA.FTZ R16, R143, c[0x0][0x29c], -R149.reuse ;  /* 0x0000a7008f107a23 */ /* 0x100fe20000010895 */
[----:B------:R-:W-:Y:S01]  /*48f0*/  MOV R143, R239 ;  /* 0x000000ef008f7202 */ /* 0x000fe20000000f00 */
[--C-:B------:R-:W-:Y:S01]  /*4900*/  FFMA.FTZ R5, R147, c[0x0][0x29c], -R149.reuse ;  /* 0x0000a70093057a23 */ /* 0x100fe20000010895 */
[----:B------:R-:W2:Y:S01]  /*4910*/  MUFU.EX2 R240, R152 ;  /* 0x0000009800f07308 */ /* 0x000ea20000000800 */
[--C-:B------:R-:W-:Y:S01]  /*4920*/  FFMA.FTZ R20, R3, c[0x0][0x29c], -R149.reuse ;  /* 0x0000a70003147a23 */ /* 0x100fe20000010895 */
[----:B------:R-:W-:Y:S01]  /*4930*/  MOV R3, R236 ;  /* 0x000000ec00037202 */ /* 0x000fe20000000f00 */
[--C-:B------:R-:W-:Y:S01]  /*4940*/  FFMA.FTZ R32, R2, c[0x0][0x29c], -R149.reuse ;  /* 0x0000a70002207a23 */ /* 0x100fe20000010895 */
[----:B-1----:R-:W-:Y:S01]  /*4950*/  MOV R157, R84 ;  /* 0x00000054009d7202 */ /* 0x002fe20000000f00 */
[----:B------:R-:W-:Y:S01]  /*4960*/  FFMA.FTZ R2, -R227, R227, 1 ;  /* 0x3f800000e3027423 */ /* 0x000fe200000101e3 */
[----:B------:R-:W4:Y:S01]  /*4970*/  LDL.LU R84, [R1] ;  /* 0x0000000001547983 */ /* 0x000f220000300800 */
[----:B------:R-:W-:Y:S01]  /*4980*/  FFMA.FTZ R149, R0, c[0x0][0x29c], -R149 ;  /* 0x0000a70000957a23 */ /* 0x000fe20000010895 */
[----:B------:R-:W-:Y:S01]  /*4990*/  MOV R147, R233 ;  /* 0x000000e900937202 */ /* 0x000fe20000000f00 */
[----:B------:R-:W-:Y:S01]  /*49a0*/  FFMA.FTZ R0, -R230, R230, 1 ;  /* 0x3f800000e6007423 */ /* 0x000fe200000101e6 */
[----:B------:R1:W1:Y:S01]  /*49b0*/  MUFU.EX2 R239, R139 ;  /* 0x0000008b00ef7308 */ /* 0x0002620000000800 */
[----:B---3--:R-:W-:Y:S01]  /*49c0*/  FMUL.FTZ R135, R243, R135 ;  /* 0x00000087f3877220 */ /* 0x008fe20000410000 */
[----:B------:R-:W-:Y:S01]  /*49d0*/  ISETP.GT.AND P0, PT, R140, RZ, P1 ;  /* 0x000000ff8c00720c */ /* 0x000fe20000f04270 */
[----:B--2---:R-:W-:Y:S01]  /*49e0*/  FMUL.FTZ R138, R241, R138 ;  /* 0x0000008af18a7220 */ /* 0x004fe20000410000 */
[----:B------:R-:W-:Y:S01]  /*49f0*/  MOV R155, R231 ;  /* 0x000000e7009b7202 */ /* 0x000fe20000000f00 */
[----:B------:R-:W-:Y:S01]  /*4a00*/  FMUL.FTZ R234, R135, R0 ;  /* 0x0000000087ea7220 */ /* 0x000fe20000410000 */
[----:B------:R-:W-:Y:S01]  /*4a10*/  MOV R135, R232 ;  /* 0x000000e800877202 */ /* 0x000fe20000000f00 */
[----:B------:R-:W-:Y:S01]  /*4a20*/  FFMA.FTZ R0, -R242, R242, 1 ;  /* 0x3f800000f2007423 */ /* 0x000fe200000101f2 */
[----:B------:R-:W-:Y:S01]  /*4a30*/  MOV R242, R3 ;  /* 0x0000000300f27202 */ /* 0x000fe20000000f00 */
[----:B------:R-:W-:Y:S01]  /*4a40*/  FFMA.FTZ R3, -R228, R228, 1 ;  /* 0x3f800000e4037423 */ /* 0x000fe200000101e4 */
[----:B------:R2:W-:Y:S01]  /*4a50*/  MUFU.EX2 R232, R4 ;  /* 0x0000000400e87308 */ /* 0x0005e20000000800 */
[----:B------:R-:W-:Y:S01]  /*4a60*/  FMUL.FTZ R137, R237, R137 ;  /* 0x00000089ed897220 */ /* 0x000fe20000410000 */
[----:B------:R-:W-:Y:S01]  /*4a70*/  ISETP.LT.OR P0, PT, R146, 0x1, P0 ;  /* 0x000000019200780c */ /* 0x000fe20000701670 */
[----:B------:R-:W-:Y:S02]  /*4a80*/  FMUL.FTZ R134, R238, R134 ;  /* 0x00000086ee867220 */ /* 0x000fe40000410000 */
[----:B------:R-:W-:Y:S02]  /*4a90*/  FMUL.FTZ R136, R240, R136 ;  /* 0x00000088f0887220 */ /* 0x000fe40000410000 */
[----:B------:R-:W-:Y:S01]  /*4aa0*/  FMUL.FTZ R148, R137, R3 ;  /* 0x0000000389947220 */ /* 0x000fe20000410000 */
[----:B------:R-:W-:Y:S01]  /*4ab0*/  MOV R137, R147 ;  /* 0x0000009300897202 */ /* 0x000fe20000000f00 */
[----:B------:R-:W-:Y:S01]  /*4ac0*/  FMUL.FTZ R147, R136, R2 ;  /* 0x0000000288937220 */ /* 0x000fe20000410000 */
[----:B------:R3:W-:Y:S01]  /*4ad0*/  MUFU.EX2 R231, R5 ;  /* 0x0000000500e77308 */ /* 0x0007e20000000800 */
[----:B------:R-:W-:Y:S01]  /*4ae0*/  FFMA.FTZ R2, -R159, R159, 1 ;  /* 0x3f8000009f027423 */ /* 0x000fe2000001019f */
[----:B------:R-:W-:Y:S01]  /*4af0*/  MOV R159, R145 ;  /* 0x00000091009f7202 */ /* 0x000fe20000000f00 */
[----:B------:R-:W-:Y:S01]  /*4b00*/  FMUL.FTZ R33, R235, R33 ;  /* 0x00000021eb217220 */ /* 0x000fe20000410000 */
[----:B-1----:R-:W-:Y:S01]  /*4b10*/  MOV R139, R153 ;  /* 0x00000099008b7202 */ /* 0x002fe20000000f00 */
[----:B------:R-:W-:Y:S01]  /*4b20*/  FMUL.FTZ R132, R239, R132 ;  /* 0x00000084ef847220 */ /* 0x000fe20000410000 */
[----:B------:R-:W-:Y:S01]  /*4b30*/  MOV R136, R135 ;  /* 0x0000008700887202 */ /* 0x000fe20000000f00 */
[----:B------:R-:W-:Y:S02]  /*4b40*/  FMUL.FTZ R153, R134, R0 ;  /* 0x0000000086997220 */ /* 0x000fe40000410000 */
[----:B------:R-:W-:Y:S01]  /*4b50*/  FMUL.FTZ R145, R132, R2 ;  /* 0x0000000284917220 */ /* 0x000fe20000410000 */
[----:B------:R-:W1:Y:S01]  /*4b60*/  MUFU.EX2 R236, R142 ;  /* 0x0000008e00ec7308 */ /* 0x000e620000000800 */
[----:B------:R-:W-:Y:S01]  /*4b70*/  MOV R132, R157 ;  /* 0x0000009d00847202 */ /* 0x000fe20000000f00 */
[----:B------:R-:W-:Y:S02]  /*4b80*/  FFMA.FTZ R2, -R225, R225, 1 ;  /* 0x3f800000e1027423 */ /* 0x000fe400000101e1 */
[----:B--2---:R-:W-:Y:S01]  /*4b90*/  FFMA.FTZ R4, -R229, R229, 1 ;  /* 0x3f800000e5047423 */ /* 0x004fe200000101e5 */
[----:B------:R-:W-:Y:S01]  /*4ba0*/  FSEL R3, R132, -INF , !P0 ;  /* 0xff80000084037808 */ /* 0x000fe20004000000 */
[----:B------:R-:W2:Y:S01]  /*4bb0*/  LDL.LU R229, [R1+0x4] ;  /* 0x0000040001e57983 */ /* 0x000ea20000300800 */
[----:B------:R-:W-:Y:S01]  /*4bc0*/  FFMA.FTZ R0, -R226, R226, 1 ;  /* 0x3f800000e2007423 */ /* 0x000fe200000101e2 */
[----:B------:R-:W-:Y:S01]  /*4bd0*/  ISETP.GT.AND P0, PT, R140, 0x40, P1 ;  /* 0x000000408c00780c */ /* 0x000fe20000f04270 */
[----:B------:R-:W-:Y:S01]  /*4be0*/  FMUL.FTZ R152, R138, R4 ;  /* 0x000000048a987220 */ /* 0x000fe20000410000 */
[----:B------:R1:W-:Y:S01]  /*4bf0*/  MUFU.EX2 R230, R17 ;  /* 0x0000001100e67308 */ /* 0x0003e20000000800 */
[----:B------:R-:W-:Y:S01]  /*4c00*/  IMAD.MOV.U32 R138, RZ, RZ, R155 ;  /* 0x000000ffff8a7224 */ /* 0x000fe200078e009b */
[----:B------:R-:W-:Y:S01]  /*4c10*/  MOV R155, R158 ;  /* 0x0000009e009b7202 */ /* 0x000fe20000000f00 */
[----:B------:R-:W-:Y:S01]  /*4c20*/  FFMA.FTZ R3, R3, c[0x0][0x29c], -R151 ;  /* 0x0000a70003037a23 */ /* 0x000fe20000010897 */
[----:B---3--:R-:W-:Y:S01]  /*4c30*/  FSEL R5, R159, -INF , !P4 ;  /* 0xff8000009f057808 */ /* 0x008fe20006000000 */
[----:B------:R-:W-:Y:S01]  /*4c40*/  FMUL.FTZ R134, R33, R2 ;  /* 0x0000000221867220 */ /* 0x000fe20000410000 */
[----:B------:R-:W-:Y:S01]  /*4c50*/  ISETP.LT.OR P0, PT, R146, 0x41, P0 ;  /* 0x000000419200780c */ /* 0x000fe20000701670 */
[----:B------:R-:W-:Y:S01]  /*4c60*/  IMAD.MOV.U32 R225, RZ, RZ, R155 ;  /* 0x000000ffffe17224 */ /* 0x000fe200078e009b */
[----:B------:R-:W-:Y:S01]  /*4c70*/  MOV R33, R154 ;  /* 0x0000009a00217202 */ /* 0x000fe20000000f00 */
[--C-:B------:R-:W-:Y:S01]  /*4c80*/  FFMA.FTZ R5, R5, c[0x0][0x29c], -R151.reuse ;  /* 0x0000a70005057a23 */ /* 0x100fe20000010897 */
[----:B------:R3:W3:Y:S01]  /*4c90*/  MUFU.EX2 R233, R16 ;  /* 0x0000001000e97308 */ /* 0x0006e20000000800 */
[----:B------:R-:W-:Y:S02]  /*4ca0*/  ISETP.GT.AND P4, PT, R141, 0x40, P1 ;  /* 0x000000408d00780c */ /* 0x000fe40000f84270 */
[----:B------:R-:W-:Y:S01]  /*4cb0*/  F2FP.PACK_AB R134, R134, R145 ;  /* 0x000000918686723e */ /* 0x000fe200000000ff */
[----:B-1----:R-:W-:Y:S01]  /*4cc0*/  FMUL.FTZ R133, R236, R133 ;  /* 0x00000085ec857220 */ /* 0x002fe20000410000 */
[----:B------:R-:W-:Y:S03]  /*4cd0*/  ISETP.LT.OR P4, PT, R144, 0x41, P4 ;  /* 0x000000419000780c */ /* 0x000fe60002781670 */
[----:B------:R-:W-:Y:S01]  /*4ce0*/  FMUL.FTZ R135, R133, R0 ;  /* 0x0000000085877220 */ /* 0x000fe20000410000 */
[----:B------:R-:W-:Y:S01]  /*4cf0*/  MOV R133, R156 ;  /* 0x0000009c00857202 */ /* 0x000fe20000000f00 */
[----:B------:R-:W1:Y:S01]  /*4d00*/  LDS R0, [R137.X4+0xf2a0] ;  /* 0x00f2a00089007984 */ /* 0x000e620000004800 */
[----:B------:R3:W-:Y:S02]  /*4d10*/  MUFU.EX2 R158, R20 ;  /* 0x00000014009e7308 */ /* 0x0007e40000000800 */
[----:B------:R-:W-:Y:S02]  /*4d20*/  F2FP.PACK_AB R135, R135, R147 ;  /* 0x000000938787723e */ /* 0x000fe400000000ff */
[----:B------:R-:W-:Y:S02]  /*4d30*/  FSEL R17, R133, -INF , !P3 ;  /* 0xff80000085117808 */ /* 0x000fe40005800000 */
[----:B------:R-:W-:Y:S03]  /*4d40*/  ISETP.GT.AND P3, PT, R140, 0x41, P1 ;  /* 0x000000418c00780c */ /* 0x000fe60000f64270 */
[--C-:B------:R-:W-:Y:S01]  /*4d50*/  FFMA.FTZ R17, R17, c[0x0][0x29c], -R151.reuse ;  /* 0x0000a70011117a23 */ /* 0x100fe20000010897 */
[----:B------:R-:W-:Y:S01]  /*4d60*/  MUFU.EX2 R227, R3 ;  /* 0x0000000300e37308 */ /* 0x000fe20000000800 */
[----:B------:R-:W-:Y:S02]  /*4d70*/  ISETP.LT.OR P3, PT, R146, 0x42, P3 ;  /* 0x000000429200780c */ /* 0x000fe40001f61670 */
[----:B---3--:R-:W-:Y:S02]  /*4d80*/  FSEL R16, R136, -INF , !P2 ;  /* 0xff80000088107808 */ /* 0x008fe40005000000 */
[----:B------:R-:W-:Y:S02]  /*4d90*/  ISETP.GT.AND P2, PT, R140, 0x60, P1 ;  /* 0x000000608c00780c */ /* 0x000fe40000f44270 */
[----:B------:R-:W-:Y:S01]  /*4da0*/  FSEL R4, R139, -INF , !P3 ;  /* 0xff8000008b047808 */ /* 0x000fe20005800000 */
[--C-:B------:R-:W-:Y:S01]  /*4db0*/  FFMA.FTZ R16, R16, c[0x0][0x29c], -R151.reuse ;  /* 0x0000a70010107a23 */ /* 0x100fe20000010897 */
[----:B------:R-:W-:Y:S01]  /*4dc0*/  ISETP.LT.OR P2, PT, R146, 0x61, P2 ;  /* 0x000000619200780c */ /* 0x000fe20001741670 */
[----:B------:R3:W3:Y:S01]  /*4dd0*/  MUFU.EX2 R228, R21 ;  /* 0x0000001500e47308 */ /* 0x0006e20000000800 */
[C---:B------:R-:W-:Y:S02]  /*4de0*/  ISETP.GT.AND P3, PT, R141.reuse, 0x1, P1 ;  /* 0x000000018d00780c */ /* 0x040fe40000f64270 */
[----:B------:R-:W-:Y:S02]  /*4df0*/  FSEL R20, R138, -INF , !P0 ;  /* 0xff8000008a147808 */ /* 0x000fe40004000000 */
[----:B------:R-:W-:Y:S02]  /*4e00*/  ISETP.GT.AND P0, PT, R140, 0x61, P1 ;  /* 0x000000618c00780c */ /* 0x000fe40000f04270 */
[----:B------:R-:W-:Y:S01]  /*4e10*/  ISETP.LT.OR P3, PT, R144, 0x2, P3 ;  /* 0x000000029000780c */ /* 0x000fe20001f61670 */
[--C-:B------:R-:W-:Y:S02]  /*4e20*/  FFMA.FTZ R20, R20, c[0x0][0x29c], -R151.reuse ;  /* 0x0000a70014147a23 */ /* 0x100fe40000010897 */
[----:B------:R-:W-:Y:S01]  /*4e30*/  MUFU.EX2 R155, R5 ;  /* 0x00000005009b7308 */ /* 0x000fe20000000800 */
[----:B------:R-:W-:Y:S04]  /*4e40*/  ISETP.LT.OR P0, PT, R146, 0x62, P0 ;  /* 0x000000629200780c */ /* 0x000fe80000701670 */
[----:B------:R-:W-:Y:S02]  /*4e50*/  FSEL R2, R252, -INF , !P0 ;  /* 0xff800000fc027808 */ /* 0x000fe40004000000 */
[----:B------:R-:W-:Y:S01]  /*4e60*/  ISETP.GT.AND P0, PT, R141, RZ, P1 ;  /* 0x000000ff8d00720c */ /* 0x000fe20000f04270 */
[--C-:B-1----:R-:W-:Y:S02]  /*4e70*/  FADD.FTZ R6, R6, -R0.reuse ;  /* 0x8000000006067221 */ /* 0x102fe40000010000 */
[----:B------:R1:W-:Y:S01]  /*4e80*/  MUFU.EX2 R156, R149 ;  /* 0x00000095009c7308 */ /* 0x0003e20000000800 */
[----:B------:R-:W-:Y:S01]  /*4e90*/  ISETP.LT.OR P0, PT, R144, 0x1, P0 ;  /* 0x000000019000780c */ /* 0x000fe20000701670 */
[--C-:B------:R-:W-:Y:S02]  /*4ea0*/  FADD.FTZ R7, R7, -R0.reuse ;  /* 0x8000000007077221 */ /* 0x100fe40000010000 */
[--C-:B---3--:R-:W-:Y:S02]  /*4eb0*/  FFMA.FTZ R21, R4, c[0x0][0x29c], -R151.reuse ;  /* 0x0000a70004157a23 */ /* 0x108fe40000010897 */
[----:B------:R-:W-:Y:S02]  /*4ec0*/  FFMA.FTZ R4, -R250, R250, 1 ;  /* 0x3f800000fa047423 */ /* 0x000fe400000101fa */
[----:B------:R-:W3:Y:S01]  /*4ed0*/  LDL.LU R250, [R1+0xc] ;  /* 0x00000c0001fa7983 */ /* 0x000ee20000300800 */
[----:B------:R-:W-:Y:S01]  /*4ee0*/  FMUL.FTZ R6, R233, R6 ;  /* 0x00000006e9067220 */ /* 0x000fe20000410000 */
[----:B------:R-:W-:Y:S01]  /*4ef0*/  MUFU.EX2 R146, R16 ;  /* 0x0000001000927308 */ /* 0x000fe20000000800 */
[--C-:B------:R-:W-:Y:S02]  /*4f00*/  FADD.FTZ R18, R18, -R0.reuse ;  /* 0x8000000012127221 */ /* 0x100fe40000010000 */
[----:B------:R-:W-:Y:S02]  /*4f10*/  FMUL.FTZ R142, R6, R4 ;  /* 0x00000004068e7220 */ /* 0x000fe40000410000 */
[----:B------:R-:W-:Y:S02]  /*4f20*/  FMUL.FTZ R7, R231, R7 ;  /* 0x00000007e7077220 */ /* 0x000fe40000410000 */
[----:B------:R-:W-:Y:S02]  /*4f30*/  FMUL.FTZ R18, R232, R18 ;  /* 0x00000012e8127220 */ /* 0x000fe40000410000 */
[--C-:B------:R-:W-:Y:S01]  /*4f40*/  FADD.FTZ R22, R22, -R0.reuse ;  /* 0x8000000016167221 */ /* 0x100fe20000010000 */
[----:B------:R-:W2:Y:S01]  /*4f50*/  MUFU.EX2 R157, R32 ;  /* 0x00000020009d7308 */ /* 0x000ea20000000800 */
[--C-:B------:R-:W-:Y:S02]  /*4f60*/  FADD.FTZ R19, R19, -R0.reuse ;  /* 0x8000000013137221 */ /* 0x100fe40000010000 */
[----:B------:R-:W-:Y:S01]  /*4f70*/  FMUL.FTZ R22, R228, R22 ;  /* 0x00000016e4167220 */ /* 0x000fe20000410000 */
[----:B-1----:R-:W-:Y:S01]  /*4f80*/  MOV R149, R143 ;  /* 0x0000008f00957202 */ /* 0x002fe20000000f00 */
[----:B------:R-:W-:Y:S02]  /*4f90*/  FMUL.FTZ R19, R230, R19 ;  /* 0x00000013e6137220 */ /* 0x000fe40000410000 */
[----:B------:R-:W-:Y:S01]  /*4fa0*/  FADD.FTZ R35, R35, -R0 ;  /* 0x8000000023237221 */ /* 0x000fe20000010000 */
[----:B------:R-:W-:Y:S02]  /*4fb0*/  FSEL R6, R149, -INF , !P0 ;  /* 0xff80000095067808 */ /* 0x000fe40004000000 */
[----:B------:R-:W1:Y:S01]  /*4fc0*/  MUFU.EX2 R154, R17 ;  /* 0x00000011009a7308 */ /* 0x000e620000000800 */
[C---:B------:R-:W-:Y:S02]  /*4fd0*/  ISETP.GT.AND P0, PT, R141.reuse, 0x21, P1 ;  /* 0x000000218d00780c */ /* 0x040fe40000f04270 */
[--C-:B------:R-:W-:Y:S02]  /*4fe0*/  FFMA.FTZ R6, R6, c[0x0][0x29c], -R150.reuse ;  /* 0x0000a70006067a23 */ /* 0x100fe40000010896 */
[----:B------:R-:W-:Y:S05]  /*4ff0*/  ISETP.LT.OR P0, PT, R144, 0x22, P0 ;  /* 0x000000229000780c */ /* 0x000fea0000701670 */
[----:B------:R1:W-:Y:S02]  /*5000*/  MUFU.EX2 R226, R20 ;  /* 0x0000001400e27308 */ /* 0x0003e40000000800 */
[----:B-1----:R-:W-:Y:S02]  /*5010*/  MOV R20, R149 ;  /* 0x0000009500147202 */ /* 0x002fe40000000f00 */
[----:B----4-:R-:W-:Y:S02]  /*5020*/  FSEL R3, R84, -INF , !P2 ;  /* 0xff80000054037808 */ /* 0x010fe40005000000 */
[----:B------:R-:W-:Y:S03]  /*5030*/  ISETP.GT.AND P2, PT, R141, 0x20, P1 ;  /* 0x000000208d00780c */ /* 0x000fe60000f44270 */
[--C-:B------:R-:W-:Y:S01]  /*5040*/  FFMA.FTZ R5, R3, c[0x0][0x29c], -R151.reuse ;  /* 0x0000a70003057a23 */ /* 0x100fe20000010897 */
[----:B------:R-:W-:Y:S01]  /*5050*/  ISETP.LT.OR P2, PT, R144, 0x21, P2 ;  /* 0x000000219000780c */ /* 0x000fe20001741670 */
[----:B------:R-:W-:Y:S02]  /*5060*/  FFMA.FTZ R3, -R249, R249, 1 ;  /* 0x3f800000f9037423 */ /* 0x000fe400000101f9 */
[----:B------:R-:W4:Y:S01]  /*5070*/  LDL.LU R249, [R1+0x8] ;  /* 0x0000080001f97983 */ /* 0x000f220000300800 */
[----:B------:R-:W-:Y:S01]  /*5080*/  FFMA.FTZ R151, R2, c[0x0][0x29c], -R151 ;  /* 0x0000a70002977a23 */ /* 0x000fe20000010897 */
[----:B------:R-:W-:Y:S01]  /*5090*/  FSEL R17, R225, -INF , !P2 ;  /* 0xff800000e1117808 */ /* 0x000fe20005000000 */
[----:B------:R-:W-:Y:S01]  /*50a0*/  FFMA.FTZ R2, -R244, R244, 1 ;  /* 0x3f800000f4027423 */ /* 0x000fe200000101f4 */
[----:B------:R-:W-:Y:S01]  /*50b0*/  MUFU.EX2 R149, R5 ;  /* 0x0000000500957308 */ /* 0x000fe20000000800 */
[----:B------:R-:W4:Y:S01]  /*50c0*/  LDL.LU R244, [R1+0x10] ;  /* 0x0000100001f47983 */ /* 0x000f220000300800 */
[----:B------:R-:W-:Y:S01]  /*50d0*/  FMUL.FTZ R32, R7, R3 ;  /* 0x0000000307207220 */ /* 0x000fe20000410000 */
[----:B------:R-:W-:Y:S01]  /*50e0*/  FSEL R7, R33, -INF , !P3 ;  /* 0xff80000021077808 */ /* 0x000fe20005800000 */
[----:B------:R-:W-:Y:S01]  /*50f0*/  FMUL.FTZ R143, R18, R2 ;  /* 0x00000002128f7220 */ /* 0x000fe20000410000 */
[----:B------:R-:W-:Y:S01]  /*5100*/  ISETP.GT.AND P3, PT, R141, 0x41, P1 ;  /* 0x000000418d00780c */ /* 0x000fe20000f64270 */
[----:B------:R-:W-:Y:S01]  /*5110*/  FFMA.FTZ R2, -R247, R247, 1 ;  /* 0x3f800000f7027423 */ /* 0x000fe200000101f7 */
[----:B------:R-:W-:Y:S01]  /*5120*/  ISETP.GT.AND P2, PT, R141, 0x60, P1 ;  /* 0x000000608d00780c */ /* 0x000fe20000f44270 */
[----:B------:R-:W-:Y:S01]  /*5130*/  FFMA.FTZ R3, -R248, R248, 1 ;  /* 0x3f800000f8037423 */ /* 0x000fe200000101f8 */
[----:B------:R-:W-:Y:S01]  /*5140*/  ISETP.LT.OR P3, PT, R144, 0x42, P3 ;  /* 0x000000429000780c */ /* 0x000fe20001f61670 */
[----:B------:R-:W-:Y:S01]  /*5150*/  FFMA.FTZ R7, R7, c[0x0][0x29c], -R150 ;  /* 0x0000a70007077a23 */ /* 0x000fe20000010896 */
[----:B------:R-:W-:Y:S01]  /*5160*/  MOV R248, R159 ;  /* 0x0000009f00f87202 */ /* 0x000fe20000000f00 */
[----:B------:R-:W-:Y:S01]  /*5170*/  FMUL.FTZ R140, R19, R3 ;  /* 0x00000003138c7220 */ /* 0x000fe20000410000 */
[----:B------:R-:W-:Y:S01]  /*5180*/  F2FP.PACK_AB R18, R238, R243 ;  /* 0x000000f3ee12723e */ /* 0x000fe200000000ff */
[----:B------:R1:W1:Y:S01]  /*5190*/  MUFU.EX2 R159, R21 ;  /* 0x00000015009f7308 */ /* 0x0002620000000800 */
[----:B------:R-:W-:Y:S01]  /*51a0*/  MOV R247, R133 ;  /* 0x0000008500f77202 */ /* 0x000fe20000000f00 */
[--C-:B------:R-:W-:Y:S01]  /*51b0*/  FADD.FTZ R133, R23, -R0.reuse ;  /* 0x8000000017857221 */ /* 0x100fe20000010000 */
[----:B------:R-:W-:Y:S01]  /*51c0*/  MOV R19, R138 ;  /* 0x0000008a00137202 */ /* 0x000fe20000000f00 */
[----:B------:R-:W-:Y:S01]  /*51d0*/  FADD.FTZ R23, R34, -R0 ;  /* 0x8000000022177221 */ /* 0x000fe20000010000 */
[----:B------:R-:W-:Y:S01]  /*51e0*/  F2FP.PACK_AB R32, R32, R142 ;  /* 0x0000008e2020723e */ /* 0x000fe200000000ff */
[--C-:B------:R-:W-:Y:S01]  /*51f0*/  FFMA.FTZ R34, R17, c[0x0][0x29c], -R150.reuse ;  /* 0x0000a70011227a23 */ /* 0x100fe20000010896 */
[----:B------:R-:W-:Y:S01]  /*5200*/  F2FP.PACK_AB R17, R231, R233 ;  /* 0x000000e9e711723e */ /* 0x000fe200000000ff */
[C---:B------:R-:W-:Y:S01]  /*5210*/  FMUL.FTZ R133, R158.reuse, R133 ;  /* 0x000000859e857220 */ /* 0x040fe20000410000 */
[----:B------:R-:W-:Y:S01]  /*5220*/  MOV R238, R20 ;  /* 0x0000001400ee7202 */ /* 0x000fe20000000f00 */
[----:B------:R2:W-:Y:S01]  /*5230*/  MUFU.EX2 R145, R7 ;  /* 0x0000000700917308 */ /* 0x0005e20000000800 */
[----:B------:R-:W-:Y:S02]  /*5240*/  F2FP.PACK_AB R20, R158, R228 ;  /* 0x000000e49e14723e */ /* 0x000fe400000000ff */
[----:B------:R-:W-:Y:S02]  /*5250*/  MOV R231, R19 ;  /* 0x0000001300e77202 */ /* 0x000fe40000000f00 */
[----:B------:R-:W-:Y:S05]  /*5260*/  F2FP.PACK_AB R19, R235, R239 ;  /* 0x000000efeb13723e */ /* 0x000fea00000000ff */
[----:B------:R-:W3:Y:S01]  /*5270*/  MUFU.EX2 R151, R151 ;  /* 0x0000009700977308 */ /* 0x000ee20000000800 */
[----:B-1----:R-:W-:Y:S01]  /*5280*/  MOV R21, R136 ;  /* 0x0000008800157202 */ /* 0x002fe20000000f00 */
[----:B--2---:R-:W-:Y:S01]  /*5290*/  FMUL.FTZ R7, R157, R23 ;  /* 0x000000179d077220 */ /* 0x004fe20000410000 */
[----:B------:R-:W-:Y:S02]  /*52a0*/  F2FP.PACK_AB R23, R156, R157 ;  /* 0x0000009d9c17723e */ /* 0x000fe400000000ff */
[----:B---3--:R-:W-:Y:S05]  /*52b0*/  FSEL R4, R250, -INF , !P3 ;  /* 0xff800000fa047808 */ /* 0x008fea0005800000 */
[--C-:B------:R-:W-:Y:S02]  /*52c0*/  FFMA.FTZ R138, R4, c[0x0][0x29c], -R150.reuse ;  /* 0x0000a700048a7a23 */ /* 0x100fe40000010896 */
[----:B------:R-:W-:Y:S04]  /*52d0*/  FFMA.FTZ R4, -R245, R245, 1 ;  /* 0x3f800000f5047423 */ /* 0x000fe800000101f5 */
[----:B------:R-:W-:Y:S01]  /*52e0*/  MUFU.EX2 R138, R138 ;  /* 0x0000008a008a7308 */ /* 0x000fe20000000800 */
[----:B----4-:R-:W-:Y:S02]  /*52f0*/  FSEL R5, R249, -INF , !P4 ;  /* 0xff800000f9057808 */ /* 0x010fe40006000000 */
[----:B------:R-:W-:Y:S02]  /*5300*/  FSEL R16, R244, -INF , !P0 ;  /* 0xff800000f4107808 */ /* 0x000fe40004000000 */
[----:B------:R-:W-:Y:S01]  /*5310*/  ISETP.GT.AND P0, PT, R141, 0x61, P1 ;  /* 0x000000618d00780c */ /* 0x000fe20000f04270 */
[----:B------:R-:W-:Y:S01]  /*5320*/  FMUL.FTZ R141, R22, R2 ;  /* 0x00000002168d7220 */ /* 0x000fe20000410000 */
[----:B------:R-:W-:Y:S01]  /*5330*/  ISETP.LT.OR P1, PT, R144, 0x61, P2 ;  /* 0x000000619000780c */ /* 0x000fe20001721670 */
[--C-:B------:R-:W-:Y:S01]  /*5340*/  FFMA.FTZ R136, R16, c[0x0][0x29c], -R150.reuse ;  /* 0x0000a70010887a23 */ /* 0x100fe20000010896 */
[----:B------:R-:W-:Y:S01]  /*5350*/  ISETP.LT.OR P0, PT, R144, 0x62, P0 ;  /* 0x000000629000780c */ /* 0x000fe20000701670 */
[----:B------:R-:W-:Y:S01]  /*5360*/  IMAD.MOV.U32 R144, RZ, RZ, R137 ;  /* 0x000000ffff907224 */ /* 0x000fe200078e0089 */
[----:B------:R-:W-:Y:S01]  /*5370*/  MOV R22, R139 ;  /* 0x0000008b00167202 */ /* 0x000fe20000000f00 */
[--C-:B------:R-:W-:Y:S01]  /*5380*/  FFMA.FTZ R137, R5, c[0x0][0x29c], -R150.reuse ;  /* 0x0000a70005897a23 */ /* 0x100fe20000010896 */
[----:B------:R-:W-:Y:S01]  /*5390*/  FSEL R3, R229, -INF , !P1 ;  /* 0xff800000e5037808 */ /* 0x000fe20004800000 */
[----:B------:R-:W-:Y:S01]  /*53a0*/  FFMA.FTZ R5, -R246, R246, 1 ;  /* 0x3f800000f6057423 */ /* 0x000fe200000101f6 */
[----:B------:R1:W2:Y:S01]  /*53b0*/  LDS R2, [R144.X4+0xf300] ;  /* 0x00f3000090027984 */ /* 0x0002a20000004800 */
[----:B------:R-:W-:Y:S02]  /*53c0*/  MOV R243, R22 ;  /* 0x0000001600f37202 */ /* 0x000fe40000000f00 */
[----:B------:R-:W-:Y:S01]  /*53d0*/  F2FP.PACK_AB R22, R230, R232 ;  /* 0x000000e8e616723e */ /* 0x000fe200000000ff */
[--C-:B------:R-:W-:Y:S01]  /*53e0*/  FFMA.FTZ R139, R3, c[0x0][0x29c], -R150.reuse ;  /* 0x0000a700038b7a23 */ /* 0x100fe20000010896 */
[----:B------:R-:W-:Y:S01]  /*53f0*/  MOV R230, R248 ;  /* 0x000000f800e67202 */ /* 0x000fe20000000f00 */
[----:B------:R-:W-:Y:S01]  /*5400*/  FMUL.FTZ R5, R7, R5 ;  /* 0x0000000507057220 */ /* 0x000fe20000410000 */
[----:B------:R-:W-:Y:S01]  /*5410*/  MOV R248, R225 ;  /* 0x000000e100f87202 */ /* 0x000fe20000000f00 */
[----:B------:R-:W-:Y:S01]  /*5420*/  MUFU.EX2 R137, R137 ;  /* 0x0000008900897308 */ /* 0x000fe20000000800 */
[----:B------:R-:W-:Y:S02]  /*5430*/  FSEL R0, R242, -INF , !P0 ;  /* 0xff800000f2007808 */ /* 0x000fe40004000000 */
[----:B------:R-:W-:Y:S02]  /*5440*/  MOV R232, R132 ;  /* 0x0000008400e87202 */ /* 0x000fe40000000f00 */
[----:B------:R-:W-:Y:S01]  /*5450*/  F2FP.PACK_AB R3, R237, R241 ;  /* 0x000000f1ed03723e */ /* 0x000fe200000000ff */
[----:B------:R-:W-:Y:S01]  /*5460*/  FFMA.FTZ R150, R0, c[0x0][0x29c], -R150 ;  /* 0x0000a70000967a23 */ /* 0x000fe20000010896 */
[----:B------:R-:W-:Y:S01]  /*5470*/  MOV R237, R21 ;  /* 0x0000001500ed7202 */ /* 0x000fe20000000f00 */
[----:B------:R-:W-:Y:S01]  /*5480*/  FFMA.FTZ R0, -R251, R251, 1 ;  /* 0x3f800000fb007423 */ /* 0x000fe200000101fb */
[----:B------:R-:W-:Y:S01]  /*5490*/  MOV R233, R144 ;  /* 0x0000009000e97202 */ /* 0x000fe20000000f00 */
[----:B------:R3:W-:Y:S01]  /*54a0*/  MUFU.EX2 R225, R6 ;  /* 0x0000000600e17308 */ /* 0x0007e20000000800 */
[----:B------:R-:W-:Y:S01]  /*54b0*/  IMAD.MOV.U32 R241, RZ, RZ, R247 ;  /* 0x000000fffff17224 */ /* 0x000fe200078e00f7 */
[----:B------:R-:W-:Y:S01]  /*54c0*/  F2FP.PACK_AB R16, R155, R227 ;  /* 0x000000e39b10723e */ /* 0x000fe200000000ff */
[----:B------:R-:W-:Y:S01]  /*54d0*/  FMUL.FTZ R0, R133, R0 ;  /* 0x0000000085007220 */ /* 0x000fe20000410000 */
[----:B------:R-:W-:Y:S02]  /*54e0*/  F2FP.PACK_AB R7, R146, R154 ;  /* 0x0000009a9207723e */ /* 0x000fe400000000ff */
[----:B------:R-:W-:Y:S02]  /*54f0*/  F2FP.PACK_AB R21, R236, R240 ;  /* 0x000000f0ec15723e */ /* 0x000fe400000000ff */
[----:B------:R-:W-:Y:S01]  /*5500*/  F2FP.PACK_AB R133, R0, R141 ;  /* 0x0000008d0085723e */ /* 0x000fe200000000ff */
[----:B------:R-:W-:Y:S01]  /*5510*/  FFMA.FTZ R0, -R232, R232, 1 ;  /* 0x3f800000e8007423 */ /* 0x000fe200000101e8 */
[----:B-1----:R1:W-:Y:S01]  /*5520*/  MUFU.EX2 R144, R34 ;  /* 0x0000002200907308 */ /* 0x0023e20000000800 */
[----:B------:R-:W-:Y:S02]  /*5530*/  MOV R247, R33 ;  /* 0x0000002100f77202 */ /* 0x000fe40000000f00 */
[----:B------:R-:W-:Y:S02]  /*5540*/  F2FP.PACK_AB R33, R153, R234 ;  /* 0x000000ea9921723e */ /* 0x000fe400000000ff */
[----:B------:R-:W-:Y:S05]  /*5550*/  F2FP.PACK_AB R132, R148, R152 ;  /* 0x000000989484723e */ /* 0x000fea00000000ff */
[----:B------:R-:W-:Y:S01]  /*5560*/  MUFU.EX2 R139, R139 ;  /* 0x0000008b008b7308 */ /* 0x000fe20000000800 */
[--C-:B--2---:R-:W-:Y:S02]  /*5570*/  FADD.FTZ R8, R8, -R2.reuse ;  /* 0x8000000208087221 */ /* 0x104fe40000010000 */
[----:B---3--:R-:W-:Y:S01]  /*5580*/  FMUL.FTZ R6, R156, R35 ;  /* 0x000000239c067220 */ /* 0x008fe20000410000 */
[----:B------:R-:W-:Y:S01]  /*5590*/  F2FP.PACK_AB R35, R140, R143 ;  /* 0x0000008f8c23723e */ /* 0x000fe200000000ff */
[----:B------:R-:W-:Y:S02]  /*55a0*/  FMUL.FTZ R8, R227, R8 ;  /* 0x00000008e3087220 */ /* 0x000fe40000410000 */
[--C-:B------:R-:W-:Y:S03]  /*55b0*/  FADD.FTZ R13, R13, -R2.reuse ;  /* 0x800000020d0d7221 */ /* 0x100fe60000010000 */
[----:B------:R2:W3:Y:S01]  /*55c0*/  MUFU.EX2 R143, R136 ;  /* 0x00000088008f7308 */ /* 0x0004e20000000800 */
[----:B------:R-:W-:Y:S02]  /*55d0*/  FMUL.FTZ R142, R8, R0 ;  /* 0x00000000088e7220 */ /* 0x000fe40000410000 */
[----:B------:R-:W-:Y:S02]  /*55e0*/  FMUL.FTZ R13, R146, R13 ;  /* 0x0000000d920d7220 */ /* 0x000fe40000410000 */
[----:B------:R-:W-:Y:S02]  /*55f0*/  FFMA.FTZ R0, -R237, R237, 1 ;  /* 0x3f800000ed007423 */ /* 0x000fe400000101ed */
[----:B------:R-:W-:Y:S02]  /*5600*/  FMUL.FTZ R4, R6, R4 ;  /* 0x0000000406047220 */ /* 0x000fe40000410000 */
[--C-:B------:R-:W-:Y:S01]  /*5610*/  FADD.FTZ R12, R12, -R2.reuse ;  /* 0x800000020c0c7221 */ /* 0x100fe20000010000 */
[----:B------:R-:W4:Y:S01]  /*5620*/  MUFU.EX2 R150, R150 ;  /* 0x0000009600967308 */ /* 0x000f220000000800 */
[--C-:B------:R-:W-:Y:S01]  /*5630*/  FADD.FTZ R28, R28, -R2.reuse ;  /* 0x800000021c1c7221 */ /* 0x100fe20000010000 */
[----:B-1----:R-:W-:Y:S01]  /*5640*/  F2FP.PACK_AB R34, R4, R5 ;  /* 0x000000050422723e */ /* 0x002fe200000000ff */
[----:B------:R-:W-:Y:S02]  /*5650*/  FMUL.FTZ R12, R154, R12 ;  /* 0x0000000c9a0c7220 */ /* 0x000fe40000410000 */
[----:B------:R-:W-:Y:S02]  /*5660*/  FFMA.FTZ R4, -R241, R241, 1 ;  /* 0x3f800000f1047423 */ /* 0x000fe400000101f1 */
[--C-:B------:R-:W-:Y:S02]  /*5670*/  FADD.FTZ R29, R29, -R2.reuse ;  /* 0x800000021d1d7221 */ /* 0x100fe40000010000 */
[----:B------:R-:W-:Y:S01]  /*5680*/  FMUL.FTZ R140, R12, R4 ;  /* 0x000000040c8c7220 */ /* 0x000fe20000410000 */
[----:B------:R-:W-:Y:S01]  /*5690*/  F2FP.PACK_AB R4, R159, R226 ;  /* 0x000000e29f04723e */ /* 0x000fe200000000ff */
[--C-:B------:R-:W-:Y:S02]  /*56a0*/  FADD.FTZ R24, R24, -R2.reuse ;  /* 0x8000000218187221 */ /* 0x100fe40000010000 */
[----:B------:R-:W-:Y:S02]  /*56b0*/  FMUL.FTZ R12, R149, R28 ;  /* 0x0000001c950c7220 */ /* 0x000fe40000410000 */
[----:B--2---:R-:W-:Y:S02]  /*56c0*/  FMUL.FTZ R136, R13, R0 ;  /* 0x000000000d887220 */ /* 0x004fe40000410000 */
[----:B------:R-:W1:Y:S01]  /*56d0*/  LDS R0, [R233.X4+0xf320] ;  /* 0x00f32000e9007984 */ /* 0x000e620000004800 */
[----:B------:R-:W-:Y:S02]  /*56e0*/  FMUL.FTZ R29, R151, R29 ;  /* 0x0000001d971d7220 */ /* 0x000fe40000410000 */
[----:B------:R-:W-:Y:S01]  /*56f0*/  FFMA.FTZ R6, -R84, R84, 1 ;  /* 0x3f80000054067423 */ /* 0x000fe20000010154 */
[----:B------:R-:W-:Y:S01]  /*5700*/  STS [R223+0xf480], R18 ;  /* 0x00f48012df007388 */ /* 0x000fe20000000800 */
[--C-:B------:R-:W-:Y:S02]  /*5710*/  FADD.FTZ R25, R25, -R2.reuse ;  /* 0x8000000219197221 */ /* 0x100fe40000010000 */
[----:B------:R-:W-:Y:S01]  /*5720*/  FADD.FTZ R9, R9, -R2 ;  /* 0x8000000209097221 */ /* 0x000fe20000010000 */
[----:B------:R-:W-:Y:S01]  /*5730*/  STS [R223+0xf880], R17 ;  /* 0x00f88011df007388 */ /* 0x000fe20000000800 */
[----:B------:R-:W-:Y:S02]  /*5740*/  FFMA.FTZ R2, -R252, R252, 1 ;  /* 0x3f800000fc027423 */ /* 0x000fe400000101fc */
[----:B------:R-:W-:Y:S01]  /*5750*/  FMUL.FTZ R12, R12, R6 ;  /* 0x000000060c0c7220 */ /* 0x000fe20000410000 */
[----:B------:R2:W-:Y:S01]  /*5760*/  STS [R224], R3 ;  /* 0x00000003e0007388 */ /* 0x0005e20000000800 */
[----:B------:R-:W-:Y:S02]  /*5770*/  FMUL.FTZ R2, R29, R2 ;  /* 0x000000021d027220 */ /* 0x000fe40000410000 */
[----:B------:R-:W-:Y:S01]  /*5780*/  FMUL.FTZ R9, R155, R9 ;  /* 0x000000099b097220 */ /* 0x000fe20000410000 */
[----:B------:R-:W-:Y:S01]  /*5790*/  STS [R224+0x400], R22 ;  /* 0x00040016e0007388 */ /* 0x000fe20000000800 */
[----:B------:R-:W-:Y:S01]  /*57a0*/  FFMA.FTZ R5, -R230, R230, 1 ;  /* 0x3f800000e6057423 */ /* 0x000fe200000101e6 */
[----:B------:R-:W-:Y:S01]  /*57b0*/  F2FP.PACK_AB R12, R2, R12 ;  /* 0x0000000c020c723e */ /* 0x000fe200000000ff */
[----:B------:R-:W-:Y:S01]  /*57c0*/  FMUL.FTZ R13, R226, R24 ;  /* 0x00000018e20d7220 */ /* 0x000fe20000410000 */
[----:B---3--:R-:W-:Y:S01]  /*57d0*/  F2FP.PACK_AB R2, R143, R144 ;  /* 0x000000908f02723e */ /* 0x008fe200000000ff */
[----:B------:R-:W-:Y:S01]  /*57e0*/  STS [R223+0x10480], R16 ;  /* 0x01048010df007388 */ /* 0x000fe20000000800 */
[----:B------:R-:W-:Y:S01]  /*57f0*/  FMUL.FTZ R141, R9, R5 ;  /* 0x00000005098d7220 */ /* 0x000fe20000410000 */
[----:B------:R-:W-:Y:S01]  /*5800*/  F2FP.PACK_AB R5, R151, R149 ;  /* 0x000000959705723e */ /* 0x000fe200000000ff */
[----:B------:R-:W-:Y:S01]  /*5810*/  FFMA.FTZ R9, -R231, R231, 1 ;  /* 0x3f800000e7097423 */ /* 0x000fe200000101e7 */
[----:B------:R3:W5:Y:S01]  /*5820*/  LDL.LU R84, [R1+0x84] ;  /* 0x0000840001547983 */ /* 0x0007620000300800 */
[----:B------:R-:W-:Y:S01]  /*5830*/  FMUL.FTZ R25, R159, R25 ;  /* 0x000000199f197220 */ /* 0x000fe20000410000 */
[----:B------:R-:W-:Y:S01]  /*5840*/  F2FP.PACK_AB R6, R141, R142 ;  /* 0x0000008e8d06723e */ /* 0x000fe200000000ff */
[----:B------:R-:W-:Y:S01]  /*5850*/  FMUL.FTZ R13, R13, R9 ;  /* 0x000000090d0d7220 */ /* 0x000fe20000410000 */
[----:B------:R-:W-:Y:S01]  /*5860*/  F2FP.PACK_AB R9, R136, R140 ;  /* 0x0000008c8809723e */ /* 0x000fe200000000ff */
[----:B------:R-:W-:Y:S04]  /*5870*/  FFMA.FTZ R8, -R243, R243, 1 ;  /* 0x3f800000f3087423 */ /* 0x000fe800000101f3 */
[----:B------:R-:W-:Y:S01]  /*5880*/  FMUL.FTZ R8, R25, R8 ;  /* 0x0000000819087220 */ /* 0x000fe20000410000 */
[----:B--2---:R-:W-:Y:S04]  /*5890*/  F2FP.PACK_AB R3, R145, R225 ;  /* 0x000000e19103723e */ /* 0x004fe800000000ff */
[----:B------:R-:W-:Y:S01]  /*58a0*/  F2FP.PACK_AB R8, R8, R13 ;  /* 0x0000000d0808723e */ /* 0x000fe200000000ff */
[--C-:B-1----:R-:W-:Y:S01]  /*58b0*/  FADD.FTZ R10, R10, -R0.reuse ;  /* 0x800000000a0a7221 */ /* 0x102fe20000010000 */
        /* <DEDUP_REMOVED lines=20> */
[----:B----4-:R-:W-:Y:S01]  /*5a00*/  FMUL.FTZ R31, R150, R31 ;  /* 0x0000001f961f7220 */ /* 0x010fe20000410000 */
[----:B------:R1:W-:Y:S01]  /*5a10*/  STS [R223+0x12480], R4 ;  /* 0x01248004df007388 */ /* 0x0003e20000000800 */
[----:B--2---:R-:W-:Y:S01]  /*5a20*/  F2FP.PACK_AB R2, R138, R137 ;  /* 0x000000898a02723e */ /* 0x004fe200000000ff */
[----:B---3--:R-:W-:Y:S04]  /*5a30*/  FMUL.FTZ R7, R145, R11 ;  /* 0x0000000b91077220 */ /* 0x008fe80000410000 */
[----:B------:R2:W-:Y:S01]  /*5a40*/  STS [R223+0x12880], R2 ;  /* 0x01288002df007388 */ /* 0x0005e20000000800 */
[----:B------:R-:W-:Y:S03]  /*5a50*/  FMUL.FTZ R7, R7, R3 ;  /* 0x0000000307077220 */ /* 0x000fe60000410000 */
[----:B------:R3:W-:Y:S01]  /*5a60*/  STS [R224+0x3000], R5 ;  /* 0x00300005e0007388 */ /* 0x0007e20000000800 */
[----:B------:R-:W-:Y:S04]  /*5a70*/  FFMA.FTZ R3, -R244, R244, 1 ;  /* 0x3f800000f4037423 */ /* 0x000fe800000101f4 */
[----:B------:R-:W-:Y:S02]  /*5a80*/  FMUL.FTZ R3, R15, R3 ;  /* 0x000000030f037220 */ /* 0x000fe40000410000 */
[----:B-1----:R-:W-:Y:S04]  /*5a90*/  FFMA.FTZ R4, -R248, R248, 1 ;  /* 0x3f800000f8047423 */ /* 0x002fe800000101f8 */
[----:B------:R-:W-:Y:S02]  /*5aa0*/  FMUL.FTZ R4, R14, R4 ;  /* 0x000000040e047220 */ /* 0x000fe40000410000 */
[----:B--2---:R-:W-:Y:S03]  /*5ab0*/  FFMA.FTZ R2, -R238, R238, 1 ;  /* 0x3f800000ee027423 */ /* 0x004fe600000101ee */
[----:B------:R-:W-:Y:S01]  /*5ac0*/  F2FP.PACK_AB R4, R3, R4 ;  /* 0x000000040304723e */ /* 0x000fe200000000ff */
[----:B------:R-:W-:Y:S01]  /*5ad0*/  FMUL.FTZ R10, R10, R2 ;  /* 0x000000020a0a7220 */ /* 0x000fe20000410000 */
[----:B------:R-:W-:Y:S01]  /*5ae0*/  F2FP.PACK_AB R2, R150, R139 ;  /* 0x0000008b9602723e */ /* 0x000fe200000000ff */
[----:B---3--:R-:W-:Y:S02]  /*5af0*/  FFMA.FTZ R5, -R250, R250, 1 ;  /* 0x3f800000fa057423 */ /* 0x008fe400000101fa */
        /* <DEDUP_REMOVED lines=113> */
[----:B------:R-:W3:Y:S01]  /*6210*/  LDL R154, [R1+0x2c] ;  /* 0x00002c00019a7983 */ /* 0x000ee20000100800 */
[----:B------:R-:W-:Y:S03]  /*6220*/  USHF.R.S32.HI UR16, URZ, 0x1f, UR14 ;  /* 0x0000001f3f107899 */ /* 0x000fe6000801140e */
[----:B------:R-:W4:Y:S01]  /*6230*/  LDL.64 R158, [R1+0x48] ;  /* 0x00004800019e7983 */ /* 0x000f220000100a00 */
[----:B------:R-:W-:Y:S01]  /*6240*/  UIMAD UR16, UR16, UR6, URZ ;  /* 0x00000006101072a4 */ /* 0x000fe2000f8e023f */
[----:B------:R-:W-:Y:S01]  /*6250*/  IMAD.U32 R0, RZ, RZ, UR18 ;  /* 0x00000012ff007e24 */ /* 0x000fe2000f8e00ff */
[----:B------:R-:W-:Y:S01]  /*6260*/  USHF.L.U32 UR6, UR14, 0x6, URZ ;  /* 0x000000060e067899 */ /* 0x000fe2000800063f */
[----:B------:R-:W4:Y:S01]  /*6270*/  LDL.64 R156, [R1+0x40] ;  /* 0x00004000019c7983 */ /* 0x000f220000100a00 */
[----:B------:R-:W-:Y:S01]  /*6280*/  UIMAD UR16, UR14, UR7, UR16 ;  /* 0x000000070e1072a4 */ /* 0x000fe2000f8e0210 */
[----:B------:R-:W-:Y:S01]  /*6290*/  IMAD.U32 R4, RZ, RZ, UR18 ;  /* 0x00000012ff047e24 */ /* 0x000fe2000f8e00ff */
[----:B------:R-:W-:Y:S01]  /*62a0*/  UIADD3 UR7, -UR6, UR9, URZ ;  /* 0x0000000906077290 */ /* 0x000fe2000fffe13f */
[----:B------:R-:W4:Y:S01]  /*62b0*/  LDL R153, [R1+0x38] ;  /* 0x0000380001997983 */ /* 0x000f220000100800 */
[----:B------:R-:W-:Y:S01]  /*62c0*/  UIADD3 UR16, UR19, UR16, URZ ;  /* 0x0000001013107290 */ /* 0x000fe2000fffe03f */
[----:B------:R-:W-:Y:S02]  /*62d0*/  IMAD.U32 R7, RZ, RZ, UR6 ;  /* 0x00000006ff077e24 */ /* 0x000fe4000f8e00ff */
[----:B------:R-:W4:Y:S03]  /*62e0*/  LDL R152, [R1+0x28] ;  /* 0x0000280001987983 */ /* 0x000f260000100800 */
[----:B------:R-:W-:Y:S01]  /*62f0*/  IMAD.U32 R8, RZ, RZ, UR16 ;  /* 0x00000010ff087e24 */ /* 0x000fe2000f8e00ff */
[----:B------:R-:W1:Y:S02]  /*6300*/  S2R R242, SR_TID.X ;  /* 0x0000000000f27919 */ /* 0x000e640000002100 */
[----:B-1----:R-:W-:Y:S02]  /*6310*/  SHF.R.S32.HI R229, RZ, 0x1f, R242 ;  /* 0x0000001fffe57819 */ /* 0x002fe400000114f2 */
[----:B------:R-:W-:Y:S02]  /*6320*/  ISETP.GT.AND P5, PT, R242, 0xf, PT ;  /* 0x0000000ff200780c */ /* 0x000fe40003fa4270 */
[----:B------:R-:W-:Y:S04]  /*6330*/  LEA.HI R229, R229, R242, RZ, 0x2 ;  /* 0x000000f2e5e57211 */ /* 0x000fe800078f10ff */
[----:B------:R-:W-:Y:S02]  /*6340*/  SHF.R.S32.HI R229, RZ, 0x2, R229 ;  /* 0x00000002ffe57819 */ /* 0x000fe400000114e5 */
[----:B--2---:R-:W-:Y:S02]  /*6350*/  LEA R0, P0, R0, R226, 0x6 ;  /* 0x000000e200007211 */ /* 0x004fe400078030ff */
[C---:B---3--:R-:W-:Y:S02]  /*6360*/  LOP3.LUT P1, RZ, R154.reuse, 0x1, RZ, 0xc0, !PT ;  /* 0x000000019aff7812 */ /* 0x048fe4000782c0ff */
[----:B------:R-:W-:Y:S02]  /*6370*/  LOP3.LUT P2, RZ, R154, 0x4, RZ, 0xc0, !PT ;  /* 0x000000049aff7812 */ /* 0x000fe4000784c0ff */
[----:B----4-:R-:W-:Y:S02]  /*6380*/  IADD3 R5, P3, R158, UR6, RZ ;  /* 0x000000069e057c10 */ /* 0x010fe4000ff7e0ff */
[----:B------:R-:W-:Y:S02]  /*6390*/  ISETP.GE.OR P4, PT, R229, UR7, !P1 ;  /* 0x00000007e5007c0c */ /* 0x000fe4000cf86670 */
[----:B------:R-:W-:Y:S02]  /*63a0*/  LEA.HI.X R8, R4, R157, R8, 0x6, P0 ;  /* 0x0000009d04087211 */ /* 0x000fe400000f3408 */
[----:B------:R-:W-:Y:S02]  /*63b0*/  LOP3.LUT P0, RZ, R154, 0x2, RZ, 0xc0, !PT ;  /* 0x000000029aff7812 */ /* 0x000fe4000780c0ff */
[C---:B------:R-:W-:Y:S02]  /*63c0*/  LEA R4, P1, R0.reuse, c[0x0][0x1f0], 0x1 ;  /* 0x00007c0000047a11 */ /* 0x040fe400078208ff */
[----:B------:R-:W-:Y:S02]  /*63d0*/  LEA.HI.X.SX32 R7, R7, R153, 0x1, P3 ;  /* 0x0000009907077211 */ /* 0x000fe400018f0eff */
[----:B------:R-:W-:Y:S02]  /*63e0*/  ISETP.GE.OR P3, PT, R229, UR7, !P0 ;  /* 0x00000007e5007c0c */ /* 0x000fe4000c766670 */
[----:B------:R-:W-:Y:S02]  /*63f0*/  LEA R6, P0, R5, c[0x0][0x280], 0x2 ;  /* 0x0000a00005067a11 */ /* 0x000fe400078010ff */
[----:B------:R-:W-:Y:S02]  /*6400*/  ISETP.GE.OR P2, PT, R229, UR7, !P2 ;  /* 0x00000007e5007c0c */ /* 0x000fe4000d746670 */
[----:B------:R-:W-:Y:S02]  /*6410*/  LEA.HI.X R7, R5, c[0x0][0x284], R7, 0x2, P0 ;  /* 0x0000a10005077a11 */ /* 0x000fe400000f1407 */
[----:B------:R-:W-:Y:S01]  /*6420*/  LEA.HI.X R5, R0, c[0x0][0x1f4], R8, 0x1, P1 ;  /* 0x00007d0000057a11 */ /* 0x000fe200008f0c08 */
        /* <DEDUP_REMOVED lines=8> */
.L_x_306:
        /* <DEDUP_REMOVED lines=13> */
[----:B------:R-:W-:Y:S01]  /*6580*/  LDSM.16.MT88.2 R136, [R208+0x2800] ;  /* 0x00280000d088783b */ /* 0x000fe20000004100 */
[----:B------:R-:W-:Y:S03]  /*6590*/  USEL UR15, UR6, URZ, !UP1 ;  /* 0x0000003f060f7287 */ /* 0x000fe6000c800000 */
[----:B------:R-:W-:Y:S03]  /*65a0*/  LDSM.16.MT88.2 R138, [R208+0x4800] ;  /* 0x00480000d08a783b */ /* 0x000fe60000004100 */
[C---:B------:R-:W-:Y:S01]  /*65b0*/  HMMA.16816.F32 R16, R20.reuse, R28, RZ ;  /* 0x0000001c1410723c */ /* 0x040fe200000018ff */
[----:B------:R-:W-:Y:S04]  /*65c0*/  LDSM.16.MT88.2 R142, [R208+0x2c00] ;  /* 0x002c0000d08e783b */ /* 0x000fe80000004100 */
[----:B------:R-:W-:Y:S03]  /*65d0*/  LDSM.16.MT88.2 R152, [R208+0x3800] ;  /* 0x00380000d098783b */ /* 0x000fe60000004100 */
[-C--:B------:R-:W-:Y:S01]  /*65e0*/  HMMA.16816.F32 R20, R20, R30.reuse, RZ ;  /* 0x0000001e1414723c */ /* 0x080fe200000018ff */
[----:B------:R-:W0:Y:S07]  /*65f0*/  LDGDEPBAR ;  /* 0x00000000000079af */ /* 0x000e2e0000000000 */
[----:B------:R-:W-:Y:S01]  /*6600*/  HMMA.16816.F32 R24, R24, R30, RZ ;  /* 0x0000001e1818723c */ /* 0x000fe200000018ff */
[----:B------:R-:W4:Y:S07]  /*6610*/  LDSM.16.M88.4 R28, [R215+0x1000] ;  /* 0x00100000d71c783b */ /* 0x000f2e0000000200 */
[-C--:B------:R-:W-:Y:S08]  /*6620*/  HMMA.16816.F32 R4, R32, R140.reuse, R4 ;  /* 0x0000008c2004723c */ /* 0x080ff00000001804 */
[C---:B------:R-:W-:Y:S01]  /*6630*/  HMMA.16816.F32 R8, R144.reuse, R140, R8 ;  /* 0x0000008c9008723c */ /* 0x040fe20000001808 */
[----:B------:R-:W-:Y:S07]  /*6640*/  LDSM.16.MT88.2 R140, [R208+0xc00] ;  /* 0x000c0000d08c783b */ /* 0x000fee0000004100 */
[-C--:B------:R-:W-:Y:S08]  /*6650*/  HMMA.16816.F32 R12, R144, R148.reuse, R12 ;  /* 0x00000094900c723c */ /* 0x080ff0000000180c */
[C---:B------:R-:W-:Y:S08]  /*6660*/  HMMA.16816.F32 R16, R32.reuse, R148, R16 ;  /* 0x000000942010723c */ /* 0x040ff00000001810 */
[-C--:B------:R-:W-:Y:S01]  /*6670*/  HMMA.16816.F32 R20, R32, R150.reuse, R20 ;  /* 0x000000962014723c */ /* 0x080fe20000001814 */
[----:B------:R-:W4:Y:S07]  /*6680*/  LDSM.16.M88.4 R32, [R219] ;  /* 0x00000000db20783b */ /* 0x000f2e0000000200 */
[----:B------:R-:W-:Y:S01]  /*6690*/  HMMA.16816.F32 R24, R144, R150, R24 ;  /* 0x000000969018723c */ /* 0x000fe20000001818 */
[----:B------:R-:W4:Y:S04]  /*66a0*/  LDSM.16.M88.4 R144, [R219+0x1000] ;  /* 0x00100000db90783b */ /* 0x000f280000000200 */
[----:B------:R-:W-:Y:S03]  /*66b0*/  LDSM.16.M88.4 R148, [R214+0x3000] ;  /* 0x00300000d694783b */ /* 0x000fe60000000200 */
[-C--:B-1----:R-:W-:Y:S08]  /*66c0*/  HMMA.16816.F32 R4, R132, R2.reuse, R4 ;  /* 0x000000028404723c */ /* 0x082ff00000001804 */
[C---:B----4-:R-:W-:Y:S01]  /*66d0*/  HMMA.16816.F32 R8, R28.reuse, R2, R8 ;  /* 0x000000021c08723c */ /* 0x050fe20000001808 */
[----:B------:R-:W1:Y:S07]  /*66e0*/  LDSM.16.MT88.2 R2, [R208+0x4c00] ;  /* 0x004c0000d002783b */ /* 0x000e6e0000004100 */
[-C--:B------:R-:W-:Y:S08]  /*66f0*/  HMMA.16816.F32 R12, R28, R136.reuse, R12 ;  /* 0x000000881c0c723c */ /* 0x080ff0000000180c */
[C---:B------:R-:W-:Y:S01]  /*6700*/  HMMA.16816.F32 R16, R132.reuse, R136, R16 ;  /* 0x000000888410723c */ /* 0x040fe20000001810 */
[----:B------:R-:W-:Y:S07]  /*6710*/  LDSM.16.MT88.2 R136, [R208+0x1000] ;  /* 0x00100000d088783b */ /* 0x000fee0000004100 */
[-C--:B------:R-:W-:Y:S01]  /*6720*/  HMMA.16816.F32 R20, R132, R138.reuse, R20 ;  /* 0x0000008a8414723c */ /* 0x080fe20000001814 */
[----:B------:R-:W4:Y:S07]  /*6730*/  LDSM.16.M88.4 R132, [R214+0x2000] ;  /* 0x00200000d684783b */ /* 0x000f2e0000000200 */
        /* <DEDUP_REMOVED lines=8> */
[----:B------:R-:W-:Y:S07]  /*67c0*/  LDSM.16.M88.4 R140, [R216+0x3000] ;  /* 0x00300000d88c783b */ /* 0x000fee0000000200 */
[-C--:B-1----:R-:W-:Y:S01]  /*67d0*/  HMMA.16816.F32 R20, R32, R2.reuse, R20 ;  /* 0x000000022014723c */ /* 0x082fe20000001814 */
[----:B------:R-:W-:Y:S07]  /*67e0*/  LDSM.16.M88.4 R32, [R216+0x2000] ;  /* 0x00200000d820783b */ /* 0x000fee0000000200 */
[----:B------:R-:W-:Y:S01]  /*67f0*/  HMMA.16816.F32 R24, R144, R2, R24 ;  /* 0x000000029018723c */ /* 0x000fe20000001818 */
[----:B------:R-:W1:Y:S04]  /*6800*/  LDSM.16.MT88.2 R2, [R208+0x1400] ;  /* 0x00140000d002783b */ /* 0x000e680000004100 */
[----:B------:R-:W-:Y:S03]  /*6810*/  LDSM.16.M88.4 R144, [R215+0x3000] ;  /* 0x00300000d790783b */ /* 0x000fe60000000200 */
[-C--:B----4-:R-:W-:Y:S08]  /*6820*/  HMMA.16816.F32 R4, R132, R136.reuse, R4 ;  /* 0x000000888404723c */ /* 0x090ff00000001804 */
[C---:B------:R-:W-:Y:S01]  /*6830*/  HMMA.16816.F32 R8, R148.reuse, R136, R8 ;  /* 0x000000889408723c */ /* 0x040fe20000001808 */
[----:B------:R-:W4:Y:S07]  /*6840*/  LDSM.16.MT88.2 R136, [R208+0x5400] ;  /* 0x00540000d088783b */ /* 0x000f2e0000004100 */
[-C--:B------:R-:W-:Y:S08]  /*6850*/  HMMA.16816.F32 R12, R148, R28.reuse, R12 ;  /* 0x0000001c940c723c */ /* 0x080ff0000000180c */
[C---:B------:R-:W-:Y:S01]  /*6860*/  HMMA.16816.F32 R16, R132.reuse, R28, R16 ;  /* 0x0000001c8410723c */ /* 0x040fe20000001810 */
[----:B------:R-:W-:Y:S07]  /*6870*/  LDSM.16.MT88.2 R28, [R208+0x1800] ;  /* 0x00180000d01c783b */ /* 0x000fee0000004100 */
[-C--:B------:R-:W-:Y:S01]  /*6880*/  HMMA.16816.F32 R20, R132, R30.reuse, R20 ;  /* 0x0000001e8414723c */ /* 0x080fe20000001814 */
[----:B------:R-:W4:Y:S07]  /*6890*/  LDSM.16.M88.4 R132, [R215+0x2000] ;  /* 0x00200000d784783b */ /* 0x000f2e0000000200 */
[----:B------:R-:W-:Y:S01]  /*68a0*/  HMMA.16816.F32 R24, R148, R30, R24 ;  /* 0x0000001e9418723c */ /* 0x000fe20000001818 */
[----:B------:R-:W-:Y:S04]  /*68b0*/  LDSM.16.MT88.2 R30, [R208+0x1c00] ;  /* 0x001c0000d01e783b */ /* 0x000fe80000004100 */
[----:B------:R-:W-:Y:S03]  /*68c0*/  LDSM.16.M88.4 R148, [R218+0x3000] ;  /* 0x00300000da94783b */ /* 0x000fe60000000200 */
[-C--:B-1----:R-:W-:Y:S08]  /*68d0*/  HMMA.16816.F32 R4, R32, R2.reuse, R4 ;  /* 0x000000022004723c */ /* 0x082ff00000001804 */
[C---:B------:R-:W-:Y:S01]  /*68e0*/  HMMA.16816.F32 R8, R140.reuse, R2, R8 ;  /* 0x000000028c08723c */ /* 0x040fe20000001808 */
[----:B------:R-:W1:Y:S07]  /*68f0*/  LDSM.16.MT88.2 R2, [R208+0x5800] ;  /* 0x00580000d002783b */ /* 0x000e6e0000004100 */
[-C--:B------:R-:W-:Y:S08]  /*6900*/  HMMA.16816.F32 R12, R140, R138.reuse, R12 ;  /* 0x0000008a8c0c723c */ /* 0x080ff0000000180c */
[C---:B------:R-:W-:Y:S01]  /*6910*/  HMMA.16816.F32 R16, R32.reuse, R138, R16 ;  /* 0x0000008a2010723c */ /* 0x040fe20000001810 */
[----:B------:R-:W-:Y:S07]  /*6920*/  LDSM.16.MT88.2 R138, [R208+0x3c00] ;  /* 0x003c0000d08a783b */ /* 0x000fee0000004100 */
[-C--:B----4-:R-:W-:Y:S01]  /*6930*/  HMMA.16816.F32 R20, R32, R136.reuse, R20 ;  /* 0x000000882014723c */ /* 0x090fe20000001814 */
[----:B------:R-:W4:Y:S07]  /*6940*/  LDSM.16.M88.4 R32, [R218+0x2000] ;  /* 0x00200000da20783b */ /* 0x000f2e0000000200 */
[----:B------:R-:W-:Y:S08]  /*6950*/  HMMA.16816.F32 R24, R140, R136, R24 ;  /* 0x000000888c18723c */ /* 0x000ff00000001818 */
[-C--:B------:R-:W-:Y:S08]  /*6960*/  HMMA.16816.F32 R4, R132, R28.reuse, R4 ;  /* 0x0000001c8404723c */ /* 0x080ff00000001804 */
[C---:B------:R-:W-:Y:S01]  /*6970*/  HMMA.16816.F32 R8, R144.reuse, R28, R8 ;  /* 0x0000001c9008723c */ /* 0x040fe20000001808 */
[----:B------:R-:W3:Y:S03]  /*6980*/  LDSM.16.MT88.2 R28, [R208+0x5c00] ;  /* 0x005c0000d01c783b */ /* 0x000ee60000004100 */
[----:B--2---:R-:W-:Y:S04]  /*6990*/  IADD3 R0, P0, R156, UR11, RZ ;  /* 0x0000000b9c007c10 */ /* 0x004fe8000ff1e0ff */
[-C--:B------:R-:W-:Y:S08]  /*69a0*/  HMMA.16816.F32 R12, R144, R152.reuse, R12 ;  /* 0x00000098900c723c */ /* 0x080ff0000000180c */
[C---:B------:R-:W-:Y:S08]  /*69b0*/  HMMA.16816.F32 R16, R132.reuse, R152, R16 ;  /* 0x000000988410723c */ /* 0x040ff00000001810 */
[-C--:B-1----:R-:W-:Y:S08]  /*69c0*/  HMMA.16816.F32 R20, R132, R2.reuse, R20 ;  /* 0x000000028414723c */ /* 0x082ff00000001814 */
[----:B------:R-:W-:Y:S07]  /*69d0*/  HMMA.16816.F32 R24, R144, R2, R24 ;  /* 0x000000029018723c */ /* 0x000fee0000001818 */
[----:B------:R-:W-:Y:S01]  /*69e0*/  IMAD.U32 R3, RZ, RZ, UR11 ;  /* 0x0000000bff037e24 */ /* 0x000fe2000f8e00ff */
[-C--:B----4-:R-:W-:Y:S01]  /*69f0*/  HMMA.16816.F32 R4, R32, R30.reuse, R4 ;  /* 0x0000001e2004723c */ /* 0x090fe20000001804 */
[----:B------:R-:W-:Y:S04]  /*6a00*/  UMOV UR11, UR14 ;  /* 0x0000000e000b7c82 */ /* 0x000fe80008000000 */
[----:B---3--:R-:W-:Y:S02]  /*6a10*/  LEA.HI.X.SX32 R3, R3, R154, 0x1, P0 ;  /* 0x0000009a03037211 */ /* 0x008fe400000f0eff */
[C---:B------:R-:W-:Y:S01]  /*6a20*/  LEA R2, P0, R0.reuse, c[0x0][0x220], 0x2 ;  /* 0x0000880000027a11 */ /* 0x040fe200078010ff */
[C---:B------:R-:W-:Y:S04]  /*6a30*/  HMMA.16816.F32 R8, R148.reuse, R30, R8 ;  /* 0x0000001e9408723c */ /* 0x040fe80000001808 */
[----:B------:R-:W-:Y:S01]  /*6a40*/  LEA.HI.X R3, R0, c[0x0][0x224], R3, 0x2, P0 ;  /* 0x0000890000037a11 */ /* 0x000fe200000f1403 */
[----:B------:R-:W-:Y:S01]  /*6a50*/  IMAD.U32 R0, RZ, RZ, UR4 ;  /* 0x00000004ff007e24 */ /* 0x000fe2000f8e00ff */
[----:B------:R-:W-:Y:S01]  /*6a60*/  PLOP3.LUT P0, PT, PT, PT, UP0, 0x80, 0x0 ;  /* 0x000000000000781c */ /* 0x000fe20003f0f008 */
[----:B------:R-:W-:Y:S01]  /*6a70*/  USEL UR4, UR7, URZ, !UP2 ;  /* 0x0000003f07047287 */ /* 0x000fe2000d000000 */
[-C--:B------:R-:W-:Y:S04]  /*6a80*/  HMMA.16816.F32 R12, R148, R138.reuse, R12 ;  /* 0x0000008a940c723c */ /* 0x080fe8000000180c */
[----:B------:R-:W-:Y:S03]  /*6a90*/  IMAD R0, R0, 0x1800, R220 ;  /* 0x0000180000007824 */ /* 0x000fe600078e02dc */
[----:B------:R-:W-:Y:S01]  /*6aa0*/  RED.E.ADD.F32.FTZ.RN.STRONG.GPU [R2.64], R4 ;  /* 0x000000040200798e */ /* 0x000fe2000c10e78c */
[C---:B------:R-:W-:Y:S03]  /*6ab0*/  HMMA.16816.F32 R16, R32.reuse, R138, R16 ;  /* 0x0000008a2010723c */ /* 0x040fe60000001810 */
[----:B------:R-:W-:Y:S01]  /*6ac0*/  RED.E.ADD.F32.FTZ.RN.STRONG.GPU [R2.64+0x400], R5 ;  /* 0x000400050200798e */ /* 0x000fe2000c10e78c */
[----:B------:R-:W-:Y:S03]  /*6ad0*/  IMAD.SHL.U32 R0, R0, 0x2, RZ ;  /* 0x0000000200007824 */ /* 0x000fe600078e00ff */
[----:B------:R-:W-:Y:S01]  /*6ae0*/  RED.E.ADD.F32.FTZ.RN.STRONG.GPU [R2.64+0x800], R6 ;  /* 0x000800060200798e */ /* 0x000fe2000c10e78c */
[-C--:B------:R-:W-:Y:S03]  /*6af0*/  HMMA.16816.F32 R20, R32, R28.reuse, R20 ;  /* 0x0000001c2014723c */ /* 0x080fe60000001814 */
        /* <DEDUP_REMOVED lines=20> */
[----:B------:R-:W-:Y:S04]  /*6c40*/  LDSM.16.MT88.4 R132, [R0+0x7480] ;  /* 0x007480000084783b */ /* 0x000fe80000004200 */
[----:B------:R-:W-:Y:S01]  /*6c50*/  LDSM.16.MT88.4 R136, [R209+0x16c80] ;  /* 0x016c8000d188783b */ /* 0x000fe20000004200 */
[-C--:B-1---5:R-:W-:Y:S03]  /*6c60*/  HMMA.16816.F32 R84, R4, R8.reuse, R84 ;  /* 0x000000080454723c */ /* 0x0a2fe60000001854 */
[----:B------:R-:W-:Y:S04]  /*6c70*/  RED.E.ADD.F32.FTZ.RN.STRONG.GPU [R2.64+0x4000], R20 ;  /* 0x004000140200798e */ /* 0x000fe8000c10e78c */
[----:B------:R-:W-:Y:S04]  /*6c80*/  RED.E.ADD.F32.FTZ.RN.STRONG.GPU [R2.64+0x4400], R21 ;  /* 0x004400150200798e */ /* 0x000fe8000c10e78c */
[----:B------:R-:W-:Y:S04]  /*6c90*/  RED.E.ADD.F32.FTZ.RN.STRONG.GPU [R2.64+0x4800], R22 ;  /* 0x004800160200798e */ /* 0x000fe8000c10e78c */
[----:B------:R-:W-:Y:S01]  /*6ca0*/  RED.E.ADD.F32.FTZ.RN.STRONG.GPU [R2.64+0x4c00], R23 ;  /* 0x004c00170200798e */ /* 0x000fe2000c10e78c */
[C---:B--2---:R-:W-:Y:S03]  /*6cb0*/  HMMA.16816.F32 R88, R12.reuse, R8, R88 ;  /* 0x000000080c58723c */ /* 0x044fe60000001858 */
[----:B------:R-:W1:Y:S04]  /*6cc0*/  LDSM.16.MT88.4 R20, [R0+0x8080] ;  /* 0x008080000014783b */ /* 0x000e680000004200 */
[----:B------:R-:W-:Y:S01]  /*6cd0*/  RED.E.ADD.F32.FTZ.RN.STRONG.GPU [R2.64+0x5000], R24 ;  /* 0x005000180200798e */ /* 0x000fe2000c10e78c */
[-C--:B------:R-:W-:Y:S03]  /*6ce0*/  HMMA.16816.F32 R92, R12, R10.reuse, R92 ;  /* 0x0000000a0c5c723c */ /* 0x080fe6000000185c */
[----:B------:R-:W-:Y:S04]  /*6cf0*/  RED.E.ADD.F32.FTZ.RN.STRONG.GPU [R2.64+0x5400], R25 ;  /* 0x005400190200798e */ /* 0x000fe8000c10e78c */
[----:B------:R-:W-:Y:S01]  /*6d00*/  RED.E.ADD.F32.FTZ.RN.STRONG.GPU [R2.64+0x5800], R26 ;  /* 0x0058001a0200798e */ /* 0x000fe2000c10e78c */
[C---:B------:R-:W-:Y:S03]  /*6d10*/  HMMA.16816.F32 R96, R4.reuse, R10, R96 ;  /* 0x0000000a0460723c */ /* 0x040fe60000001860 */
[----:B------:R-:W-:Y:S04]  /*6d20*/  LDSM.16.MT88.4 R8, [R0+0x8480] ;  /* 0x008480000008783b */ /* 0x000fe80000004200 */
[----:B------:R-:W-:Y:S01]  /*6d30*/  RED.E.ADD.F32.FTZ.RN.STRONG.GPU [R2.64+0x5c00], R27 ;  /* 0x005c001b0200798e */ /* 0x000fe2000c10e78c */
[-C--:B---3--:R-:W-:Y:S03]  /*6d40*/  HMMA.16816.F32 R100, R4, R16.reuse, R100 ;  /* 0x000000100464723c */ /* 0x088fe60000001864 */
[----:B------:R-:W2:Y:S05]  /*6d50*/  LDSM.16.MT88.4 R24, [R0+0x6480] ;  /* 0x006480000018783b */ /* 0x000eaa0000004200 */
        /* <DEDUP_REMOVED lines=21> */
[-C--:B------:R-:W-:Y:S08]  /*6eb0*/  HMMA.16816.F32 R116, R28, R8.reuse, R116 ;  /* 0x000000081c74723c */ /* 0x080ff00000001874 */
        /* <DEDUP_REMOVED lines=80> */
.L_x_288:
[----:B------:R-:W-:Y:S05]  /*73c0*/  @P0 BRA `(.L_x_308) ;  /* 0x0000119000000947 */ /* 0x000fea0003800000 */
[----:B------:R-:W2:Y:S01]  /*73d0*/  LDL R85, [R1+0x80] ;  /* 0x0000800001557983 */ /* 0x000ea20000100800 */
[----:B------:R-:W-:Y:S02]  /*73e0*/  F2FP.PACK_AB R36, R37, R36 ;  /* 0x000000242524723e */ /* 0x000fe400000000ff */
[----:B------:R-:W-:Y:S01]  /*73f0*/  F2FP.PACK_AB R38, R39, R38 ;  /* 0x000000262726723e */ /* 0x000fe200000000ff */
[----:B------:R-:W1:Y:S01]  /*7400*/  S2R R31, SR_TID.X ;  /* 0x00000000001f7919 */ /* 0x000e620000002100 */
        /* <DEDUP_REMOVED lines=12> */
[----:B-1----:R-:W-:-:S02]  /*74d0*/  SHF.R.S32.HI R30, RZ, 0x1f, R31 ;  /* 0x0000001fff1e7819 */ /* 0x002fc4000001141f */
[----:B------:R-:W-:Y:S02]  /*74e0*/  F2FP.PACK_AB R60, R61, R60 ;  /* 0x0000003c3d3c723e */ /* 0x000fe400000000ff */
[CC--:B------:R-:W-:Y:S02]  /*74f0*/  LEA.HI R3, R30.reuse, R31.reuse, RZ, 0x2 ;  /* 0x0000001f1e037211 */ /* 0x0c0fe400078f10ff */
        /* <DEDUP_REMOVED lines=74> */
[----:B------:R-:W-:Y:S03]  /*79a0*/  STS [R0+0x8080], R52 ;  /* 0x0080803400007388 */ /* 0x000fe60000000800 */
[----:B------:R-:W-:Y:S01]  /*79b0*/  ISETP.NE.AND.EX P1, PT, RZ, c[0x0][0x35c], PT, P0 ;  /* 0x0000d700ff007a0c */ /* 0x000fe20003f25300 */
[----:B------:R-:W-:Y:S01]  /*79c0*/  STS [R0+0x8280], R54 ;  /* 0x0082803600007388 */ /* 0x000fe20000000800 */
[----:B------:R-:W-:-:S03]  /*79d0*/  ISETP.NE.U32.AND P0, PT, RZ, c[0x0][0x360], PT ;  /* 0x0000d800ff007a0c */ /* 0x000fc60003f05070 */
        /* <DEDUP_REMOVED lines=54> */
.L_x_309:
[----:B-1----:R-:W-:Y:S01]  /*7d40*/  LEA.HI R0, R30, R31, RZ, 0x3 ;  /* 0x0000001f1e007211 */ /* 0x002fe200078f18ff */
[----:B------:R-:W-:Y:S01]  /*7d50*/  IMAD.SHL.U32 R2, R29, 0x8, RZ ;  /* 0x000000081d027824 */ /* 0x000fe200078e00ff */
[----:B------:R-:W-:Y:S01]  /*7d60*/  LEA.HI R3, R28, R28, RZ, 0x1 ;  /* 0x0000001c1c037211 */ /* 0x000fe200078f08ff */
[----:B------:R-:W1:Y:S01]  /*7d70*/  S2R R31, SR_CTAID.Y ;  /* 0x00000000001f7919 */ /* 0x000e620000002600 */
[----:B-----5:R-:W-:Y:S01]  /*7d80*/  IADD3 R10, R10, -UR10, RZ ;  /* 0x8000000a0a0a7c10 */ /* 0x020fe2000fffe0ff */
[----:B------:R-:W-:Y:S01]  /*7d90*/  IMAD.SHL.U32 R0, R0, 0x8, RZ ;  /* 0x0000000800007824 */ /* 0x000fe200078e00ff */
[----:B------:R-:W-:Y:S01]  /*7da0*/  LOP3.LUT R3, R3, 0x3fffffe, RZ, 0xc0, !PT ;  /* 0x03fffffe03037812 */ /* 0x000fe200078ec0ff */
[----:B------:R-:W-:Y:S01]  /*7db0*/  BSSY B0, `(.L_x_310) ;  /* 0x0000038000007945 */ /* 0x000fe20003800000 */
[----:B------:R-:W-:-:S02]  /*7dc0*/  IMNMX R15, R10, 0x80, PT ;  /* 0x000000800a0f7817 */ /* 0x000fc40003800200 */
[----:B------:R-:W-:Y:S01]  /*7dd0*/  LOP3.LUT R0, R0, 0xc0, RZ, 0xc0, !PT ;  /* 0x000000c000007812 */ /* 0x000fe200078ec0ff */
[----:B------:R-:W-:Y:S01]  /*7de0*/  IMAD.IADD R3, R28, 0x1, -R3 ;  /* 0x000000011c037824 */ /* 0x000fe200078e0a03 */
[----:B------:R-:W-:Y:S02]  /*7df0*/  SHF.R.S32.HI R8, RZ, 0x1f, R85 ;  /* 0x0000001fff087819 */ /* 0x000fe40000011455 */
[----:B------:R-:W-:Y:S01]  /*7e00*/  LOP3.LUT R6, R0, 0x18, R2, 0xf8, !PT ;  /* 0x0000001800067812 */ /* 0x000fe200078ef802 */
[----:B------:R-:W-:Y:S01]  /*7e10*/  IMAD R3, R27, 0x8, R3 ;  /* 0x000000081b037824 */ /* 0x000fe200078e0203 */
[----:B------:R-:W-:Y:S02]  /*7e20*/  SHF.R.U32.HI R0, RZ, 0x3, R0 ;  /* 0x00000003ff007819 */ /* 0x000fe40000011600 */
[----:B------:R-:W-:Y:S02]  /*7e30*/  ISETP.GE.AND P5, PT, R28, R15, PT ;  /* 0x0000000f1c00720c */ /* 0x000fe40003fa6270 */
[----:B------:R-:W-:-:S02]  /*7e40*/  LOP3.LUT R0, R6, R0, RZ, 0x3c, !PT ;  /* 0x0000000006007212 */ /* 0x000fc400078e3cff */
[----:B------:R-:W-:Y:S02]  /*7e50*/  SEL R30, R8, RZ, !P1 ;  /* 0x000000ff081e7207 */ /* 0x000fe40004800000 */
[----:B------:R-:W-:Y:S01]  /*7e60*/  IADD3 R4, P0, R28, R4, RZ ;  /* 0x000000041c047210 */ /* 0x000fe20007f1e0ff */
[----:B------:R-:W-:Y:S01]  /*7e70*/  IMAD.U32 R0, R3, 0x20, R0 ;  /* 0x0000002003007824 */ /* 0x000fe200078e0000 */
[--C-:B------:R-:W-:Y:S01]  /*7e80*/  SHF.R.S32.HI R3, RZ, 0x1f, R2.reuse ;  /* 0x0000001fff037819 */ /* 0x100fe20000011402 */
[----:B------:R-:W-:Y:S01]  /*7e90*/  IMAD R8, R30, c[0x0][0x340], RZ ;  /* 0x0000d0001e087a24 */ /* 0x000fe200078e02ff */
[----:B-1----:R-:W-:Y:S01]  /*7ea0*/  SHF.R.S32.HI R68, RZ, 0x1f, R31 ;  /* 0x0000001fff447819 */ /* 0x002fe2000001141f */
[----:B------:R-:W-:Y:S01]  /*7eb0*/  IMAD.SHL.U32 R0, R0, 0x2, RZ ;  /* 0x0000000200007824 */ /* 0x000fe200078e00ff */
[----:B------:R-:W-:Y:S01]  /*7ec0*/  SEL R14, R85, RZ, !P1 ;  /* 0x000000ff550e7207 */ /* 0x000fe20004800000 */
[----:B------:R-:W-:Y:S01]  /*7ed0*/  IMAD.WIDE.U32 R6, R31, c[0x0][0x338], R2 ;  /* 0x0000ce001f067a25 */ /* 0x000fe200078e0002 */
[----:B------:R-:W-:-:S02]  /*7ee0*/  LEA.HI.X.SX32 R5, R28, R5, 0x1, P0 ;  /* 0x000000051c057211 */ /* 0x000fc400000f0eff */
[----:B------:R1:W2:Y:S01]  /*7ef0*/  LDS.128 R40, [R0+0x7080] ;  /* 0x0070800000287984 */ /* 0x0002a20000000c00 */
[----:B------:R-:W-:Y:S01]  /*7f00*/  IMAD R9, R68, c[0x0][0x338], RZ ;  /* 0x0000ce0044097a24 */ /* 0x000fe200078e02ff */
[----:B------:R-:W-:Y:S01]  /*7f10*/  IADD3 R29, R2, 0x20, RZ ;  /* 0x00000020021d7810 */ /* 0x000fe20007ffe0ff */
[----:B------:R-:W-:Y:S01]  /*7f20*/  IMAD R8, R14, c[0x0][0x344], R8 ;  /* 0x0000d1000e087a24 */ /* 0x000fe200078e0208 */
[----:B------:R1:W3:Y:S01]  /*7f30*/  LDS.128 R36, [R0+0x9080] ;  /* 0x0090800000247984 */ /* 0x0002e20000000c00 */
[----:B------:R-:W-:-:S03]  /*7f40*/  IMAD R9, R31, c[0x0][0x33c], R9 ;  /* 0x0000cf001f097a24 */ /* 0x000fc600078e0209 */
[----:B------:R1:W4:Y:S01]  /*7f50*/  LDS.128 R32, [R0+0xb080] ;  /* 0x00b0800000207984 */ /* 0x0003220000000c00 */
[----:B------:R-:W-:Y:S02]  /*7f60*/  IMAD.IADD R7, R7, 0x1, R9 ;  /* 0x0000000107077824 */ /* 0x000fe400078e0209 */
[----:B------:R-:W-:Y:S01]  /*7f70*/  IMAD.U32 R9, RZ, RZ, UR5 ;  /* 0x00000005ff097e24 */ /* 0x000fe2000f8e00ff */
[----:B------:R1:W1:Y:S01]  /*7f80*/  LDS.128 R52, [R0+0x80] ;  /* 0x0000800000347984 */ /* 0x0002620000000c00 */
[----:B------:R-:W-:-:S03]  /*7f90*/  IMAD.WIDE.U32 R12, R14, c[0x0][0x340], R6 ;  /* 0x0000d0000e0c7a25 */ /* 0x000fc600078e0006 */
[----:B------:R1:W1:Y:S01]  /*7fa0*/  LDS.128 R48, [R0+0x2080] ;  /* 0x0020800000307984 */ /* 0x0002620000000c00 */
[----:B------:R-:W-:-:S03]  /*7fb0*/  IMAD.WIDE R4, R9, 0x80, R4 ;  /* 0x0000008009047825 */ /* 0x000fc600078e0204 */
        /* <DEDUP_REMOVED lines=23> */
.L_x_311:
[----:B------:R-:W-:Y:S05]  /*8130*/  BSYNC B0 ;  /* 0x0000000000007941 */ /* 0x000fea0003800000 */
.L_x_310:
        /* <DEDUP_REMOVED lines=21> */
.L_x_313:
[----:B------:R-:W-:Y:S05]  /*8290*/  BSYNC B0 ;  /* 0x0000000000007941 */ /* 0x000fea0003800000 */
.L_x_312:
        /* <DEDUP_REMOVED lines=24> */
.L_x_315:
[----:B------:R-:W-:Y:S05]  /*8420*/  BSYNC B0 ;  /* 0x0000000000007941 */ /* 0x000fea0003800000 */
.L_x_314:
        /* <DEDUP_REMOVED lines=19> */
.L_x_308:
[----:B------:R-:W2:Y:S01]  /*8560*/  LDL R10, [R1+0x80] ;  /* 0x00008000010a7983 */ /* 0x000ea20000100800 */
[----:B------:R-:W-:Y:S01]  /*8570*/  ISETP.NE.U32.AND P0, PT, RZ, c[0x0][0x358], PT ;  /* 0x0000d600ff007a0c */ /* 0x000fe20003f05070 */
[----:B------:R-:W-:-:S03]  /*8580*/  IMAD.MOV.U32 R2, RZ, RZ, 0x4 ;  /* 0x00000004ff027424 */ /* 0x000fc600078e00ff */
[----:B------:R-:W-:Y:S02]  /*8590*/  ISETP.NE.AND.EX P1, PT, RZ, c[0x0][0x35c], PT, P0 ;  /* 0x0000d700ff007a0c */ /* 0x000fe40003f25300 */
[----:B------:R-:W-:-:S04]  /*85a0*/  ISETP.NE.U32.AND P0, PT, RZ, c[0x0][0x360], PT ;  /* 0x0000d800ff007a0c */ /* 0x000fc80003f05070 */
[----:B------:R-:W-:Y:S01]  /*85b0*/  ISETP.NE.AND.EX P0, PT, RZ, c[0x0][0x364], PT, P0 ;  /* 0x0000d900ff007a0c */ /* 0x000fe20003f05300 */
[----:B--2---:R-:W-:-:S06]  /*85c0*/  IMAD.WIDE R4, R10, R2, c[0x0][0x358] ;  /* 0x0000d6000a047625 */ /* 0x004fcc00078e0202 */
[----:B------:R-:W2:Y:S01]  /*85d0*/  @P1 LDG.E R0, [R4.64] ;  /* 0x0000000c04001981 */ /* 0x000ea2000c1e1900 */
[----:B-----5:R-:W-:-:S05]  /*85e0*/  IMAD.MOV.U32 R8, RZ, RZ, c[0x0][0x2f0] ;  /* 0x0000bc00ff087624 */ /* 0x020fca00078e00ff */
        /* <DEDUP_REMOVED lines=9> */
[----:B--2--5:R-:W-:-:S03]  /*8680*/  IADD3 R8, -R0, R4, RZ ;  /* 0x0000000400087210 */ /* 0x024fc60007ffe1ff */
.L_x_316:
[----:B------:R-:W1:Y:S01]  /*8690*/  S2R R5, SR_TID.X ;  /* 0x0000000000057919 */ /* 0x000e620000002100 */
[----:B-----5:R-:W-:Y:S01]  /*86a0*/  IADD3 R15, R8, -UR10, RZ ;  /* 0x8000000a080f7c10 */ /* 0x020fe2000fffe0ff */
[----:B------:R-:W-:Y:S01]  /*86b0*/  BSSY B0, `(.L_x_317) ;  /* 0x000002a000007945 */ /* 0x000fe20003800000 */
[----:B------:R-:W-:Y:S01]  /*86c0*/  SHF.R.S32.HI R9, RZ, 0x1f, R10 ;  /* 0x0000001fff097819 */ /* 0x000fe2000001140a */
[----:B------:R-:W2:Y:S01]  /*86d0*/  S2R R19, SR_CTAID.Y ;  /* 0x0000000000137919 */ /* 0x000ea20000002600 */
[----:B------:R-:W-:-:S02]  /*86e0*/  SEL R14, R10, RZ, !P1 ;  /* 0x000000ff0a0e7207 */ /* 0x000fc40004800000 */
[----:B------:R-:W-:Y:S02]  /*86f0*/  SEL R18, R9, RZ, !P1 ;  /* 0x000000ff09127207 */ /* 0x000fe40004800000 */
[----:B-1----:R-:W-:-:S04]  /*8700*/  SHF.R.S32.HI R4, RZ, 0x1f, R5 ;  /* 0x0000001fff047819 */ /* 0x002fc80000011405 */
[----:B------:R-:W-:Y:S02]  /*8710*/  LEA.HI R4, R4, R5, RZ, 0x2 ;  /* 0x0000000504047211 */ /* 0x000fe400078f10ff */
[----:B--2---:R-:W-:Y:S02]  /*8720*/  SHF.R.S32.HI R20, RZ, 0x1f, R19 ;  /* 0x0000001fff147819 */ /* 0x004fe40000011413 */
[----:B------:R-:W-:-:S03]  /*8730*/  LOP3.LUT R0, R4, 0x1ffffffc, RZ, 0xc0, !PT ;  /* 0x1ffffffc04007812 */ /* 0x000fc600078ec0ff */
[----:B------:R-:W-:Y:S02]  /*8740*/  IMAD R7, R20, c[0x0][0x308], RZ ;  /* 0x0000c20014077a24 */ /* 0x000fe400078e02ff */
[----:B------:R-:W-:Y:S02]  /*8750*/  IMAD.IADD R0, R5, 0x1, -R0 ;  /* 0x0000000105007824 */ /* 0x000fe400078e0a00 */
[----:B------:R-:W-:Y:S02]  /*8760*/  IMAD R7, R19, c[0x0][0x30c], R7 ;  /* 0x0000c30013077a24 */ /* 0x000fe400078e0207 */
[----:B------:R-:W-:Y:S01]  /*8770*/  IMAD.SHL.U32 R12, R0, 0x8, RZ ;  /* 0x00000008000c7824 */ /* 0x000fe200078e00ff */
[----:B------:R-:W-:-:S04]  /*8780*/  SHF.R.S32.HI R0, RZ, 0x2, R4 ;  /* 0x00000002ff007819 */ /* 0x000fc80000011404 */
[--C-:B------:R-:W-:Y:S02]  /*8790*/  SHF.R.S32.HI R13, RZ, 0x1f, R12.reuse ;  /* 0x0000001fff0d7819 */ /* 0x100fe4000001140c */
[C---:B------:R-:W-:Y:S02]  /*87a0*/  ISETP.GE.AND P5, PT, R0.reuse, R15, PT ;  /* 0x0000000f0000720c */ /* 0x040fe40003fa6270 */
[----:B------:R-:W-:Y:S01]  /*87b0*/  IADD3 R6, P0, R0, R2, RZ ;  /* 0x0000000200067210 */ /* 0x000fe20007f1e0ff */
[----:B------:R-:W-:Y:S01]  /*87c0*/  IMAD.WIDE.U32 R4, R19, c[0x0][0x308], R12 ;  /* 0x0000c20013047a25 */ /* 0x000fe200078e000c */
[C---:B------:R-:W-:Y:S02]  /*87d0*/  IADD3 R16, R12.reuse, 0x20, RZ ;  /* 0x000000200c107810 */ /* 0x040fe40007ffe0ff */
[----:B------:R-:W-:Y:S01]  /*87e0*/  IADD3 R17, R12, 0x40, RZ ;  /* 0x000000400c117810 */ /* 0x000fe20007ffe0ff */
[----:B------:R-:W-:Y:S01]  /*87f0*/  IMAD.IADD R5, R7, 0x1, R5 ;  /* 0x0000000107057824 */ /* 0x000fe200078e0205 */
[----:B------:R-:W-:Y:S01]  /*8800*/  LEA.HI.X.SX32 R7, R0, R3, 0x1, P0 ;  /* 0x0000000300077211 */ /* 0x000fe200000f0eff */
[----:B------:R-:W-:-:S02]  /*8810*/  IMAD R2, R18, c[0x0][0x310], RZ ;  /* 0x0000c40012027a24 */ /* 0x000fc400078e02ff */
[----:B------:R-:W-:Y:S02]  /*8820*/  IMAD.U32 R3, RZ, RZ, UR5 ;  /* 0x00000005ff037e24 */ /* 0x000fe4000f8e00ff */
[C---:B------:R-:W-:Y:S02]  /*8830*/  IMAD R2, R14.reuse, c[0x0][0x314], R2 ;  /* 0x0000c5000e027a24 */ /* 0x040fe400078e0202 */
[----:B------:R-:W-:-:S04]  /*8840*/  IMAD.WIDE.U32 R10, R14, c[0x0][0x310], R4 ;  /* 0x0000c4000e0a7a25 */ /* 0x000fc800078e0004 */
[----:B------:R-:W-:-:S04]  /*8850*/  IMAD.WIDE R6, R3, 0x80, R6 ;  /* 0x0000008003067825 */ /* 0x000fc800078e0206 */
[----:B------:R-:W-:Y:S01]  /*8860*/  IMAD.IADD R3, R11, 0x1, R2 ;  /* 0x000000010b037824 */ /* 0x000fe200078e0202 */
        /* <DEDUP_REMOVED lines=14> */
.L_x_318:
[----:B------:R-:W-:Y:S05]  /*8950*/  BSYNC B0 ;  /* 0x0000000000007941 */ /* 0x000fea0003800000 */
.L_x_317:
        /* <DEDUP_REMOVED lines=19> */
.L_x_320:
[----:B------:R-:W-:Y:S05]  /*8a90*/  BSYNC B0 ;  /* 0x0000000000007941 */ /* 0x000fea0003800000 */
.L_x_319:
        /* <DEDUP_REMOVED lines=23> */
.L_x_322:
[----:B------:R-:W-:Y:S05]  /*8c10*/  BSYNC B0 ;  /* 0x0000000000007941 */ /* 0x000fea0003800000 */
.L_x_321:
        /* <DEDUP_REMOVED lines=18> */
.L_x_323:
        /* <DEDUP_REMOVED lines=12> */
.L_x_1396:


//--------------------- .text._ZN7cutlass13device_kernelIN5flash19enable_sm80_to_sm89INS1_16FlashAttnBwdSm80INS1_25CollectiveMainloopBwdSm80ILi2ELi1EN4cute5tupleIJNS5_1CILi64EEENS7_ILi128EEENS7_ILi96EEEEEENS_6half_tEfNS_4arch4Sm80ELb0ELb1ELb1ELb1ELb1ELb0ELb0ELb0ELi2ELi2ELi4ELi2ELb1EEENS1_21CollectiveEpilogueBwdISB_SC_SE_Li256ELb1ELb0ELi2EEENS1_19SingleTileSchedulerILb1ELb0ELb0ELi128EEEEEEEEEvNT_6ParamsE --------------------------
	.section	.text._ZN7cutlass13device_kernelIN5flash19enable_sm80_to_sm89INS1_16FlashAttnBwdSm80INS1_25CollectiveMainloopBwdSm80ILi2ELi1EN4cute5tupleIJNS5_1CILi64EEENS7_ILi128EEENS7_ILi96EEEEEENS_6half_tEfNS_4arch4Sm80ELb0ELb1ELb1ELb1ELb1ELb0ELb0ELb0ELi2ELi2ELi4ELi2ELb1EEENS1_21CollectiveEpilogueBwdISB_SC_SE_Li256ELb1ELb0ELi2EEENS1_19SingleTileSchedulerILb1ELb0ELb0ELi128EEEEEEEEEvNT_6ParamsE,"ax",@progbits
	.sectioninfo	@"SHI_REGISTERS=255"
	.align	128
.text._ZN7cutlass13device_kernelIN5flash19enable_sm80_to_sm89INS1_16FlashAttnBwdSm80INS1_25CollectiveMainloopBwdSm80ILi2ELi1EN4cute5tupleIJNS5_1CILi64EEENS7_ILi128EEENS7_ILi96EEEEEENS_6half_tEfNS_4arch4Sm80ELb0ELb1ELb1ELb1ELb1ELb0ELb0ELb0ELi2ELi2ELi4ELi2ELb1EEENS1_21CollectiveEpilogueBwdISB_SC_SE_Li256ELb1ELb0ELi2EEENS1_19SingleTileSchedulerILb1ELb0ELb0ELi128EEEEEEEEEvNT_6ParamsE:
        .type           _ZN7cutlass13device_kernelIN5flash19enable_sm80_to_sm89INS1_16FlashAttnBwdSm80INS1_25CollectiveMainloopBwdSm80ILi2ELi1EN4cute5tupleIJNS5_1CILi64EEENS7_ILi128EEENS7_ILi96EEEEEENS_6half_tEfNS_4arch4Sm80ELb0ELb1ELb1ELb1ELb1ELb0ELb0ELb0ELi2ELi2ELi4ELi2ELb1EEENS1_21CollectiveEpilogueBwdISB_SC_SE_Li256ELb1ELb0ELi2EEENS1_19SingleTileSchedulerILb1ELb0ELb0ELi128EEEEEEEEEvNT_6ParamsE,@function
        .size           _ZN7cutlass13device_kernelIN5flash19enable_sm80_to_sm89INS1_16FlashAttnBwdSm80INS1_25CollectiveMainloopBwdSm80ILi2ELi1EN4cute5tupleIJNS5_1CILi64EEENS7_ILi128EEENS7_ILi96EEEEEENS_6half_tEfNS_4arch4Sm80ELb0ELb1ELb1ELb1ELb1ELb0ELb0ELb0ELi2ELi2ELi4ELi2ELb1EEENS1_21CollectiveEpilogueBwdISB_SC_SE_Li256ELb1ELb0ELi2EEENS1_19SingleTileSchedulerILb1ELb0ELb0ELi128EEEEEEEEEvNT_6ParamsE,(.L_x_1397 - _ZN7cutlass13device_kernelIN5flash19enable_sm80_to_sm89INS1_16FlashAttnBwdSm80INS1_25CollectiveMainloopBwdSm80ILi2ELi1EN4cute5tupleIJNS5_1CILi64EEENS7_ILi128EEENS7_ILi96EEEEEENS_6half_tEfNS_4arch4Sm80ELb0ELb1ELb1ELb1ELb1ELb0ELb0ELb0ELi2ELi2ELi4ELi2ELb1EEENS1_21CollectiveEpilogueBwdISB_SC_SE_Li256ELb1ELb0ELi2EEENS1_19SingleTileSchedulerILb1ELb0ELb0ELi128EEEEEEEEEvNT_6ParamsE)
        .other          _ZN7cutlass13device_kernelIN5flash19enable_sm80_to_sm89INS1_16FlashAttnBwdSm80INS1_25CollectiveMainloopBwdSm80ILi2ELi1EN4cute5tupleIJNS5_1CILi64EEENS7_ILi128EEENS7_ILi96EEEEEENS_6half_tEfNS_4arch4Sm80ELb0ELb1ELb1ELb1ELb1ELb0ELb0ELb0ELi2ELi2ELi4ELi2ELb1EEENS1_21CollectiveEpilogueBwdISB_SC_SE_Li256ELb1ELb0ELi2EEENS1_19SingleTileSchedulerILb1ELb0ELb0ELi128EEEEEEEEEvNT_6ParamsE,@"STO_CUDA_ENTRY STV_DEFAULT"
_ZN7cutlass13device_kernelIN5flash19enable_sm80_to_sm89INS1_16FlashAttnBwdSm80INS1_25CollectiveMainloopBwdSm80ILi2ELi1EN4cute5tupleIJNS5_1CILi64EEENS7_ILi128EEENS7_ILi96EEEEEENS_6half_tEfNS_4arch4Sm80ELb0ELb1ELb1ELb1ELb1ELb0ELb0ELb0ELi2ELi2ELi4ELi2ELb1EEENS1_21CollectiveEpilogueBwdISB_SC_SE_Li256ELb1ELb0ELi2EEENS1_19SingleTileSchedulerILb1ELb0ELb0ELi128EEEEEEEEEvNT_6ParamsE:
        /* <DEDUP_REMOVED lines=18> */
.L_x_325:
        /* <DEDUP_REMOVED lines=8> */
.L_x_327:
[----:B------:R-:W-:Y:S02]  /*01a0*/  MOV R0, c[0x0][0x3a4] ;  /* 0x0000e90000007a02 */ /* 0x000fe40000000f00 */
.L_x_326:
[----:B------:R-:W-:-:S06]  /*01b0*/  USHF.L.U32 UR10, UR5, 0x7, URZ ;  /* 0x00000007050a7899 */ /* 0x000fcc000800063f */
[----:B-----5:R-:W-:-:S04]  /*01c0*/  ISETP.LE.AND P0, PT, R0, UR10, PT ;  /* 0x0000000a00007c0c */ /* 0x020fc8000bf03270 */
[----:B------:R-:W-:-:S05]  /*01d0*/  SEL R0, R5, 0xffffffff, !P0 ;  /* 0xffffffff05007807 */ /* 0x000fca0004000000 */
[----:B------:R2:W-:Y:S01]  /*01e0*/  STL [R1+0x80], R0 ;  /* 0x0000800001007387 */ /* 0x0005e20000100800 */
[----:B------:R-:W-:Y:S05]  /*01f0*/  BRA `(.L_x_328) ;  /* 0x0000012000007947 */ /* 0x000fea0003800000 */
.L_x_324:
[----:B--2-4-:R-:W-:-:S04]  /*0200*/  ISETP.NE.U32.AND P0, PT, RZ, c[0x0][0x3c0], PT ;  /* 0x0000f000ff007a0c */ /* 0x014fc80003f05070 */
[----:B------:R-:W-:-:S13]  /*0210*/  ISETP.NE.AND.EX P0, PT, RZ, c[0x0][0x3c4], PT, P0 ;  /* 0x0000f100ff007a0c */ /* 0x000fda0003f05300 */
[----:B------:R-:W-:Y:S05]  /*0220*/  @!P0 BRA `(.L_x_329) ;  /* 0x0000002000008947 */ /* 0x000fea0003800000 */
[----:B------:R1:W5:Y:S01]  /*0230*/  LDG.E R0, [R2.64] ;  /* 0x0000000c02007981 */ /* 0x000362000c1e1900 */
[----:B------:R-:W-:Y:S05]  /*0240*/  BRA `(.L_x_330) ;  /* 0x0000009000007947 */ /* 0x000fea0003800000 */
.L_x_329:
        /* <DEDUP_REMOVED lines=8> */
.L_x_331:
[----:B------:R-:W-:Y:S02]  /*02d0*/  MOV R0, c[0x0][0x3a4] ;  /* 0x0000e90000007a02 */ /* 0x000fe40000000f00 */
.L_x_330:
[----:B------:R-:W-:-:S06]  /*02e0*/  USHF.L.U32 UR10, UR5, 0x7, URZ ;  /* 0x00000007050a7899 */ /* 0x000fcc000800063f */
[----:B-----5:R-:W-:-:S04]  /*02f0*/  ISETP.LE.AND P0, PT, R0, UR10, PT ;  /* 0x0000000a00007c0c */ /* 0x020fc8000bf03270 */
[----:B------:R-:W-:-:S05]  /*0300*/  SEL R0, R5, 0xffffffff, !P0 ;  /* 0xffffffff05007807 */ /* 0x000fca0004000000 */
[----:B------:R2:W-:Y:S04]  /*0310*/  STL [R1+0x80], R0 ;  /* 0x0000800001007387 */ /* 0x0005e80000100800 */
.L_x_328:
        /* <DEDUP_REMOVED lines=33> */
.L_x_332:
[----:B-1-3--:R-:W-:-:S04]  /*0530*/  ISETP.NE.U32.AND P0, PT, RZ, c[0x0][0x2e0], PT ;  /* 0x0000b800ff007a0c */ /* 0x00afc80003f05070 */
[----:B------:R-:W-:-:S13]  /*0540*/  ISETP.NE.AND.EX P0, PT, RZ, c[0x0][0x2e4], PT, P0 ;  /* 0x0000b900ff007a0c */ /* 0x000fda0003f05300 */
[----:B------:R-:W-:Y:S05]  /*0550*/  @!P0 BRA `(.L_x_333) ;  /* 0x0000004000008947 */ /* 0x000fea0003800000 */
[----:B------:R-:W-:-:S05]  /*0560*/  IMAD.WIDE R2, R89, R9, c[0x0][0x2e0] ;  /* 0x0000b80059027625 */ /* 0x000fca00078e0209 */
[----:B------:R-:W2:Y:S02]  /*0570*/  LDG.E R0, [R2.64] ;  /* 0x0000000c02007981 */ /* 0x000ea4000c1e1900 */
[----:B--2---:R1:W2:Y:S02]  /*0580*/  R2UR UR17, R0 ;  /* 0x00000000001173c2 */ /* 0x0042a400000e0000 */
[----:B-12---:R-:W-:Y:S05]  /*0590*/  BRA `(.L_x_334) ;  /* 0x0000006000007947 */ /* 0x006fea0003800000 */
.L_x_333:
[----:B------:R-:W-:Y:S05]  /*05a0*/  @!P2 BRA `(.L_x_334) ;  /* 0x000000500000a947 */ /* 0x000fea0003800000 */
[----:B------:R-:W2:Y:S04]  /*05b0*/  LDG.E R2, [R4.64] ;  /* 0x0000000c04027981 */ /* 0x000ea8000c1e1900 */
[----:B------:R-:W3:Y:S01]  /*05c0*/  LDG.E R0, [R4.64+0x4] ;  /* 0x0000040c04007981 */ /* 0x000ee2000c1e1900 */
[----:B--2---:R-:W1:Y:S08]  /*05d0*/  R2UR UR17, R2 ;  /* 0x00000000021173c2 */ /* 0x004e7000000e0000 */
[----:B---3--:R-:W1:Y:S02]  /*05e0*/  R2UR UR4, R0 ;  /* 0x00000000000473c2 */ /* 0x008e6400000e0000 */
[----:B-1----:R-:W-:-:S06]  /*05f0*/  UIADD3 UR17, -UR17, UR4, URZ ;  /* 0x0000000411117290 */ /* 0x002fcc000fffe13f */
.L_x_334:
        /* <DEDUP_REMOVED lines=15> */
.L_x_335:
        /* <DEDUP_REMOVED lines=558> */
.L_x_355:
        /* <DEDUP_REMOVED lines=184> */
.L_x_339:
[----:B------:R-:W-:Y:S04]  /*3550*/  MOV R3, 0x1 ;  /* 0x0000000100037802 */ /* 0x000fe80000000f00 */
[----:B------:R-:W-:Y:S11]  /*3560*/  ISETP.NE.AND P0, PT, R3, c[0x0][0x2a8], PT ;  /* 0x0000aa0003007a0c */ /* 0x000ff60003f05270 */
[----:B------:R-:W-:Y:S02]  /*3570*/  @!UPT UIADD3 URZ, URZ, URZ, URZ ;  /* 0x0000003f3f3ff290 */ /* 0x000fe4000fffe03f */
[----:B------:R-:W-:Y:S05]  /*3580*/  @P0 IMAD.HI.U32 R3, R2, c[0x0][0x2ac], RZ ;  /* 0x0000ab0002030a27 */ /* 0x000fea00078e00ff */
[----:B------:R-:W-:Y:S02]  /*3590*/  @P0 SHF.R.U32.HI R2, RZ, c[0x0][0x2b0], R3 ;  /* 0x0000ac00ff020a19 */ /* 0x000fe40000011603 */
.L_x_340:
[----:B------:R-:W-:Y:S05]  /*35a0*/  BSYNC B0 ;  /* 0x0000000000007941 */ /* 0x000fea0003800000 */
.L_x_338:
        /* <DEDUP_REMOVED lines=8> */
.L_x_337:
        /* <DEDUP_REMOVED lines=18> */
.L_x_343:
[----:B------:R-:W-:Y:S04]  /*3750*/  MOV R3, 0x1 ;  /* 0x0000000100037802 */ /* 0x000fe80000000f00 */
[----:B------:R-:W-:Y:S11]  /*3760*/  ISETP.NE.AND P0, PT, R3, c[0x0][0x2a8], PT ;  /* 0x0000aa0003007a0c */ /* 0x000ff60003f05270 */
[----:B------:R-:W-:Y:S02]  /*3770*/  @!UPT UIADD3 URZ, URZ, URZ, URZ ;  /* 0x0000003f3f3ff290 */ /* 0x000fe4000fffe03f */
[----:B------:R-:W-:Y:S05]  /*3780*/  @P0 IMAD.HI.U32 R3, R2, c[0x0][0x2ac], RZ ;  /* 0x0000ab0002030a27 */ /* 0x000fea00078e00ff */
[----:B------:R-:W-:Y:S02]  /*3790*/  @P0 SHF.R.U32.HI R2, RZ, c[0x0][0x2b0], R3 ;  /* 0x0000ac00ff020a19 */ /* 0x000fe40000011603 */
.L_x_344:
[----:B------:R-:W-:Y:S05]  /*37a0*/  BSYNC B0 ;  /* 0x0000000000007941 */ /* 0x000fea0003800000 */
.L_x_342:
[----:B------:R-:W2:Y:S01]  /*37b0*/  LDL R6, [R1+0x20] ;  /* 0x0000200001067983 */ /* 0x000ea20000100800 */
[----:B------:R-:W-:Y:S04]  /*37c0*/  IMAD.MOV.U32 R3, RZ, RZ, c[0x0][0x2a8] ;  /* 0x0000aa00ff037624 */ /* 0x000fe800078e00ff */
[----:B------:R-:W-:Y:S04]  /*37d0*/  IMAD R2, R2, R3, -UR10 ;  /* 0x8000000a02027e24 */ /* 0x000fe8000f8e0203 */
[----:B--2---:R-:W-:Y:S05]  /*37e0*/  IMAD.IADD R2, R2, 0x1, -R6 ;  /* 0x0000000102027824 */ /* 0x004fea00078e0a06 */
[----:B------:R-:W-:Y:S02]  /*37f0*/  IADD3 R3, R2, c[0x0][0x2a8], RZ ;  /* 0x0000aa0002037a10 */ /* 0x000fe40007ffe0ff */
[----:B------:R-:W-:Y:S02]  /*3800*/  IMNMX R142, R142, R2, !PT ;  /* 0x000000028e8e7217 */ /* 0x000fe40007800200 */
[----:B------:R-:W-:Y:S02]  /*3810*/  IMNMX R145, R145, R3, PT ;  /* 0x0000000391917217 */ /* 0x000fe40003800200 */
.L_x_341:
        /* <DEDUP_REMOVED lines=18> */
.L_x_347:
[----:B------:R-:W-:Y:S04]  /*3940*/  MOV R3, 0x1 ;  /* 0x0000000100037802 */ /* 0x000fe80000000f00 */
[----:B------:R-:W-:Y:S11]  /*3950*/  ISETP.NE.AND P0, PT, R3, c[0x0][0x2a8], PT ;  /* 0x0000aa0003007a0c */ /* 0x000ff60003f05270 */
[----:B------:R-:W-:Y:S02]  /*3960*/  @!UPT UIADD3 URZ, URZ, URZ, URZ ;  /* 0x0000003f3f3ff290 */ /* 0x000fe4000fffe03f */
[----:B------:R-:W-:Y:S05]  /*3970*/  @P0 IMAD.HI.U32 R3, R2, c[0x0][0x2ac], RZ ;  /* 0x0000ab0002030a27 */ /* 0x000fea00078e00ff */
[----:B------:R-:W-:Y:S02]  /*3980*/  @P0 SHF.R.U32.HI R2, RZ, c[0x0][0x2b0], R3 ;  /* 0x0000ac00ff020a19 */ /* 0x000fe40000011603 */
.L_x_348:
[----:B------:R-:W-:Y:S05]  /*3990*/  BSYNC B0 ;  /* 0x0000000000007941 */ /* 0x000fea0003800000 */
.L_x_346:
[----:B------:R-:W2:Y:S01]  /*39a0*/  LDL R6, [R1+0x20] ;  /* 0x0000200001067983 */ /* 0x000ea20000100800 */
[----:B------:R-:W-:Y:S04]  /*39b0*/  IMAD.MOV.U32 R3, RZ, RZ, c[0x0][0x2a8] ;  /* 0x0000aa00ff037624 */ /* 0x000fe800078e00ff */
[----:B------:R-:W-:Y:S04]  /*39c0*/  IMAD R2, R2, R3, -UR10 ;  /* 0x8000000a02027e24 */ /* 0x000fe8000f8e0203 */
[----:B--2---:R-:W-:Y:S05]  /*39d0*/  IMAD.IADD R2, R2, 0x1, -R6 ;  /* 0x0000000102027824 */ /* 0x004fea00078e0a06 */
[----:B------:R-:W-:Y:S02]  /*39e0*/  IADD3 R3, R2, c[0x0][0x2a8], RZ ;  /* 0x0000aa0002037a10 */ /* 0x000fe40007ffe0ff */
[----:B------:R-:W-:Y:S02]  /*39f0*/  IMNMX R140, R140, R2, !PT ;  /* 0x000000028c8c7217 */ /* 0x000fe40007800200 */
[----:B------:R-:W-:Y:S02]  /*3a00*/  IMNMX R146, R146, R3, PT ;  /* 0x0000000392927217 */ /* 0x000fe40003800200 */
.L_x_345:
        /* <DEDUP_REMOVED lines=18> */
.L_x_351:
[----:B------:R-:W-:Y:S04]  /*3b30*/  MOV R2, 0x1 ;  /* 0x0000000100027802 */ /* 0x000fe80000000f00 */
[----:B------:R-:W-:Y:S11]  /*3b40*/  ISETP.NE.AND P0, PT, R2, c[0x0][0x2a8], PT ;  /* 0x0000aa0002007a0c */ /* 0x000ff60003f05270 */
[----:B------:R-:W-:Y:S02]  /*3b50*/  @!UPT UIADD3 URZ, URZ, URZ, URZ ;  /* 0x0000003f3f3ff290 */ /* 0x000fe4000fffe03f */
[----:B------:R-:W-:Y:S05]  /*3b60*/  @P0 IMAD.HI.U32 R2, R0, c[0x0][0x2ac], RZ ;  /* 0x0000ab0000020a27 */ /* 0x000fea00078e00ff */
[----:B------:R-:W-:Y:S02]  /*3b70*/  @P0 SHF.R.U32.HI R0, RZ, c[0x0][0x2b0], R2 ;  /* 0x0000ac00ff000a19 */ /* 0x000fe40000011602 */
.L_x_352:
[----:B------:R-:W-:Y:S05]  /*3b80*/  BSYNC B0 ;  /* 0x0000000000007941 */ /* 0x000fea0003800000 */
.L_x_350:
[----:B------:R-:W2:Y:S01]  /*3b90*/  LDL R3, [R1+0x20] ;  /* 0x0000200001037983 */ /* 0x000ea20000100800 */
[----:B------:R-:W-:Y:S04]  /*3ba0*/  IMAD.MOV.U32 R2, RZ, RZ, c[0x0][0x2a8] ;  /* 0x0000aa00ff027624 */ /* 0x000fe800078e00ff */
[----:B------:R-:W-:Y:S04]  /*3bb0*/  IMAD R0, R0, R2, -UR10 ;  /* 0x8000000a00007e24 */ /* 0x000fe8000f8e0202 */
[----:B--2---:R-:W-:Y:S05]  /*3bc0*/  IMAD.IADD R0, R0, 0x1, -R3 ;  /* 0x0000000100007824 */ /* 0x004fea00078e0a03 */
[----:B------:R-:W-:Y:S02]  /*3bd0*/  IADD3 R2, R0, c[0x0][0x2a8], RZ ;  /* 0x0000aa0000027a10 */ /* 0x000fe40007ffe0ff */
[----:B------:R-:W-:Y:S02]  /*3be0*/  IMNMX R141, R141, R0, !PT ;  /* 0x000000008d8d7217 */ /* 0x000fe40007800200 */
[----:B------:R-:W-:Y:S02]  /*3bf0*/  IMNMX R144, R144, R2, PT ;  /* 0x0000000290907217 */ /* 0x000fe40003800200 */
.L_x_349:
        /* <DEDUP_REMOVED lines=62> */
.L_x_353:
        /* <DEDUP_REMOVED lines=589> */
.L_x_354:
        /* <DEDUP_REMOVED lines=241> */
.L_x_336:
        /* <DEDUP_REMOVED lines=152> */
.L_x_357:
        /* <DEDUP_REMOVED lines=63> */
.L_x_359:
[----:B------:R-:W-:Y:S05]  /*8130*/  BSYNC B0 ;  /* 0x0000000000007941 */ /* 0x000fea0003800000 */
.L_x_358:
        /* <DEDUP_REMOVED lines=21> */
.L_x_361:
[----:B------:R-:W-:Y:S05]  /*8290*/  BSYNC B0 ;  /* 0x0000000000007941 */ /* 0x000fea0003800000 */
.L_x_360:
        /* <DEDUP_REMOVED lines=24> */
.L_x_363:
[----:B------:R-:W-:Y:S05]  /*8420*/  BSYNC B0 ;  /* 0x0000000000007941 */ /* 0x000fea0003800000 */
.L_x_362:
        /* <DEDUP_REMOVED lines=19> */
.L_x_356:
        /* <DEDUP_REMOVED lines=19> */
.L_x_364:
        /* <DEDUP_REMOVED lines=44> */
.L_x_366:
[----:B------:R-:W-:Y:S05]  /*8950*/  BSYNC B0 ;  /* 0x0000000000007941 */ /* 0x000fea0003800000 */
.L_x_365:
        /* <DEDUP_REMOVED lines=19> */
.L_x_368:
[----:B------:R-:W-:Y:S05]  /*8a90*/  BSYNC B0 ;  /* 0x0000000000007941 */ /* 0x000fea0003800000 */
.L_x_367:
        /* <DEDUP_REMOVED lines=23> */
.L_x_370:
[----:B------:R-:W-:Y:S05]  /*8c10*/  BSYNC B0 ;  /* 0x0000000000007941 */ /* 0x000fea0003800000 */
.L_x_369:
        /* <DEDUP_REMOVED lines=18> */
.L_x_371:
        /* <DEDUP_REMOVED lines=12> */
.L_x_1397:


//--------------------- .text._ZN7cutlass13device_kernelIN5flash19enable_sm80_to_sm89INS1_16FlashAttnBwdSm80INS1_25CollectiveMainloopBwdSm80ILi2ELi1EN4cute5tupleIJNS5_1CILi64EEENS7_ILi128EEENS7_ILi96EEEEEENS_6half_tEfNS_4arch4Sm80ELb0ELb1ELb1ELb1ELb0ELb0ELb0ELb0ELi2ELi2ELi4ELi2ELb1EEENS1_24CollectiveEpilogueBwdGQAISB_fSE_Li256ELb1ELb0EEENS1_19SingleTileSchedulerILb1ELb0ELb0ELi128EEEEEEEEEvNT_6ParamsE --------------------------
	.section	.text._ZN7cutlass13device_kernelIN5flash19enable_sm80_to_sm89INS1_16FlashAttnBwdSm80INS1_25CollectiveMainloopBwdSm80ILi2ELi1EN4cute5tupleIJNS5_1CILi64EEENS7_ILi128EEENS7_ILi96EEEEEENS_6half_tEfNS_4arch4Sm80ELb0ELb1ELb1ELb1ELb0ELb0ELb0ELb0ELi2ELi2ELi4ELi2ELb1EEENS1_24CollectiveEpilogueBwdGQAISB_fSE_Li256ELb1ELb0EEENS1_19SingleTileSchedulerILb1ELb0ELb0ELi128EEEEEEEEEvNT_6ParamsE,"ax",@progbits
	.sectioninfo	@"SHI_REGISTERS=255"
	.align	128
.text._ZN7cutlass13device_kernelIN5flash19enable_sm80_to_sm89INS1_16FlashAttnBwdSm80INS1_25CollectiveMainloopBwdSm80ILi2ELi1EN4cute5tupleIJNS5_1CILi64EEENS7_ILi128EEENS7_ILi96EEEEEENS_6half_tEfNS_4arch4Sm80ELb0ELb1ELb1ELb1ELb0ELb0ELb0ELb0ELi2ELi2ELi4ELi2ELb1EEENS1_24CollectiveEpilogueBwdGQAISB_fSE_Li256ELb1ELb0EEENS1_19SingleTileSchedulerILb1ELb0ELb0ELi128EEEEEEEEEvNT_6ParamsE:
        .type           _ZN7cutlass13device_kernelIN5flash19enable_sm80_to_sm89INS1_16FlashAttnBwdSm80INS1_25CollectiveMainloopBwdSm80ILi2ELi1EN4cute5tupleIJNS5_1CILi64EEENS7_ILi128EEENS7_ILi96EEEEEENS_6half_tEfNS_4arch4Sm80ELb0ELb1ELb1ELb1ELb0ELb0ELb0ELb0ELi2ELi2ELi4ELi2ELb1EEENS1_24CollectiveEpilogueBwdGQAISB_fSE_Li256ELb1ELb0EEENS1_19SingleTileSchedulerILb1ELb0ELb0ELi128EEEEEEEEEvNT_6ParamsE,@function
        .size           _ZN7cutlass13device_kernelIN5flash19enable_sm80_to_sm89INS1_16FlashAttnBwdSm80INS1_25CollectiveMainloopBwdSm80ILi2ELi1EN4cute5tupleIJNS5_1CILi64EEENS7_ILi128EEENS7_ILi96EEEEEENS_6half_tEfNS_4arch4Sm80ELb0ELb1ELb1ELb1ELb0ELb0ELb0ELb0ELi2ELi2ELi4ELi2ELb1EEENS1_24CollectiveEpilogueBwdGQAISB_fSE_Li256ELb1ELb0EEENS1_19SingleTileSchedulerILb1ELb0ELb0ELi128EEEEEEEEEvNT_6ParamsE,(.L_x_1398 - _ZN7cutlass13device_kernelIN5flash19enable_sm80_to_sm89INS1_16FlashAttnBwdSm80INS1_25CollectiveMainloopBwdSm80ILi2ELi1EN4cute5tupleIJNS5_1CILi64EEENS7_ILi128EEENS7_ILi96EEEEEENS_6half_tEfNS_4arch4Sm80ELb0ELb1ELb1ELb1ELb0ELb0ELb0ELb0ELi2ELi2ELi4ELi2ELb1EEENS1_24CollectiveEpilogueBwdGQAISB_fSE_Li256ELb1ELb0EEENS1_19SingleTileSchedulerILb1ELb0ELb0ELi128EEEEEEEEEvNT_6ParamsE)
        .other          _ZN7cutlass13device_kernelIN5flash19enable_sm80_to_sm89INS1_16FlashAttnBwdSm80INS1_25CollectiveMainloopBwdSm80ILi2ELi1EN4cute5tupleIJNS5_1CILi64EEENS7_ILi128EEENS7_ILi96EEEEEENS_6half_tEfNS_4arch4Sm80ELb0ELb1ELb1ELb1ELb0ELb0ELb0ELb0ELi2ELi2ELi4ELi2ELb1EEENS1_24CollectiveEpilogueBwdGQAISB_fSE_Li256ELb1ELb0EEENS1_19SingleTileSchedulerILb1ELb0ELb0ELi128EEEEEEEEEvNT_6ParamsE,@"STO_CUDA_ENTRY STV_DEFAULT"
_ZN7cutlass13device_kernelIN5flash19enable_sm80_to_sm89INS1_16FlashAttnBwdSm80INS1_25CollectiveMainloopBwdSm80ILi2ELi1EN4cute5tupleIJNS5_1CILi64EEENS7_ILi128EEENS7_ILi96EEEEEENS_6half_tEfNS_4arch4Sm80ELb0ELb1ELb1ELb1ELb0ELb0ELb0ELb0ELi2ELi2ELi4ELi2ELb1EEENS1_24CollectiveEpilogueBwdGQAISB_fSE_Li256ELb1ELb0EEENS1_19SingleTileSchedulerILb1ELb0ELb0ELi128EEEEEEEEEvNT_6ParamsE:
        /* <DEDUP_REMOVED lines=18> */
.L_x_373:
        /* <DEDUP_REMOVED lines=8> */
.L_x_375:
[----:B------:R-:W-:Y:S02]  /*01a0*/  MOV R0, c[0x0][0x3ac] ;  /* 0x0000eb0000007a02 */ /* 0x000fe40000000f00 */
.L_x_374:
[----:B------:R-:W-:-:S06]  /*01b0*/  USHF.L.U32 UR10, UR5, 0x7, URZ ;  /* 0x00000007050a7899 */ /* 0x000fcc000800063f */
[----:B-----5:R-:W-:-:S04]  /*01c0*/  ISETP.LE.AND P0, PT, R0, UR10, PT ;  /* 0x0000000a00007c0c */ /* 0x020fc8000bf03270 */
[----:B------:R-:W-:-:S05]  /*01d0*/  SEL R0, R5, 0xffffffff, !P0 ;  /* 0xffffffff05007807 */ /* 0x000fca0004000000 */
[----:B------:R2:W-:Y:S01]  /*01e0*/  STL [R1+0x80], R0 ;  /* 0x0000800001007387 */ /* 0x0005e20000100800 */
[----:B------:R-:W-:Y:S05]  /*01f0*/  BRA `(.L_x_376) ;  /* 0x0000012000007947 */ /* 0x000fea0003800000 */
.L_x_372:
[----:B--2-4-:R-:W-:-:S04]  /*0200*/  ISETP.NE.U32.AND P0, PT, RZ, c[0x0][0x3c8], PT ;  /* 0x0000f200ff007a0c */ /* 0x014fc80003f05070 */
[----:B------:R-:W-:-:S13]  /*0210*/  ISETP.NE.AND.EX P0, PT, RZ, c[0x0][0x3cc], PT, P0 ;  /* 0x0000f300ff007a0c */ /* 0x000fda0003f05300 */
[----:B------:R-:W-:Y:S05]  /*0220*/  @!P0 BRA `(.L_x_377) ;  /* 0x0000002000008947 */ /* 0x000fea0003800000 */
[----:B------:R1:W5:Y:S01]  /*0230*/  LDG.E R0, [R2.64] ;  /* 0x0000000c02007981 */ /* 0x000362000c1e1900 */
[----:B------:R-:W-:Y:S05]  /*0240*/  BRA `(.L_x_378) ;  /* 0x0000009000007947 */ /* 0x000fea0003800000 */
.L_x_377:
        /* <DEDUP_REMOVED lines=8> */
.L_x_379:
[----:B------:R-:W-:Y:S02]  /*02d0*/  MOV R0, c[0x0][0x3ac] ;  /* 0x0000eb0000007a02 */ /* 0x000fe40000000f00 */
.L_x_378:
[----:B------:R-:W-:-:S06]  /*02e0*/  USHF.L.U32 UR10, UR5, 0x7, URZ ;  /* 0x00000007050a7899 */ /* 0x000fcc000800063f */
[----:B-----5:R-:W-:-:S04]  /*02f0*/  ISETP.LE.AND P0, PT, R0, UR10, PT ;  /* 0x0000000a00007c0c */ /* 0x020fc8000bf03270 */
[----:B------:R-:W-:-:S05]  /*0300*/  SEL R0, R5, 0xffffffff, !P0 ;  /* 0xffffffff05007807 */ /* 0x000fca0004000000 */
[----:B------:R2:W-:Y:S04]  /*0310*/  STL [R1+0x80], R0 ;  /* 0x0000800001007387 */ /* 0x0005e80000100800 */
.L_x_376:
        /* <DEDUP_REMOVED lines=10> */
[CC--:B-1----:R-:W-:Y:S02]  /*03c0*/  @P0 IMAD.WIDE R2, R135.reuse, R10.reuse, c[0x0][0x2d8] ;  /* 0x0000b60087020625 */ /* 0x0c2fe400078e020a */
[----:B--2---:R-:W2:Y:S04]  /*03d0*/  @P6 LDG.E R0, [R4.64] ;  /* 0x0000000c04006981 */ /* 0x004ea8000c1e1900 */
[----:B------:R1:W3:Y:S04]  /*03e0*/  @P0 LDG.E R8, [R2.64] ;  /* 0x0000000c02080981 */ /* 0x0002e8000c1e1900 */
[----:B------:R-:W4:Y:S01]  /*03f0*/  @P6 LDG.E R7, [R4.64] ;  /* 0x0000000c04076981 */ /* 0x000f22000c1e1900 */
[----:B-1----:R-:W-:-:S05]  /*0400*/  IMAD.WIDE R2, R135, R10, c[0x0][0x2d0] ;  /* 0x0000b40087027625 */ /* 0x002fca00078e020a */
[----:B------:R-:W5:Y:S01]  /*0410*/  @P2 LDG.E R6, [R2.64] ;  /* 0x0000000c02062981 */ /* 0x000f62000c1e1900 */
[----:B------:R-:W-:Y:S01]  /*0420*/  ULDC UR9, c[0x0][0x168] ;  /* 0x00005a0000097ab9 */ /* 0x000fe20000000800 */
[----:B------:R-:W-:Y:S01]  /*0430*/  CS2R R12, SRZ ;  /* 0x00000000000c7805 */ /* 0x000fe2000001ff00 */
[----:B------:R-:W-:Y:S01]  /*0440*/  ULDC UR17, c[0x0][0x198] ;  /* 0x0000660000117ab9 */ /* 0x000fe20000000800 */
[----:B------:R-:W-:Y:S02]  /*0450*/  IMAD.MOV.U32 R16, RZ, RZ, RZ ;  /* 0x000000ffff107224 */ /* 0x000fe400078e00ff */
        /* <DEDUP_REMOVED lines=10> */
[----:B------:R-:W-:Y:S05]  /*0500*/  @P0 BRA `(.L_x_380) ;  /* 0x0000006000000947 */ /* 0x000fea0003800000 */
[----:B--2---:R-:W-:Y:S05]  /*0510*/  @!P6 BRA `(.L_x_380) ;  /* 0x000000500000e947 */ /* 0x004fea0003800000 */
[----:B------:R1:W2:Y:S04]  /*0520*/  LDG.E R0, [R4.64] ;  /* 0x0000000c04007981 */ /* 0x0002a8000c1e1900 */
[----:B-1----:R-:W3:Y:S01]  /*0530*/  LDG.E R4, [R4.64+0x4] ;  /* 0x0000040c04047981 */ /* 0x002ee2000c1e1900 */
[----:B--2---:R-:W1:Y:S08]  /*0540*/  R2UR UR9, R0 ;  /* 0x00000000000973c2 */ /* 0x004e7000000e0000 */
[----:B---3--:R-:W1:Y:S02]  /*0550*/  R2UR UR4, R4 ;  /* 0x00000000040473c2 */ /* 0x008e6400000e0000 */
[----:B-1----:R-:W-:-:S06]  /*0560*/  UIADD3 UR9, -UR9, UR4, URZ ;  /* 0x0000000409097290 */ /* 0x002fcc000fffe13f */
.L_x_380:
[----:B--2---:R-:W-:-:S04]  /*0570*/  ISETP.NE.U32.AND P0, PT, RZ, c[0x0][0x2e0], PT ;  /* 0x0000b800ff007a0c */ /* 0x004fc80003f05070 */
[----:B------:R-:W-:-:S13]  /*0580*/  ISETP.NE.AND.EX P0, PT, RZ, c[0x0][0x2e4], PT, P0 ;  /* 0x0000b900ff007a0c */ /* 0x000fda0003f05300 */
[----:B------:R-:W-:Y:S05]  /*0590*/  @!P0 BRA `(.L_x_381) ;  /* 0x0000004000008947 */ /* 0x000fea0003800000 */
[----:B------:R-:W-:-:S05]  /*05a0*/  IMAD.WIDE R2, R135, R10, c[0x0][0x2e0] ;  /* 0x0000b80087027625 */ /* 0x000fca00078e020a */
[----:B------:R-:W2:Y:S02]  /*05b0*/  LDG.E R0, [R2.64] ;  /* 0x0000000c02007981 */ /* 0x000ea4000c1e1900 */
[----:B--2---:R1:W2:Y:S02]  /*05c0*/  R2UR UR17, R0 ;  /* 0x00000000001173c2 */ /* 0x0042a400000e0000 */
[----:B-12---:R-:W-:Y:S05]  /*05d0*/  BRA `(.L_x_382) ;  /* 0x0000006000007947 */ /* 0x006fea0003800000 */
.L_x_381:
[----:B------:R-:W-:Y:S05]  /*05e0*/  @!P2 BRA `(.L_x_382) ;  /* 0x000000500000a947 */ /* 0x000fea0003800000 */
[----:B------:R1:W2:Y:S04]  /*05f0*/  LDG.E R0, [R2.64] ;  /* 0x0000000c02007981 */ /* 0x0002a8000c1e1900 */
[----:B-1----:R-:W3:Y:S01]  /*0600*/  LDG.E R2, [R2.64+0x4] ;  /* 0x0000040c02027981 */ /* 0x002ee2000c1e1900 */
[----:B--2---:R-:W1:Y:S08]  /*0610*/  R2UR UR17, R0 ;  /* 0x00000000001173c2 */ /* 0x004e7000000e0000 */
[----:B---3--:R-:W1:Y:S02]  /*0620*/  R2UR UR4, R2 ;  /* 0x00000000020473c2 */ /* 0x008e6400000e0000 */
[----:B-1----:R-:W-:-:S06]  /*0630*/  UIADD3 UR17, -UR17, UR4, URZ ;  /* 0x0000000411117290 */ /* 0x002fcc000fffe13f */
.L_x_382:
        /* <DEDUP_REMOVED lines=15> */
.L_x_383:
[----:B------:R-:W-:Y:S01]  /*0730*/  UIADD3 UR4, UR10, UR9, -UR17 ;  /* 0x000000090a047290 */ /* 0x000fe2000fffe811 */
[----:B------:R-:W-:Y:S01]  /*0740*/  PLOP3.LUT P0, PT, PT, PT, PT, 0x80, 0x0 ;  /* 0x000000000000781c */ /* 0x000fe20003f0f070 */
[----:B------:R-:W-:Y:S01]  /*0750*/  ULDC UR6, c[0x0][0x2a4] ;  /* 0x0000a90000067ab9 */ /* 0x000fe20000000800 */
[----:B------:R-:W-:Y:S01]  /*0760*/  CS2R R126, SRZ ;  /* 0x00000000007e7805 */ /* 0x000fe2000001ff00 */
[----:B------:R-:W-:Y:S01]  /*0770*/  UIADD3 UR6, UR4, -UR6, URZ ;  /* 0x8000000604067290 */ /* 0x000fe2000fffe03f */
[----:B------:R-:W-:Y:S01]  /*0780*/  CS2R R124, SRZ ;  /* 0x00000000007c7805 */ /* 0x000fe2000001ff00 */
[----:B------:R-:W-:Y:S01]  /*0790*/  CS2R R130, SRZ ;  /* 0x0000000000827805 */ /* 0x000fe2000001ff00 */
[----:B------:R-:W-:Y:S01]  /*07a0*/  CS2R R128, SRZ ;  /* 0x0000000000807805 */ /* 0x000fe2000001ff00 */
        /* <DEDUP_REMOVED lines=63> */
[C---:B------:R-:W-:Y:S01]  /*0ba0*/  IADD3 R22, P0, R0.reuse, R134, RZ ;  /* 0x0000008600167210 */ /* 0x040fe20007f1e0ff */
[----:B------:R-:W-:Y:S01]  /*0bb0*/  USHF.R.S32.HI UR15, URZ, 0x1f, UR11 ;  /* 0x0000001f3f0f7899 */ /* 0x000fe2000801140b */
[----:B------:R-:W-:Y:S01]  /*0bc0*/  LOP3.LUT R2, R27, 0xfffffffc, RZ, 0xc0, !PT ;  /* 0xfffffffc1b027812 */ /* 0x000fe200078ec0ff */
[----:B------:R-:W-:Y:S01]  /*0bd0*/  UIADD3 UR16, -UR4, UR9, URZ ;  /* 0x0000000904107290 */ /* 0x000fe2000fffe13f */
[----:B------:R-:W-:Y:S01]  /*0be0*/  SHF.R.S32.HI R39, RZ, 0x2, R27 ;  /* 0x00000002ff277819 */ /* 0x000fe2000001141b */
[----:B------:R-:W-:Y:S01]  /*0bf0*/  ULDC.64 UR6, c[0x0][0x178] ;  /* 0x00005e0000067ab9 */ /* 0x000fe20000000a00 */
[----:B------:R-:W-:Y:S01]  /*0c00*/  LEA.HI.X.SX32 R23, R0, R4, 0x1, P0 ;  /* 0x0000000400177211 */ /* 0x000fe200000f0eff */
[----:B------:R-:W-:Y:S01]  /*0c10*/  @P1 IMAD.HI.U32 R3, R132, c[0x0][0x24c], RZ ;  /* 0x0000930084031a27 */ /* 0x000fe200078e00ff */
[----:B------:R-:W-:Y:S01]  /*0c20*/  SHF.R.S32.HI R11, RZ, 0x1f, R39 ;  /* 0x0000001fff0b7819 */ /* 0x000fe20000011427 */
[----:B------:R-:W-:Y:S01]  /*0c30*/  UIMAD UR18, UR15, UR6, URZ ;  /* 0x000000060f1272a4 */ /* 0x000fe2000f8e023f */
[----:B------:R-:W-:Y:S01]  /*0c40*/  IADD3 R18, P0, R39, R8, RZ ;  /* 0x0000000827127210 */ /* 0x000fe20007f1e0ff */
[----:B------:R-:W-:Y:S01]  /*0c50*/  IMAD.IADD R29, R134, 0x1, -R2 ;  /* 0x00000001861d7824 */ /* 0x000fe200078e0a02 */
[----:B------:R-:W-:Y:S01]  /*0c60*/  @P1 SHF.R.U32.HI R6, RZ, c[0x0][0x250], R3 ;  /* 0x00009400ff061a19 */ /* 0x000fe20000011603 */
[----:B------:R-:W-:Y:S01]  /*0c70*/  IMAD.SHL.U32 R0, R37, 0x8, RZ ;  /* 0x0000000825007824 */ /* 0x000fe200078e00ff */
[----:B------:R-:W-:Y:S01]  /*0c80*/  SHF.R.S32.HI R26, RZ, 0x1f, R135 ;  /* 0x0000001fff1a7819 */ /* 0x000fe20000011487 */
[----:B------:R-:W-:Y:S01]  /*0c90*/  IMAD.SHL.U32 R2, R29, 0x8, RZ ;  /* 0x000000081d027824 */ /* 0x000fe200078e00ff */
[----:B------:R-:W-:Y:S01]  /*0ca0*/  SHF.R.S32.HI R10, RZ, 0x1f, R6 ;  /* 0x0000001fff0a7819 */ /* 0x000fe20000011406 */
[----:B------:R-:W-:Y:S01]  /*0cb0*/  IMAD.X R21, R11, 0x1, R9, P0 ;  /* 0x000000010b157824 */ /* 0x000fe200000e0609 */
[----:B------:R-:W-:Y:S01]  /*0cc0*/  IADD3 R4, P0, R39, R12, RZ ;  /* 0x0000000c27047210 */ /* 0x000fe20007f1e0ff */
[----:B------:R-:W-:Y:S01]  /*0cd0*/  IMAD.U32 R12, RZ, RZ, UR5 ;  /* 0x00000005ff0c7e24 */ /* 0x000fe2000f8e00ff */
[----:B------:R-:W-:Y:S01]  /*0ce0*/  LOP3.LUT R0, R0, 0xc0, RZ, 0xc0, !PT ;  /* 0x000000c000007812 */ /* 0x000fe200078ec0ff */
[----:B------:R-:W-:Y:S01]  /*0cf0*/  IMAD R5, R10, c[0x0][0x1e0], RZ ;  /* 0x000078000a057a24 */ /* 0x000fe200078e02ff */
[----:B------:R-:W-:Y:S01]  /*0d00*/  SHF.R.S32.HI R3, RZ, 0x1f, R2 ;  /* 0x0000001fff037819 */ /* 0x000fe20000011402 */
[----:B------:R-:W-:Y:S01]  /*0d10*/  UIMAD.WIDE.U32 UR20, UR11, UR6, URZ ;  /* 0x000000060b1472a5 */ /* 0x000fe2000f8e003f */
[----:B------:R-:W-:Y:S01]  /*0d20*/  LEA.HI R14, R27, R39, RZ, 0x1 ;  /* 0x000000271b0e7211 */ /* 0x000fe200078f08ff */
[----:B------:R-:W-:Y:S01]  /*0d30*/  IMAD R7, R6, c[0x0][0x1e4], R5 ;  /* 0x0000790006077a24 */ /* 0x000fe200078e0205 */
[-C--:B------:R-:W-:Y:S01]  /*0d40*/  LEA.HI R35, R34, R134.reuse, RZ, 0x5 ;  /* 0x0000008622237211 */ /* 0x080fe200078f28ff */
[----:B------:R-:W-:Y:S01]  /*0d50*/  IMAD.X R5, R11, 0x1, R13, P0 ;  /* 0x000000010b057824 */ /* 0x000fe200000e060d */
[----:B------:R-:W-:Y:S01]  /*0d60*/  SHF.R.U32.HI R11, RZ, 0x3, R0 ;  /* 0x00000003ff0b7819 */ /* 0x000fe20000011600 */
[----:B------:R-:W-:Y:S01]  /*0d70*/  IMAD.WIDE.U32 R8, R6, c[0x0][0x1e0], R2 ;  /* 0x0000780006087a25 */ /* 0x000fe200078e0002 */
[----:B------:R-:W-:Y:S01]  /*0d80*/  LOP3.LUT R0, R0, 0x18, R2, 0xf8, !PT ;  /* 0x0000001800007812 */ /* 0x000fe200078ef802 */
[----:B------:R-:W-:Y:S01]  /*0d90*/  UIMAD UR18, UR11, UR7, UR18 ;  /* 0x000000070b1272a4 */ /* 0x000fe2000f8e0212 */
[----:B------:R-:W-:Y:S01]  /*0da0*/  SHF.R.S32.HI R31, RZ, 0x5, R35 ;  /* 0x00000005ff1f7819 */ /* 0x000fe20000011423 */
[----:B------:R-:W-:Y:S01]  /*0db0*/  IMAD.IADD R9, R9, 0x1, R7 ;  /* 0x0000000109097824 */ /* 0x000fe200078e0207 */
[----:B------:R-:W-:Y:S01]  /*0dc0*/  LOP3.LUT R15, R0, R11, RZ, 0x3c, !PT ;  /* 0x0000000b000f7212 */ /* 0x000fe200078e3cff */
[----:B------:R-:W-:Y:S01]  /*0dd0*/  IMAD R7, R10, c[0x0][0x1b0], RZ ;  /* 0x00006c000a077a24 */ /* 0x000fe200078e02ff */
[----:B------:R-:W-:Y:S01]  /*0de0*/  SEL R0, R26, RZ, !P2 ;  /* 0x000000ff1a007207 */ /* 0x000fe20005000000 */
[----:B------:R-:W-:Y:S01]  /*0df0*/  IMAD.WIDE R4, R12, 0x80, R4 ;  /* 0x000000800c047825 */ /* 0x000fe200078e0204 */
[----:B------:R-:W-:Y:S01]  /*0e00*/  SEL R12, R135, RZ, !P2 ;  /* 0x000000ff870c7207 */ /* 0x000fe20005000000 */
[----:B------:R-:W-:Y:S01]  /*0e10*/  UIADD3 UR18, UR21, UR18, URZ ;  /* 0x0000001215127290 */ /* 0x000fe2000fffe03f */
[----:B------:R-:W-:Y:S01]  /*0e20*/  ISETP.GE.AND P2, PT, R2, c[0x0][0x1cc], PT ;  /* 0x0000730002007a0c */ /* 0x000fe20003f46270 */
[----:B------:R-:W-:Y:S01]  /*0e30*/  IMAD R10, R6, c[0x0][0x1b4], R7 ;  /* 0x00006d00060a7a24 */ /* 0x000fe200078e0207 */
[----:B------:R-:W-:Y:S01]  /*0e40*/  IADD3 R30, R2, 0x20, RZ ;  /* 0x00000020021e7810 */ /* 0x000fe20007ffe0ff */
[----:B------:R-:W-:Y:S01]  /*0e50*/  IMAD R11, R0, c[0x0][0x1e8], RZ ;  /* 0x00007a00000b7a24 */ /* 0x000fe200078e02ff */
[----:B------:R-:W-:Y:S01]  /*0e60*/  IADD3 R38, R2, 0x40, RZ ;  /* 0x0000004002267810 */ /* 0x000fe20007ffe0ff */
[----:B------:R-:W-:Y:S01]  /*0e70*/  IMAD R13, R0, c[0x0][0x1b8], RZ ;  /* 0x00006e00000d7a24 */ /* 0x000fe200078e02ff */
[----:B------:R-:W-:Y:S01]  /*0e80*/  LOP3.LUT R0, R14, 0x7fffffe, RZ, 0xc0, !PT ;  /* 0x07fffffe0e007812 */ /* 0x000fe200078ec0ff */
[----:B------:R-:W-:Y:S01]  /*0e90*/  IMAD.WIDE.U32 R6, R6, c[0x0][0x1b0], R2 ;  /* 0x00006c0006067a25 */ /* 0x000fe200078e0002 */
[----:B------:R-:W-:Y:S01]  /*0ea0*/  ISETP.GE.AND P1, PT, R30, c[0x0][0x1cc], PT ;  /* 0x000073001e007a0c */ /* 0x000fe20003f26270 */
[----:B------:R-:W-:Y:S01]  /*0eb0*/  STL [R1+0x34], R38 ;  /* 0x0000342601007387 */ /* 0x000fe20000100800 */
[----:B------:R-:W-:Y:S01]  /*0ec0*/  LEA.HI R33, R34, R134, RZ, 0x4 ;  /* 0x0000008622217211 */ /* 0x000fe200078f20ff */
[----:B------:R-:W-:Y:S01]  /*0ed0*/  IMAD.IADD R7, R7, 0x1, R10 ;  /* 0x0000000107077824 */ /* 0x000fe200078e020a */
[----:B------:R-:W-:Y:S01]  /*0ee0*/  SHF.R.S32.HI R36, RZ, 0x1f, R132 ;  /* 0x0000001fff247819 */ /* 0x000fe20000011484 */
[C---:B------:R-:W-:Y:S01]  /*0ef0*/  IMAD R14, R12.reuse, c[0x0][0x1ec], R11 ;  /* 0x00007b000c0e7a24 */ /* 0x040fe200078e020b */
[----:B------:R-:W-:Y:S01]  /*0f00*/  ULDC.64 UR6, c[0x0][0x208] ;  /* 0x0000820000067ab9 */ /* 0x000fe20000000a00 */
[C---:B------:R-:W-:Y:S01]  /*0f10*/  IMAD.IADD R0, R39.reuse, 0x1, -R0 ;  /* 0x0000000127007824 */ /* 0x040fe200078e0a00 */
[----:B------:R-:W-:Y:S01]  /*0f20*/  USHF.L.U32 UR19, UR6, 0x6, URZ ;  /* 0x0000000606137899 */ /* 0x000fe2000800063f */
[C---:B------:R-:W-:Y:S01]  /*0f30*/  IMAD.WIDE.U32 R10, R12.reuse, c[0x0][0x1e8], R8 ;  /* 0x00007a000c0a7a25 */ /* 0x040fe200078e0008 */
[----:B------:R-:W-:Y:S01]  /*0f40*/  CS2R R130, SRZ ;  /* 0x0000000000827805 */ /* 0x000fe2000001ff00 */
        /* <DEDUP_REMOVED lines=114> */
[----:B------:R-:W-:Y:S01]  /*1670*/  CS2R R46, SRZ ;  /* 0x00000000002e7805 */ /* 0x000fe2000001ff00 */
[----:B------:R3:W-:Y:S01]  /*1680*/  LDGSTS.E.BYPASS.LTC128B.128 [R133+0x4080], [R4.64+0x80], !P3 ;  /* 0x0408008004857fae */ /* 0x0007e2000d901d4c */
[----:B------:R-:W-:Y:S01]  /*1690*/  ISETP.GE.AND P3, PT, R2, c[0x0][0x16c], PT ;  /* 0x00005b0002007a0c */ /* 0x000fe20003f66270 */
[----:B------:R-:W-:Y:S01]  /*16a0*/  IMAD.IADD R28, R8, 0x1, -R0 ;  /* 0x00000001081c7824 */ /* 0x000fe200078e0a00 */
[----:B------:R-:W-:Y:S01]  /*16b0*/  CS2R R44, SRZ ;  /* 0x00000000002c7805 */ /* 0x000fe2000001ff00 */
[C---:B------:R-:W-:Y:S01]  /*16c0*/  IMAD R0, R132.reuse, c[0x0][0x28c], R9 ;  /* 0x0000a30084007a24 */ /* 0x040fe200078e0209 */
[----:B------:R1:W-:Y:S01]  /*16d0*/  LDGSTS.E.BYPASS.LTC128B.128 [R133+0x1080], [R10.64], !P2 ;  /* 0x010800000a857fae */ /* 0x0003e2000d101d4c */
[--C-:B------:R-:W-:Y:S01]  /*16e0*/  IMAD.WIDE.U32 R8, R132, c[0x0][0x270], R6.reuse ;  /* 0x00009c0084087a25 */ /* 0x100fe200078e0006 */
[----:B------:R-:W-:Y:S01]  /*16f0*/  ISETP.GE.AND P2, PT, R2, c[0x0][0x1fc], PT ;  /* 0x00007f0002007a0c */ /* 0x000fe20003f46270 */
[----:B------:R-:W-:Y:S01]  /*1700*/  CS2R R42, SRZ ;  /* 0x00000000002a7805 */ /* 0x000fe2000001ff00 */
[----:B------:R1:W-:Y:S01]  /*1710*/  LDGSTS.E.BYPASS.LTC128B.128 [R133+0x3080], [R10.64+0x40], !P1 ;  /* 0x030800400a857fae */ /* 0x0003e2000c901d4c */
[----:B------:R-:W-:Y:S01]  /*1720*/  IMAD.WIDE.U32 R6, R132, c[0x0][0x288], R6 ;  /* 0x0000a20084067a25 */ /* 0x000fe200078e0006 */
[----:B------:R-:W-:Y:S01]  /*1730*/  ISETP.GE.OR P1, PT, R2, c[0x0][0x1fc], !P4 ;  /* 0x00007f0002007a0c */ /* 0x000fe20006726670 */
[----:B------:R-:W-:Y:S01]  /*1740*/  UISETP.GT.AND UP3, UPT, UR5, -0x1, UPT ;  /* 0xffffffff0500788c */ /* 0x000fe2000bf64270 */
        /* <DEDUP_REMOVED lines=55> */
[----:B------:R-:W-:-:S02]  /*1ac0*/  ISETP.NE.AND P6, PT, R20, RZ, PT ;  /* 0x000000ff1400720c */ /* 0x000fc40003fc5270 */
[----:B------:R-:W-:Y:S01]  /*1ad0*/  LOP3.LUT R9, R7, R0, R208, 0x1e, !PT ;  /* 0x0000000007097212 */ /* 0x000fe200078e1ed0 */
[----:B------:R-:W-:Y:S01]  /*1ae0*/  IMAD.IADD R20, R31, 0x1, -R8 ;  /* 0x000000011f147824 */ /* 0x000fe200078e0a08 */
[----:B------:R-:W-:Y:S01]  /*1af0*/  LOP3.LUT R0, R6, 0xc0, RZ, 0xc0, !PT ;  /* 0x000000c006007812 */ /* 0x000fe200078ec0ff */
[----:B------:R-:W-:Y:S02]  /*1b00*/  IMAD R7, R132, c[0x0][0x184], R10 ;  /* 0x0000610084077a24 */ /* 0x000fe400078e020a */
        /* <DEDUP_REMOVED lines=14> */
[----:B------:R-:W-:-:S02]  /*1bf0*/  IMAD.IADD R3, R3, 0x1, R0 ;  /* 0x0000000103037824 */ /* 0x000fc400078e0200 */
        /* <DEDUP_REMOVED lines=77> */
[----:B-----5:R-:W-:Y:S01]  /*20d0*/  IMAD.WIDE.U32 R8, R3, UR11, R8 ;  /* 0x0000000b03087c25 */ /* 0x020fe2000f8e0008 */
        /* <DEDUP_REMOVED lines=63> */
[----:B--2---:R-:W-:Y:S01]  /*24d0*/  @!P3 IMAD.SHL.U32 R7, R134, 0x10, RZ ;  /* 0x000000108607b824 */ /* 0x004fe200078e00ff */
        /* <DEDUP_REMOVED lines=51> */
[----:B------:R-:W-:-:S02]  /*2810*/  IMAD.SHL.U32 R2, R14, 0x2, RZ ;  /* 0x000000020e027824 */ /* 0x000fc400078e00ff */
[----:B------:R-:W-:Y:S01]  /*2820*/  IMAD.SHL.U32 R212, R217, 0x2, RZ ;  /* 0x00000002d9d47824 */ /* 0x000fe200078e00ff */
[----:B------:R1:W-:Y:S01]  /*2830*/  @!P1 LDGSTS.E.BYPASS.LTC128B.128 [R3+0xf280], [R8.64] ;  /* 0x0f28000008039fae */ /* 0x0003e2000b901d4c */
[----:B------:R-:W-:Y:S01]  /*2840*/  IMAD R219, R219, 0x2, R215 ;  /* 0x00000002dbdb7824 */ /* 0x000fe200078e02d7 */
[----:B------:R-:W-:Y:S01]  /*2850*/  IADD3 R0, R0, -UR9, -R2 ;  /* 0x8000000900007c10 */ /* 0x000fe2000fffe802 */
[----:B------:R-:W-:Y:S01]  /*2860*/  IMAD R218, R218, 0x2, R216 ;  /* 0x00000002dada7824 */ /* 0x000fe200078e02d8 */
[----:B------:R-:W0:Y:S01]  /*2870*/  LDGDEPBAR ;  /* 0x00000000000079af */ /* 0x000e220000000000 */
[----:B------:R-:W-:Y:S01]  /*2880*/  IADD3 R213, R212, 0xc080, RZ ;  /* 0x0000c080d4d57810 */ /* 0x000fe20007ffe0ff */
[----:B------:R-:W-:Y:S02]  /*2890*/  IMAD.IADD R222, R217, 0x1, R221 ;  /* 0x00000001d9de7824 */ /* 0x000fe400078e02dd */
[----:B------:R-:W0:Y:S02]  /*28a0*/  LDGDEPBAR ;  /* 0x00000000000079af */ /* 0x000e240000000000 */
[----:B------:R-:W-:-:S02]  /*28b0*/  IMAD R213, R221, 0x2, R213 ;  /* 0x00000002ddd57824 */ /* 0x000fc400078e02d5 */
        /* <DEDUP_REMOVED lines=10> */
[----:B---34-:R1:W-:Y:S02]  /*2960*/  STL [R1+0x18], R0 ;  /* 0x0000180001007387 */ /* 0x0183e40000100800 */
.L_x_403:
        /* <DEDUP_REMOVED lines=184> */
.L_x_387:
[----:B------:R-:W-:Y:S04]  /*34f0*/  MOV R3, 0x1 ;  /* 0x0000000100037802 */ /* 0x000fe80000000f00 */
[----:B------:R-:W-:Y:S11]  /*3500*/  ISETP.NE.AND P0, PT, R3, c[0x0][0x2a8], PT ;  /* 0x0000aa0003007a0c */ /* 0x000ff60003f05270 */
[----:B------:R-:W-:Y:S02]  /*3510*/  @!UPT UIADD3 URZ, URZ, URZ, URZ ;  /* 0x0000003f3f3ff290 */ /* 0x000fe4000fffe03f */
[----:B------:R-:W-:Y:S05]  /*3520*/  @P0 IMAD.HI.U32 R3, R2, c[0x0][0x2ac], RZ ;  /* 0x0000ab0002030a27 */ /* 0x000fea00078e00ff */
[----:B------:R-:W-:Y:S02]  /*3530*/  @P0 SHF.R.U32.HI R2, RZ, c[0x0][0x2b0], R3 ;  /* 0x0000ac00ff020a19 */ /* 0x000fe40000011603 */
.L_x_388:
[----:B------:R-:W-:Y:S05]  /*3540*/  BSYNC B0 ;  /* 0x0000000000007941 */ /* 0x000fea0003800000 */
.L_x_386:
        /* <DEDUP_REMOVED lines=8> */
.L_x_385:
        /* <DEDUP_REMOVED lines=18> */
.L_x_391:
[----:B------:R-:W-:Y:S04]  /*36f0*/  MOV R3, 0x1 ;  /* 0x0000000100037802 */ /* 0x000fe80000000f00 */
[----:B------:R-:W-:Y:S11]  /*3700*/  ISETP.NE.AND P0, PT, R3, c[0x0][0x2a8], PT ;  /* 0x0000aa0003007a0c */ /* 0x000ff60003f05270 */
[----:B------:R-:W-:Y:S02]  /*3710*/  @!UPT UIADD3 URZ, URZ, URZ, URZ ;  /* 0x0000003f3f3ff290 */ /* 0x000fe4000fffe03f */
[----:B------:R-:W-:Y:S05]  /*3720*/  @P0 IMAD.HI.U32 R3, R2, c[0x0][0x2ac], RZ ;  /* 0x0000ab0002030a27 */ /* 0x000fea00078e00ff */
[----:B------:R-:W-:Y:S02]  /*3730*/  @P0 SHF.R.U32.HI R2, RZ, c[0x0][0x2b0], R3 ;  /* 0x0000ac00ff020a19 */ /* 0x000fe40000011603 */
.L_x_392:
[----:B------:R-:W-:Y:S05]  /*3740*/  BSYNC B0 ;  /* 0x0000000000007941 */ /* 0x000fea0003800000 */
.L_x_390:
[----:B------:R-:W2:Y:S01]  /*3750*/  LDL R6, [R1+0x20] ;  /* 0x0000200001067983 */ /* 0x000ea20000100800 */
[----:B------:R-:W-:Y:S04]  /*3760*/  IMAD.MOV.U32 R3, RZ, RZ, c[0x0][0x2a8] ;  /* 0x0000aa00ff037624 */ /* 0x000fe800078e00ff */
[----:B------:R-:W-:Y:S04]  /*3770*/  IMAD R2, R2, R3, -UR10 ;  /* 0x8000000a02027e24 */ /* 0x000fe8000f8e0203 */
[----:B--2---:R-:W-:Y:S05]  /*3780*/  IMAD.IADD R2, R2, 0x1, -R6 ;  /* 0x0000000102027824 */ /* 0x004fea00078e0a06 */
[----:B------:R-:W-:Y:S02]  /*3790*/  IADD3 R3, R2, c[0x0][0x2a8], RZ ;  /* 0x0000aa0002037a10 */ /* 0x000fe40007ffe0ff */
[----:B------:R-:W-:Y:S02]  /*37a0*/  IMNMX R142, R142, R2, !PT ;  /* 0x000000028e8e7217 */ /* 0x000fe40007800200 */
[----:B------:R-:W-:Y:S02]  /*37b0*/  IMNMX R145, R145, R3, PT ;  /* 0x0000000391917217 */ /* 0x000fe40003800200 */
.L_x_389:
        /* <DEDUP_REMOVED lines=18> */
.L_x_395:
[----:B------:R-:W-:Y:S04]  /*38e0*/  MOV R3, 0x1 ;  /* 0x0000000100037802 */ /* 0x000fe80000000f00 */
[----:B------:R-:W-:Y:S11]  /*38f0*/  ISETP.NE.AND P0, PT, R3, c[0x0][0x2a8], PT ;  /* 0x0000aa0003007a0c */ /* 0x000ff60003f05270 */
[----:B------:R-:W-:Y:S02]  /*3900*/  @!UPT UIADD3 URZ, URZ, URZ, URZ ;  /* 0x0000003f3f3ff290 */ /* 0x000fe4000fffe03f */
[----:B------:R-:W-:Y:S05]  /*3910*/  @P0 IMAD.HI.U32 R3, R2, c[0x0][0x2ac], RZ ;  /* 0x0000ab0002030a27 */ /* 0x000fea00078e00ff */
[----:B------:R-:W-:Y:S02]  /*3920*/  @P0 SHF.R.U32.HI R2, RZ, c[0x0][0x2b0], R3 ;  /* 0x0000ac00ff020a19 */ /* 0x000fe40000011603 */
.L_x_396:
[----:B------:R-:W-:Y:S05]  /*3930*/  BSYNC B0 ;  /* 0x0000000000007941 */ /* 0x000fea0003800000 */
.L_x_394:
[----:B------:R-:W2:Y:S01]  /*3940*/  LDL R6, [R1+0x20] ;  /* 0x0000200001067983 */ /* 0x000ea20000100800 */
[----:B------:R-:W-:Y:S04]  /*3950*/  IMAD.MOV.U32 R3, RZ, RZ, c[0x0][0x2a8] ;  /* 0x0000aa00ff037624 */ /* 0x000fe800078e00ff */
[----:B------:R-:W-:Y:S04]  /*3960*/  IMAD R2, R2, R3, -UR10 ;  /* 0x8000000a02027e24 */ /* 0x000fe8000f8e0203 */
[----:B--2---:R-:W-:Y:S05]  /*3970*/  IMAD.IADD R2, R2, 0x1, -R6 ;  /* 0x0000000102027824 */ /* 0x004fea00078e0a06 */
[----:B------:R-:W-:Y:S02]  /*3980*/  IADD3 R3, R2, c[0x0][0x2a8], RZ ;  /* 0x0000aa0002037a10 */ /* 0x000fe40007ffe0ff */
[----:B------:R-:W-:Y:S02]  /*3990*/  IMNMX R140, R140, R2, !PT ;  /* 0x000000028c8c7217 */ /* 0x000fe40007800200 */
[----:B------:R-:W-:Y:S02]  /*39a0*/  IMNMX R146, R146, R3, PT ;  /* 0x0000000392927217 */ /* 0x000fe40003800200 */
.L_x_393:
        /* <DEDUP_REMOVED lines=18> */
.L_x_399:
[----:B------:R-:W-:Y:S04]  /*3ad0*/  MOV R2, 0x1 ;  /* 0x0000000100027802 */ /* 0x000fe80000000f00 */
[----:B------:R-:W-:Y:S11]  /*3ae0*/  ISETP.NE.AND P0, PT, R2, c[0x0][0x2a8], PT ;  /* 0x0000aa0002007a0c */ /* 0x000ff60003f05270 */
[----:B------:R-:W-:Y:S02]  /*3af0*/  @!UPT UIADD3 URZ, URZ, URZ, URZ ;  /* 0x0000003f3f3ff290 */ /* 0x000fe4000fffe03f */
[----:B------:R-:W-:Y:S05]  /*3b00*/  @P0 IMAD.HI.U32 R2, R0, c[0x0][0x2ac], RZ ;  /* 0x0000ab0000020a27 */ /* 0x000fea00078e00ff */
[----:B------:R-:W-:Y:S02]  /*3b10*/  @P0 SHF.R.U32.HI R0, RZ, c[0x0][0x2b0], R2 ;  /* 0x0000ac00ff000a19 */ /* 0x000fe40000011602 */
.L_x_400:
[----:B------:R-:W-:Y:S05]  /*3b20*/  BSYNC B0 ;  /* 0x0000000000007941 */ /* 0x000fea0003800000 */
.L_x_398:
[----:B------:R-:W2:Y:S01]  /*3b30*/  LDL R3, [R1+0x20] ;  /* 0x0000200001037983 */ /* 0x000ea20000100800 */
[----:B------:R-:W-:Y:S04]  /*3b40*/  IMAD.MOV.U32 R2, RZ, RZ, c[0x0][0x2a8] ;  /* 0x0000aa00ff027624 */ /* 0x000fe800078e00ff */
[----:B------:R-:W-:Y:S04]  /*3b50*/  IMAD R0, R0, R2, -UR10 ;  /* 0x8000000a00007e24 */ /* 0x000fe8000f8e0202 */
[----:B--2---:R-:W-:Y:S05]  /*3b60*/  IMAD.IADD R0, R0, 0x1, -R3 ;  /* 0x0000000100007824 */ /* 0x004fea00078e0a03 */
[----:B------:R-:W-:Y:S02]  /*3b70*/  IADD3 R2, R0, c[0x0][0x2a8], RZ ;  /* 0x0000aa0000027a10 */ /* 0x000fe40007ffe0ff */
[----:B------:R-:W-:Y:S02]  /*3b80*/  IMNMX R141, R141, R0, !PT ;  /* 0x000000008d8d7217 */ /* 0x000fe40007800200 */
[----:B------:R-:W-:Y:S02]  /*3b90*/  IMNMX R144, R144, R2, PT ;  /* 0x0000000290907217 */ /* 0x000fe40003800200 */
.L_x_397:
        /* <DEDUP_REMOVED lines=62> */
.L_x_401:
        /* <DEDUP_REMOVED lines=278> */
[C---:B------:R-:W-:Y:S01]  /*50e0*/  ISETP.LT.OR P2, PT, R144.reuse, 0x42, P2 ;  /* 0x000000429000780c */ /* 0x040fe20001741670 */
[----:B------:R-:W-:Y:S01]  /*50f0*/  FFMA.FTZ R7, R7, c[0x0][0x29c], -R150 ;  /* 0x0000a70007077a23 */ /* 0x000fe20000010896 */
[----:B------:R-:W-:Y:S01]  /*5100*/  ISETP.LT.OR P1, PT, R144, 0x61, P1 ;  /* 0x000000619000780c */ /* 0x000fe20000f21670 */
[----:B------:R-:W-:Y:S01]  /*5110*/  FMUL.FTZ R140, R19, R3 ;  /* 0x00000003138c7220 */ /* 0x000fe20000410000 */
[----:B------:R-:W-:Y:S01]  /*5120*/  MOV R248, R159 ;  /* 0x0000009f00f87202 */ /* 0x000fe20000000f00 */
[----:B------:R1:W-:Y:S01]  /*5130*/  MUFU.EX2 R145, R7 ;  /* 0x0000000700917308 */ /* 0x0003e20000000800 */
[----:B------:R-:W-:Y:S02]  /*5140*/  F2FP.PACK_AB R18, R238, R243 ;  /* 0x000000f3ee12723e */ /* 0x000fe400000000ff */
[----:B------:R-:W-:Y:S01]  /*5150*/  MOV R247, R133 ;  /* 0x0000008500f77202 */ /* 0x000fe20000000f00 */
[--C-:B------:R-:W-:Y:S01]  /*5160*/  FADD.FTZ R133, R23, -R0.reuse ;  /* 0x8000000017857221 */ /* 0x100fe20000010000 */
[----:B------:R-:W-:Y:S01]  /*5170*/  MOV R19, R138 ;  /* 0x0000008a00137202 */ /* 0x000fe20000000f00 */
[----:B------:R-:W-:Y:S01]  /*5180*/  FADD.FTZ R23, R34, -R0 ;  /* 0x8000000022177221 */ /* 0x000fe20000010000 */
[----:B------:R-:W-:Y:S01]  /*5190*/  F2FP.PACK_AB R32, R32, R142 ;  /* 0x0000008e2020723e */ /* 0x000fe200000000ff */
[--C-:B------:R-:W-:Y:S01]  /*51a0*/  FFMA.FTZ R34, R17, c[0x0][0x29c], -R150.reuse ;  /* 0x0000a70011227a23 */ /* 0x100fe20000010896 */
[----:B------:R-:W-:Y:S01]  /*51b0*/  F2FP.PACK_AB R17, R231, R233 ;  /* 0x000000e9e711723e */ /* 0x000fe200000000ff */
[----:B------:R1:W1:Y:S01]  /*51c0*/  MUFU.EX2 R159, R21 ;  /* 0x00000015009f7308 */ /* 0x0002620000000800 */
[C---:B------:R-:W-:Y:S01]  /*51d0*/  FMUL.FTZ R133, R158.reuse, R133 ;  /* 0x000000859e857220 */ /* 0x040fe20000410000 */
[----:B------:R-:W-:Y:S02]  /*51e0*/  MOV R238, R20 ;  /* 0x0000001400ee7202 */ /* 0x000fe40000000f00 */
[----:B--2---:R-:W-:Y:S02]  /*51f0*/  FSEL R3, R229, -INF , !P1 ;  /* 0xff800000e5037808 */ /* 0x004fe40004800000 */
[----:B------:R-:W-:Y:S02]  /*5200*/  F2FP.PACK_AB R20, R158, R228 ;  /* 0x000000e49e14723e */ /* 0x000fe400000000ff */
[----:B------:R-:W-:Y:S02]  /*5210*/  MOV R231, R19 ;  /* 0x0000001300e77202 */ /* 0x000fe40000000f00 */
[----:B------:R-:W2:Y:S01]  /*5220*/  MUFU.EX2 R151, R151 ;  /* 0x0000009700977308 */ /* 0x000ea20000000800 */
[----:B------:R-:W-:Y:S01]  /*5230*/  F2FP.PACK_AB R19, R235, R239 ;  /* 0x000000efeb13723e */ /* 0x000fe200000000ff */
[----:B-1----:R-:W-:Y:S01]  /*5240*/  FMUL.FTZ R7, R157, R23 ;  /* 0x000000179d077220 */ /* 0x002fe20000410000 */
[----:B------:R-:W-:Y:S02]  /*5250*/  F2FP.PACK_AB R23, R156, R157 ;  /* 0x0000009d9c17723e */ /* 0x000fe400000000ff */
[----:B------:R-:W-:Y:S02]  /*5260*/  MOV R21, R136 ;  /* 0x0000008800157202 */ /* 0x000fe40000000f00 */
        /* <DEDUP_REMOVED lines=8> */
[----:B------:R-:W-:Y:S01]  /*52f0*/  MOV R22, R139 ;  /* 0x0000008b00167202 */ /* 0x000fe20000000f00 */
[--C-:B------:R-:W-:Y:S01]  /*5300*/  FFMA.FTZ R136, R16, c[0x0][0x29c], -R150.reuse ;  /* 0x0000a70010887a23 */ /* 0x100fe20000010896 */
[----:B------:R-:W-:Y:S01]  /*5310*/  ISETP.LT.OR P0, PT, R144, 0x62, P0 ;  /* 0x000000629000780c */ /* 0x000fe20000701670 */
[----:B------:R-:W-:Y:S01]  /*5320*/  IMAD.MOV.U32 R144, RZ, RZ, R137 ;  /* 0x000000ffff907224 */ /* 0x000fe200078e0089 */
[----:B------:R-:W-:Y:S01]  /*5330*/  MOV R243, R22 ;  /* 0x0000001600f37202 */ /* 0x000fe20000000f00 */
[--C-:B------:R-:W-:Y:S01]  /*5340*/  FFMA.FTZ R137, R5, c[0x0][0x29c], -R150.reuse ;  /* 0x0000a70005897a23 */ /* 0x100fe20000010896 */
[----:B------:R-:W-:Y:S01]  /*5350*/  F2FP.PACK_AB R22, R230, R232 ;  /* 0x000000e8e616723e */ /* 0x000fe200000000ff */
[--C-:B------:R-:W-:Y:S01]  /*5360*/  FFMA.FTZ R139, R3, c[0x0][0x29c], -R150.reuse ;  /* 0x0000a700038b7a23 */ /* 0x100fe20000010896 */
[----:B------:R1:W3:Y:S01]  /*5370*/  LDS R2, [R144.X4+0xf300] ;  /* 0x00f3000090027984 */ /* 0x0002e20000004800 */
[----:B------:R-:W-:Y:S01]  /*5380*/  MOV R230, R248 ;  /* 0x000000f800e67202 */ /* 0x000fe20000000f00 */
[----:B------:R-:W-:Y:S01]  /*5390*/  FFMA.FTZ R5, -R246, R246, 1 ;  /* 0x3f800000f6057423 */ /* 0x000fe200000101f6 */
[----:B------:R-:W-:Y:S01]  /*53a0*/  MOV R248, R225 ;  /* 0x000000e100f87202 */ /* 0x000fe20000000f00 */
[----:B------:R-:W-:Y:S01]  /*53b0*/  MUFU.EX2 R137, R137 ;  /* 0x0000008900897308 */ /* 0x000fe20000000800 */
[----:B------:R-:W-:Y:S01]  /*53c0*/  FSEL R0, R242, -INF , !P0 ;  /* 0xff800000f2007808 */ /* 0x000fe20004000000 */
[----:B------:R-:W-:Y:S01]  /*53d0*/  FMUL.FTZ R5, R7, R5 ;  /* 0x0000000507057220 */ /* 0x000fe20000410000 */
        /* <DEDUP_REMOVED lines=19> */
[----:B----4-:R-:W-:Y:S01]  /*5510*/  FMUL.FTZ R6, R156, R35 ;  /* 0x000000239c067220 */ /* 0x010fe20000410000 */
[----:B------:R-:W-:Y:S01]  /*5520*/  F2FP.PACK_AB R35, R140, R143 ;  /* 0x0000008f8c23723e */ /* 0x000fe200000000ff */
[--C-:B---3--:R-:W-:Y:S02]  /*5530*/  FADD.FTZ R8, R8, -R2.reuse ;  /* 0x8000000208087221 */ /* 0x108fe40000010000 */
[--C-:B------:R-:W-:Y:S05]  /*5540*/  FADD.FTZ R13, R13, -R2.reuse ;  /* 0x800000020d0d7221 */ /* 0x100fea0000010000 */
[----:B------:R3:W4:Y:S01]  /*5550*/  MUFU.EX2 R143, R136 ;  /* 0x00000088008f7308 */ /* 0x0007220000000800 */
[----:B------:R-:W-:Y:S02]  /*5560*/  FMUL.FTZ R8, R227, R8 ;  /* 0x00000008e3087220 */ /* 0x000fe40000410000 */
[----:B------:R-:W-:Y:S02]  /*5570*/  FMUL.FTZ R13, R146, R13 ;  /* 0x0000000d920d7220 */ /* 0x000fe40000410000 */
[----:B------:R-:W-:Y:S02]  /*5580*/  FMUL.FTZ R142, R8, R0 ;  /* 0x00000000088e7220 */ /* 0x000fe40000410000 */
[----:B------:R-:W-:Y:S02]  /*5590*/  FFMA.FTZ R0, -R237, R237, 1 ;  /* 0x3f800000ed007423 */ /* 0x000fe400000101ed */
[----:B------:R-:W-:Y:S01]  /*55a0*/  FMUL.FTZ R4, R6, R4 ;  /* 0x0000000406047220 */ /* 0x000fe20000410000 */
[----:B------:R-:W4:Y:S01]  /*55b0*/  MUFU.EX2 R150, R150 ;  /* 0x0000009600967308 */ /* 0x000f220000000800 */
[--C-:B------:R-:W-:Y:S02]  /*55c0*/  FADD.FTZ R12, R12, -R2.reuse ;  /* 0x800000020c0c7221 */ /* 0x100fe40000010000 */
        /* <DEDUP_REMOVED lines=8> */
[----:B---3--:R-:W-:Y:S02]  /*5650*/  FMUL.FTZ R136, R13, R0 ;  /* 0x000000000d887220 */ /* 0x008fe40000410000 */
[----:B------:R-:W1:Y:S01]  /*5660*/  LDS R0, [R233.X4+0xf320] ;  /* 0x00f32000e9007984 */ /* 0x000e620000004800 */
[----:B------:R-:W-:Y:S02]  /*5670*/  FMUL.FTZ R12, R149, R28 ;  /* 0x0000001c950c7220 */ /* 0x000fe40000410000 */
[----:B--2---:R-:W-:Y:S01]  /*5680*/  FMUL.FTZ R29, R151, R29 ;  /* 0x0000001d971d7220 */ /* 0x004fe20000410000 */
[----:B------:R-:W-:Y:S01]  /*5690*/  STS [R223+0xf480], R18 ;  /* 0x00f48012df007388 */ /* 0x000fe20000000800 */
[----:B------:R-:W-:Y:S02]  /*56a0*/  FFMA.FTZ R6, -R84, R84, 1 ;  /* 0x3f80000054067423 */ /* 0x000fe40000010154 */
[--C-:B------:R-:W-:Y:S01]  /*56b0*/  FADD.FTZ R25, R25, -R2.reuse ;  /* 0x8000000219197221 */ /* 0x100fe20000010000 */
[----:B------:R-:W-:Y:S01]  /*56c0*/  STS [R223+0xf880], R17 ;  /* 0x00f88011df007388 */ /* 0x000fe20000000800 */
[----:B------:R-:W-:Y:S02]  /*56d0*/  FADD.FTZ R9, R9, -R2 ;  /* 0x8000000209097221 */ /* 0x000fe40000010000 */
[----:B------:R-:W-:Y:S01]  /*56e0*/  FFMA.FTZ R2, -R252, R252, 1 ;  /* 0x3f800000fc027423 */ /* 0x000fe200000101fc */
[----:B------:R2:W-:Y:S01]  /*56f0*/  STS [R224], R3 ;  /* 0x00000003e0007388 */ /* 0x0005e20000000800 */
[----:B------:R-:W-:Y:S02]  /*5700*/  FMUL.FTZ R12, R12, R6 ;  /* 0x000000060c0c7220 */ /* 0x000fe40000410000 */
[----:B------:R-:W-:Y:S01]  /*5710*/  FMUL.FTZ R2, R29, R2 ;  /* 0x000000021d027220 */ /* 0x000fe20000410000 */
[----:B------:R-:W-:Y:S01]  /*5720*/  STS [R224+0x400], R22 ;  /* 0x00040016e0007388 */ /* 0x000fe20000000800 */
[----:B------:R-:W-:Y:S02]  /*5730*/  FMUL.FTZ R9, R155, R9 ;  /* 0x000000099b097220 */ /* 0x000fe40000410000 */
[----:B------:R-:W-:Y:S01]  /*5740*/  FFMA.FTZ R5, -R230, R230, 1 ;  /* 0x3f800000e6057423 */ /* 0x000fe200000101e6 */
[----:B------:R-:W-:Y:S01]  /*5750*/  F2FP.PACK_AB R12, R2, R12 ;  /* 0x0000000c020c723e */ /* 0x000fe200000000ff */
[----:B------:R-:W-:Y:S01]  /*5760*/  STS [R223+0x10480], R16 ;  /* 0x01048010df007388 */ /* 0x000fe20000000800 */
[----:B----4-:R-:W-:Y:S01]  /*5770*/  F2FP.PACK_AB R2, R143, R144 ;  /* 0x000000908f02723e */ /* 0x010fe200000000ff */
[----:B------:R-:W-:Y:S01]  /*5780*/  FMUL.FTZ R141, R9, R5 ;  /* 0x00000005098d7220 */ /* 0x000fe20000410000 */
[----:B------:R-:W-:Y:S01]  /*5790*/  F2FP.PACK_AB R5, R151, R149 ;  /* 0x000000959705723e */ /* 0x000fe200000000ff */
[----:B------:R-:W-:Y:S01]  /*57a0*/  FMUL.FTZ R13, R226, R24 ;  /* 0x00000018e20d7220 */ /* 0x000fe20000410000 */
[----:B------:R3:W5:Y:S01]  /*57b0*/  LDL.LU R84, [R1+0x84] ;  /* 0x0000840001547983 */ /* 0x0007620000300800 */
[----:B------:R-:W-:Y:S01]  /*57c0*/  FFMA.FTZ R9, -R231, R231, 1 ;  /* 0x3f800000e7097423 */ /* 0x000fe200000101e7 */
[----:B------:R-:W-:Y:S01]  /*57d0*/  F2FP.PACK_AB R6, R141, R142 ;  /* 0x0000008e8d06723e */ /* 0x000fe200000000ff */
[----:B------:R-:W-:Y:S02]  /*57e0*/  FMUL.FTZ R25, R159, R25 ;  /* 0x000000199f197220 */ /* 0x000fe40000410000 */
[----:B------:R-:W-:Y:S01]  /*57f0*/  FMUL.FTZ R13, R13, R9 ;  /* 0x000000090d0d7220 */ /* 0x000fe20000410000 */
[----:B------:R-:W-:Y:S01]  /*5800*/  F2FP.PACK_AB R9, R136, R140 ;  /* 0x0000008c8809723e */ /* 0x000fe200000000ff */
[----:B------:R-:W-:Y:S01]  /*5810*/  FFMA.FTZ R8, -R243, R243, 1 ;  /* 0x3f800000f3087423 */ /* 0x000fe200000101f3 */
[----:B--2---:R-:W-:Y:S03]  /*5820*/  F2FP.PACK_AB R3, R145, R225 ;  /* 0x000000e19103723e */ /* 0x004fe600000000ff */
[----:B------:R-:W-:Y:S02]  /*5830*/  FMUL.FTZ R8, R25, R8 ;  /* 0x0000000819087220 */ /* 0x000fe40000410000 */
[--C-:B-1----:R-:W-:Y:S01]  /*5840*/  FADD.FTZ R10, R10, -R0.reuse ;  /* 0x800000000a0a7221 */ /* 0x102fe20000010000 */
[----:B------:R1:W-:Y:S01]  /*5850*/  STS [R223+0x10880], R3 ;  /* 0x01088003df007388 */ /* 0x0003e20000000800 */
[--C-:B------:R-:W-:Y:S01]  /*5860*/  FADD.FTZ R11, R11, -R0.reuse ;  /* 0x800000000b0b7221 */ /* 0x100fe20000010000 */
[----:B------:R-:W-:Y:S01]  /*5870*/  F2FP.PACK_AB R8, R8, R13 ;  /* 0x0000000d0808723e */ /* 0x000fe200000000ff */
        /* <DEDUP_REMOVED lines=20> */
[----:B--2---:R-:W-:Y:S01]  /*59c0*/  F2FP.PACK_AB R2, R138, R137 ;  /* 0x000000898a02723e */ /* 0x004fe200000000ff */
[----:B----4-:R-:W-:Y:S04]  /*59d0*/  FMUL.FTZ R7, R145, R11 ;  /* 0x0000000b91077220 */ /* 0x010fe80000410000 */
        /* <DEDUP_REMOVED lines=11> */
[----:B----4-:R-:W-:Y:S02]  /*5a90*/  FFMA.FTZ R5, -R250, R250, 1 ;  /* 0x3f800000fa057423 */ /* 0x010fe400000101fa */
        /* <DEDUP_REMOVED lines=155> */
.L_x_402:
        /* <DEDUP_REMOVED lines=241> */
.L_x_384:
[----:B------:R-:W-:Y:S05]  /*7360*/  @P0 EXIT ;  /* 0x000000000000094d */ /* 0x000fea0003800000 */
[----:B------:R-:W2:Y:S01]  /*7370*/  LDL.LU R9, [R1+0x80] ;  /* 0x0000800001097983 */ /* 0x000ea20000300800 */
[----:B------:R-:W-:-:S04]  /*7380*/  ISETP.NE.U32.AND P0, PT, RZ, c[0x0][0x360], PT ;  /* 0x0000d800ff007a0c */ /* 0x000fc80003f05070 */
[----:B------:R-:W-:-:S13]  /*7390*/  ISETP.NE.AND.EX P0, PT, RZ, c[0x0][0x364], PT, P0 ;  /* 0x0000d900ff007a0c */ /* 0x000fda0003f05300 */
[----:B------:R-:W-:-:S04]  /*73a0*/  @P0 IMAD.MOV.U32 R2, RZ, RZ, 0x4 ;  /* 0x00000004ff020424 */ /* 0x000fc800078e00ff */
[----:B--2---:R-:W-:-:S05]  /*73b0*/  @P0 IMAD.WIDE R2, R9, R2, c[0x0][0x360] ;  /* 0x0000d80009020625 */ /* 0x004fca00078e0202 */
[----:B------:R1:W2:Y:S01]  /*73c0*/  @P0 LDG.E R0, [R2.64] ;  /* 0x0000000c02000981 */ /* 0x0002a2000c1e1900 */
[----:B------:R-:W-:Y:S01]  /*73d0*/  MOV R4, 0x1 ;  /* 0x0000000100047802 */ /* 0x000fe20000000f00 */
[----:B------:R-:W-:Y:S02]  /*73e0*/  UIMAD UR6, UR5, 0x3000, URZ ;  /* 0x00003000050678a4 */ /* 0x000fe4000f8e023f */
[----:B------:R-:W3:Y:S04]  /*73f0*/  S2R R5, SR_TID.X ;  /* 0x0000000000057919 */ /* 0x000ee80000002100 */
[----:B------:R-:W-:Y:S01]  /*7400*/  BAR.SYNC.DEFER_BLOCKING 0x1, 0x100 ;  /* 0x0044000000007b1d */ /* 0x000fe20000010000 */
[----:B------:R-:W-:Y:S01]  /*7410*/  ISETP.NE.AND P1, PT, R4, c[0x0][0x338], PT ;  /* 0x0000ce0004007a0c */ /* 0x000fe20003f25270 */
[----:B------:R-:W-:-:S04]  /*7420*/  USHF.R.S32.HI UR4, URZ, 0x1f, UR6 ;  /* 0x0000001f3f047899 */ /* 0x000fc80008011406 */
[----:B-1----:R-:W1:Y:S01]  /*7430*/  S2R R3, SR_CTAID.Y ;  /* 0x0000000000037919 */ /* 0x002e620000002600 */
[----:B---3--:R-:W-:-:S07]  /*7440*/  SHF.R.S32.HI R6, RZ, 0x1f, R5 ;  /* 0x0000001fff067819 */ /* 0x008fce0000011405 */
        /* <DEDUP_REMOVED lines=133> */
.L_x_404:
        /* <DEDUP_REMOVED lines=14> */
.L_x_1398:


//--------------------- .text._ZN7cutlass13device_kernelIN5flash19enable_sm80_to_sm89INS1_16FlashAttnBwdSm80INS1_25CollectiveMainloopBwdSm80ILi2ELi1EN4cute5tupleIJNS5_1CILi64EEENS7_ILi128EEENS7_ILi96EEEEEENS_6half_tEfNS_4arch4Sm80ELb0ELb1ELb1ELb1ELb1ELb0ELb0ELb0ELi2ELi2ELi4ELi2ELb1EEENS1_24CollectiveEpilogueBwdGQAISB_fSE_Li256ELb1ELb1EEENS1_19SingleTileSchedulerILb1ELb0ELb0ELi128EEEEEEEEEvNT_6ParamsE --------------------------
	.section	.text._ZN7cutlass13device_kernelIN5flash19enable_sm80_to_sm89INS1_16FlashAttnBwdSm80INS1_25CollectiveMainloopBwdSm80ILi2ELi1EN4cute5tupleIJNS5_1CILi64EEENS7_ILi128EEENS7_ILi96EEEEEENS_6half_tEfNS_4arch4Sm80ELb0ELb1ELb1ELb1ELb1ELb0ELb0ELb0ELi2ELi2ELi4ELi2ELb1EEENS1_24CollectiveEpilogueBwdGQAISB_fSE_Li256ELb1ELb1EEENS1_19SingleTileSchedulerILb1ELb0ELb0ELi128EEEEEEEEEvNT_6ParamsE,"ax",@progbits
	.sectioninfo	@"SHI_REGISTERS=255"
	.align	128
.text._ZN7cutlass13device_kernelIN5flash19enable_sm80_to_sm89INS1_16FlashAttnBwdSm80INS1_25CollectiveMainloopBwdSm80ILi2ELi1EN4cute5tupleIJNS5_1CILi64EEENS7_ILi128EEENS7_ILi96EEEEEENS_6half_tEfNS_4arch4Sm80ELb0ELb1ELb1ELb1ELb1ELb0ELb0ELb0ELi2ELi2ELi4ELi2ELb1EEENS1_24CollectiveEpilogueBwdGQAISB_fSE_Li256ELb1ELb1EEENS1_19SingleTileSchedulerILb1ELb0ELb0ELi128EEEEEEEEEvNT_6ParamsE:
        .type           _ZN7cutlass13device_kernelIN5flash19enable_sm80_to_sm89INS1_16FlashAttnBwdSm80INS1_25CollectiveMainloopBwdSm80ILi2ELi1EN4cute5tupleIJNS5_1CILi64EEENS7_ILi128EEENS7_ILi96EEEEEENS_6half_tEfNS_4arch4Sm80ELb0ELb1ELb1ELb1ELb1ELb0ELb0ELb0ELi2ELi2ELi4ELi2ELb1EEENS1_24CollectiveEpilogueBwdGQAISB_fSE_Li256ELb1ELb1EEENS1_19SingleTileSchedulerILb1ELb0ELb0ELi128EEEEEEEEEvNT_6ParamsE,@function
        .size           _ZN7cutlass13device_kernelIN5flash19enable_sm80_to_sm89INS1_16FlashAttnBwdSm80INS1_25CollectiveMainloopBwdSm80ILi2ELi1EN4cute5tupleIJNS5_1CILi64EEENS7_ILi128EEENS7_ILi96EEEEEENS_6half_tEfNS_4arch4Sm80ELb0ELb1ELb1ELb1ELb1ELb0ELb0ELb0ELi2ELi2ELi4ELi2ELb1EEENS1_24CollectiveEpilogueBwdGQAISB_fSE_Li256ELb1ELb1EEENS1_19SingleTileSchedulerILb1ELb0ELb0ELi128EEEEEEEEEvNT_6ParamsE,(.L_x_1399 - _ZN7cutlass13device_kernelIN5flash19enable_sm80_to_sm89INS1_16FlashAttnBwdSm80INS1_25CollectiveMainloopBwdSm80ILi2ELi1EN4cute5tupleIJNS5_1CILi64EEENS7_ILi128EEENS7_ILi96EEEEEENS_6half_tEfNS_4arch4Sm80ELb0ELb1ELb1ELb1ELb1ELb0ELb0ELb0ELi2ELi2ELi4ELi2ELb1EEENS1_24CollectiveEpilogueBwdGQAISB_fSE_Li256ELb1ELb1EEENS1_19SingleTileSchedulerILb1ELb0ELb0ELi128EEEEEEEEEvNT_6ParamsE)
        .other          _ZN7cutlass13device_kernelIN5flash19enable_sm80_to_sm89INS1_16FlashAttnBwdSm80INS1_25CollectiveMainloopBwdSm80ILi2ELi1EN4cute5tupleIJNS5_1CILi64EEENS7_ILi128EEENS7_ILi96EEEEEENS_6half_tEfNS_4arch4Sm80ELb0ELb1ELb1ELb1ELb1ELb0ELb0ELb0ELi2ELi2ELi4ELi2ELb1EEENS1_24CollectiveEpilogueBwdGQAISB_fSE_Li256ELb1ELb1EEENS1_19SingleTileSchedulerILb1ELb0ELb0ELi128EEEEEEEEEvNT_6ParamsE,@"STO_CUDA_ENTRY STV_DEFAULT"
_ZN7cutlass13device_kernelIN5flash19enable_sm80_to_sm89INS1_16FlashAttnBwdSm80INS1_25CollectiveMainloopBwdSm80ILi2ELi1EN4cute5tupleIJNS5_1CILi64EEENS7_ILi128EEENS7_ILi96EEEEEENS_6half_tEfNS_4arch4Sm80ELb0ELb1ELb1ELb1ELb1ELb0ELb0ELb0ELi2ELi2ELi4ELi2ELb1EEENS1_24CollectiveEpilogueBwdGQAISB_fSE_Li256ELb1ELb1EEENS1_19SingleTileSchedulerILb1ELb0ELb0ELi128EEEEEEEEEvNT_6ParamsE:
        /* <DEDUP_REMOVED lines=18> */
.L_x_406:
        /* <DEDUP_REMOVED lines=8> */
.L_x_408:
[----:B------:R-:W-:Y:S02]  /*01a0*/  MOV R0, c[0x0][0x3ac] ;  /* 0x0000eb0000007a02 */ /* 0x000fe40000000f00 */
.L_x_407:
[----:B------:R-:W-:-:S06]  /*01b0*/  USHF.L.U32 UR10, UR5, 0x7, URZ ;  /* 0x00000007050a7899 */ /* 0x000fcc000800063f */
[----:B-----5:R-:W-:-:S04]  /*01c0*/  ISETP.LE.AND P0, PT, R0, UR10, PT ;  /* 0x0000000a00007c0c */ /* 0x020fc8000bf03270 */
[----:B------:R-:W-:-:S05]  /*01d0*/  SEL R0, R5, 0xffffffff, !P0 ;  /* 0xffffffff05007807 */ /* 0x000fca0004000000 */
[----:B------:R2:W-:Y:S01]  /*01e0*/  STL [R1+0x80], R0 ;  /* 0x0000800001007387 */ /* 0x0005e20000100800 */
[----:B------:R-:W-:Y:S05]  /*01f0*/  BRA `(.L_x_409) ;  /* 0x0000012000007947 */ /* 0x000fea0003800000 */
.L_x_405:
[----:B--2-4-:R-:W-:-:S04]  /*0200*/  ISETP.NE.U32.AND P0, PT, RZ, c[0x0][0x3c8], PT ;  /* 0x0000f200ff007a0c */ /* 0x014fc80003f05070 */
[----:B------:R-:W-:-:S13]  /*0210*/  ISETP.NE.AND.EX P0, PT, RZ, c[0x0][0x3cc], PT, P0 ;  /* 0x0000f300ff007a0c */ /* 0x000fda0003f05300 */
[----:B------:R-:W-:Y:S05]  /*0220*/  @!P0 BRA `(.L_x_410) ;  /* 0x0000002000008947 */ /* 0x000fea0003800000 */
[----:B------:R1:W5:Y:S01]  /*0230*/  LDG.E R0, [R2.64] ;  /* 0x0000000c02007981 */ /* 0x000362000c1e1900 */
[----:B------:R-:W-:Y:S05]  /*0240*/  BRA `(.L_x_411) ;  /* 0x0000009000007947 */ /* 0x000fea0003800000 */
.L_x_410:
        /* <DEDUP_REMOVED lines=8> */
.L_x_412:
[----:B------:R-:W-:Y:S02]  /*02d0*/  MOV R0, c[0x0][0x3ac] ;  /* 0x0000eb0000007a02 */ /* 0x000fe40000000f00 */
.L_x_411:
[----:B------:R-:W-:-:S06]  /*02e0*/  USHF.L.U32 UR10, UR5, 0x7, URZ ;  /* 0x00000007050a7899 */ /* 0x000fcc000800063f */
[----:B-----5:R-:W-:-:S04]  /*02f0*/  ISETP.LE.AND P0, PT, R0, UR10, PT ;  /* 0x0000000a00007c0c */ /* 0x020fc8000bf03270 */
[----:B------:R-:W-:-:S05]  /*0300*/  SEL R0, R5, 0xffffffff, !P0 ;  /* 0xffffffff05007807 */ /* 0x000fca0004000000 */
[----:B------:R2:W-:Y:S04]  /*0310*/  STL [R1+0x80], R0 ;  /* 0x0000800001007387 */ /* 0x0005e80000100800 */
.L_x_409:
        /* <DEDUP_REMOVED lines=37> */
.L_x_413:
[----:B--2---:R-:W-:-:S04]  /*0570*/  ISETP.NE.U32.AND P0, PT, RZ, c[0x0][0x2e0], PT ;  /* 0x0000b800ff007a0c */ /* 0x004fc80003f05070 */
[----:B------:R-:W-:-:S13]  /*0580*/  ISETP.NE.AND.EX P0, PT, RZ, c[0x0][0x2e4], PT, P0 ;  /* 0x0000b900ff007a0c */ /* 0x000fda0003f05300 */
[----:B------:R-:W-:Y:S05]  /*0590*/  @!P0 BRA `(.L_x_414) ;  /* 0x0000004000008947 */ /* 0x000fea0003800000 */
[----:B------:R-:W-:-:S05]  /*05a0*/  IMAD.WIDE R2, R135, R10, c[0x0][0x2e0] ;  /* 0x0000b80087027625 */ /* 0x000fca00078e020a */
[----:B------:R-:W2:Y:S02]  /*05b0*/  LDG.E R0, [R2.64] ;  /* 0x0000000c02007981 */ /* 0x000ea4000c1e1900 */
[----:B--2---:R1:W2:Y:S02]  /*05c0*/  R2UR UR17, R0 ;  /* 0x00000000001173c2 */ /* 0x0042a400000e0000 */
[----:B-12---:R-:W-:Y:S05]  /*05d0*/  BRA `(.L_x_415) ;  /* 0x0000006000007947 */ /* 0x006fea0003800000 */
.L_x_414:
[----:B------:R-:W-:Y:S05]  /*05e0*/  @!P2 BRA `(.L_x_415) ;  /* 0x000000500000a947 */ /* 0x000fea0003800000 */
[----:B------:R1:W2:Y:S04]  /*05f0*/  LDG.E R0, [R2.64] ;  /* 0x0000000c02007981 */ /* 0x0002a8000c1e1900 */
[----:B-1----:R-:W3:Y:S01]  /*0600*/  LDG.E R2, [R2.64+0x4] ;  /* 0x0000040c02027981 */ /* 0x002ee2000c1e1900 */
[----:B--2---:R-:W1:Y:S08]  /*0610*/  R2UR UR17, R0 ;  /* 0x00000000001173c2 */ /* 0x004e7000000e0000 */
[----:B---3--:R-:W1:Y:S02]  /*0620*/  R2UR UR4, R2 ;  /* 0x00000000020473c2 */ /* 0x008e6400000e0000 */
[----:B-1----:R-:W-:-:S06]  /*0630*/  UIADD3 UR17, -UR17, UR4, URZ ;  /* 0x0000000411117290 */ /* 0x002fcc000fffe13f */
.L_x_415:
        /* <DEDUP_REMOVED lines=15> */
.L_x_416:
        /* <DEDUP_REMOVED lines=548> */
.L_x_436:
        /* <DEDUP_REMOVED lines=184> */
.L_x_420:
[----:B------:R-:W-:Y:S04]  /*34f0*/  MOV R3, 0x1 ;  /* 0x0000000100037802 */ /* 0x000fe80000000f00 */
[----:B------:R-:W-:Y:S11]  /*3500*/  ISETP.NE.AND P0, PT, R3, c[0x0][0x2a8], PT ;  /* 0x0000aa0003007a0c */ /* 0x000ff60003f05270 */
[----:B------:R-:W-:Y:S02]  /*3510*/  @!UPT UIADD3 URZ, URZ, URZ, URZ ;  /* 0x0000003f3f3ff290 */ /* 0x000fe4000fffe03f */
[----:B------:R-:W-:Y:S05]  /*3520*/  @P0 IMAD.HI.U32 R3, R2, c[0x0][0x2ac], RZ ;  /* 0x0000ab0002030a27 */ /* 0x000fea00078e00ff */
[----:B------:R-:W-:Y:S02]  /*3530*/  @P0 SHF.R.U32.HI R2, RZ, c[0x0][0x2b0], R3 ;  /* 0x0000ac00ff020a19 */ /* 0x000fe40000011603 */
.L_x_421:
[----:B------:R-:W-:Y:S05]  /*3540*/  BSYNC B0 ;  /* 0x0000000000007941 */ /* 0x000fea0003800000 */
.L_x_419:
        /* <DEDUP_REMOVED lines=8> */
.L_x_418:
        /* <DEDUP_REMOVED lines=18> */
.L_x_424:
[----:B------:R-:W-:Y:S04]  /*36f0*/  MOV R3, 0x1 ;  /* 0x0000000100037802 */ /* 0x000fe80000000f00 */
[----:B------:R-:W-:Y:S11]  /*3700*/  ISETP.NE.AND P0, PT, R3, c[0x0][0x2a8], PT ;  /* 0x0000aa0003007a0c */ /* 0x000ff60003f05270 */
[----:B------:R-:W-:Y:S02]  /*3710*/  @!UPT UIADD3 URZ, URZ, URZ, URZ ;  /* 0x0000003f3f3ff290 */ /* 0x000fe4000fffe03f */
[----:B------:R-:W-:Y:S05]  /*3720*/  @P0 IMAD.HI.U32 R3, R2, c[0x0][0x2ac], RZ ;  /* 0x0000ab0002030a27 */ /* 0x000fea00078e00ff */
[----:B------:R-:W-:Y:S02]  /*3730*/  @P0 SHF.R.U32.HI R2, RZ, c[0x0][0x2b0], R3 ;  /* 0x0000ac00ff020a19 */ /* 0x000fe40000011603 */
.L_x_425:
[----:B------:R-:W-:Y:S05]  /*3740*/  BSYNC B0 ;  /* 0x0000000000007941 */ /* 0x000fea0003800000 */
.L_x_423:
[----:B------:R-:W2:Y:S01]  /*3750*/  LDL R6, [R1+0x20] ;  /* 0x0000200001067983 */ /* 0x000ea20000100800 */
[----:B------:R-:W-:Y:S04]  /*3760*/  IMAD.MOV.U32 R3, RZ, RZ, c[0x0][0x2a8] ;  /* 0x0000aa00ff037624 */ /* 0x000fe800078e00ff */
[----:B------:R-:W-:Y:S04]  /*3770*/  IMAD R2, R2, R3, -UR10 ;  /* 0x8000000a02027e24 */ /* 0x000fe8000f8e0203 */
[----:B--2---:R-:W-:Y:S05]  /*3780*/  IMAD.IADD R2, R2, 0x1, -R6 ;  /* 0x0000000102027824 */ /* 0x004fea00078e0a06 */
[----:B------:R-:W-:Y:S02]  /*3790*/  IADD3 R3, R2, c[0x0][0x2a8], RZ ;  /* 0x0000aa0002037a10 */ /* 0x000fe40007ffe0ff */
[----:B------:R-:W-:Y:S02]  /*37a0*/  IMNMX R142, R142, R2, !PT ;  /* 0x000000028e8e7217 */ /* 0x000fe40007800200 */
[----:B------:R-:W-:Y:S02]  /*37b0*/  IMNMX R145, R145, R3, PT ;  /* 0x0000000391917217 */ /* 0x000fe40003800200 */
.L_x_422:
        /* <DEDUP_REMOVED lines=18> */
.L_x_428:
[----:B------:R-:W-:Y:S04]  /*38e0*/  MOV R3, 0x1 ;  /* 0x0000000100037802 */ /* 0x000fe80000000f00 */
[----:B------:R-:W-:Y:S11]  /*38f0*/  ISETP.NE.AND P0, PT, R3, c[0x0][0x2a8], PT ;  /* 0x0000aa0003007a0c */ /* 0x000ff60003f05270 */
[----:B------:R-:W-:Y:S02]  /*3900*/  @!UPT UIADD3 URZ, URZ, URZ, URZ ;  /* 0x0000003f3f3ff290 */ /* 0x000fe4000fffe03f */
[----:B------:R-:W-:Y:S05]  /*3910*/  @P0 IMAD.HI.U32 R3, R2, c[0x0][0x2ac], RZ ;  /* 0x0000ab0002030a27 */ /* 0x000fea00078e00ff */
[----:B------:R-:W-:Y:S02]  /*3920*/  @P0 SHF.R.U32.HI R2, RZ, c[0x0][0x2b0], R3 ;  /* 0x0000ac00ff020a19 */ /* 0x000fe40000011603 */
.L_x_429:
[----:B------:R-:W-:Y:S05]  /*3930*/  BSYNC B0 ;  /* 0x0000000000007941 */ /* 0x000fea0003800000 */
.L_x_427:
[----:B------:R-:W2:Y:S01]  /*3940*/  LDL R6, [R1+0x20] ;  /* 0x0000200001067983 */ /* 0x000ea20000100800 */
[----:B------:R-:W-:Y:S04]  /*3950*/  IMAD.MOV.U32 R3, RZ, RZ, c[0x0][0x2a8] ;  /* 0x0000aa00ff037624 */ /* 0x000fe800078e00ff */
[----:B------:R-:W-:Y:S04]  /*3960*/  IMAD R2, R2, R3, -UR10 ;  /* 0x8000000a02027e24 */ /* 0x000fe8000f8e0203 */
[----:B--2---:R-:W-:Y:S05]  /*3970*/  IMAD.IADD R2, R2, 0x1, -R6 ;  /* 0x0000000102027824 */ /* 0x004fea00078e0a06 */
[----:B------:R-:W-:Y:S02]  /*3980*/  IADD3 R3, R2, c[0x0][0x2a8], RZ ;  /* 0x0000aa0002037a10 */ /* 0x000fe40007ffe0ff */
[----:B------:R-:W-:Y:S02]  /*3990*/  IMNMX R140, R140, R2, !PT ;  /* 0x000000028c8c7217 */ /* 0x000fe40007800200 */
[----:B------:R-:W-:Y:S02]  /*39a0*/  IMNMX R146, R146, R3, PT ;  /* 0x0000000392927217 */ /* 0x000fe40003800200 */
.L_x_426:
        /* <DEDUP_REMOVED lines=18> */
.L_x_432:
[----:B------:R-:W-:Y:S04]  /*3ad0*/  MOV R2, 0x1 ;  /* 0x0000000100027802 */ /* 0x000fe80000000f00 */
[----:B------:R-:W-:Y:S11]  /*3ae0*/  ISETP.NE.AND P0, PT, R2, c[0x0][0x2a8], PT ;  /* 0x0000aa0002007a0c */ /* 0x000ff60003f05270 */
[----:B------:R-:W-:Y:S02]  /*3af0*/  @!UPT UIADD3 URZ, URZ, URZ, URZ ;  /* 0x0000003f3f3ff290 */ /* 0x000fe4000fffe03f */
[----:B------:R-:W-:Y:S05]  /*3b00*/  @P0 IMAD.HI.U32 R2, R0, c[0x0][0x2ac], RZ ;  /* 0x0000ab0000020a27 */ /* 0x000fea00078e00ff */
[----:B------:R-:W-:Y:S02]  /*3b10*/  @P0 SHF.R.U32.HI R0, RZ, c[0x0][0x2b0], R2 ;  /* 0x0000ac00ff000a19 */ /* 0x000fe40000011602 */
.L_x_433:
[----:B------:R-:W-:Y:S05]  /*3b20*/  BSYNC B0 ;  /* 0x0000000000007941 */ /* 0x000fea0003800000 */
.L_x_431:
[----:B------:R-:W2:Y:S01]  /*3b30*/  LDL R3, [R1+0x20] ;  /* 0x0000200001037983 */ /* 0x000ea20000100800 */
[----:B------:R-:W-:Y:S04]  /*3b40*/  IMAD.MOV.U32 R2, RZ, RZ, c[0x0][0x2a8] ;  /* 0x0000aa00ff027624 */ /* 0x000fe800078e00ff */
[----:B------:R-:W-:Y:S04]  /*3b50*/  IMAD R0, R0, R2, -UR10 ;  /* 0x8000000a00007e24 */ /* 0x000fe8000f8e0202 */
[----:B--2---:R-:W-:Y:S05]  /*3b60*/  IMAD.IADD R0, R0, 0x1, -R3 ;  /* 0x0000000100007824 */ /* 0x004fea00078e0a03 */
[----:B------:R-:W-:Y:S02]  /*3b70*/  IADD3 R2, R0, c[0x0][0x2a8], RZ ;  /* 0x0000aa0000027a10 */ /* 0x000fe40007ffe0ff */
[----:B------:R-:W-:Y:S02]  /*3b80*/  IMNMX R141, R141, R0, !PT ;  /* 0x000000008d8d7217 */ /* 0x000fe40007800200 */
[----:B------:R-:W-:Y:S02]  /*3b90*/  IMNMX R144, R144, R2, PT ;  /* 0x0000000290907217 */ /* 0x000fe40003800200 */
.L_x_430:
        /* <DEDUP_REMOVED lines=62> */
.L_x_434:
        /* <DEDUP_REMOVED lines=589> */
.L_x_435:
        /* <DEDUP_REMOVED lines=241> */
.L_x_417:
[----:B------:R-:W-:Y:S05]  /*7360*/  @P0 EXIT ;  /* 0x000000000000094d */ /* 0x000fea0003800000 */
[----:B------:R-:W2:Y:S01]  /*7370*/  LDL.LU R8, [R1+0x80] ;  /* 0x0000800001087983 */ /* 0x000ea20000300800 */
[----:B------:R-:W-:-:S04]  /*7380*/  ISETP.NE.U32.AND P0, PT, RZ, c[0x0][0x360], PT ;  /* 0x0000d800ff007a0c */ /* 0x000fc80003f05070 */
[----:B------:R-:W-:-:S13]  /*7390*/  ISETP.NE.AND.EX P0, PT, RZ, c[0x0][0x364], PT, P0 ;  /* 0x0000d900ff007a0c */ /* 0x000fda0003f05300 */
[----:B------:R-:W-:Y:S01]  /*73a0*/  @P0 IMAD.MOV.U32 R2, RZ, RZ, 0x4 ;  /* 0x00000004ff020424 */ /* 0x000fe200078e00ff */
[----:B------:R-:W1:Y:S03]  /*73b0*/  S2R R5, SR_CTAID.Y ;  /* 0x0000000000057919 */ /* 0x000e660000002600 */
[----:B--2---:R-:W-:-:S06]  /*73c0*/  @P0 IMAD.WIDE R2, R8, R2, c[0x0][0x360] ;  /* 0x0000d80008020625 */ /* 0x004fcc00078e0202 */
[----:B------:R2:W3:Y:S01]  /*73d0*/  @P0 LDG.E R2, [R2.64] ;  /* 0x0000000c02020981 */ /* 0x0004e2000c1e1900 */
[----:B------:R-:W-:Y:S01]  /*73e0*/  IMAD.MOV.U32 R0, RZ, RZ, 0x1 ;  /* 0x00000001ff007424 */ /* 0x000fe200078e00ff */
[----:B------:R-:W-:Y:S01]  /*73f0*/  ULDC UR6, c[0x0][0x358] ;  /* 0x0000d60000067ab9 */ /* 0x000fe20000000800 */
[----:B-1----:R-:W-:Y:S01]  /*7400*/  IMAD.MOV.U32 R7, RZ, RZ, R5 ;  /* 0x000000ffff077224 */ /* 0x002fe200078e0005 */
[----:B------:R-:W1:Y:S01]  /*7410*/  S2R R4, SR_TID.X ;  /* 0x0000000000047919 */ /* 0x000e620000002100 */
[----:B------:R-:W-:-:S03]  /*7420*/  UIMAD UR6, UR5, UR6, URZ ;  /* 0x00000006050672a4 */ /* 0x000fc6000f8e023f */
        /* <DEDUP_REMOVED lines=19> */
[----:B-1----:R-:W-:Y:S02]  /*7560*/  ISETP.NE.AND P2, PT, R4, RZ, PT ;  /* 0x000000ff0400720c */ /* 0x002fe40003f45270 */
[----:B------:R-:W-:Y:S02]  /*7570*/  SHF.L.U64.HI R15, R0, 0x2, R15 ;  /* 0x00000002000f7819 */ /* 0x000fe4000001020f */
[----:B------:R-:W-:-:S04]  /*7580*/  IADD3 R4, P1, R14, c[0x0][0x350], RZ ;  /* 0x0000d4000e047a10 */ /* 0x000fc80007f3e0ff */
[----:B------:R-:W-:Y:S01]  /*7590*/  IADD3.X R5, R15, c[0x0][0x354], RZ, P1, !PT ;  /* 0x0000d5000f057a10 */ /* 0x000fe20000ffe4ff */
[----:B---3--:R-:W-:-:S05]  /*75a0*/  @P0 IMAD R2, R8, 0x80, R2 ;  /* 0x0000008008020824 */ /* 0x008fca00078e0202 */
[----:B------:R-:W-:-:S04]  /*75b0*/  @P0 SHF.R.S32.HI R3, RZ, 0x1f, R2 ;  /* 0x0000001fff030819 */ /* 0x000fc80000011402 */
[----:B------:R-:W-:-:S04]  /*75c0*/  @P0 LEA.HI R2, R3, R2, RZ, 0x7 ;  /* 0x0000000203020211 */ /* 0x000fc800078f38ff */
[----:B------:R-:W-:-:S05]  /*75d0*/  @P0 SHF.R.S32.HI R2, RZ, 0x7, R2 ;  /* 0x00000007ff020819 */ /* 0x000fca0000011402 */
[----:B------:R-:W-:-:S05]  /*75e0*/  @P0 IMAD R2, R2, 0x3000, RZ ;  /* 0x0000300002020824 */ /* 0x000fca00078e02ff */
[----:B------:R-:W-:Y:S02]  /*75f0*/  @P0 SHF.R.S32.HI R3, RZ, 0x1f, R2 ;  /* 0x0000001fff030819 */ /* 0x000fe40000011402 */
[----:B------:R-:W-:Y:S01]  /*7600*/  @!P0 CS2R R2, SRZ ;  /* 0x0000000000028805 */ /* 0x000fe2000001ff00 */
[----:B------:R-:W-:Y:S05]  /*7610*/  @P2 BRA `(.L_x_438) ;  /* 0x0000005000002947 */ /* 0x000fea0003800000 */
.L_x_439:
[----:B------:R-:W2:Y:S01]  /*7620*/  LDG.E.STRONG.GPU R0, [R4.64] ;  /* 0x0000000c04007981 */ /* 0x000ea2000c1ef900 */
[----:B------:R-:W-:Y:S01]  /*7630*/  YIELD ;  /* 0x0000000000007946 */ /* 0x000fe20003800000 */
[----:B--2---:R-:W-:Y:S01]  /*7640*/  ISETP.NE.AND P0, PT, R0, R6, PT ;  /* 0x000000060000720c */ /* 0x004fe20003f05270 */
[----:B------:R-:W-:-:S12]  /*7650*/  CCTL.IVALL ;  /* 0x00000000ff00798f */ /* 0x000fd80002000000 */
[----:B------:R-:W-:Y:S05]  /*7660*/  @P0 BRA `(.L_x_439) ;  /* 0xffffffb000000947 */ /* 0x000fea000383ffff */
.L_x_438:
[----:B------:R-:W-:Y:S05]  /*7670*/  BSYNC B0 ;  /* 0x0000000000007941 */ /* 0x000fea0003800000 */
.L_x_437:
[----:B------:R-:W-:Y:S01]  /*7680*/  MOV R17, 0xffffffff ;  /* 0xffffffff00117802 */ /* 0x000fe20000000f00 */
[----:B------:R-:W-:Y:S05]  /*7690*/  BRA.CONV ~URZ, `(.L_x_440) ;  /* 0x000000237f007947 */ /* 0x000fea000b800000 */
[----:B------:R-:W-:Y:S02]  /*76a0*/  MOV R8, 0x76c0 ;  /* 0x000076c000087802 */ /* 0x000fe40000000f00 */
[----:B------:R-:W-:Y:S05]  /*76b0*/  CALL.REL.NOINC `($__internal_3_$__cuda_sm70_warpsync) ;  /* 0x00000aa000007944 */ /* 0x000fea0003c00000 */
.L_x_440:
        /* <DEDUP_REMOVED lines=67> */
[----:B-1----:R-:W-:Y:S05]  /*7af0*/  CALL.REL.NOINC `($__internal_3_$__cuda_sm70_warpsync) ;  /* 0x0000066000007944 */ /* 0x002fea0003c00000 */
.L_x_441:
        /* <DEDUP_REMOVED lines=12> */
.L_x_443:
[----:B------:R-:W-:Y:S05]  /*7bc0*/  BSYNC B0 ;  /* 0x0000000000007941 */ /* 0x000fea0003800000 */
.L_x_442:
[----:B--2---:R-:W-:Y:S01]  /*7bd0*/  IADD3 R4, P0, R14, c[0x0][0x348], RZ ;  /* 0x0000d2000e047a10 */ /* 0x004fe20007f1e0ff */
[----:B------:R-:W-:Y:S03]  /*7be0*/  BSSY B0, `(.L_x_444) ;  /* 0x0000008000007945 */ /* 0x000fe60003800000 */
[----:B------:R-:W-:Y:S01]  /*7bf0*/  IADD3.X R5, R15, c[0x0][0x34c], RZ, P0, !PT ;  /* 0x0000d3000f057a10 */ /* 0x000fe200007fe4ff */
[----:B------:R-:W-:Y:S05]  /*7c00*/  @P2 BRA `(.L_x_445) ;  /* 0x0000005000002947 */ /* 0x000fea0003800000 */
.L_x_446:
[----:B------:R-:W2:Y:S01]  /*7c10*/  LDG.E.STRONG.GPU R0, [R4.64] ;  /* 0x0000000c04007981 */ /* 0x000ea2000c1ef900 */
[----:B------:R-:W-:Y:S01]  /*7c20*/  YIELD ;  /* 0x0000000000007946 */ /* 0x000fe20003800000 */
[----:B--2---:R-:W-:Y:S01]  /*7c30*/  ISETP.NE.AND P0, PT, R0, R6, PT ;  /* 0x000000060000720c */ /* 0x004fe20003f05270 */
[----:B------:R-:W-:-:S12]  /*7c40*/  CCTL.IVALL ;  /* 0x00000000ff00798f */ /* 0x000fd80002000000 */
[----:B------:R-:W-:Y:S05]  /*7c50*/  @P0 BRA `(.L_x_446) ;  /* 0xffffffb000000947 */ /* 0x000fea000383ffff */
.L_x_445:
[----:B------:R-:W-:Y:S05]  /*7c60*/  BSYNC B0 ;  /* 0x0000000000007941 */ /* 0x000fea0003800000 */
.L_x_444:
[----:B------:R-:W-:Y:S05]  /*7c70*/  BRA.CONV ~URZ, `(.L_x_447) ;  /* 0x000000237f007947 */ /* 0x000fea000b800000 */
[----:B------:R-:W-:Y:S02]  /*7c80*/  MOV R8, 0x7ca0 ;  /* 0x00007ca000087802 */ /* 0x000fe40000000f00 */
[----:B-1----:R-:W-:Y:S05]  /*7c90*/  CALL.REL.NOINC `($__internal_3_$__cuda_sm70_warpsync) ;  /* 0x000004c000007944 */ /* 0x002fea0003c00000 */
.L_x_447:
        /* <DEDUP_REMOVED lines=64> */
.L_x_448:
        /* <DEDUP_REMOVED lines=12> */
        .weak           $__internal_3_$__cuda_sm70_warpsync
        .type           $__internal_3_$__cuda_sm70_warpsync,@function
        .size           $__internal_3_$__cuda_sm70_warpsync,(.L_x_1399 - $__internal_3_$__cuda_sm70_warpsync)
$__internal_3_$__cuda_sm70_warpsync:
[----:B------:R-:W-:Y:S01]  /*8160*/  MOV R9, 0x0 ;  /* 0x0000000000097802 */ /* 0x000fe20000000f00 */
[----:B------:R-:W-:Y:S04]  /*8170*/  WARPSYNC R17 ;  /* 0x0000001100007348 */ /* 0x000fe80003800000 */
[----:B------:R-:W-:Y:S05]  /*8180*/  RET.REL.NODEC R8 `(_ZN7cutlass13device_kernelIN5flash19enable_sm80_to_sm89INS1_16FlashAttnBwdSm80INS1_25CollectiveMainloopBwdSm80ILi2ELi1EN4cute5tupleIJNS5_1CILi64EEENS7_ILi128EEENS7_ILi96EEEEEENS_6half_tEfNS_4arch4Sm80ELb0ELb1ELb1ELb1ELb1ELb0ELb0ELb0ELi2ELi2ELi4ELi2ELb1EEENS1_24CollectiveEpilogueBwdGQAISB_fSE_Li256ELb1ELb1EEENS1_19SingleTileSchedulerILb1ELb0ELb0ELi128EEEEEEEEEvNT_6ParamsE) ;  /* 0xffff7e7008007950 */ /* 0x000fea0003c3ffff */
.L_x_449:
        /* <DEDUP_REMOVED lines=15> */
.L_x_1399:


//--------------------- .text._ZN7cutlass13device_kernelIN5flash19enable_sm80_to_sm89INS1_16FlashAttnBwdSm80INS1_25CollectiveMainloopBwdSm80ILi2ELi1EN4cute5tupleIJNS5_1CILi64EEENS7_ILi128EEENS7_ILi96EEEEEENS_6half_tEfNS_4arch4Sm80ELb1ELb0ELb1ELb0ELb0ELb0ELb0ELb0ELi2ELi2ELi4ELi2ELb1EEENS1_21CollectiveEpilogueBwdISB_SC_SE_Li256ELb0ELb0ELi2EEENS1_25SingleTileBwdLPTSchedulerILb0ELi128ELb0EEEEEEEEEvNT_6ParamsE --------------------------
	.section	.text._ZN7cutlass13device_kernelIN5flash19enable_sm80_to_sm89INS1_16FlashAttnBwdSm80INS1_25CollectiveMainloopBwdSm80ILi2ELi1EN4cute5tupleIJNS5_1CILi64EEENS7_ILi128EEENS7_ILi96EEEEEENS_6half_tEfNS_4arch4Sm80ELb1ELb0ELb1ELb0ELb0ELb0ELb0ELb0ELi2ELi2ELi4ELi2ELb1EEENS1_21CollectiveEpilogueBwdISB_SC_SE_Li256ELb0ELb0ELi2EEENS1_25SingleTileBwdLPTSchedulerILb0ELi128ELb0EEEEEEEEEvNT_6ParamsE,"ax",@progbits
	.sectioninfo	@"SHI_REGISTERS=255"
	.align	128
.text._ZN7cutlass13device_kernelIN5flash19enable_sm80_to_sm89INS1_16FlashAttnBwdSm80INS1_25CollectiveMainloopBwdSm80ILi2ELi1EN4cute5tupleIJNS5_1CILi64EEENS7_ILi128EEENS7_ILi96EEEEEENS_6half_tEfNS_4arch4Sm80ELb1ELb0ELb1ELb0ELb0ELb0ELb0ELb0ELi2ELi2ELi4ELi2ELb1EEENS1_21CollectiveEpilogueBwdISB_SC_SE_Li256ELb0ELb0ELi2EEENS1_25SingleTileBwdLPTSchedulerILb0ELi128ELb0EEEEEEEEEvNT_6ParamsE:
        .type           _ZN7cutlass13device_kernelIN5flash19enable_sm80_to_sm89INS1_16FlashAttnBwdSm80INS1_25CollectiveMainloopBwdSm80ILi2ELi1EN4cute5tupleIJNS5_1CILi64EEENS7_ILi128EEENS7_ILi96EEEEEENS_6half_tEfNS_4arch4Sm80ELb1ELb0ELb1ELb0ELb0ELb0ELb0ELb0ELi2ELi2ELi4ELi2ELb1EEENS1_21CollectiveEpilogueBwdISB_SC_SE_Li256ELb0ELb0ELi2EEENS1_25SingleTileBwdLPTSchedulerILb0ELi128ELb0EEEEEEEEEvNT_6ParamsE,@function
        .size           _ZN7cutlass13device_kernelIN5flash19enable_sm80_to_sm89INS1_16FlashAttnBwdSm80INS1_25CollectiveMainloopBwdSm80ILi2ELi1EN4cute5tupleIJNS5_1CILi64EEENS7_ILi128EEENS7_ILi96EEEEEENS_6half_tEfNS_4arch4Sm80ELb1ELb0ELb1ELb0ELb0ELb0ELb0ELb0ELi2ELi2ELi4ELi2ELb1EEENS1_21CollectiveEpilogueBwdISB_SC_SE_Li256ELb0ELb0ELi2EEENS1_25SingleTileBwdLPTSchedulerILb0ELi128ELb0EEEEEEEEEvNT_6ParamsE,(.L_x_1401 - _ZN7cutlass13device_kernelIN5flash19enable_sm80_to_sm89INS1_16FlashAttnBwdSm80INS1_25CollectiveMainloopBwdSm80ILi2ELi1EN4cute5tupleIJNS5_1CILi64EEENS7_ILi128EEENS7_ILi96EEEEEENS_6half_tEfNS_4arch4Sm80ELb1ELb0ELb1ELb0ELb0ELb0ELb0ELb0ELi2ELi2ELi4ELi2ELb1EEENS1_21CollectiveEpilogueBwdISB_SC_SE_Li256ELb0ELb0ELi2EEENS1_25SingleTileBwdLPTSchedulerILb0ELi128ELb0EEEEEEEEEvNT_6ParamsE)
        .other          _ZN7cutlass13device_kernelIN5flash19enable_sm80_to_sm89INS1_16FlashAttnBwdSm80INS1_25CollectiveMainloopBwdSm80ILi2ELi1EN4cute5tupleIJNS5_1CILi64EEENS7_ILi128EEENS7_ILi96EEEEEENS_6half_tEfNS_4arch4Sm80ELb1ELb0ELb1ELb0ELb0ELb0ELb0ELb0ELi2ELi2ELi4ELi2ELb1EEENS1_21CollectiveEpilogueBwdISB_SC_SE_Li256ELb0ELb0ELi2EEENS1_25SingleTileBwdLPTSchedulerILb0ELi128ELb0EEEEEEEEEvNT_6ParamsE,@"STO_CUDA_ENTRY STV_DEFAULT"
_ZN7cutlass13device_kernelIN5flash19enable_sm80_to_sm89INS1_16FlashAttnBwdSm80INS1_25CollectiveMainloopBwdSm80ILi2ELi1EN4cute5tupleIJNS5_1CILi64EEENS7_ILi128EEENS7_ILi96EEEEEENS_6half_tEfNS_4arch4Sm80ELb1ELb0ELb1ELb0ELb0ELb0ELb0ELb0ELi2ELi2ELi4ELi2ELb1EEENS1_21CollectiveEpilogueBwdISB_SC_SE_Li256ELb0ELb0ELi2EEENS1_25SingleTileBwdLPTSchedulerILb0ELi128ELb0EEEEEEEEEvNT_6ParamsE:
[----:B------:R-:W-:-:S03]  /*0000*/  MOV R1, c[0x0][0x28] ;  /* 0x00000a0000017a02 */ /* 0x000fc60000000f00 */
[----:B------:R-:W1:Y:S01]  /*0010*/  S2R R2, SR_TID.X ;  /* 0x0000000000027919 */ /* 0x000e620000002100 */
[----:B------:R-:W-:Y:S01]  /*0020*/  IADD3 R1, R1, -0x70, RZ ;  /* 0xffffff9001017810 */ /* 0x000fe20007ffe0ff */
[----:B------:R-:W2:Y:S01]  /*0030*/  S2UR UR7, SR_CTAID.X ;  /* 0x00000000000779c3 */ /* 0x000ea20000002500 */
[----:B------:R-:W-:Y:S02]  /*0040*/  IMAD.MOV.U32 R35, RZ, RZ, R3 ;  /* 0x000000ffff237224 */ /* 0x000fe400078e0003 */
[--C-:B-1----:R-:W-:Y:S01]  /*0050*/  IMAD.MOV.U32 R34, RZ, RZ, R2.reuse ;  /* 0x000000ffff227224 */ /* 0x102fe200078e0002 */
[----:B------:R-:W-:Y:S01]  /*0060*/  STL [R1+0x20], R2 ;  /* 0x0000200201007387 */ /* 0x000fe20000100800 */
[----:B------:R-:W-:-:S05]  /*0070*/  IMAD.MOV.U32 R34, RZ, RZ, R2 ;  /* 0x000000ffff227224 */ /* 0x000fca00078e0002 */
[----:B------:R-:W-:-:S06]  /*0080*/  SHF.R.U32.HI R0, RZ, 0x5, R34 ;  /* 0x00000005ff007819 */ /* 0x000fcc0000011622 */
[----:B------:R-:W1:Y:S02]  /*0090*/  SHFL.IDX PT, R0, R0, RZ, 0x1f ;  /* 0x00001fff00007589 */ /* 0x000e6400000e0000 */
[----:B-1----:R-:W-:-:S13]  /*00a0*/  ISETP.NE.AND P0, PT, R0, RZ, PT ;  /* 0x000000ff0000720c */ /* 0x002fda0003f05270 */
[----:B--2---:R-:W-:Y:S05]  /*00b0*/  @!P0 BRA `(.L_x_450) ;  /* 0x0000026000008947 */ /* 0x004fea0003800000 */
[----:B------:R-:W-:Y:S02]  /*00c0*/  ULDC.64 UR4, c[0x0][0x3b8] ;  /* 0x0000ee0000047ab9 */ /* 0x000fe40000000a00 */
[----:B------:R-:W-:Y:S02]  /*00d0*/  UISETP.NE.AND UP0, UPT, UR4, 0x1, UPT ;  /* 0x000000010400788c */ /* 0x000fe4000bf05270 */
[----:B------:R-:W-:Y:S02]  /*00e0*/  UIMAD.WIDE.U32 UR8, UR7, UR5, URZ ;  /* 0x00000005070872a5 */ /* 0x000fe4000f8e003f */
[----:B------:R-:W-:Y:S02]  /*00f0*/  UMOV UR6, UR7 ;  /* 0x0000000700067c82 */ /* 0x000fe40008000000 */
[----:B------:R-:W-:-:S05]  /*0100*/  ULDC UR5, c[0x0][0x3c0] ;  /* 0x0000f00000057ab9 */ /* 0x000fca0000000800 */
[----:B------:R-:W-:-:S03]  /*0110*/  @UP0 USHF.R.U32.HI UR6, URZ, UR5, UR9 ;  /* 0x000000053f060299 */ /* 0x000fc60008011609 */
[----:B------:R-:W-:Y:S02]  /*0120*/  ULDC UR5, c[0x0][0x3d0] ;  /* 0x0000f40000057ab9 */ /* 0x000fe40000000800 */
[----:B------:R-:W-:Y:S02]  /*0130*/  UISETP.GE.AND UP0, UPT, UR6, UR5, UPT ;  /* 0x000000050600728c */ /* 0x000fe4000bf06270 */
[----:B------:R-:W-:-:S04]  /*0140*/  UIADD3 UR5, -UR6, URZ, URZ ;  /* 0x0000003f06057290 */ /* 0x000fc8000fffe13f */
[----:B------:R-:W-:Y:S01]  /*0150*/  PLOP3.LUT P0, PT, PT, PT, UP0, 0x80, 0x0 ;  /* 0x000000000000781c */ /* 0x000fe20003f0f008 */
[----:B------:R-:W-:-:S12]  /*0160*/  UIMAD UR7, UR5, UR4, UR7 ;  /* 0x00000004050772a4 */ /* 0x000fd8000f8e0207 */
[----:B------:R-:W-:Y:S05]  /*0170*/  @!P0 BRA `(.L_x_451) ;  /* 0x0000008000008947 */ /* 0x000fea0003800000 */
[----:B------:R-:W-:Y:S02]  /*0180*/  ULDC UR8, c[0x0][0x3c4] ;  /* 0x0000f10000087ab9 */ /* 0x000fe40000000800 */
[----:B------:R-:W-:Y:S02]  /*0190*/  UISETP.NE.AND UP0, UPT, UR8, 0x1, UPT ;  /* 0x000000010800788c */ /* 0x000fe4000bf05270 */
[----:B------:R-:W-:Y:S02]  /*01a0*/  ULDC.64 UR4, c[0x0][0x3c8] ;  /* 0x0000f20000047ab9 */ /* 0x000fe40000000a00 */
[----:B------:R-:W-:Y:S02]  /*01b0*/  UIMAD.WIDE.U32 UR10, UR7, UR4, URZ ;  /* 0x00000004070a72a5 */ /* 0x000fe4000f8e003f */
[----:B------:R-:W-:-:S05]  /*01c0*/  UMOV UR12, UR7 ;  /* 0x00000007000c7c82 */ /* 0x000fca0008000000 */
[----:B------:R-:W-:-:S04]  /*01d0*/  @UP0 USHF.R.U32.HI UR12, URZ, UR5, UR11 ;  /* 0x000000053f0c0299 */ /* 0x000fc8000801160b */
[----:B------:R-:W-:Y:S01]  /*01e0*/  UIMAD UR8, UR12, UR8, URZ ;  /* 0x000000080c0872a4 */ /* 0x000fe2000f8e023f */
[----:B------:R-:W-:Y:S05]  /*01f0*/  BRA `(.L_x_452) ;  /* 0x0000007000007947 */ /* 0x000fea0003800000 */
.L_x_451:
[----:B------:R-:W-:Y:S02]  /*0200*/  ULDC UR8, c[0x0][0x3ac] ;  /* 0x0000eb0000087ab9 */ /* 0x000fe40000000800 */
[----:B------:R-:W-:Y:S02]  /*0210*/  UISETP.NE.AND UP0, UPT, UR8, 0x1, UPT ;  /* 0x000000010800788c */ /* 0x000fe4000bf05270 */
[----:B------:R-:W-:Y:S02]  /*0220*/  ULDC.64 UR4, c[0x0][0x3b0] ;  /* 0x0000ec0000047ab9 */ /* 0x000fe40000000a00 */
[----:B------:R-:W-:Y:S02]  /*0230*/  UIMAD.WIDE.U32 UR10, UR7, UR4, URZ ;  /* 0x00000004070a72a5 */ /* 0x000fe4000f8e003f */
[----:B------:R-:W-:-:S05]  /*0240*/  UMOV UR12, UR7 ;  /* 0x00000007000c7c82 */ /* 0x000fca0008000000 */
[----:B------:R-:W-:-:S04]  /*0250*/  @UP0 USHF.R.U32.HI UR12, URZ, UR5, UR11 ;  /* 0x000000053f0c0299 */ /* 0x000fc8000801160b */
[----:B------:R-:W-:Y:S02]  /*0260*/  UIMAD UR8, UR12, UR8, URZ ;  /* 0x000000080c0872a4 */ /* 0x000fe4000f8e023f */
.L_x_452:
[----:B------:R-:W-:Y:S02]  /*0270*/  ULDC.64 UR10, c[0x0][0x3a0] ;  /* 0x0000e800000a7ab9 */ /* 0x000fe40000000a00 */
[----:B------:R-:W-:Y:S02]  /*0280*/  UIADD3 UR7, UR7, -UR8, URZ ;  /* 0x8000000807077290 */ /* 0x000fe4000fffe03f */
[----:B------:R-:W-:Y:S02]  /*0290*/  UISETP.NE.AND UP0, UPT, UR10, 0x1, UPT ;  /* 0x000000010a00788c */ /* 0x000fe4000bf05270 */
[----:B------:R-:W-:Y:S02]  /*02a0*/  ULDC.64 UR4, c[0x0][0x3a8] ;  /* 0x0000ea0000047ab9 */ /* 0x000fe40000000a00 */
[----:B------:R-:W-:-:S04]  /*02b0*/  UIMAD UR5, UR6, UR5, UR7 ;  /* 0x00000005060572a4 */ /* 0x000fc8000f8e0207 */
[----:B------:R-:W-:-:S03]  /*02c0*/  UIMAD.WIDE.U32 UR6, UR5, UR11, URZ ;  /* 0x0000000b050672a5 */ /* 0x000fc6000f8e003f */
[----:B------:R-:W-:Y:S02]  /*02d0*/  UMOV UR11, UR5 ;  /* 0x00000005000b7c82 */ /* 0x000fe40008000000 */
[----:B------:R-:W-:-:S04]  /*02e0*/  @UP0 USHF.R.U32.HI UR11, URZ, UR4, UR7 ;  /* 0x000000043f0b0299 */ /* 0x000fc80008011607 */
[----:B------:R-:W-:-:S04]  /*02f0*/  UIADD3 UR4, -UR11, URZ, URZ ;  /* 0x0000003f0b047290 */ /* 0x000fc8000fffe13f */
[----:B------:R-:W-:Y:S01]  /*0300*/  UIMAD UR10, UR4, UR10, UR5 ;  /* 0x0000000a040a72a4 */ /* 0x000fe2000f8e0205 */
[----:B------:R-:W-:Y:S05]  /*0310*/  BRA `(.L_x_453) ;  /* 0x0000025000007947 */ /* 0x000fea0003800000 */
.L_x_450:
        /* <DEDUP_REMOVED lines=20> */
.L_x_454:
[----:B------:R-:W-:Y:S02]  /*0460*/  ULDC UR8, c[0x0][0x3ac] ;  /* 0x0000eb0000087ab9 */ /* 0x000fe40000000800 */
[----:B------:R-:W-:Y:S02]  /*0470*/  UISETP.NE.AND UP0, UPT, UR8, 0x1, UPT ;  /* 0x000000010800788c */ /* 0x000fe4000bf05270 */
[----:B------:R-:W-:Y:S02]  /*0480*/  ULDC.64 UR4, c[0x0][0x3b0] ;  /* 0x0000ec0000047ab9 */ /* 0x000fe40000000a00 */
[----:B------:R-:W-:Y:S02]  /*0490*/  UIMAD.WIDE.U32 UR10, UR7, UR4, URZ ;  /* 0x00000004070a72a5 */ /* 0x000fe4000f8e003f */
[----:B------:R-:W-:-:S05]  /*04a0*/  UMOV UR12, UR7 ;  /* 0x00000007000c7c82 */ /* 0x000fca0008000000 */
[----:B------:R-:W-:-:S04]  /*04b0*/  @UP0 USHF.R.U32.HI UR12, URZ, UR5, UR11 ;  /* 0x000000053f0c0299 */ /* 0x000fc8000801160b */
[----:B------:R-:W-:Y:S02]  /*04c0*/  UIMAD UR8, UR12, UR8, URZ ;  /* 0x000000080c0872a4 */ /* 0x000fe4000f8e023f */
.L_x_455:
        /* <DEDUP_REMOVED lines=9> */
[----:B------:R-:W-:Y:S02]  /*0560*/  UIMAD UR10, UR4, UR10, UR5 ;  /* 0x0000000a040a72a4 */ /* 0x000fe4000f8e0205 */
.L_x_453:
[----:B------:R-:W-:-:S13]  /*0570*/  ISETP.LE.AND P0, PT, RZ, UR11, PT ;  /* 0x0000000bff007c0c */ /* 0x000fda000bf03270 */
[----:B------:R-:W-:Y:S05]  /*0580*/  @!P0 EXIT ;  /* 0x000000000000894d */ /* 0x000fea0003800000 */
[----:B------:R-:W-:Y:S01]  /*0590*/  USHF.L.U32 UR8, UR12, 0x7, URZ ;  /* 0x000000070c087899 */ /* 0x000fe2000800063f */
        /* <DEDUP_REMOVED lines=9> */
[----:B------:R-:W-:Y:S01]  /*0630*/  ULDC UR4, c[0x0][0x2a4] ;  /* 0x0000a90000047ab9 */ /* 0x000fe20000000800 */
[----:B------:R-:W-:Y:S01]  /*0640*/  IMAD.MOV.U32 R128, RZ, RZ, RZ ;  /* 0x000000ffff807224 */ /* 0x000fe200078e00ff */
[----:B------:R-:W-:Y:S01]  /*0650*/  UIADD3 UR5, UR5, -UR4, URZ ;  /* 0x8000000405057290 */ /* 0x000fe2000fffe03f */
[----:B------:R-:W-:Y:S01]  /*0660*/  IMAD.MOV.U32 R122, RZ, RZ, RZ ;  /* 0x000000ffff7a7224 */ /* 0x000fe200078e00ff */
[----:B------:R-:W-:Y:S01]  /*0670*/  UIADD3 UR6, UR6, 0x3f, URZ ;  /* 0x0000003f06067890 */ /* 0x000fe2000fffe03f */
[----:B------:R-:W-:Y:S01]  /*0680*/  MOV R15, RZ ;  /* 0x000000ff000f7202 */ /* 0x000fe20000000f00 */
[----:B------:R-:W-:Y:S01]  /*0690*/  USHF.R.S32.HI UR4, URZ, 0x1f, UR5 ;  /* 0x0000001f3f047899 */ /* 0x000fe20008011405 */
[----:B------:R-:W-:Y:S01]  /*06a0*/  IMAD.MOV.U32 R120, RZ, RZ, RZ ;  /* 0x000000ffff787224 */ /* 0x000fe200078e00ff */
[----:B------:R-:W-:Y:S01]  /*06b0*/  ULDC.64 UR14, c[0x0][0x118] ;  /* 0x00004600000e7ab9 */ /* 0x000fe20000000a00 */
[----:B------:R-:W-:Y:S01]  /*06c0*/  CS2R R16, SRZ ;  /* 0x0000000000107805 */ /* 0x000fe2000001ff00 */
[----:B------:R-:W-:Y:S01]  /*06d0*/  ULEA.HI UR16, UR4, UR5, URZ, 0x6 ;  /* 0x0000000504107291 */ /* 0x000fe2000f8f303f */
[----:B------:R-:W-:Y:S01]  /*06e0*/  MOV R118, RZ ;  /* 0x000000ff00767202 */ /* 0x000fe20000000f00 */
[----:B------:R-:W-:Y:S01]  /*06f0*/  USHF.R.S32.HI UR4, URZ, 0x1f, UR6 ;  /* 0x0000001f3f047899 */ /* 0x000fe20008011406 */
[----:B------:R-:W-:Y:S01]  /*0700*/  IMAD.MOV.U32 R116, RZ, RZ, RZ ;  /* 0x000000ffff747224 */ /* 0x000fe200078e00ff */
[----:B------:R-:W-:Y:S01]  /*0710*/  USHF.R.S32.HI UR16, URZ, 0x6, UR16 ;  /* 0x000000063f107899 */ /* 0x000fe20008011410 */
[----:B------:R-:W-:Y:S01]  /*0720*/  CS2R R18, SRZ ;  /* 0x0000000000127805 */ /* 0x000fe2000001ff00 */
[----:B------:R-:W-:Y:S01]  /*0730*/  ULEA.HI UR4, UR4, UR6, URZ, 0x6 ;  /* 0x0000000604047291 */ /* 0x000fe2000f8f303f */
[----:B------:R-:W-:Y:S01]  /*0740*/  MOV R110, RZ ;  /* 0x000000ff006e7202 */ /* 0x000fe20000000f00 */
[----:B------:R-:W-:Y:S01]  /*0750*/  UISETP.LT.AND UP0, UPT, URZ, UR16, UPT ;  /* 0x000000103f00728c */ /* 0x000fe2000bf01270 */
[----:B------:R-:W-:Y:S01]  /*0760*/  IMAD.MOV.U32 R108, RZ, RZ, RZ ;  /* 0x000000ffff6c7224 */ /* 0x000fe200078e00ff */
[----:B------:R-:W-:Y:S01]  /*0770*/  USHF.R.S32.HI UR9, URZ, 0x6, UR4 ;  /* 0x000000063f097899 */ /* 0x000fe20008011404 */
[----:B------:R-:W-:Y:S01]  /*0780*/  CS2R R20, SRZ ;  /* 0x0000000000147805 */ /* 0x000fe2000001ff00 */
[----:B------:R-:W-:Y:S01]  /*0790*/  USEL UR16, URZ, UR16, !UP0 ;  /* 0x000000103f107287 */ /* 0x000fe2000c000000 */
[----:B------:R-:W-:Y:S01]  /*07a0*/  MOV R114, RZ ;  /* 0x000000ff00727202 */ /* 0x000fe20000000f00 */
[----:B------:R-:W-:Y:S01]  /*07b0*/  IMAD.MOV.U32 R112, RZ, RZ, RZ ;  /* 0x000000ffff707224 */ /* 0x000fe200078e00ff */
[----:B------:R-:W-:Y:S01]  /*07c0*/  CS2R R22, SRZ ;  /* 0x0000000000167805 */ /* 0x000fe2000001ff00 */
[----:B------:R-:W-:Y:S01]  /*07d0*/  UISETP.GT.AND UP0, UPT, UR9, UR16, UPT ;  /* 0x000000100900728c */ /* 0x000fe2000bf04270 */
[----:B------:R-:W-:Y:S01]  /*07e0*/  MOV R106, RZ ;  /* 0x000000ff006a7202 */ /* 0x000fe20000000f00 */
[----:B------:R-:W-:Y:S01]  /*07f0*/  IMAD.MOV.U32 R104, RZ, RZ, RZ ;  /* 0x000000ffff687224 */ /* 0x000fe200078e00ff */
[----:B------:R-:W-:Y:S01]  /*0800*/  CS2R R24, SRZ ;  /* 0x0000000000187805 */ /* 0x000fe2000001ff00 */
[----:B------:R-:W-:Y:S01]  /*0810*/  MOV R102, RZ ;  /* 0x000000ff00667202 */ /* 0x000fe20000000f00 */
[----:B------:R-:W-:Y:S01]  /*0820*/  IMAD.MOV.U32 R100, RZ, RZ, RZ ;  /* 0x000000ffff647224 */ /* 0x000fe200078e00ff */
[----:B------:R-:W-:Y:S01]  /*0830*/  PLOP3.LUT P0, PT, PT, PT, UP0, 0x80, 0x0 ;  /* 0x000000000000781c */ /* 0x000fe20003f0f008 */
        /* <DEDUP_REMOVED lines=37> */
[----:B------:R-:W-:Y:S01]  /*0a90*/  IMAD.SHL.U32 R2, R34, 0x4, RZ ;  /* 0x0000000422027824 */ /* 0x000fe200078e00ff */
[----:B------:R-:W-:Y:S01]  /*0aa0*/  SHF.R.S32.HI R30, RZ, 0x1f, R34 ;  /* 0x0000001fff1e7819 */ /* 0x000fe20000011422 */
[----:B------:R-:W-:Y:S01]  /*0ab0*/  USHF.R.S32.HI UR13, URZ, 0x1f, UR10 ;  /* 0x0000001f3f0d7899 */ /* 0x000fe2000801140a */
[----:B------:R-:W-:Y:S01]  /*0ac0*/  IMAD.U32 R0, RZ, RZ, UR10 ;  /* 0x0000000aff007e24 */ /* 0x000fe2000f8e00ff */
[----:B------:R-:W-:Y:S01]  /*0ad0*/  ULDC.64 UR6, c[0x0][0x248] ;  /* 0x0000920000067ab9 */ /* 0x000fe20000000a00 */
[--C-:B------:R-:W-:Y:S01]  /*0ae0*/  SHF.R.S32.HI R3, RZ, 0x1f, R2.reuse ;  /* 0x0000001fff037819 */ /* 0x100fe20000011402 */
[----:B------:R-:W-:Y:S01]  /*0af0*/  ULDC.64 UR4, c[0x0][0x270] ;  /* 0x00009c0000047ab9 */ /* 0x000fe20000000a00 */
[CC--:B------:R-:W-:Y:S01]  /*0b00*/  LEA.HI R16, R30.reuse, R34.reuse, RZ, 0x2 ;  /* 0x000000221e107211 */ /* 0x0c0fe200078f10ff */
[----:B------:R-:W-:Y:S01]  /*0b10*/  UISETP.NE.AND UP0, UPT, UR6, 0x1, UPT ;  /* 0x000000010600788c */ /* 0x000fe2000bf05270 */
[-C--:B------:R-:W-:Y:S01]  /*0b20*/  LEA.HI R24, R30, R34.reuse, RZ, 0x4 ;  /* 0x000000221e187211 */ /* 0x080fe200078f20ff */
[----:B------:R-:W-:Y:S01]  /*0b30*/  UIMAD UR4, UR13, UR4, URZ ;  /* 0x000000040d0472a4 */ /* 0x000fe2000f8e023f */
[----:B------:R-:W-:Y:S01]  /*0b40*/  IMAD.WIDE.U32 R14, R0, c[0x0][0x288], R2 ;  /* 0x0000a200000e7a25 */ /* 0x000fe200078e0002 */
[----:B------:R-:W-:Y:S01]  /*0b50*/  LOP3.LUT R0, R16, 0xfffffffc, RZ, 0xc0, !PT ;  /* 0xfffffffc10007812 */ /* 0x000fe200078ec0ff */
[----:B------:R-:W-:Y:S01]  /*0b60*/  UIMAD.WIDE.U32 UR20, UR10, UR7, URZ ;  /* 0x000000070a1472a5 */ /* 0x000fe2000f8e003f */
[----:B------:R-:W-:Y:S01]  /*0b70*/  LEA.HI R27, R30, R34, RZ, 0x3 ;  /* 0x000000221e1b7211 */ /* 0x000fe200078f18ff */
[----:B------:R-:W-:Y:S01]  /*0b80*/  UIMAD UR7, UR10, UR5, UR4 ;  /* 0x000000050a0772a4 */ /* 0x000fe2000f8e0204 */
[----:B------:R-:W-:Y:S01]  /*0b90*/  IMAD.U32 R4, RZ, RZ, UR10 ;  /* 0x0000000aff047e24 */ /* 0x000fe2000f8e00ff */
[----:B------:R-:W-:Y:S01]  /*0ba0*/  UMOV UR19, UR10 ;  /* 0x0000000a00137c82 */ /* 0x000fe20008000000 */
[----:B------:R-:W-:Y:S01]  /*0bb0*/  IMAD.IADD R227, R34, 0x1, -R0 ;  /* 0x0000000122e37824 */ /* 0x000fe200078e0a00 */
[----:B------:R-:W-:Y:S01]  /*0bc0*/  ULDC UR4, c[0x0][0x250] ;  /* 0x0000940000047ab9 */ /* 0x000fe20000000800 */
[----:B------:R-:W-:Y:S01]  /*0bd0*/  SHF.R.S32.HI R0, RZ, 0x4, R24 ;  /* 0x00000004ff007819 */ /* 0x000fe20000011418 */
[----:B------:R-:W-:Y:S01]  /*0be0*/  @UP0 USHF.R.U32.HI UR19, URZ, UR4, UR21 ;  /* 0x000000043f130299 */ /* 0x000fe20008011615 */
[----:B------:R-:W-:Y:S01]  /*0bf0*/  IMAD.SHL.U32 R8, R227, 0x8, RZ ;  /* 0x00000008e3087824 */ /* 0x000fe200078e00ff */
[----:B------:R-:W-:Y:S01]  /*0c00*/  USHF.R.S32.HI UR17, URZ, 0x1f, UR11 ;  /* 0x0000001f3f117899 */ /* 0x000fe2000801140b */
[----:B------:R-:W-:Y:S01]  /*0c10*/  IMAD.WIDE.U32 R4, R4, c[0x0][0x270], R2 ;  /* 0x00009c0004047a25 */ /* 0x000fe200078e0002 */
[----:B------:R-:W-:Y:S01]  /*0c20*/  USHF.R.S32.HI UR18, URZ, 0x1f, UR19 ;  /* 0x0000001f3f127899 */ /* 0x000fe20008011413 */
[----:B------:R-:W-:Y:S01]  /*0c30*/  LEA.HI R2, R24, R0, RZ, 0x1 ;  /* 0x0000000018027211 */ /* 0x000fe200078f08ff */
[----:B------:R-:W-:Y:S01]  /*0c40*/  ULDC.64 UR4, c[0x0][0x1e0] ;  /* 0x0000780000047ab9 */ /* 0x000fe20000000a00 */
[----:B------:R-:W-:Y:S01]  /*0c50*/  SHF.R.S32.HI R9, RZ, 0x1f, R8 ;  /* 0x0000001fff097819 */ /* 0x000fe20000011408 */
[----:B------:R-:W-:Y:S01]  /*0c60*/  UIMAD UR4, UR18, UR4, URZ ;  /* 0x00000004120472a4 */ /* 0x000fe2000f8e023f */
[----:B------:R-:W-:Y:S01]  /*0c70*/  IMAD.U32 R7, RZ, RZ, UR19 ;  /* 0x00000013ff077e24 */ /* 0x000fe2000f8e00ff */
[----:B------:R-:W-:Y:S01]  /*0c80*/  LOP3.LUT R6, R2, 0xfffffffe, RZ, 0xc0, !PT ;  /* 0xfffffffe02067812 */ /* 0x000fe200078ec0ff */
[----:B------:R-:W-:Y:S01]  /*0c90*/  IMAD.MOV.U32 R18, RZ, RZ, R4 ;  /* 0x000000ffff127224 */ /* 0x000fe200078e0004 */
[----:B------:R-:W-:Y:S01]  /*0ca0*/  UIMAD UR6, UR19, UR5, UR4 ;  /* 0x00000005130672a4 */ /* 0x000fe2000f8e0204 */
[----:B------:R-:W-:Y:S01]  /*0cb0*/  IMAD.WIDE.U32 R2, R7, c[0x0][0x1e0], R8 ;  /* 0x0000780007027a25 */ /* 0x000fe200078e0008 */
[----:B------:R-:W-:Y:S01]  /*0cc0*/  SHF.R.S32.HI R38, RZ, 0x2, R16 ;  /* 0x00000002ff267819 */ /* 0x000fe20000011410 */
[----:B------:R-:W-:Y:S01]  /*0cd0*/  ULDC.64 UR4, c[0x0][0x1e8] ;  /* 0x00007a0000047ab9 */ /* 0x000fe20000000a00 */
[----:B------:R-:W-:Y:S01]  /*0ce0*/  LEA.HI R25, R30, R34, RZ, 0x5 ;  /* 0x000000221e197211 */ /* 0x000fe200078f28ff */
[----:B------:R-:W-:Y:S01]  /*0cf0*/  IMAD.IADD R29, R0, 0x1, -R6 ;  /* 0x00000001001d7824 */ /* 0x000fe200078e0a06 */
[----:B------:R-:W-:Y:S01]  /*0d00*/  IADD3 R3, R3, UR6, RZ ;  /* 0x0000000603037c10 */ /* 0x000fe2000fffe0ff */
[----:B------:R-:W-:Y:S01]  /*0d10*/  IMAD.SHL.U32 R0, R27, 0x8, RZ ;  /* 0x000000081b007824 */ /* 0x000fe200078e00ff */
[----:B------:R-:W-:Y:S01]  /*0d20*/  UIMAD UR4, UR17, UR4, URZ ;  /* 0x00000004110472a4 */ /* 0x000fe2000f8e023f */
[----:B------:R-:W-:Y:S01]  /*0d30*/  IMAD.U32 R4, RZ, RZ, UR11 ;  /* 0x0000000bff047e24 */ /* 0x000fe2000f8e00ff */
[----:B------:R-:W-:Y:S01]  /*0d40*/  SHF.R.S32.HI R39, RZ, 0x1f, R38 ;  /* 0x0000001fff277819 */ /* 0x000fe20000011426 */
[----:B------:R-:W-:Y:S01]  /*0d50*/  IMAD.U32 R12, RZ, RZ, UR12 ;  /* 0x0000000cff0c7e24 */ /* 0x000fe2000f8e00ff */
[----:B------:R-:W-:Y:S01]  /*0d60*/  LOP3.LUT R0, R0, 0xc0, RZ, 0xc0, !PT ;  /* 0x000000c000007812 */ /* 0x000fe200078ec0ff */
[----:B------:R-:W-:Y:S01]  /*0d70*/  IMAD.WIDE.U32 R2, R4, c[0x0][0x1e8], R2 ;  /* 0x00007a0004027a25 */ /* 0x000fe200078e0002 */
[----:B------:R-:W-:Y:S01]  /*0d80*/  UIMAD UR20, UR11, UR5, UR4 ;  /* 0x000000050b1472a4 */ /* 0x000fe2000f8e0204 */
[----:B------:R-:W-:Y:S01]  /*0d90*/  IADD3 R19, R5, UR7, RZ ;  /* 0x0000000705137c10 */ /* 0x000fe2000fffe0ff */
[----:B------:R-:W-:Y:S01]  /*0da0*/  ULDC.64 UR6, c[0x0][0x288] ;  /* 0x0000a20000067ab9 */ /* 0x000fe20000000a00 */
[----:B------:R-:W-:Y:S01]  /*0db0*/  SHF.R.U32.HI R4, RZ, 0x3, R0 ;  /* 0x00000003ff047819 */ /* 0x000fe20000011600 */
[----:B------:R-:W-:Y:S01]  /*0dc0*/  IMAD.WIDE R12, R12, 0x80, R38 ;  /* 0x000000800c0c7825 */ /* 0x000fe200078e0226 */
[----:B------:R-:W-:Y:S01]  /*0dd0*/  LOP3.LUT R0, R0, 0x18, R8, 0xf8, !PT ;  /* 0x0000001800007812 */ /* 0x000fe200078ef808 */
[----:B------:R-:W-:Y:S01]  /*0de0*/  ULDC.64 UR4, c[0x0][0x1b0] ;  /* 0x00006c0000047ab9 */ /* 0x000fe20000000a00 */
[----:B------:R-:W-:Y:S01]  /*0df0*/  IADD3 R3, R3, UR20, RZ ;  /* 0x0000001403037c10 */ /* 0x000fe2000fffe0ff */
[----:B------:R-:W-:Y:S01]  /*0e00*/  UIMAD UR4, UR18, UR4, URZ ;  /* 0x00000004120472a4 */ /* 0x000fe2000f8e023f */
[----:B------:R-:W-:Y:S01]  /*0e10*/  LOP3.LUT R11, R0, R4, RZ, 0x3c, !PT ;  /* 0x00000004000b7212 */ /* 0x000fe200078e3cff */
[----:B------:R-:W-:Y:S01]  /*0e20*/  IMAD R0, R13, c[0x0][0x1d8], RZ ;  /* 0x000076000d007a24 */ /* 0x000fe200078e02ff */
[----:B------:R-:W-:Y:S01]  /*0e30*/  LEA.HI R4, R16, R38, RZ, 0x1 ;  /* 0x0000002610047211 */ /* 0x000fe200078f08ff */
[----:B------:R-:W-:Y:S01]  /*0e40*/  ULDC UR18, c[0x0][0x198] ;  /* 0x0000660000127ab9 */ /* 0x000fe20000000800 */
[----:B------:R-:W-:Y:S01]  /*0e50*/  SHF.R.S32.HI R23, RZ, 0x5, R25 ;  /* 0x00000005ff177819 */ /* 0x000fe20000011419 */
[----:B------:R-:W-:Y:S01]  /*0e60*/  IMAD R0, R12, c[0x0][0x1dc], R0 ;  /* 0x000077000c007a24 */ /* 0x000fe200078e0200 */
[----:B------:R-:W-:Y:S01]  /*0e70*/  LOP3.LUT R4, R4, 0x7fffffe, RZ, 0xc0, !PT ;  /* 0x07fffffe04047812 */ /* 0x000fe200078ec0ff */
[----:B------:R-:W-:Y:S01]  /*0e80*/  UIADD3 UR18, -UR8, UR18, URZ ;  /* 0x0000001208127290 */ /* 0x000fe2000fffe13f */
[C---:B------:R-:W-:Y:S01]  /*0e90*/  IADD3 R26, R8.reuse, 0x20, RZ ;  /* 0x00000020081a7810 */ /* 0x040fe20007ffe0ff */
[----:B------:R-:W-:Y:S01]  /*0ea0*/  IMAD.MOV.U32 R20, RZ, RZ, R14 ;  /* 0x000000ffff147224 */ /* 0x000fe200078e000e */
[----:B------:R-:W-:Y:S01]  /*0eb0*/  IADD3 R33, R8, 0x40, RZ ;  /* 0x0000004008217810 */ /* 0x000fe20007ffe0ff */
[----:B------:R-:W-:Y:S01]  /*0ec0*/  IMAD.IADD R10, R38, 0x1, -R4 ;  /* 0x00000001260a7824 */ /* 0x000fe200078e0a04 */
[----:B------:R-:W-:Y:S01]  /*0ed0*/  ISETP.GE.AND P6, PT, R8, c[0x0][0x1cc], PT ;  /* 0x0000730008007a0c */ /* 0x000fe20003fc6270 */
[----:B------:R-:W-:Y:S01]  /*0ee0*/  IMAD.WIDE.U32 R4, R12, c[0x0][0x1d8], R2 ;  /* 0x000076000c047a25 */ /* 0x000fe200078e0002 */
[----:B------:R-:W-:Y:S01]  /*0ef0*/  ISETP.GE.AND P1, PT, R26, c[0x0][0x1cc], PT ;  /* 0x000073001a007a0c */ /* 0x000fe20003f26270 */
[----:B------:R-:W-:Y:S01]  /*0f00*/  UIMAD UR4, UR19, UR5, UR4 ;  /* 0x00000005130472a4 */ /* 0x000fe2000f8e0204 */
[----:B------:R-:W-:Y:S01]  /*0f10*/  STL.64 [R1+0x10], R38 ;  /* 0x0000102601007387 */ /* 0x000fe20000100a00 */
[----:B------:R-:W-:Y:S01]  /*0f20*/  IMAD R10, R23, 0x8, R10 ;  /* 0x00000008170a7824 */ /* 0x000fe200078e020a */
[----:B------:R-:W-:Y:S01]  /*0f30*/  LEA R2, P0, R4, c[0x0][0x1c0], 0x1 ;  /* 0x0000700004027a11 */ /* 0x000fe200078008ff */
[----:B------:R-:W-:Y:S01]  /*0f40*/  IMAD.IADD R0, R5, 0x1, R0 ;  /* 0x0000000105007824 */ /* 0x000fe200078e0200 */
[----:B------:R-:W-:Y:S01]  /*0f50*/  UIMAD UR6, UR13, UR6, URZ ;  /* 0x000000060d0672a4 */ /* 0x000fe2000f8e023f */
[----:B------:R-:W-:Y:S01]  /*0f60*/  IMAD.U32 R5, R10, 0x20, R11 ;  /* 0x000000200a057824 */ /* 0x000fe200078e000b */
[----:B------:R-:W-:Y:S01]  /*0f70*/  UMOV UR19, 0x6 ;  /* 0x0000000600137882 */ /* 0x000fe20000000000 */
[----:B------:R-:W-:Y:S01]  /*0f80*/  IMAD.MOV.U32 R11, RZ, RZ, c[0x0][0x1d8] ;  /* 0x00007600ff0b7624 */ /* 0x000fe200078e00ff */
[----:B------:R-:W-:Y:S01]  /*0f90*/  LEA.HI.X R3, R4, c[0x0][0x1c4], R0, 0x1, P0 ;  /* 0x0000710004037a11 */ /* 0x000fe200000f0c00 */
[----:B------:R-:W-:Y:S01]  /*0fa0*/  IMAD.MOV.U32 R14, RZ, RZ, c[0x0][0x1dc] ;  /* 0x00007700ff0e7624 */ /* 0x000fe200078e00ff */
[----:B------:R-:W-:Y:S01]  /*0fb0*/  IADD3 R0, -R38, UR18, RZ ;  /* 0x0000001226007c10 */ /* 0x000fe2000fffe1ff */
[----:B------:R-:W-:Y:S01]  /*0fc0*/  IMAD.WIDE.U32 R6, R7, c[0x0][0x1b0], R8 ;  /* 0x00006c0007067a25 */ /* 0x000fe200078e0008 */
[----:B------:R-:W-:Y:S01]  /*0fd0*/  ISETP.GE.AND P0, PT, R33, c[0x0][0x1cc], PT ;  /* 0x0000730021007a0c */ /* 0x000fe20003f06270 */
[----:B------:R-:W-:Y:S01]  /*0fe0*/  UIMAD UR6, UR10, UR7, UR6 ;  /* 0x000000070a0672a4 */ /* 0x000fe2000f8e0206 */
[C---:B------:R-:W-:Y:S01]  /*0ff0*/  ISETP.LT.OR P2, PT, R0.reuse, 0x1, P6 ;  /* 0x000000010000780c */ /* 0x040fe20003741670 */
[----:B------:R-:W-:Y:S01]  /*1000*/  IMAD.SHL.U32 R32, R5, 0x2, RZ ;  /* 0x0000000205207824 */ /* 0x000fe200078e00ff */
[C---:B------:R-:W-:Y:S01]  /*1010*/  LEA R10, P3, R11.reuse, R2, 0x7 ;  /* 0x000000020b0a7211 */ /* 0x040fe200078638ff */
[----:B------:R-:W-:Y:S01]  /*1020*/  IMAD.U32 R4, RZ, RZ, UR11 ;  /* 0x0000000bff047e24 */ /* 0x000fe2000f8e00ff */
[C---:B------:R-:W-:Y:S01]  /*1030*/  ISETP.LT.OR P5, PT, R0.reuse, 0x1, P1 ;  /* 0x000000010000780c */ /* 0x040fe20000fa1670 */
[----:B------:R-:W-:Y:S01]  /*1040*/  STL [R1+0x30], R33 ;  /* 0x0000302101007387 */ /* 0x000fe20000100800 */
[C---:B------:R-:W-:Y:S01]  /*1050*/  ISETP.LT.OR P4, PT, R0.reuse, 0x1, P0 ;  /* 0x000000010000780c */ /* 0x040fe20000781670 */
[----:B------:R-:W-:Y:S01]  /*1060*/  IMAD.MOV.U32 R223, RZ, RZ, 0x20 ;  /* 0x00000020ffdf7424 */ /* 0x000fe200078e00ff */
[----:B------:R-:W-:Y:S01]  /*1070*/  LEA.HI.X R11, R11, R3, R14, 0x7, P3 ;  /* 0x000000030b0b7211 */ /* 0x000fe200018f3c0e */
[----:B------:R-:W-:Y:S01]  /*1080*/  IMAD.MOV.U32 R14, RZ, RZ, c[0x0][0x1ac] ;  /* 0x00006b00ff0e7624 */ /* 0x000fe200078e00ff */
[C---:B------:R-:W-:Y:S01]  /*1090*/  ISETP.LT.OR P3, PT, R0.reuse, 0x41, P6 ;  /* 0x000000410000780c */ /* 0x040fe20003761670 */
[----:B------:R-:W-:Y:S01]  /*10a0*/  STL [R1+0x18], R32 ;  /* 0x0000182001007387 */ /* 0x000fe20000100800 */
[----:B------:R-:W-:Y:S01]  /*10b0*/  ISETP.LT.OR P1, PT, R0, 0x41, P1 ;  /* 0x000000410000780c */ /* 0x000fe20000f21670 */
[----:B------:R-:W-:Y:S01]  /*10c0*/  IMAD.MOV.U32 R225, RZ, RZ, 0x10 ;  /* 0x00000010ffe17424 */ /* 0x000fe200078e00ff */
[----:B------:R-:W-:Y:S01]  /*10d0*/  IADD3 R7, R7, UR4, RZ ;  /* 0x0000000407077c10 */ /* 0x000fe2000fffe0ff */
[----:B------:R-:W-:Y:S01]  /*10e0*/  ULDC.64 UR4, c[0x0][0x1b8] ;  /* 0x00006e0000047ab9 */ /* 0x000fe20000000a00 */
[----:B------:R-:W-:Y:S01]  /*10f0*/  @!PT LDS RZ, [RZ] ;  /* 0x00000000fffff984 */ /* 0x000fe20000000800 */
[----:B------:R-:W-:Y:S01]  /*1100*/  @!PT LDS RZ, [RZ] ;  /* 0x00000000fffff984 */ /* 0x000fe20000000800 */
[----:B------:R-:W-:Y:S01]  /*1110*/  @!PT LDS RZ, [RZ] ;  /* 0x00000000fffff984 */ /* 0x000fe20000000800 */
[----:B------:R1:W-:Y:S01]  /*1120*/  LDGSTS.E.BYPASS.LTC128B.128 [R32+0x6080], [R2.64], !P2 ;  /* 0x0608000002207fae */ /* 0x0003e2000d101d4e */
[----:B------:R-:W-:Y:S01]  /*1130*/  UIMAD UR4, UR17, UR4, URZ ;  /* 0x00000004110472a4 */ /* 0x000fe2000f8e023f */
[----:B------:R-:W-:Y:S01]  /*1140*/  ISETP.GE.AND P2, PT, R8, c[0x0][0x19c], PT ;  /* 0x0000670008007a0c */ /* 0x000fe20003f46270 */
[----:B------:R-:W-:Y:S01]  /*1150*/  IMAD.WIDE.U32 R6, R4, c[0x0][0x1b8], R6 ;  /* 0x00006e0004067a25 */ /* 0x000fe200078e0006 */
[----:B------:R1:W-:Y:S01]  /*1160*/  LDGSTS.E.BYPASS.LTC128B.128 [R32+0x8080], [R2.64+0x40], !P5 ;  /* 0x0808004002207fae */ /* 0x0003e2000e901d4e */
[----:B------:R-:W-:Y:S01]  /*1170*/  UIMAD UR4, UR11, UR5, UR4 ;  /* 0x000000050b0472a4 */ /* 0x000fe2000f8e0204 */
[----:B------:R-:W-:Y:S01]  /*1180*/  ISETP.GE.AND P6, PT, R26, c[0x0][0x19c], PT ;  /* 0x000067001a007a0c */ /* 0x000fe20003fc6270 */
[----:B------:R-:W-:Y:S01]  /*1190*/  IMAD.WIDE.U32 R4, R38, c[0x0][0x178], R8 ;  /* 0x00005e0026047a25 */ /* 0x000fe200078e0008 */
[----:B------:R1:W-:Y:S01]  /*11a0*/  LDGSTS.E.BYPASS.LTC128B.128 [R32+0xa080], [R2.64+0x80], !P4 ;  /* 0x0a08008002207fae */ /* 0x0003e2000e101d4e */
[----:B------:R-:W-:Y:S01]  /*11b0*/  ISETP.GE.AND P4, PT, R33, c[0x0][0x19c], PT ;  /* 0x0000670021007a0c */ /* 0x000fe20003f86270 */
[----:B------:R-:W-:Y:S01]  /*11c0*/  CS2R R130, SRZ ;  /* 0x0000000000827805 */ /* 0x000fe2000001ff00 */
[C---:B------:R-:W-:Y:S01]  /*11d0*/  ISETP.LT.OR P0, PT, R0.reuse, 0x41, P0 ;  /* 0x000000410000780c */ /* 0x040fe20000701670 */
[----:B------:R2:W-:Y:S01]  /*11e0*/  LDGSTS.E.BYPASS.LTC128B.128 [R32+0x7080], [R10.64], !P3 ;  /* 0x070800000a207fae */ /* 0x0005e2000d901d4e */
[C---:B------:R-:W-:Y:S01]  /*11f0*/  ISETP.LT.OR P5, PT, R0.reuse, 0x1, P2 ;  /* 0x000000010000780c */ /* 0x040fe200017a1670 */
[----:B------:R-:W-:Y:S01]  /*1200*/  CS2R R128, SRZ ;  /* 0x0000000000807805 */ /* 0x000fe2000001ff00 */
[C---:B------:R-:W-:Y:S01]  /*1210*/  ISETP.LT.OR P3, PT, R0.reuse, 0x1, P6 ;  /* 0x000000010000780c */ /* 0x040fe20003761670 */
[----:B------:R2:W-:Y:S01]  /*1220*/  LDGSTS.E.BYPASS.LTC128B.128 [R32+0x9080], [R10.64+0x40], !P1 ;  /* 0x090800400a207fae */ /* 0x0005e2000c901d4e */
[C---:B------:R-:W-:Y:S01]  /*1230*/  ISETP.LT.OR P1, PT, R0.reuse, 0x1, P4 ;  /* 0x000000010000780c */ /* 0x040fe20002721670 */
[----:B------:R-:W-:Y:S01]  /*1240*/  CS2R R126, SRZ ;  /* 0x00000000007e7805 */ /* 0x000fe2000001ff00 */
[C---:B------:R-:W-:Y:S01]  /*1250*/  ISETP.LT.OR P2, PT, R0.reuse, 0x41, P2 ;  /* 0x000000410000780c */ /* 0x040fe20001741670 */
[----:B------:R-:W-:Y:S01]  /*1260*/  CS2R R124, SRZ ;  /* 0x00000000007c7805 */ /* 0x000fe2000001ff00 */
[C---:B------:R-:W-:Y:S01]  /*1270*/  ISETP.LT.OR P6, PT, R0.reuse, 0x41, P6 ;  /* 0x000000410000780c */ /* 0x040fe200037c1670 */
[----:B------:R-:W-:Y:S01]  /*1280*/  CS2R R122, SRZ ;  /* 0x00000000007a7805 */ /* 0x000fe2000001ff00 */
[----:B------:R-:W-:Y:S01]  /*1290*/  ISETP.LT.OR P4, PT, R0, 0x41, P4 ;  /* 0x000000410000780c */ /* 0x000fe20002781670 */
[----:B------:R-:W-:Y:S01]  /*12a0*/  IMAD R0, R13, c[0x0][0x1a8], RZ ;  /* 0x00006a000d007a24 */ /* 0x000fe200078e02ff */
[----:B------:R2:W-:Y:S01]  /*12b0*/  LDGSTS.E.BYPASS.LTC128B.128 [R32+0xb080], [R10.64+0x80], !P0 ;  /* 0x0b0800800a207fae */ /* 0x0005e2000c101d4e */
[----:B------:R-:W-:Y:S01]  /*12c0*/  IADD3 R21, R15, UR6, RZ ;  /* 0x000000060f157c10 */ /* 0x000fe2000fffe0ff */
[----:B------:R-:W-:Y:S01]  /*12d0*/  ULDC.64 UR6, c[0x0][0x180] ;  /* 0x0000600000067ab9 */ /* 0x000fe20000000a00 */
[----:B------:R-:W-:Y:S01]  /*12e0*/  IMAD R0, R12, c[0x0][0x1ac], R0 ;  /* 0x00006b000c007a24 */ /* 0x000fe200078e0200 */
[----:B------:R-:W-:Y:S01]  /*12f0*/  UIMAD UR6, UR13, UR6, URZ ;  /* 0x000000060d0672a4 */ /* 0x000fe2000f8e023f */
[----:B------:R-:W0:Y:S01]  /*1300*/  LDGDEPBAR ;  /* 0x00000000000079af */ /* 0x000e220000000000 */
[----:B------:R-:W-:Y:S01]  /*1310*/  SHF.R.S32.HI R35, RZ, 0x1f, R34 ;  /* 0x0000001fff237819 */ /* 0x000fe20000011422 */
[----:B------:R-:W-:Y:S01]  /*1320*/  CS2R R120, SRZ ;  /* 0x0000000000787805 */ /* 0x000fe2000001ff00 */
[----:B------:R-:W-:Y:S01]  /*1330*/  CS2R R118, SRZ ;  /* 0x0000000000767805 */ /* 0x000fe2000001ff00 */
[----:B------:R-:W-:Y:S01]  /*1340*/  CS2R R116, SRZ ;  /* 0x0000000000747805 */ /* 0x000fe2000001ff00 */
[----:B-1----:R-:W-:Y:S01]  /*1350*/  IMAD R2, R39, c[0x0][0x178], RZ ;  /* 0x00005e0027027a24 */ /* 0x002fe200078e02ff */
[----:B------:R-:W-:Y:S01]  /*1360*/  IADD3 R3, R7, UR4, RZ ;  /* 0x0000000407037c10 */ /* 0x000fe2000fffe0ff */
[----:B------:R-:W-:Y:S01]  /*1370*/  ULDC.64 UR4, c[0x0][0x208] ;  /* 0x0000820000047ab9 */ /* 0x000fe20000000a00 */
[----:B------:R-:W-:Y:S01]  /*1380*/  CS2R R114, SRZ ;  /* 0x0000000000727805 */ /* 0x000fe2000001ff00 */
[----:B------:R-:W-:Y:S01]  /*1390*/  IMAD R7, R38, c[0x0][0x17c], R2 ;  /* 0x00005f0026077a24 */ /* 0x000fe200078e0202 */
[----:B------:R-:W-:Y:S01]  /*13a0*/  USHF.L.U64.HI UR19, UR4, UR19, UR5 ;  /* 0x0000001304137299 */ /* 0x000fe20008010205 */
[----:B------:R-:W-:Y:S01]  /*13b0*/  IMAD.MOV.U32 R2, RZ, RZ, R6 ;  /* 0x000000ffff027224 */ /* 0x000fe200078e0006 */
[----:B------:R-:W-:Y:S01]  /*13c0*/  USHF.L.U32 UR20, UR4, 0x6, URZ ;  /* 0x0000000604147899 */ /* 0x000fe2000800063f */
[----:B------:R-:W-:Y:S01]  /*13d0*/  IMAD.IADD R5, R5, 0x1, R7 ;  /* 0x0000000105057824 */ /* 0x000fe200078e0207 */
[----:B------:R-:W-:Y:S01]  /*13e0*/  UIMAD UR19, UR19, UR16, URZ ;  /* 0x00000010131372a4 */ /* 0x000fe2000f8e023f */
[----:B------:R-:W-:Y:S01]  /*13f0*/  IMAD.WIDE.U32 R2, R12, c[0x0][0x1a8], R2 ;  /* 0x00006a000c027a25 */ /* 0x000fe200078e0002 */
[----:B------:R-:W-:Y:S01]  /*1400*/  ULDC.64 UR4, c[0x0][0x188] ;  /* 0x0000620000047ab9 */ /* 0x000fe20000000a00 */
[----:B------:R-:W-:Y:S01]  /*1410*/  CS2R R112, SRZ ;  /* 0x0000000000707805 */ /* 0x000fe2000001ff00 */
[----:B------:R-:W-:Y:S01]  /*1420*/  UIMAD UR4, UR17, UR4, URZ ;  /* 0x00000004110472a4 */ /* 0x000fe2000f8e023f */
[----:B------:R-:W-:Y:S01]  /*1430*/  IMAD.IADD R3, R3, 0x1, R0 ;  /* 0x0000000103037824 */ /* 0x000fe200078e0200 */
[C---:B------:R-:W-:Y:S01]  /*1440*/  LEA R6, P0, R2.reuse, c[0x0][0x190], 0x1 ;  /* 0x0000640002067a11 */ /* 0x040fe200078008ff */
[----:B------:R-:W-:Y:S01]  /*1450*/  CS2R R110, SRZ ;  /* 0x00000000006e7805 */ /* 0x000fe2000001ff00 */
[----:B------:R-:W-:Y:S01]  /*1460*/  SHF.R.S32.HI R0, RZ, 0x1f, R16 ;  /* 0x0000001fff007819 */ /* 0x000fe20000011410 */
[----:B--2---:R-:W-:Y:S01]  /*1470*/  IMAD.MOV.U32 R11, RZ, RZ, c[0x0][0x1a8] ;  /* 0x00006a00ff0b7624 */ /* 0x004fe200078e00ff */
[----:B------:R-:W-:Y:S01]  /*1480*/  LEA.HI.X R7, R2, c[0x0][0x194], R3, 0x1, P0 ;  /* 0x0000650002077a11 */ /* 0x000fe200000f0c03 */
[----:B------:R-:W-:Y:S01]  /*1490*/  UIMAD UR21, UR11, UR5, UR4 ;  /* 0x000000050b1572a4 */ /* 0x000fe2000f8e0204 */
[----:B------:R-:W-:Y:S01]  /*14a0*/  LEA.HI R2, R0, R38, RZ, 0x3 ;  /* 0x0000002600027211 */ /* 0x000fe200078f18ff */
[----:B------:R-:W-:Y:S01]  /*14b0*/  IMAD R0, R39, c[0x0][0x208], RZ ;  /* 0x0000820027007a24 */ /* 0x000fe200078e02ff */
[C---:B------:R-:W-:Y:S01]  /*14c0*/  LEA R10, P0, R11.reuse, R6, 0x7 ;  /* 0x000000060b0a7211 */ /* 0x040fe200078038ff */
[----:B------:R-:W-:Y:S01]  /*14d0*/  ULDC.64 UR4, c[0x0][0x210] ;  /* 0x0000840000047ab9 */ /* 0x000fe20000000a00 */
[----:B------:R-:W-:Y:S01]  /*14e0*/  LOP3.LUT R13, R2, 0xfffffff8, RZ, 0xc0, !PT ;  /* 0xfffffff8020d7812 */ /* 0x000fe200078ec0ff */
[C---:B------:R-:W-:Y:S01]  /*14f0*/  IMAD R12, R38.reuse, c[0x0][0x20c], R0 ;  /* 0x00008300260c7a24 */ /* 0x040fe200078e0200 */
[----:B------:R-:W-:Y:S01]  /*1500*/  LEA.HI.X R11, R11, R7, R14, 0x7, P0 ;  /* 0x000000070b0b7211 */ /* 0x000fe200000f3c0e */
[----:B------:R-:W-:Y:S01]  /*1510*/  IMAD.WIDE.U32 R2, R38, c[0x0][0x208], R8 ;  /* 0x0000820026027a25 */ /* 0x000fe200078e0008 */
[----:B------:R-:W-:Y:S01]  /*1520*/  LEA.HI R9, R30, R34, RZ, 0x6 ;  /* 0x000000221e097211 */ /* 0x000fe200078f30ff */
[----:B------:R-:W-:Y:S01]  /*1530*/  UIMAD UR13, UR13, UR4, URZ ;  /* 0x000000040d0d72a4 */ /* 0x000fe2000f8e023f */
[----:B------:R1:W-:Y:S01]  /*1540*/  LDGSTS.E.BYPASS.LTC128B.128 [R32+0x80], [R6.64], !P5 ;  /* 0x0008000006207fae */ /* 0x0003e2000e901d4e */
[----:B------:R-:W-:Y:S01]  /*1550*/  IMAD.IADD R0, R38, 0x1, -R13 ;  /* 0x0000000126007824 */ /* 0x000fe200078e0a0d */
[----:B------:R-:W-:Y:S01]  /*1560*/  SHF.R.S32.HI R13, RZ, 0x6, R9 ;  /* 0x00000006ff0d7819 */ /* 0x000fe20000011409 */
[----:B------:R-:W-:Y:S01]  /*1570*/  IMAD.IADD R3, R3, 0x1, R12 ;  /* 0x0000000103037824 */ /* 0x000fe200078e020c */
[----:B------:R-:W-:Y:S01]  /*1580*/  LEA.HI R12, R25, R23, RZ, 0x1 ;  /* 0x00000017190c7211 */ /* 0x000fe200078f08ff */
[----:B------:R-:W-:Y:S01]  /*1590*/  UIMAD UR4, UR10, UR7, UR6 ;  /* 0x000000070a0472a4 */ /* 0x000fe2000f8e0206 */
[C---:B------:R-:W-:Y:S01]  /*15a0*/  LOP3.LUT P0, RZ, R0.reuse, 0x4, RZ, 0xc0, !PT ;  /* 0x0000000400ff7812 */ /* 0x040fe2000780c0ff */
[----:B------:R-:W-:Y:S01]  /*15b0*/  IMAD.SHL.U32 R0, R0, 0x40, RZ ;  /* 0x0000004000007824 */ /* 0x000fe200078e00ff */
[----:B------:R-:W-:Y:S01]  /*15c0*/  LOP3.LUT R12, R12, 0xfffffffe, RZ, 0xc0, !PT ;  /* 0xfffffffe0c0c7812 */ /* 0x000fe200078ec0ff */
[----:B------:R-:W-:Y:S01]  /*15d0*/  IMAD.SHL.U32 R9, R13, 0x8, RZ ;  /* 0x000000080d097824 */ /* 0x000fe200078e00ff */
[----:B------:R-:W-:Y:S01]  /*15e0*/  UIMAD UR6, UR10, UR5, UR13 ;  /* 0x000000050a0672a4 */ /* 0x000fe2000f8e020d */
[----:B------:R1:W-:Y:S01]  /*15f0*/  LDGSTS.E.BYPASS.LTC128B.128 [R32+0x2080], [R6.64+0x40], !P3 ;  /* 0x0208004006207fae */ /* 0x0003e2000d901d4e */
[----:B------:R-:W-:Y:S01]  /*1600*/  LOP3.LUT R0, R0, 0x1c0, RZ, 0xc0, !PT ;  /* 0x000001c000007812 */ /* 0x000fe200078ec0ff */
[----:B------:R-:W-:Y:S01]  /*1610*/  IMAD.IADD R28, R23, 0x1, -R12 ;  /* 0x00000001171c7824 */ /* 0x000fe200078e0a0c */
[----:B------:R-:W-:Y:S01]  /*1620*/  LOP3.LUT R212, R9, 0x18, RZ, 0xc0, !PT ;  /* 0x0000001809d47812 */ /* 0x000fe200078ec0ff */
[----:B------:R-:W-:Y:S01]  /*1630*/  USHF.R.S32.HI UR7, URZ, 0x1f, UR16 ;  /* 0x0000001f3f077899 */ /* 0x000fe20008011410 */
[----:B------:R-:W-:Y:S01]  /*1640*/  SHF.R.U32.HI R9, RZ, 0x3, R0 ;  /* 0x00000003ff097819 */ /* 0x000fe20000011600 */
[----:B------:R-:W-:Y:S01]  /*1650*/  IMAD.SHL.U32 R15, R28, 0x400, RZ ;  /* 0x000004001c0f7824 */ /* 0x000fe200078e00ff */
[----:B------:R1:W-:Y:S01]  /*1660*/  LDGSTS.E.BYPASS.LTC128B.128 [R32+0x4080], [R6.64+0x80], !P1 ;  /* 0x0408008006207fae */ /* 0x0003e2000c901d4e */
[----:B------:R-:W-:Y:S01]  /*1670*/  UIMAD UR19, UR7, UR20, UR19 ;  /* 0x00000014071372a4 */ /* 0x000fe2000f8e0213 */
[----:B------:R-:W-:Y:S01]  /*1680*/  LOP3.LUT R14, R9, R0, R212, 0x1e, !PT ;  /* 0x00000000090e7212 */ /* 0x000fe200078e1ed4 */
[----:B------:R-:W-:Y:S01]  /*1690*/  IMAD.U32 R0, RZ, RZ, UR10 ;  /* 0x0000000aff007e24 */ /* 0x000fe2000f8e00ff */
[----:B------:R2:W-:Y:S01]  /*16a0*/  LDGSTS.E.BYPASS.LTC128B.128 [R32+0x1080], [R10.64], !P2 ;  /* 0x010800000a207fae */ /* 0x0005e2000d101d4e */
[----:B------:R-:W-:Y:S01]  /*16b0*/  IMAD.U32 R9, RZ, RZ, UR10 ;  /* 0x0000000aff097e24 */ /* 0x000fe2000f8e00ff */
[----:B------:R-:W-:Y:S01]  /*16c0*/  ISETP.GE.AND P5, PT, R8, c[0x0][0x1fc], PT ;  /* 0x00007f0008007a0c */ /* 0x000fe20003fa6270 */
[----:B------:R-:W-:Y:S01]  /*16d0*/  IMAD.WIDE.U32 R4, R0, c[0x0][0x180], R4 ;  /* 0x0000600000047a25 */ /* 0x000fe200078e0004 */
[----:B------:R2:W-:Y:S01]  /*16e0*/  LDGSTS.E.BYPASS.LTC128B.128 [R32+0x3080], [R10.64+0x40], !P6 ;  /* 0x030800400a207fae */ /* 0x0005e2000f101d4e */
[----:B------:R-:W-:Y:S01]  /*16f0*/  ISETP.GE.AND P6, PT, R33, c[0x0][0x16c], PT ;  /* 0x00005b0021007a0c */ /* 0x000fe20003fc6270 */
[----:B------:R-:W-:Y:S01]  /*1700*/  CS2R R108, SRZ ;  /* 0x00000000006c7805 */ /* 0x000fe2000001ff00 */
[----:B------:R-:W-:Y:S01]  /*1710*/  IMAD.WIDE.U32 R2, R9, c[0x0][0x210], R2 ;  /* 0x0000840009027a25 */ /* 0x000fe200078e0002 */
[----:B------:R-:W-:Y:S01]  /*1720*/  IADD3 R5, R5, UR4, RZ ;  /* 0x0000000405057c10 */ /* 0x000fe2000fffe0ff */
[----:B------:R-:W-:Y:S01]  /*1730*/  ULDC.64 UR4, c[0x0][0x178] ;  /* 0x00005e0000047ab9 */ /* 0x000fe20000000a00 */
[----:B------:R2:W-:Y:S01]  /*1740*/  LDGSTS.E.BYPASS.LTC128B.128 [R32+0x5080], [R10.64+0x80], !P4 ;  /* 0x050800800a207fae */ /* 0x0005e2000e101d4e */
[----:B------:R-:W-:Y:S01]  /*1750*/  IMAD R227, R227, 0x2, R15 ;  /* 0x00000002e3e37824 */ /* 0x000fe200078e020f */
[----:B------:R-:W-:Y:S01]  /*1760*/  IADD3 R3, R3, UR6, RZ ;  /* 0x0000000603037c10 */ /* 0x000fe2000fffe0ff */
[----:B------:R-:W-:Y:S01]  /*1770*/  UIMAD UR6, UR7, UR4, URZ ;  /* 0x00000004070672a4 */ /* 0x000fe2000f8e023f */
[----:B------:R-:W-:Y:S01]  /*1780*/  IMAD.U32 R0, RZ, RZ, UR11 ;  /* 0x0000000bff007e24 */ /* 0x000fe2000f8e00ff */
[----:B------:R-:W-:Y:S01]  /*1790*/  UIMAD.WIDE.U32 UR22, UR16, UR4, URZ ;  /* 0x00000004101672a5 */ /* 0x000fe2000f8e003f */
[----:B------:R-:W-:Y:S01]  /*17a0*/  IMAD.IADD R227, R227, 0x1, R14 ;  /* 0x00000001e3e37824 */ /* 0x000fe200078e020e */
[----:B------:R-:W-:Y:S01]  /*17b0*/  UIMAD UR6, UR16, UR5, UR6 ;  /* 0x00000005100672a4 */ /* 0x000fe2000f8e0206 */
[----:B------:R-:W-:Y:S01]  /*17c0*/  IMAD.U32 R9, RZ, RZ, UR11 ;  /* 0x0000000bff097e24 */ /* 0x000fe2000f8e00ff */
[----:B------:R-:W0:Y:S01]  /*17d0*/  LDGDEPBAR ;  /* 0x00000000000079af */ /* 0x000e220000000000 */
[----:B------:R-:W-:Y:S01]  /*17e0*/  ULDC.64 UR4, c[0x0][0x218] ;  /* 0x0000860000047ab9 */ /* 0x000fe20000000a00 */
[----:B------:R-:W-:Y:S01]  /*17f0*/  IMAD.SHL.U32 R227, R227, 0x2, RZ ;  /* 0x00000002e3e37824 */ /* 0x000fe200078e00ff */
[----:B------:R-:W-:Y:S01]  /*1800*/  UIMAD UR13, UR17, UR4, URZ ;  /* 0x00000004110d72a4 */ /* 0x000fe2000f8e023f */
[----:B------:R-:W-:Y:S01]  /*1810*/  IMAD.WIDE.U32 R36, R0, c[0x0][0x218], R2 ;  /* 0x0000860000247a25 */ /* 0x000fe200078e0002 */
[----:B------:R-:W-:Y:S01]  /*1820*/  UIADD3 UR4, UR23, UR6, URZ ;  /* 0x0000000617047290 */ /* 0x000fe2000fffe03f */
[----:B------:R-:W-:Y:S01]  /*1830*/  ISETP.GE.AND P4, PT, R26, c[0x0][0x1fc], PT ;  /* 0x00007f001a007a0c */ /* 0x000fe20003f86270 */
[----:B------:R-:W-:Y:S01]  /*1840*/  UIMAD UR13, UR11, UR5, UR13 ;  /* 0x000000050b0d72a4 */ /* 0x000fe2000f8e020d */
[----:B------:R-:W-:Y:S01]  /*1850*/  IADD3 R12, R227, 0xf480, RZ ;  /* 0x0000f480e30c7810 */ /* 0x000fe20007ffe0ff */
[----:B------:R-:W-:Y:S01]  /*1860*/  IMAD.WIDE.U32 R40, R9, c[0x0][0x188], R4 ;  /* 0x0000620009287a25 */ /* 0x000fe200078e0004 */
[----:B------:R-:W-:Y:S01]  /*1870*/  IADD3 R228, R227, 0xf4c0, RZ ;  /* 0x0000f4c0e3e47810 */ /* 0x000fe20007ffe0ff */
[----:B------:R-:W-:Y:S01]  /*1880*/  USHF.L.U32 UR6, UR16, 0x6, URZ ;  /* 0x0000000610067899 */ /* 0x000fe2000800063f */
[----:B------:R-:W-:Y:S01]  /*1890*/  @P0 IADD3 R228, R12, -0x40, RZ ;  /* 0xffffffc00ce40810 */ /* 0x000fe20007ffe0ff */
[----:B------:R-:W-:Y:S01]  /*18a0*/  IMAD.U32 R2, RZ, RZ, UR22 ;  /* 0x00000016ff027e24 */ /* 0x000fe2000f8e00ff */
[----:B------:R-:W-:Y:S01]  /*18b0*/  IADD3 R17, R41, UR21, RZ ;  /* 0x0000001529117c10 */ /* 0x000fe2000fffe0ff */
[----:B------:R-:W-:Y:S01]  /*18c0*/  IMAD.U32 R0, RZ, RZ, UR4 ;  /* 0x00000004ff007e24 */ /* 0x000fe2000f8e00ff */
[----:B------:R-:W-:Y:S01]  /*18d0*/  IADD3 R5, R37, UR13, RZ ;  /* 0x0000000d25057c10 */ /* 0x000fe2000fffe0ff */
[----:B------:R-:W-:Y:S01]  /*18e0*/  IMAD.U32 R3, RZ, RZ, UR23 ;  /* 0x00000017ff037e24 */ /* 0x000fe2000f8e00ff */
[C---:B------:R-:W-:Y:S01]  /*18f0*/  LEA R12, P0, R2.reuse, R40, 0x6 ;  /* 0x00000028020c7211 */ /* 0x040fe200078030ff */
[----:B------:R-:W-:Y:S01]  /*1900*/  IMAD.U32 R3, RZ, RZ, UR20 ;  /* 0x00000014ff037e24 */ /* 0x000fe2000f8e00ff */
[----:B------:R-:W-:Y:S01]  /*1910*/  ULDC UR5, c[0x0][0x168] ;  /* 0x00005a0000057ab9 */ /* 0x000fe20000000800 */
[----:B------:R-:W-:Y:S01]  /*1920*/  IMAD.MOV.U32 R4, RZ, RZ, R36 ;  /* 0x000000ffff047224 */ /* 0x000fe200078e0024 */
[----:B------:R-:W-:Y:S01]  /*1930*/  LEA.HI.X R22, R2, R17, R0, 0x6, P0 ;  /* 0x0000001102167211 */ /* 0x000fe200000f3400 */
[----:B------:R-:W-:Y:S01]  /*1940*/  IMAD.U32 R0, RZ, RZ, UR11 ;  /* 0x0000000bff007e24 */ /* 0x000fe2000f8e00ff */
[----:B------:R-:W-:Y:S01]  /*1950*/  STL.64 [R1+0x58], R40 ;  /* 0x0000582801007387 */ /* 0x000fe20000100a00 */
[----:B------:R-:W-:Y:S01]  /*1960*/  IMAD.WIDE.U32 R2, R3, UR16, R4 ;  /* 0x0000001003027c25 */ /* 0x000fe2000f8e0004 */
[----:B------:R-:W-:Y:S01]  /*1970*/  UIADD3 UR13, -UR6, UR5, URZ ;  /* 0x00000005060d7290 */ /* 0x000fe2000fffe13f */
[----:B------:R-:W-:Y:S01]  /*1980*/  ISETP.GE.AND P0, PT, R8, c[0x0][0x16c], PT ;  /* 0x00005b0008007a0c */ /* 0x000fe20003f06270 */
[----:B------:R3:W-:Y:S01]  /*1990*/  STL.64 [R1+0x50], R36 ;  /* 0x0000502401007387 */ /* 0x0007e20000100a00 */
[----:B------:R-:W-:Y:S01]  /*19a0*/  IMAD.WIDE.U32 R42, R0, c[0x0][0x278], R18 ;  /* 0x00009e00002a7a25 */ /* 0x000fe200078e0012 */
[----:B------:R-:W-:Y:S01]  /*19b0*/  IADD3 R3, R3, UR19, RZ ;  /* 0x0000001303037c10 */ /* 0x000fe2000fffe0ff */
[----:B------:R-:W-:-:S04]  /*19c0*/  DEPBAR.LE SB0, 0x1 ;  /* 0x000080400000791a */ /* 0x000fc80000000000 */
[----:B------:R-:W-:Y:S01]  /*19d0*/  LEA R16, P3, R2, c[0x0][0x1f0], 0x1 ;  /* 0x00007c0002107a11 */ /* 0x000fe200078608ff */
[----:B------:R4:W-:Y:S01]  /*19e0*/  STL [R1+0x68], R17 ;  /* 0x0000681101007387 */ /* 0x0009e20000100800 */
[----:B------:R-:W-:Y:S01]  /*19f0*/  LOP3.LUT R0, R27, 0xfffffff8, RZ, 0xc0, !PT ;  /* 0xfffffff81b007812 */ /* 0x000fe200078ec0ff */
[----:B------:R-:W-:Y:S01]  /*1a00*/  ULDC.64 UR4, c[0x0][0x278] ;  /* 0x00009e0000047ab9 */ /* 0x000fe20000000a00 */
[----:B------:R-:W-:Y:S01]  /*1a10*/  ISETP.LT.AND P1, PT, R38, UR13, PT ;  /* 0x0000000d26007c0c */ /* 0x000fe2000bf21270 */
[----:B------:R5:W-:Y:S01]  /*1a20*/  STL.64 [R1+0x38], R4 ;  /* 0x0000380401007387 */ /* 0x000be20000100a00 */
[----:B------:R-:W-:Y:S01]  /*1a30*/  SEL R19, RZ, 0x4, P6 ;  /* 0x00000004ff137807 */ /* 0x000fe20003000000 */
[----:B-1----:R-:W-:Y:S01]  /*1a40*/  IMAD.IADD R7, R34, 0x1, -R0 ;  /* 0x0000000122077824 */ /* 0x002fe200078e0a00 */
[----:B------:R-:W-:Y:S01]  /*1a50*/  ISETP.GE.OR P2, PT, R8, c[0x0][0x1fc], !P1 ;  /* 0x00007f0008007a0c */ /* 0x000fe20004f46670 */
[----:B------:R-:W-:Y:S01]  /*1a60*/  UIMAD UR4, UR17, UR4, URZ ;  /* 0x00000004110472a4 */ /* 0x000fe2000f8e023f */
[----:B------:R-:W-:Y:S01]  /*1a70*/  ISETP.GE.OR P6, PT, R26, c[0x0][0x1fc], !P1 ;  /* 0x00007f001a007a0c */ /* 0x000fe20004fc6670 */
[----:B------:R-:W-:Y:S01]  /*1a80*/  USHF.R.S32.HI UR7, URZ, 0x1f, UR6 ;  /* 0x0000001f3f077899 */ /* 0x000fe20008011406 */
[----:B------:R-:W-:Y:S01]  /*1a90*/  LEA.HI R8, R7, R7, RZ, 0x1 ;  /* 0x0000000707087211 */ /* 0x000fe200078f08ff */
[----:B------:R-:W-:Y:S01]  /*1aa0*/  UIMAD UR5, UR11, UR5, UR4 ;  /* 0x000000050b0572a4 */ /* 0x000fe2000f8e0204 */
[----:B------:R-:W-:Y:S01]  /*1ab0*/  SEL R31, RZ, 0x1, P0 ;  /* 0x00000001ff1f7807 */ /* 0x000fe20000000000 */
[----:B------:R1:W-:Y:S01]  /*1ac0*/  STL.64 [R1+0x48], R42 ;  /* 0x0000482a01007387 */ /* 0x0003e20000100a00 */
[----:B------:R-:W-:Y:S01]  /*1ad0*/  LEA R14, P0, R12, c[0x0][0x160], 0x1 ;  /* 0x000058000c0e7a11 */ /* 0x000fe200078008ff */
[----:B------:R-:W-:Y:S01]  /*1ae0*/  CS2R R106, SRZ ;  /* 0x00000000006a7805 */ /* 0x000fe2000001ff00 */
[----:B------:R-:W-:Y:S01]  /*1af0*/  ISETP.GE.OR P1, PT, R33, c[0x0][0x1fc], !P1 ;  /* 0x00007f0021007a0c */ /* 0x000fe20004f26670 */
[----:B------:R-:W-:Y:S01]  /*1b00*/  CS2R R104, SRZ ;  /* 0x0000000000687805 */ /* 0x000fe2000001ff00 */
[----:B---3--:R-:W-:Y:S01]  /*1b10*/  IMAD.WIDE.U32 R36, R9, c[0x0][0x290], R20 ;  /* 0x0000a40009247a25 */ /* 0x008fe200078e0014 */
[----:B------:R-:W-:Y:S01]  /*1b20*/  IADD3 R40, R43, UR5, RZ ;  /* 0x000000052b287c10 */ /* 0x000fe2000fffe0ff */
[----:B------:R-:W-:Y:S01]  /*1b30*/  ULDC.64 UR4, c[0x0][0x290] ;  /* 0x0000a40000047ab9 */ /* 0x000fe20000000a00 */
[----:B------:R-:W-:Y:S01]  /*1b40*/  CS2R R102, SRZ ;  /* 0x0000000000667805 */ /* 0x000fe2000001ff00 */
[----:B------:R-:W-:Y:S01]  /*1b50*/  UIMAD UR4, UR17, UR4, URZ ;  /* 0x00000004110472a4 */ /* 0x000fe2000f8e023f */
[----:B------:R-:W-:Y:S01]  /*1b60*/  STL.64 [R1+0x40], R36 ;  /* 0x0000402401007387 */ /* 0x000fe20000100a00 */
[----:B----4-:R-:W-:Y:S01]  /*1b70*/  LEA.HI.X R17, R2, c[0x0][0x1f4], R3, 0x1, P3 ;  /* 0x00007d0002117a11 */ /* 0x010fe200018f0c03 */
[----:B------:R-:W-:Y:S01]  /*1b80*/  CS2R R100, SRZ ;  /* 0x0000000000647805 */ /* 0x000fe2000001ff00 */
[----:B------:R-:W-:Y:S01]  /*1b90*/  LOP3.LUT R3, R24, 0xfffffff0, RZ, 0xc0, !PT ;  /* 0xfffffff018037812 */ /* 0x000fe200078ec0ff */
[----:B------:R3:W-:Y:S01]  /*1ba0*/  STL [R1+0x64], R40 ;  /* 0x0000642801007387 */ /* 0x0007e20000100800 */
[----:B------:R-:W-:Y:S01]  /*1bb0*/  SHF.R.S32.HI R2, RZ, 0x1f, R13 ;  /* 0x0000001fff027819 */ /* 0x000fe2000001140d */
[----:B------:R-:W-:Y:S01]  /*1bc0*/  UIMAD UR4, UR11, UR5, UR4 ;  /* 0x000000050b0472a4 */ /* 0x000fe2000f8e0204 */
[----:B-----5:R-:W-:Y:S01]  /*1bd0*/  LOP3.LUT R5, R8, 0x7fffffe, RZ, 0xc0, !PT ;  /* 0x07fffffe08057812 */ /* 0x020fe200078ec0ff */
[----:B------:R-:W-:Y:S01]  /*1be0*/  IMAD.IADD R0, R34, 0x1, -R3 ;  /* 0x0000000122007824 */ /* 0x000fe200078e0a03 */
[----:B------:R-:W-:Y:S01]  /*1bf0*/  LEA.HI R2, R2, R13, RZ, 0x2 ;  /* 0x0000000d02027211 */ /* 0x000fe200078f10ff */
[----:B------:R-:W-:Y:S01]  /*1c00*/  CS2R R98, SRZ ;  /* 0x0000000000627805 */ /* 0x000fe2000001ff00 */
[----:B------:R-:W-:Y:S01]  /*1c10*/  ISETP.GE.AND P3, PT, R26, c[0x0][0x16c], PT ;  /* 0x00005b001a007a0c */ /* 0x000fe20003f66270 */
[----:B------:R-:W-:Y:S01]  /*1c20*/  IMAD.IADD R6, R7, 0x1, -R5 ;  /* 0x0000000107067824 */ /* 0x000fe200078e0a05 */
[----:B------:R-:W-:Y:S01]  /*1c30*/  SHF.R.S32.HI R4, RZ, 0x1f, R0 ;  /* 0x0000001fff047819 */ /* 0x000fe20000011400 */
[----:B------:R-:W-:Y:S01]  /*1c40*/  CS2R R96, SRZ ;  /* 0x0000000000607805 */ /* 0x000fe2000001ff00 */
[----:B------:R-:W-:Y:S01]  /*1c50*/  LOP3.LUT R3, R2, 0x1ffffffc, RZ, 0xc0, !PT ;  /* 0x1ffffffc02037812 */ /* 0x000fe200078ec0ff */
[----:B------:R-:W-:Y:S01]  /*1c60*/  CS2R R94, SRZ ;  /* 0x00000000005e7805 */ /* 0x000fe2000001ff00 */
[-C--:B--2---:R-:W-:Y:S01]  /*1c70*/  LEA.HI R10, R0, R0.reuse, RZ, 0x1 ;  /* 0x00000000000a7211 */ /* 0x084fe200078f08ff */
[----:B------:R-:W-:Y:S01]  /*1c80*/  CS2R R92, SRZ ;  /* 0x00000000005c7805 */ /* 0x000fe2000001ff00 */
[----:B------:R-:W-:Y:S01]  /*1c90*/  LEA.HI R2, R4, R0, RZ, 0x3 ;  /* 0x0000000004027211 */ /* 0x000fe200078f18ff */
[----:B------:R-:W-:Y:S01]  /*1ca0*/  IMAD.IADD R24, R13, 0x1, -R3 ;  /* 0x000000010d187824 */ /* 0x000fe200078e0a03 */
[----:B------:R-:W-:Y:S01]  /*1cb0*/  LOP3.LUT R4, R10, 0x7fffffe, RZ, 0xc0, !PT ;  /* 0x07fffffe0a047812 */ /* 0x000fe200078ec0ff */
[----:B------:R-:W-:Y:S01]  /*1cc0*/  IMAD R3, R29, 0x4, R13 ;  /* 0x000000041d037824 */ /* 0x000fe200078e020d */
[----:B------:R-:W-:Y:S01]  /*1cd0*/  LOP3.LUT R5, R2, 0xfffffff8, RZ, 0xc0, !PT ;  /* 0xfffffff802057812 */ /* 0x000fe200078ec0ff */
[----:B------:R-:W-:Y:S01]  /*1ce0*/  CS2R R90, SRZ ;  /* 0x00000000005a7805 */ /* 0x000fe2000001ff00 */
[----:B------:R-:W-:Y:S01]  /*1cf0*/  SEL R11, RZ, 0x2, P3 ;  /* 0x00000002ff0b7807 */ /* 0x000fe20001800000 */
[----:B------:R-:W-:Y:S01]  /*1d00*/  IMAD R9, R3, 0x8, R6 ;  /* 0x0000000803097824 */ /* 0x000fe200078e0206 */
[----:B------:R-:W-:Y:S01]  /*1d10*/  CS2R R88, SRZ ;  /* 0x0000000000587805 */ /* 0x000fe2000001ff00 */
[C---:B------:R-:W-:Y:S01]  /*1d20*/  IMAD.IADD R3, R0.reuse, 0x1, -R4 ;  /* 0x0000000100037824 */ /* 0x040fe200078e0a04 */
[----:B------:R-:W-:Y:S01]  /*1d30*/  CS2R R86, SRZ ;  /* 0x0000000000567805 */ /* 0x000fe2000001ff00 */
[----:B------:R-:W-:Y:S01]  /*1d40*/  IMAD.IADD R13, R0, 0x1, -R5 ;  /* 0x00000001000d7824 */ /* 0x000fe200078e0a05 */
[----:B------:R-:W-:Y:S01]  /*1d50*/  SHF.R.S32.HI R0, RZ, 0x3, R2 ;  /* 0x00000003ff007819 */ /* 0x000fe20000011402 */
[----:B------:R-:W-:Y:S01]  /*1d60*/  IMAD.SHL.U32 R2, R7, 0x40, RZ ;  /* 0x0000004007027824 */ /* 0x000fe200078e00ff */
[----:B------:R-:W-:Y:S01]  /*1d70*/  CS2R R84, SRZ ;  /* 0x0000000000547805 */ /* 0x000fe2000001ff00 */
[----:B------:R-:W-:Y:S01]  /*1d80*/  CS2R R82, SRZ ;  /* 0x0000000000527805 */ /* 0x000fe2000001ff00 */
[----:B------:R-:W-:Y:S01]  /*1d90*/  CS2R R80, SRZ ;  /* 0x0000000000507805 */ /* 0x000fe2000001ff00 */
[C---:B------:R-:W-:Y:S01]  /*1da0*/  IMAD R21, R0.reuse, 0x8, R3 ;  /* 0x0000000800157824 */ /* 0x040fe200078e0203 */
[----:B------:R-:W-:Y:S01]  /*1db0*/  CS2R R78, SRZ ;  /* 0x00000000004e7805 */ /* 0x000fe2000001ff00 */
[----:B------:R-:W-:Y:S01]  /*1dc0*/  IMAD R26, R0, 0x200, R15 ;  /* 0x00000200001a7824 */ /* 0x000fe200078e020f */
[----:B------:R-:W-:Y:S01]  /*1dd0*/  LOP3.LUT R0, R25, 0xffffffe0, RZ, 0xc0, !PT ;  /* 0xffffffe019007812 */ /* 0x000fe200078ec0ff */
[----:B------:R-:W-:Y:S01]  /*1de0*/  IMAD.SHL.U32 R3, R23, 0x10, RZ ;  /* 0x0000001017037824 */ /* 0x000fe200078e00ff */
[----:B------:R-:W-:Y:S01]  /*1df0*/  LEA.HI.X R15, R12, c[0x0][0x164], R22, 0x1, P0 ;  /* 0x000059000c0f7a11 */ /* 0x000fe200000f0c16 */
[----:B------:R-:W-:Y:S01]  /*1e00*/  CS2R R76, SRZ ;  /* 0x00000000004c7805 */ /* 0x000fe2000001ff00 */
[----:B------:R-:W-:Y:S01]  /*1e10*/  SEL R22, RZ, 0xffffffff, P3 ;  /* 0xffffffffff167807 */ /* 0x000fe20001800000 */
[----:B------:R-:W-:Y:S01]  /*1e20*/  IMAD.IADD R6, R34, 0x1, -R0 ;  /* 0x0000000122067824 */ /* 0x000fe200078e0a00 */
[----:B------:R-:W-:Y:S01]  /*1e30*/  SHF.R.S32.HI R0, RZ, 0x1, R8 ;  /* 0x00000001ff007819 */ /* 0x000fe20000011408 */
[----:B------:R-:W-:Y:S01]  /*1e40*/  CS2R R74, SRZ ;  /* 0x00000000004a7805 */ /* 0x000fe2000001ff00 */
[----:B------:R-:W-:Y:S01]  /*1e50*/  LOP3.LUT R8, R2, 0x1c0, RZ, 0xc0, !PT ;  /* 0x000001c002087812 */ /* 0x000fe200078ec0ff */
[----:B------:R-:W-:Y:S01]  /*1e60*/  CS2R R72, SRZ ;  /* 0x0000000000487805 */ /* 0x000fe2000001ff00 */
[C---:B------:R-:W-:Y:S01]  /*1e70*/  LOP3.LUT P0, RZ, R0.reuse, 0x2, RZ, 0xc0, !PT ;  /* 0x0000000200ff7812 */ /* 0x040fe2000780c0ff */
[----:B------:R-:W-:Y:S01]  /*1e80*/  IMAD.SHL.U32 R0, R0, 0x40, RZ ;  /* 0x0000004000007824 */ /* 0x000fe200078e00ff */
[----:B------:R-:W-:Y:S01]  /*1e90*/  SHF.R.S32.HI R2, RZ, 0x1f, R6 ;  /* 0x0000001fff027819 */ /* 0x000fe20000011406 */
[----:B------:R-:W-:Y:S01]  /*1ea0*/  CS2R R70, SRZ ;  /* 0x0000000000467805 */ /* 0x000fe2000001ff00 */
[----:B------:R-:W-:Y:S01]  /*1eb0*/  ISETP.GT.AND P3, PT, R34, 0xf, PT ;  /* 0x0000000f2200780c */ /* 0x000fe20003f64270 */
[----:B------:R-:W-:Y:S01]  /*1ec0*/  CS2R R68, SRZ ;  /* 0x0000000000447805 */ /* 0x000fe2000001ff00 */
[----:B------:R-:W-:Y:S01]  /*1ed0*/  LEA.HI R12, R2, R6, RZ, 0x2 ;  /* 0x00000006020c7211 */ /* 0x000fe200078f10ff */
[----:B------:R-:W-:Y:S01]  /*1ee0*/  CS2R R66, SRZ ;  /* 0x0000000000427805 */ /* 0x000fe2000001ff00 */
[----:B------:R-:W-:Y:S01]  /*1ef0*/  LOP3.LUT R2, R0, 0xc0, RZ, 0xc0, !PT ;  /* 0x000000c000027812 */ /* 0x000fe200078ec0ff */
[----:B------:R-:W-:Y:S01]  /*1f00*/  CS2R R64, SRZ ;  /* 0x0000000000407805 */ /* 0x000fe2000001ff00 */
[----:B------:R-:W-:Y:S01]  /*1f10*/  SEL R0, R223, 0xffffffe0, !P0 ;  /* 0xffffffe0df007807 */ /* 0x000fe20004000000 */
[----:B------:R-:W-:Y:S01]  /*1f20*/  CS2R R62, SRZ ;  /* 0x00000000003e7805 */ /* 0x000fe2000001ff00 */
[----:B------:R-:W-:Y:S01]  /*1f30*/  LOP3.LUT R7, R2, 0x8, R27, 0xf8, !PT ;  /* 0x0000000802077812 */ /* 0x000fe200078ef81b */
[----:B------:R-:W-:Y:S01]  /*1f40*/  CS2R R60, SRZ ;  /* 0x00000000003c7805 */ /* 0x000fe2000001ff00 */
[----:B------:R-:W-:Y:S01]  /*1f50*/  SHF.R.U32.HI R2, RZ, 0x3, R2 ;  /* 0x00000003ff027819 */ /* 0x000fe20000011602 */
[----:B------:R-:W-:Y:S01]  /*1f60*/  CS2R R58, SRZ ;  /* 0x00000000003a7805 */ /* 0x000fe2000001ff00 */
[----:B------:R-:W-:Y:S01]  /*1f70*/  LOP3.LUT R3, R8, 0x30, R3, 0xf8, !PT ;  /* 0x0000003008037812 */ /* 0x000fe200078ef803 */
[----:B------:R-:W-:Y:S01]  /*1f80*/  CS2R R56, SRZ ;  /* 0x0000000000387805 */ /* 0x000fe2000001ff00 */
[----:B------:R-:W-:Y:S01]  /*1f90*/  LOP3.LUT R2, R7, R2, RZ, 0x3c, !PT ;  /* 0x0000000207027212 */ /* 0x000fe200078e3cff */
[----:B------:R-:W-:Y:S01]  /*1fa0*/  CS2R R54, SRZ ;  /* 0x0000000000367805 */ /* 0x000fe2000001ff00 */
[----:B------:R-:W-:Y:S01]  /*1fb0*/  LOP3.LUT R20, R3, 0x8, R27, 0xf8, !PT ;  /* 0x0000000803147812 */ /* 0x000fe200078ef81b */
[----:B------:R-:W-:Y:S01]  /*1fc0*/  CS2R R52, SRZ ;  /* 0x0000000000347805 */ /* 0x000fe2000001ff00 */
[----:B------:R-:W-:Y:S01]  /*1fd0*/  @!P3 IADD3 R3, P0, R42, UR6, RZ ;  /* 0x000000062a03bc10 */ /* 0x000fe2000ff1e0ff */
[----:B------:R-:W-:Y:S01]  /*1fe0*/  IMAD.U32 R2, R9, 0x20, R2 ;  /* 0x0000002009027824 */ /* 0x000fe200078e0002 */
[----:B------:R-:W-:Y:S01]  /*1ff0*/  LOP3.LUT R5, R12, 0x7ffffffc, RZ, 0xc0, !PT ;  /* 0x7ffffffc0c057812 */ /* 0x000fe200078ec0ff */
[----:B------:R-:W-:Y:S01]  /*2000*/  CS2R R50, SRZ ;  /* 0x0000000000327805 */ /* 0x000fe2000001ff00 */
[----:B------:R-:W-:Y:S01]  /*2010*/  @!P3 IADD3.X R4, R40, UR7, RZ, P0, !PT ;  /* 0x000000072804bc10 */ /* 0x000fe200087fe4ff */
[----:B------:R-:W-:Y:S01]  /*2020*/  IMAD.SHL.U32 R214, R2, 0x2, RZ ;  /* 0x0000000202d67824 */ /* 0x000fe200078e00ff */
[----:B------:R-:W-:Y:S01]  /*2030*/  BAR.SYNC.DEFER_BLOCKING 0x0 ;  /* 0x0000000000007b1d */ /* 0x000fe20000010000 */
[----:B------:R-:W-:Y:S01]  /*2040*/  @!P3 LEA R18, P0, R3, c[0x0][0x258], 0x2 ;  /* 0x000096000312ba11 */ /* 0x000fe200078010ff */
[----:B------:R-:W-:Y:S01]  /*2050*/  IMAD.IADD R6, R6, 0x1, -R5 ;  /* 0x0000000106067824 */ /* 0x000fe200078e0a05 */
[----:B------:R-:W-:Y:S01]  /*2060*/  IADD3 R5, R19, R11, R31 ;  /* 0x0000000b13057210 */ /* 0x000fe20007ffe01f */
[----:B------:R-:W-:Y:S01]  /*2070*/  IMAD.IADD R215, R214, 0x1, R0 ;  /* 0x00000001d6d77824 */ /* 0x000fe200078e0200 */
[----:B------:R-:W-:Y:S01]  /*2080*/  @!P3 LEA.HI.X R19, R3, c[0x0][0x25c], R4, 0x2, P0 ;  /* 0x000097000313ba11 */ /* 0x000fe200000f1404 */
[----:B------:R-:W-:Y:S01]  /*2090*/  IMAD.SHL.U32 R0, R29, 0x10, RZ ;  /* 0x000000101d007824 */ /* 0x000fe200078e00ff */
[C---:B------:R-:W-:Y:S01]  /*20a0*/  LOP3.LUT P0, RZ, R5.reuse, 0x1, RZ, 0xc0, !PT ;  /* 0x0000000105ff7812 */ /* 0x040fe2000780c0ff */
[----:B------:R-:W-:Y:S01]  /*20b0*/  IMAD R24, R24, 0x4, R6 ;  /* 0x0000000418187824 */ /* 0x000fe200078e0206 */
[--C-:B------:R-:W-:Y:S01]  /*20c0*/  SHF.R.S32.HI R3, RZ, 0x1, R10.reuse ;  /* 0x00000001ff037819 */ /* 0x100fe2000001140a */
[----:B------:R-:W-:Y:S01]  /*20d0*/  CS2R R48, SRZ ;  /* 0x0000000000307805 */ /* 0x000fe2000001ff00 */
[----:B------:R-:W-:Y:S01]  /*20e0*/  ISETP.GE.OR P0, PT, R38, UR13, !P0 ;  /* 0x0000000d26007c0c */ /* 0x000fe2000c706670 */
[----:B------:R-:W-:Y:S01]  /*20f0*/  CS2R R46, SRZ ;  /* 0x00000000002e7805 */ /* 0x000fe2000001ff00 */
[----:B------:R-:W-:Y:S01]  /*2100*/  SHF.R.S32.HI R2, RZ, 0x1f, R10 ;  /* 0x0000001fff027819 */ /* 0x000fe2000001140a */
[----:B------:R-:W-:Y:S01]  /*2110*/  CS2R R44, SRZ ;  /* 0x00000000002c7805 */ /* 0x000fe2000001ff00 */
[----:B------:R-:W-:Y:S01]  /*2120*/  SEL R7, RZ, 0x1, P5 ;  /* 0x00000001ff077807 */ /* 0x000fe20002800000 */
[----:B-1----:R-:W-:Y:S01]  /*2130*/  CS2R R42, SRZ ;  /* 0x00000000002a7805 */ /* 0x002fe2000001ff00 */
[----:B------:R-:W-:Y:S01]  /*2140*/  LEA.HI R2, R2, R3, RZ, 0x2 ;  /* 0x0000000302027211 */ /* 0x000fe200078f10ff */
[----:B---3--:R-:W-:Y:S01]  /*2150*/  CS2R R40, SRZ ;  /* 0x0000000000287805 */ /* 0x008fe2000001ff00 */
[----:B------:R-:W-:Y:S01]  /*2160*/  LOP3.LUT P5, RZ, R5, 0x2, RZ, 0xc0, !PT ;  /* 0x0000000205ff7812 */ /* 0x000fe200078ac0ff */
[----:B------:R-:W-:Y:S01]  /*2170*/  UMOV UR19, 0x1 ;  /* 0x0000000100137882 */ /* 0x000fe20000000000 */
[----:B------:R-:W-:Y:S01]  /*2180*/  LOP3.LUT R2, R2, 0xfffffffc, RZ, 0xc0, !PT ;  /* 0xfffffffc02027812 */ /* 0x000fe200078ec0ff */
[----:B------:R-:W-:Y:S01]  /*2190*/  UMOV UR17, 0xffffffc0 ;  /* 0xffffffc000117882 */ /* 0x000fe20000000000 */
[----:B------:R-:W-:Y:S01]  /*21a0*/  ISETP.GE.OR P5, PT, R38, UR13, !P5 ;  /* 0x0000000d26007c0c */ /* 0x000fe2000efa6670 */
[----:B------:R-:W1:Y:S01]  /*21b0*/  LDSM.16.M88.4 R164, [R214+0x6080] ;  /* 0x00608000d6a4783b */ /* 0x000e620000000200 */
[----:B------:R-:W-:Y:S01]  /*21c0*/  LEA.HI R4, R30, R34, RZ, 0x7 ;  /* 0x000000221e047211 */ /* 0x000fe200078f38ff */
[----:B------:R-:W-:Y:S01]  /*21d0*/  IMAD.IADD R3, R3, 0x1, -R2 ;  /* 0x0000000103037824 */ /* 0x000fe200078e0a02 */
[----:B------:R-:W-:Y:S01]  /*21e0*/  LOP3.LUT R0, R0, 0x10, RZ, 0xc0, !PT ;  /* 0x0000001000007812 */ /* 0x000fe200078ec0ff */
[----:B------:R-:W2:Y:S01]  /*21f0*/  LDSM.16.M88.4 R168, [R214+0x7080] ;  /* 0x00708000d6a8783b */ /* 0x000ea20000000200 */
[----:B------:R-:W-:Y:S01]  /*2200*/  IMAD.SHL.U32 R2, R22, 0x2, RZ ;  /* 0x0000000216027824 */ /* 0x000fe200078e00ff */
[----:B------:R-:W-:Y:S01]  /*2210*/  SHF.R.U32.HI R11, RZ, 0x4, R4 ;  /* 0x00000004ff0b7819 */ /* 0x000fe20000011604 */
[----:B------:R-:W-:Y:S01]  /*2220*/  ULDC UR5, c[0x0][0x198] ;  /* 0x0000660000057ab9 */ /* 0x000fe20000000800 */
[----:B------:R-:W3:Y:S01]  /*2230*/  LDSM.16.M88.4 R172, [R215+0x6080] ;  /* 0x00608000d7ac783b */ /* 0x000ee20000000200 */
[----:B------:R-:W-:-:S02]  /*2240*/  SEL R4, RZ, 0xffffffff, P4 ;  /* 0xffffffffff047807 */ /* 0x000fc40002000000 */
[----:B------:R-:W-:Y:S01]  /*2250*/  LOP3.LUT R2, R2, 0x2, R31, 0xe2, !PT ;  /* 0x0000000202027812 */ /* 0x000fe200078ee21f */
[----:B------:R-:W4:Y:S01]  /*2260*/  LDSM.16.M88.4 R176, [R215+0x7080] ;  /* 0x00708000d7b0783b */ /* 0x000f220000000200 */
[----:B------:R-:W-:Y:S01]  /*2270*/  LOP3.LUT R11, R0, 0x8, R11, 0xf8, !PT ;  /* 0x00000008000b7812 */ /* 0x000fe200078ef80b */
[----:B------:R-:W-:Y:S01]  /*2280*/  IMAD.SHL.U32 R0, R4, 0x2, RZ ;  /* 0x0000000204007824 */ /* 0x000fe200078e00ff */
[----:B------:R-:W-:Y:S01]  /*2290*/  SHF.R.U32.HI R8, RZ, 0x3, R8 ;  /* 0x00000003ff087819 */ /* 0x000fe20000011608 */
[----:B------:R-:W1:Y:S01]  /*22a0*/  LDSM.16.M88.4 R180, [R214+0x8080] ;  /* 0x00808000d6b4783b */ /* 0x000e620000000200 */
[----:B------:R-:W-:Y:S02]  /*22b0*/  LOP3.LUT P4, RZ, R13, 0x2, RZ, 0xc0, !PT ;  /* 0x000000020dff7812 */ /* 0x000fe4000788c0ff */
[----:B------:R-:W-:Y:S01]  /*22c0*/  LOP3.LUT R8, R20, R8, RZ, 0x3c, !PT ;  /* 0x0000000814087212 */ /* 0x000fe200078e3cff */
[----:B------:R-:W1:Y:S01]  /*22d0*/  LDSM.16.M88.4 R184, [R214+0x9080] ;  /* 0x00908000d6b8783b */ /* 0x000e620000000200 */
[----:B------:R-:W-:Y:S01]  /*22e0*/  LOP3.LUT R20, R0, 0x2, R7, 0xe2, !PT ;  /* 0x0000000200147812 */ /* 0x000fe200078ee207 */
[----:B------:R-:W-:Y:S01]  /*22f0*/  IMAD.SHL.U32 R7, R29, 0x8, RZ ;  /* 0x000000081d077824 */ /* 0x000fe200078e00ff */
[----:B------:R-:W-:Y:S01]  /*2300*/  IADD3 R4, R37, UR4, RZ ;  /* 0x0000000425047c10 */ /* 0x000fe2000fffe0ff */
[----:B------:R-:W1:Y:S01]  /*2310*/  LDSM.16.M88.4 R188, [R215+0x8080] ;  /* 0x00808000d7bc783b */ /* 0x000e620000000200 */
[----:B------:R-:W-:Y:S01]  /*2320*/  IMAD R213, R29, 0x200, R8 ;  /* 0x000002001dd57824 */ /* 0x000fe200078e0208 */
[----:B------:R-:W-:Y:S01]  /*2330*/  SHF.R.S32.HI R12, RZ, 0x2, R12 ;  /* 0x00000002ff0c7819 */ /* 0x000fe2000001140c */
[----:B------:R-:W-:Y:S01]  /*2340*/  UMOV UR4, URZ ;  /* 0x0000003f00047c82 */ /* 0x000fe20008000000 */
[----:B------:R-:W1:Y:S01]  /*2350*/  LDSM.16.M88.4 R192, [R215+0x9080] ;  /* 0x00908000d7c0783b */ /* 0x000e620000000200 */
[----:B------:R-:W-:Y:S01]  /*2360*/  LOP3.LUT R7, R7, 0x8, RZ, 0xc0, !PT ;  /* 0x0000000807077812 */ /* 0x000fe200078ec0ff */
[----:B------:R-:W-:Y:S01]  /*2370*/  IMAD.SHL.U32 R213, R213, 0x2, RZ ;  /* 0x00000002d5d57824 */ /* 0x000fe200078e00ff */
[----:B------:R-:W-:Y:S01]  /*2380*/  SEL R224, R225, 0xfffffff0, !P4 ;  /* 0xfffffff0e1e07807 */ /* 0x000fe20006000000 */
[----:B------:R-:W1:Y:S04]  /*2390*/  LDSM.16.M88.4 R196, [R214+0xa080] ;  /* 0x00a08000d6c4783b */ /* 0x000e680000000200 */
[----:B------:R-:W1:Y:S04]  /*23a0*/  LDSM.16.M88.4 R200, [R214+0xb080] ;  /* 0x00b08000d6c8783b */ /* 0x000e680000000200 */
[----:B------:R-:W1:Y:S04]  /*23b0*/  LDSM.16.M88.4 R204, [R215+0xa080] ;  /* 0x00a08000d7cc783b */ /* 0x000e680000000200 */
[----:B------:R-:W1:Y:S04]  /*23c0*/  LDSM.16.M88.4 R208, [R215+0xb080] ;  /* 0x00b08000d7d0783b */ /* 0x000e680000000200 */
[----:B------:R-:W-:Y:S06]  /*23d0*/  BAR.SYNC.DEFER_BLOCKING 0x0 ;  /* 0x0000000000007b1d */ /* 0x000fec0000010000 */
[----:B------:R5:W-:Y:S04]  /*23e0*/  STL [R1+0x2c], R2 ;  /* 0x00002c0201007387 */ /* 0x000be80000100800 */
[----:B------:R1:W-:Y:S04]  /*23f0*/  STL [R1+0x60], R4 ;  /* 0x0000600401007387 */ /* 0x0003e80000100800 */
[----:B------:R-:W-:Y:S01]  /*2400*/  @!PT LDS RZ, [RZ] ;  /* 0x00000000fffff984 */ /* 0x000fe20000000800 */
[----:B------:R-:W-:Y:S01]  /*2410*/  @!PT LDS RZ, [RZ] ;  /* 0x00000000fffff984 */ /* 0x000fe20000000800 */
[----:B------:R-:W-:Y:S01]  /*2420*/  @!PT LDS RZ, [RZ] ;  /* 0x00000000fffff984 */ /* 0x000fe20000000800 */
[----:B------:R1:W-:Y:S01]  /*2430*/  LDGSTS.E.BYPASS.LTC128B.128 [R32+0x6080], [R14.64], !P0 ;  /* 0x060800000e207fae */ /* 0x0003e2000c101d4e */
[----:B------:R-:W-:Y:S01]  /*2440*/  LOP3.LUT P0, RZ, R5, 0x4, RZ, 0xc0, !PT ;  /* 0x0000000405ff7812 */ /* 0x000fe2000780c0ff */
[----:B------:R-:W-:-:S02]  /*2450*/  IMAD.SHL.U32 R5, R3, 0x40, RZ ;  /* 0x0000004003057824 */ /* 0x000fc400078e00ff */
[----:B------:R1:W-:Y:S01]  /*2460*/  LDGSTS.E.BYPASS.LTC128B.128 [R32+0x7080], [R14.64+0x40], !P5 ;  /* 0x070800400e207fae */ /* 0x0003e2000e901d4e */
[----:B------:R-:W-:Y:S01]  /*2470*/  ISETP.GE.OR P0, PT, R38, UR13, !P0 ;  /* 0x0000000d26007c0c */ /* 0x000fe2000c706670 */
[----:B------:R-:W-:Y:S01]  /*2480*/  ULDC UR13, c[0x0][0x168] ;  /* 0x00005a00000d7ab9 */ /* 0x000fe20000000800 */
[----:B-----5:R-:W-:Y:S01]  /*2490*/  @!P3 IMAD.SHL.U32 R2, R34, 0x10, RZ ;  /* 0x000000102202b824 */ /* 0x020fe200078e00ff */
[C---:B------:R-:W-:Y:S01]  /*24a0*/  LOP3.LUT P5, RZ, R13.reuse, 0x4, RZ, 0xc0, !PT ;  /* 0x000000040dff7812 */ /* 0x040fe200078ac0ff */
[----:B------:R-:W-:Y:S01]  /*24b0*/  IMAD.SHL.U32 R13, R13, 0x40, RZ ;  /* 0x000000400d0d7824 */ /* 0x000fe200078e00ff */
[----:B------:R-:W-:Y:S01]  /*24c0*/  LOP3.LUT R5, R5, 0xc0, RZ, 0xc0, !PT ;  /* 0x000000c005057812 */ /* 0x000fe200078ec0ff */
[----:B------:R-:W-:Y:S01]  /*24d0*/  CS2R R38, SRZ ;  /* 0x0000000000267805 */ /* 0x000fe2000001ff00 */
[----:B------:R-:W-:-:S06]  /*24e0*/  SEL R223, R223, 0xffffffe0, !P5 ;  /* 0xffffffe0dfdf7807 */ /* 0x000fcc0006800000 */
[----:B------:R1:W-:Y:S01]  /*24f0*/  LDGSTS.E.BYPASS.LTC128B.128 [R32+0x8080], [R14.64+0x80], !P0 ;  /* 0x080800800e207fae */ /* 0x0003e2000c101d4e */
[----:B------:R-:W-:-:S03]  /*2500*/  ISETP.GE.AND P0, PT, R33, c[0x0][0x1fc], PT ;  /* 0x00007f0021007a0c */ /* 0x000fc60003f06270 */
[----:B------:R5:W-:Y:S01]  /*2510*/  @!P3 LDGSTS.E.BYPASS.LTC128B.128 [R2+0xf080], [R18.64] ;  /* 0x0f0800001202bfae */ /* 0x000be2000b901d4e */
[----:B------:R-:W-:Y:S02]  /*2520*/  SEL R10, RZ, 0x4, P0 ;  /* 0x00000004ff0a7807 */ /* 0x000fe40000000000 */
[----:B------:R-:W-:Y:S01]  /*2530*/  IADD3 R0, P0, R36, UR6, RZ ;  /* 0x0000000624007c10 */ /* 0x000fe2000ff1e0ff */
[----:B------:R-:W0:Y:S01]  /*2540*/  LDGDEPBAR ;  /* 0x00000000000079af */ /* 0x000e220000000000 */
[----:B------:R-:W-:Y:S02]  /*2550*/  CS2R R36, SRZ ;  /* 0x0000000000247805 */ /* 0x000fe4000001ff00 */
[----:B------:R-:W-:Y:S01]  /*2560*/  IADD3.X R6, R4, UR7, RZ, P0, !PT ;  /* 0x0000000704067c10 */ /* 0x000fe200087fe4ff */
[----:B------:R2:W-:Y:S01]  /*2570*/  LDGSTS.E.BYPASS.LTC128B.128 [R32+0xc080], [R16.64], !P2 ;  /* 0x0c08000010207fae */ /* 0x0005e2000d101d4e */
[C---:B------:R-:W-:Y:S02]  /*2580*/  LEA R8, P2, R0.reuse, c[0x0][0x280], 0x2 ;  /* 0x0000a00000087a11 */ /* 0x040fe400078410ff */
[----:B------:R-:W-:Y:S01]  /*2590*/  LOP3.LUT P0, RZ, R3, 0x2, RZ, 0xc0, !PT ;  /* 0x0000000203ff7812 */ /* 0x000fe2000780c0ff */
[----:B------:R2:W-:Y:S01]  /*25a0*/  LDGSTS.E.BYPASS.LTC128B.128 [R32+0xd080], [R16.64+0x40], !P6 ;  /* 0x0d08004010207fae */ /* 0x0005e2000f101d4e */
[----:B------:R-:W-:-:S02]  /*25b0*/  LEA.HI.X R9, R0, c[0x0][0x284], R6, 0x2, P2 ;  /* 0x0000a10000097a11 */ /* 0x000fc400010f1406 */
[----:B------:R-:W-:Y:S01]  /*25c0*/  LOP3.LUT R0, R20, R10, RZ, 0xfc, !PT ;  /* 0x0000000a14007212 */ /* 0x000fe200078efcff */
[----:B------:R2:W-:Y:S01]  /*25d0*/  LDGSTS.E.BYPASS.LTC128B.128 [R32+0xe080], [R16.64+0x80], !P1 ;  /* 0x0e08008010207fae */ /* 0x0005e2000c901d4e */
[----:B------:R-:W-:Y:S02]  /*25e0*/  ISETP.GE.AND P2, PT, R34, 0x10, PT ;  /* 0x000000102200780c */ /* 0x000fe40003f46270 */
[----:B------:R-:W-:Y:S01]  /*25f0*/  SHF.R.U32.HI R6, RZ, 0x3, R5 ;  /* 0x00000003ff067819 */ /* 0x000fe20000011605 */
[----:B------:R2:W-:Y:S01]  /*2600*/  STL [R1+0x28], R0 ;  /* 0x0000280001007387 */ /* 0x0005e20000100800 */
[----:B------:R-:W-:Y:S02]  /*2610*/  SEL R225, R225, 0xfffffff0, !P0 ;  /* 0xfffffff0e1e17807 */ /* 0x000fe40004000000 */
[CC--:B------:R-:W-:Y:S02]  /*2620*/  LOP3.LUT R212, R6.reuse, R5.reuse, R212, 0x1e, !PT ;  /* 0x0000000506d47212 */ /* 0x0c0fe400078e1ed4 */
[----:B------:R-:W-:-:S02]  /*2630*/  LOP3.LUT R3, R6, R5, R7, 0x1e, !PT ;  /* 0x0000000506037212 */ /* 0x000fc400078e1e07 */
[----:B-----5:R-:W-:-:S04]  /*2640*/  LOP3.LUT R2, R13, 0x1c0, RZ, 0xc0, !PT ;  /* 0x000001c00d027812 */ /* 0x020fc800078ec0ff */
[----:B-1----:R-:W-:-:S04]  /*2650*/  SHF.R.U32.HI R4, RZ, 0x3, R2 ;  /* 0x00000003ff047819 */ /* 0x002fc80000011602 */
[----:B------:R-:W-:Y:S01]  /*2660*/  LOP3.LUT R218, R4, R2, R7, 0x1e, !PT ;  /* 0x0000000204da7212 */ /* 0x000fe200078e1e07 */
[----:B------:R-:W-:-:S04]  /*2670*/  IMAD R2, R28, 0x10, R12 ;  /* 0x000000101c027824 */ /* 0x000fc800078e020c */
[----:B------:R-:W-:Y:S01]  /*2680*/  IMAD.IADD R218, R26, 0x1, R218 ;  /* 0x000000011ada7824 */ /* 0x000fe200078e02da */
[----:B------:R1:W-:Y:S01]  /*2690*/  STL [R1+0x8], R2 ;  /* 0x0000080201007387 */ /* 0x0003e20000100800 */
[----:B--2---:R-:W-:-:S03]  /*26a0*/  IMAD.SHL.U32 R0, R21, 0x20, RZ ;  /* 0x0000002015007824 */ /* 0x004fc600078e00ff */
[----:B------:R-:W-:Y:S01]  /*26b0*/  LEA R218, R218, 0x13480, 0x1 ;  /* 0x00013480dada7811 */ /* 0x000fe200078e08ff */
[----:B------:R-:W-:Y:S02]  /*26c0*/  IMAD R4, R28, 0x200, R0 ;  /* 0x000002001c047824 */ /* 0x000fe400078e0200 */
[----:B------:R-:W-:Y:S02]  /*26d0*/  IMAD.IADD R212, R0, 0x1, R212 ;  /* 0x0000000100d47824 */ /* 0x000fe400078e02d4 */
[----:B------:R-:W-:Y:S02]  /*26e0*/  IMAD.IADD R222, R4, 0x1, R3 ;  /* 0x0000000104de7824 */ /* 0x000fe400078e0203 */
[--C-:B------:R-:W-:Y:S01]  /*26f0*/  IMAD R219, R223, 0x2, R218.reuse ;  /* 0x00000002dfdb7824 */ /* 0x100fe200078e02da */
[----:B------:R-:W-:Y:S01]  /*2700*/  LEA R212, R212, 0x80, 0x1 ;  /* 0x00000080d4d47811 */ /* 0x000fe200078e08ff */
[----:B------:R-:W-:Y:S02]  /*2710*/  IMAD.SHL.U32 R217, R222, 0x2, RZ ;  /* 0x00000002ded97824 */ /* 0x000fe400078e00ff */
[----:B------:R-:W-:-:S02]  /*2720*/  IMAD R220, R224, 0x2, R218 ;  /* 0x00000002e0dc7824 */ /* 0x000fc400078e02da */
[----:B------:R-:W-:Y:S01]  /*2730*/  IMAD R224, R224, 0x2, R219 ;  /* 0x00000002e0e07824 */ /* 0x000fe200078e02db */
[----:B------:R-:W-:Y:S01]  /*2740*/  IADD3 R217, R217, 0xc080, RZ ;  /* 0x0000c080d9d97810 */ /* 0x000fe20007ffe0ff */
[----:B------:R-:W-:Y:S02]  /*2750*/  IMAD R223, R223, 0x2, R220 ;  /* 0x00000002dfdf7824 */ /* 0x000fe400078e02dc */
[----:B------:R-:W-:Y:S01]  /*2760*/  IMAD.IADD R226, R222, 0x1, R225 ;  /* 0x00000001dee27824 */ /* 0x000fe200078e02e1 */
[----:B-1----:R-:W-:Y:S01]  /*2770*/  LOP3.LUT R2, R6, R11, R5, 0x1e, !PT ;  /* 0x0000000b06027212 */ /* 0x002fe200078e1e05 */
[----:B------:R-:W-:Y:S02]  /*2780*/  IMAD R217, R225, 0x2, R217 ;  /* 0x00000002e1d97824 */ /* 0x000fe400078e02d9 */
[----:B------:R-:W-:Y:S02]  /*2790*/  IMAD.SHL.U32 R216, R222, 0x2, RZ ;  /* 0x00000002ded87824 */ /* 0x000fe400078e00ff */
[----:B------:R-:W-:-:S02]  /*27a0*/  IMAD.IADD R221, R0, 0x1, R2 ;  /* 0x0000000100dd7824 */ /* 0x000fc400078e0202 */
[----:B------:R-:W-:Y:S02]  /*27b0*/  @!P2 IMAD.SHL.U32 R0, R34, 0x10, RZ ;  /* 0x000000102200a824 */ /* 0x000fe400078e00ff */
[----:B------:R-:W-:-:S03]  /*27c0*/  IMAD.SHL.U32 R2, R24, 0x2, RZ ;  /* 0x0000000218027824 */ /* 0x000fc600078e00ff */
[----:B------:R1:W-:Y:S04]  /*27d0*/  @!P2 LDGSTS.E.BYPASS.LTC128B.128 [R0+0xf280], [R8.64] ;  /* 0x0f2800000800afae */ /* 0x0003e8000b901d4e */
[----:B------:R2:W-:Y:S04]  /*27e0*/  STL [R1+0x34], R2 ;  /* 0x0000340201007387 */ /* 0x0005e80000100800 */
[----:B------:R-:W0:Y:S04]  /*27f0*/  LDGDEPBAR ;  /* 0x00000000000079af */ /* 0x000e280000000000 */
[----:B------:R-:W0:Y:S01]  /*2800*/  LDGDEPBAR ;  /* 0x00000000000079af */ /* 0x000e220000000000 */
[----:B-1----:R-:W-:Y:S01]  /*2810*/  IADD3 R0, -R2, UR18, RZ ;  /* 0x0000001202007c10 */ /* 0x002fe2000fffe1ff */
[----:B------:R-:W-:-:S04]  /*2820*/  ULDC UR18, c[0x0][0x168] ;  /* 0x00005a0000127ab9 */ /* 0x000fc80000000800 */
[----:B------:R2:W-:Y:S04]  /*2830*/  STL [R1+0x1c], R0 ;  /* 0x00001c0001007387 */ /* 0x0005e80000100800 */
[----:B---34-:R2:W-:Y:S02]  /*2840*/  STL [R1+0x24], R35 ;  /* 0x0000242301007387 */ /* 0x0185e40000100800 */
.L_x_459:
        /* <DEDUP_REMOVED lines=14> */
[----:B------:R-:W-:Y:S01]  /*2930*/  IMAD R2, R2, 0x1800, R226 ;  /* 0x0000180002027824 */ /* 0x000fe200078e02e2 */
[----:B------:R-:W-:Y:S04]  /*2940*/  UMOV UR20, UR16 ;  /* 0x0000001000147c82 */ /* 0x000fe80008000000 */
        /* <DEDUP_REMOVED lines=66> */
[C---:B------:R-:W-:Y:S04]  /*2d70*/  HMMA.16816.F32 R16, R144.reuse, R154, R16 ;  /* 0x0000009a9010723c */ /* 0x040fe80000001810 */
[----:B------:R-:W-:Y:S02]  /*2d80*/  FMUL.FTZ R4, R4, c[0x0][0x2b4] ;  /* 0x0000ad0004047a20 */ /* 0x000fe40000410000 */
[----:B------:R-:W-:Y:S02]  /*2d90*/  FMUL.FTZ R5, R5, c[0x0][0x2b4] ;  /* 0x0000ad0005057a20 */ /* 0x000fe40000410000 */
[----:B------:R-:W-:Y:S01]  /*2da0*/  MUFU.TANH R231, R4 ;  /* 0x0000000400e77308 */ /* 0x000fe20000002400 */
[----:B------:R-:W-:Y:S03]  /*2db0*/  FMUL.FTZ R6, R6, c[0x0][0x2b4] ;  /* 0x0000ad0006067a20 */ /* 0x000fe60000410000 */
[----:B------:R-:W-:Y:S02]  /*2dc0*/  FMUL.FTZ R7, R7, c[0x0][0x2b4] ;  /* 0x0000ad0007077a20 */ /* 0x000fe40000410000 */
[----:B------:R-:W-:Y:S02]  /*2dd0*/  FMUL.FTZ R8, R8, c[0x0][0x2b4] ;  /* 0x0000ad0008087a20 */ /* 0x000fe40000410000 */
[----:B------:R-:W-:Y:S02]  /*2de0*/  FMUL.FTZ R14, R14, c[0x0][0x2b4] ;  /* 0x0000ad000e0e7a20 */ /* 0x000fe40000410000 */
        /* <DEDUP_REMOVED lines=12> */
[----:B------:R1:W-:Y:S10]  /*2eb0*/  MUFU.TANH R245, R7 ;  /* 0x0000000700f57308 */ /* 0x0003f40000002400 */
[----:B------:R-:W-:Y:S10]  /*2ec0*/  MUFU.TANH R247, R8 ;  /* 0x0000000800f77308 */ /* 0x000ff40000002400 */
[----:B------:R-:W2:Y:S01]  /*2ed0*/  MUFU.TANH R2, R14 ;  /* 0x0000000e00027308 */ /* 0x000ea20000002400 */
[----:B-1----:R-:W1:Y:S09]  /*2ee0*/  LDSM.16.M88.4 R4, [R215+0x5080] ;  /* 0x00508000d704783b */ /* 0x002e720000000200 */
[----:B------:R-:W-:Y:S10]  /*2ef0*/  MUFU.TANH R151, R9 ;  /* 0x0000000900977308 */ /* 0x000ff40000002400 */
[----:B------:R-:W3:Y:S01]  /*2f00*/  MUFU.TANH R0, R15 ;  /* 0x0000000f00007308 */ /* 0x000ee20000002400 */
[----:B--2---:R-:W-:Y:S04]  /*2f10*/  STL [R1+0x4], R2 ;  /* 0x0000040201007387 */ /* 0x004fe80000100800 */
[----:B------:R-:W2:Y:S05]  /*2f20*/  LDL R155, [R1+0x8] ;  /* 0x00000800019b7983 */ /* 0x000eaa0000100800 */
[----:B------:R-:W4:Y:S10]  /*2f30*/  MUFU.TANH R230, R10 ;  /* 0x0000000a00e67308 */ /* 0x000f340000002400 */
[----:B------:R-:W2:Y:S01]  /*2f40*/  MUFU.TANH R233, R11 ;  /* 0x0000000b00e97308 */ /* 0x000ea20000002400 */
[----:B---3--:R3:W-:Y:S01]  /*2f50*/  STL [R1], R0 ;  /* 0x0000000001007387 */ /* 0x0087e20000100800 */
[-C--:B-1----:R-:W-:Y:S08]  /*2f60*/  HMMA.16816.F32 R20, R144, R4.reuse, R20 ;  /* 0x000000049014723c */ /* 0x082ff00000001814 */
[----:B------:R-:W1:Y:S01]  /*2f70*/  MUFU.TANH R236, R12 ;  /* 0x0000000c00ec7308 */ /* 0x000e620000002400 */
[C---:B------:R-:W-:Y:S09]  /*2f80*/  HMMA.16816.F32 R24, R136.reuse, R4, R24 ;  /* 0x000000048818723c */ /* 0x040ff20000001818 */
[----:B------:R-:W1:Y:S01]  /*2f90*/  MUFU.TANH R252, R13 ;  /* 0x0000000d00fc7308 */ /* 0x000e620000002400 */
[-C--:B------:R-:W-:Y:S08]  /*2fa0*/  HMMA.16816.F32 R28, R136, R6.reuse, R28 ;  /* 0x00000006881c723c */ /* 0x080ff0000000181c */
[----:B------:R-:W-:Y:S01]  /*2fb0*/  HMMA.16816.F32 R32, R144, R6, R32 ;  /* 0x000000069020723c */ /* 0x000fe20000001820 */
[----:B------:R-:W1:Y:S03]  /*2fc0*/  MUFU.TANH R160, R16 ;  /* 0x0000001000a07308 */ /* 0x000e660000002400 */
[----:B---3--:R-:W-:Y:S01]  /*2fd0*/  MOV R0, UR4 ;  /* 0x0000000400007c02 */ /* 0x008fe20008000f00 */
[----:B------:R-:W-:Y:S02]  /*2fe0*/  FMUL.FTZ R20, R20, c[0x0][0x2b4] ;  /* 0x0000ad0014147a20 */ /* 0x000fe40000410000 */
[----:B------:R-:W-:Y:S02]  /*2ff0*/  FMUL.FTZ R21, R21, c[0x0][0x2b4] ;  /* 0x0000ad0015157a20 */ /* 0x000fe40000410000 */
[----:B------:R-:W-:Y:S02]  /*3000*/  FMUL.FTZ R22, R22, c[0x0][0x2b4] ;  /* 0x0000ad0016167a20 */ /* 0x000fe40000410000 */
[----:B------:R-:W3:Y:S01]  /*3010*/  MUFU.TANH R229, R17 ;  /* 0x0000001100e57308 */ /* 0x000ee20000002400 */
[----:B------:R-:W-:Y:S02]  /*3020*/  FMUL.FTZ R23, R23, c[0x0][0x2b4] ;  /* 0x0000ad0017177a20 */ /* 0x000fe40000410000 */
[----:B------:R-:W-:Y:S02]  /*3030*/  FMUL.FTZ R24, R24, c[0x0][0x2b4] ;  /* 0x0000ad0018187a20 */ /* 0x000fe40000410000 */
[----:B------:R-:W-:Y:S02]  /*3040*/  FMUL.FTZ R28, R28, c[0x0][0x2b4] ;  /* 0x0000ad001c1c7a20 */ /* 0x000fe40000410000 */
[----:B------:R-:W-:Y:S02]  /*3050*/  FMUL.FTZ R29, R29, c[0x0][0x2b4] ;  /* 0x0000ad001d1d7a20 */ /* 0x000fe40000410000 */
[----:B------:R-:W-:Y:S01]  /*3060*/  FMUL.FTZ R30, R30, c[0x0][0x2b4] ;  /* 0x0000ad001e1e7a20 */ /* 0x000fe20000410000 */
[----:B------:R-:W1:Y:S01]  /*3070*/  MUFU.TANH R248, R28 ;  /* 0x0000001c00f87308 */ /* 0x000e620000002400 */
        /* <DEDUP_REMOVED lines=8> */
[----:B------:R-:W-:Y:S05]  /*3100*/  FMUL.FTZ R35, R35, c[0x0][0x2b4] ;  /* 0x0000ad0023237a20 */ /* 0x000fea0000410000 */
[----:B------:R-:W1:Y:S10]  /*3110*/  MUFU.TANH R246, R29 ;  /* 0x0000001d00f67308 */ /* 0x000e740000002400 */
[----:B------:R-:W1:Y:S10]  /*3120*/  MUFU.TANH R242, R19 ;  /* 0x0000001300f27308 */ /* 0x000e740000002400 */
[----:B------:R-:W1:Y:S10]  /*3130*/  MUFU.TANH R148, R30 ;  /* 0x0000001e00947308 */ /* 0x000e740000002400 */
[----:B------:R-:W1:Y:S10]  /*3140*/  MUFU.TANH R162, R20 ;  /* 0x0000001400a27308 */ /* 0x000e740000002400 */
        /* <DEDUP_REMOVED lines=13> */
[----:B------:R2:W1:Y:S04]  /*3220*/  LDS R144, [R0.X4+0xf080] ;  /* 0x00f0800000907984 */ /* 0x0004680000004800 */
[----:B------:R2:W1:Y:S04]  /*3230*/  LDS R145, [R0.X4+0xf0a0] ;  /* 0x00f0a00000917984 */ /* 0x0004680000004800 */
[----:B------:R2:W1:Y:S04]  /*3240*/  LDS R147, [R0.X4+0xf100] ;  /* 0x00f1000000937984 */ /* 0x0004680000004800 */
[----:B------:R2:W1:Y:S01]  /*3250*/  LDS R146, [R0.X4+0xf120] ;  /* 0x00f1200000927984 */ /* 0x0004620000004800 */
[----:B------:R-:W-:Y:S04]  /*3260*/  DEPBAR.LE SB0, 0x0 ;  /* 0x000080000000791a */ /* 0x000fe80000000000 */
[----:B------:R-:W-:Y:S08]  /*3270*/  BAR.SYNC.DEFER_BLOCKING 0x0 ;  /* 0x0000000000007b1d */ /* 0x000ff00000010000 */
[----:B------:R2:W1:Y:S08]  /*3280*/  LDSM.16.M88.4 R132, [R216+0xc080] ;  /* 0x00c08000d884783b */ /* 0x0004700000000200 */
[----:B-----5:R2:W1:Y:S08]  /*3290*/  LDSM.16.M88.4 R28, [R216+0xc880] ;  /* 0x00c88000d81c783b */ /* 0x0204700000000200 */
[----:B------:R2:W1:Y:S08]  /*32a0*/  LDSM.16.M88.4 R136, [R217] ;  /* 0x00000000d988783b */ /* 0x0004700000000200 */
[----:B------:R2:W1:Y:S01]  /*32b0*/  LDSM.16.M88.4 R140, [R217+0x800] ;  /* 0x00080000d98c783b */ /* 0x0004620000000200 */
[----:B------:R-:W-:-:S05]  /*32c0*/  @P0 BRA `(.L_x_457) ;  /* 0x0000031000000947 */ /* 0x000fca0003800000 */
[----:B---34-:R-:W3:Y:S01]  /*32d0*/  LDL.64 R18, [R1+0x58] ;  /* 0x0000580001127983 */ /* 0x018ee20000100a00 */
[----:B------:R-:W-:Y:S01]  /*32e0*/  ULDC.64 UR6, c[0x0][0x178] ;  /* 0x00005e0000067ab9 */ /* 0x000fe20000000a00 */
[----:B------:R-:W-:Y:S01]  /*32f0*/  IMAD.U32 R7, RZ, RZ, UR19 ;  /* 0x00000013ff077e24 */ /* 0x000fe2000f8e00ff */
[----:B------:R-:W-:Y:S01]  /*3300*/  USHF.R.S32.HI UR21, URZ, 0x1f, UR22 ;  /* 0x0000001f3f157899 */ /* 0x000fe20008011416 */
[----:B------:R-:W4:Y:S01]  /*3310*/  LDL R2, [R1+0x68] ;  /* 0x0000680001027983 */ /* 0x000f220000100800 */
[----:B------:R-:W-:Y:S02]  /*3320*/  UIMAD.WIDE.U32 UR24, UR22, UR6, URZ ;  /* 0x00000006161872a5 */ /* 0x000fe4000f8e003f */
[----:B------:R-:W-:Y:S01]  /*3330*/  UIMAD UR21, UR21, UR6, URZ ;  /* 0x00000006151572a4 */ /* 0x000fe2000f8e023f */
[----:B------:R-:W5:Y:S03]  /*3340*/  LDL R9, [R1+0x2c] ;  /* 0x00002c0001097983 */ /* 0x000f660000100800 */
[----:B------:R-:W-:Y:S01]  /*3350*/  UIMAD UR21, UR22, UR7, UR21 ;  /* 0x00000007161572a4 */ /* 0x000fe2000f8e0215 */
[----:B--2---:R-:W2:Y:S01]  /*3360*/  LDL.64 R14, [R1+0x48] ;  /* 0x00004800010e7983 */ /* 0x004ea20000100a00 */
[----:B------:R-:W-:Y:S01]  /*3370*/  UIMAD UR22, UR22, UR17, UR13 ;  /* 0x00000011161672a4 */ /* 0x000fe2000f8e020d */
[----:B------:R-:W-:Y:S01]  /*3380*/  IMAD.U32 R3, RZ, RZ, UR24 ;  /* 0x00000018ff037e24 */ /* 0x000fe2000f8e00ff */
[----:B------:R-:W-:Y:S01]  /*3390*/  UIADD3 UR21, UR25, UR21, URZ ;  /* 0x0000001519157290 */ /* 0x000fe2000fffe03f */
[----:B------:R-:W2:Y:S01]  /*33a0*/  LDL.64 R152, [R1+0x10] ;  /* 0x0000100001987983 */ /* 0x000ea20000100a00 */
[----:B------:R-:W-:Y:S03]  /*33b0*/  IMAD.U32 R10, RZ, RZ, UR24 ;  /* 0x00000018ff0a7e24 */ /* 0x000fe6000f8e00ff */
[----:B------:R-:W2:Y:S01]  /*33c0*/  LDL R8, [R1+0x18] ;  /* 0x0000180001087983 */ /* 0x000ea20000100800 */
[----:B------:R-:W-:Y:S03]  /*33d0*/  IMAD.U32 R0, RZ, RZ, UR21 ;  /* 0x00000015ff007e24 */ /* 0x000fe6000f8e00ff */
[----:B------:R-:W2:Y:S04]  /*33e0*/  LDL R11, [R1+0x64] ;  /* 0x00006400010b7983 */ /* 0x000ea80000100800 */
[----:B------:R-:W2:Y:S04]  /*33f0*/  LDL R12, [R1+0x30] ;  /* 0x00003000010c7983 */ /* 0x000ea80000100800 */
[----:B------:R-:W2:Y:S01]  /*3400*/  LDL.64 R16, [R1+0x20] ;  /* 0x0000200001107983 */ /* 0x000ea20000100a00 */
[----:B---3--:R-:W-:Y:S04]  /*3410*/  LEA R3, P1, R3, R18, 0x6 ;  /* 0x0000001203037211 */ /* 0x008fe800078230ff */
[----:B----4-:R-:W-:Y:S01]  /*3420*/  LEA.HI.X R10, R10, R2, R0, 0x6, P1 ;  /* 0x000000020a0a7211 */ /* 0x010fe200008f3400 */
[----:B------:R-:W-:Y:S01]  /*3430*/  IMAD.U32 R2, RZ, RZ, UR16 ;  /* 0x00000010ff027e24 */ /* 0x000fe2000f8e00ff */
[C---:B-----5:R-:W-:Y:S04]  /*3440*/  LOP3.LUT P6, RZ, R9.reuse, 0x1, RZ, 0xc0, !PT ;  /* 0x0000000109ff7812 */ /* 0x060fe800078cc0ff */
[----:B------:R-:W-:Y:S02]  /*3450*/  @!P3 LEA R2, R2, 0x40, 0x6 ;  /* 0x000000400202b811 */ /* 0x000fe400078e30ff */
[----:B------:R-:W-:Y:S02]  /*3460*/  LOP3.LUT P5, RZ, R9, 0x2, RZ, 0xc0, !PT ;  /* 0x0000000209ff7812 */ /* 0x000fe400078ac0ff */
[----:B--2---:R-:W-:Y:S02]  /*3470*/  @!P3 IADD3 R5, P1, R2, R14, RZ ;  /* 0x0000000e0205b210 */ /* 0x004fe40007f3e0ff */
[C---:B------:R-:W-:Y:S02]  /*3480*/  ISETP.GE.OR P6, PT, R152.reuse, UR22, !P6 ;  /* 0x0000001698007c0c */ /* 0x040fe4000f7c6670 */
[----:B------:R-:W-:Y:S02]  /*3490*/  ISETP.LT.AND P4, PT, R152, UR22, PT ;  /* 0x0000001698007c0c */ /* 0x000fe4000bf81270 */
[----:B------:R-:W-:Y:S01]  /*34a0*/  IADD3 R0, R8, 0x6080, RZ ;  /* 0x0000608008007810 */ /* 0x000fe20007ffe0ff */
[----:B------:R-:W-:Y:S01]  /*34b0*/  IMAD.U32 R8, RZ, RZ, UR19 ;  /* 0x00000013ff087e24 */ /* 0x000fe2000f8e00ff */
[----:B------:R-:W-:Y:S02]  /*34c0*/  ISETP.GE.OR P5, PT, R152, UR22, !P5 ;  /* 0x0000001698007c0c */ /* 0x000fe4000efa6670 */
[----:B------:R-:W-:Y:S01]  /*34d0*/  @!P3 LEA.HI.X.SX32 R6, R2, R11, 0x1, P1 ;  /* 0x0000000b0206b211 */ /* 0x000fe200008f0eff */
[----:B------:R-:W-:Y:S01]  /*34e0*/  IMAD R0, R8, 0x3000, R0 ;  /* 0x0000300008007824 */ /* 0x000fe200078e0200 */
[C---:B------:R-:W-:Y:S02]  /*34f0*/  LEA R2, P2, R3.reuse, c[0x0][0x160], 0x1 ;  /* 0x0000580003027a11 */ /* 0x040fe400078408ff */
[----:B------:R-:W-:Y:S02]  /*3500*/  ISETP.GE.OR P4, PT, R12, c[0x0][0x16c], !P4 ;  /* 0x00005b000c007a0c */ /* 0x000fe40006786670 */
[----:B------:R-:W-:Y:S01]  /*3510*/  LEA.HI.X R3, R3, c[0x0][0x164], R10, 0x1, P2 ;  /* 0x0000590003037a11 */ /* 0x000fe200010f0c0a */
[----:B------:R-:W-:Y:S01]  /*3520*/  IMAD.SHL.U32 R9, R16, 0x4, RZ ;  /* 0x0000000410097824 */ /* 0x000fe200078e00ff */
[----:B------:R-:W-:Y:S03]  /*3530*/  @!P3 LEA R4, P1, R5, c[0x0][0x258], 0x2 ;  /* 0x000096000504ba11 */ /* 0x000fe600078210ff */
[----:B------:R-:W-:Y:S01]  /*3540*/  @!PT LDS RZ, [RZ] ;  /* 0x00000000fffff984 */ /* 0x000fe20000000800 */
[----:B------:R-:W-:Y:S01]  /*3550*/  @!PT LDS RZ, [RZ] ;  /* 0x00000000fffff984 */ /* 0x000fe20000000800 */
[----:B------:R-:W-:Y:S01]  /*3560*/  @!PT LDS RZ, [RZ] ;  /* 0x00000000fffff984 */ /* 0x000fe20000000800 */
[----:B------:R2:W-:Y:S01]  /*3570*/  LDGSTS.E.BYPASS.LTC128B.128 [R0], [R2.64], !P6 ;  /* 0x0000000002007fae */ /* 0x0005e2000f101d4e */
[----:B------:R-:W-:Y:S01]  /*3580*/  @!P3 IMAD R7, R7, 0x40, R9 ;  /* 0x000000400707b824 */ /* 0x000fe200078e0209 */
[----:B------:R-:W-:Y:S02]  /*3590*/  @!P3 LEA.HI.X R5, R5, c[0x0][0x25c], R6, 0x2, P1 ;  /* 0x000097000505ba11 */ /* 0x000fe400008f1406 */
[----:B------:R2:W-:Y:S01]  /*35a0*/  LDGSTS.E.BYPASS.LTC128B.128 [R0+0x1000], [R2.64+0x40], !P5 ;  /* 0x0100004002007fae */ /* 0x0005e2000e901d4e */
[----:B------:R-:W-:Y:S03]  /*35b0*/  @!P3 IMAD.SHL.U32 R6, R7, 0x4, RZ ;  /* 0x000000040706b824 */ /* 0x000fe600078e00ff */
[----:B------:R2:W-:Y:S04]  /*35c0*/  LDGSTS.E.BYPASS.LTC128B.128 [R0+0x2000], [R2.64+0x80], !P4 ;  /* 0x0200008002007fae */ /* 0x0005e8000e101d4e */
[----:B------:R2:W-:Y:S02]  /*35d0*/  @!P3 LDGSTS.E.BYPASS.LTC128B.128 [R6+0xf080], [R4.64] ;  /* 0x0f0800000406bfae */ /* 0x0005e4000b901d4e */
.L_x_457:
[-C--:B-1234-:R-:W-:Y:S01]  /*35e0*/  HMMA.16816.F32 R4, R132, R164.reuse, RZ ;  /* 0x000000a48404723c */ /* 0x09efe200000018ff */
[----:B------:R-:W2:Y:S01]  /*35f0*/  LDL R3, [R1+0x34] ;  /* 0x0000340001037983 */ /* 0x000ea20000100800 */
[----:B------:R-:W-:Y:S02]  /*3600*/  ULEA UR6, UR16, 0x1, 0x6 ;  /* 0x0000000110067891 */ /* 0x000fe4000f8e303f */
[----:B------:R-:W-:Y:S01]  /*3610*/  UIADD3 UR16, UR16, 0x1, URZ ;  /* 0x0000000110107890 */ /* 0x000fe2000fffe03f */
[----:B------:R-:W3:Y:S01]  /*3620*/  LDL R237, [R1+0x1c] ;  /* 0x00001c0001ed7983 */ /* 0x000ee20000100800 */
[----:B------:R-:W-:Y:S02]  /*3630*/  UIADD3 UR6, UR6, UR5, -UR8 ;  /* 0x0000000506067290 */ /* 0x000fe4000fffe808 */
[C---:B------:R-:W-:Y:S01]  /*3640*/  HMMA.16816.F32 R8, R28.reuse, R164, RZ ;  /* 0x000000a41c08723c */ /* 0x040fe200000018ff */
[----:B------:R-:W-:Y:S03]  /*3650*/  LDS R2, [R155.X4+0xf280] ;  /* 0x00f280009b027984 */ /* 0x000fe60000004800 */
[----:B------:R-:W-:Y:S01]  /*3660*/  MOV R0, UR6 ;  /* 0x0000000600007c02 */ /* 0x000fe20008000f00 */
[----:B------:R-:W0:Y:S03]  /*3670*/  LDGDEPBAR ;  /* 0x00000000000079af */ /* 0x000e260000000000 */
[-C--:B------:R-:W-:Y:S01]  /*3680*/  HMMA.16816.F32 R12, R28, R166.reuse, RZ ;  /* 0x000000a61c0c723c */ /* 0x080fe200000018ff */
[----:B------:R-:W-:Y:S07]  /*3690*/  IADD3 R0, R155, -c[0x0][0x168], R0 ;  /* 0x80005a009b007a10 */ /* 0x000fee0007ffe000 */
[C---:B------:R-:W-:Y:S08]  /*36a0*/  HMMA.16816.F32 R16, R132.reuse, R166, RZ ;  /* 0x000000a68410723c */ /* 0x040ff000000018ff */
[-C--:B------:R-:W-:Y:S08]  /*36b0*/  HMMA.16816.F32 R20, R132, R168.reuse, RZ ;  /* 0x000000a88414723c */ /* 0x080ff000000018ff */
[C---:B------:R-:W-:Y:S08]  /*36c0*/  HMMA.16816.F32 R24, R28.reuse, R168, RZ ;  /* 0x000000a81c18723c */ /* 0x040ff000000018ff */
[-C--:B------:R-:W-:Y:S08]  /*36d0*/  HMMA.16816.F32 R28, R28, R170.reuse, RZ ;  /* 0x000000aa1c1c723c */ /* 0x080ff000000018ff */
[----:B------:R-:W-:Y:S01]  /*36e0*/  HMMA.16816.F32 R32, R132, R170, RZ ;  /* 0x000000aa8420723c */ /* 0x000fe200000018ff */
[----:B------:R-:W1:Y:S07]  /*36f0*/  LDSM.16.M88.4 R132, [R216+0xd080] ;  /* 0x00d08000d884783b */ /* 0x000e6e0000000200 */
[-C--:B------:R-:W-:Y:S08]  /*3700*/  HMMA.16816.F32 R4, R136, R172.reuse, R4 ;  /* 0x000000ac8804723c */ /* 0x080ff00000001804 */
[C---:B------:R-:W-:Y:S08]  /*3710*/  HMMA.16816.F32 R8, R140.reuse, R172, R8 ;  /* 0x000000ac8c08723c */ /* 0x040ff00000001808 */
[-C--:B------:R-:W-:Y:S08]  /*3720*/  HMMA.16816.F32 R12, R140, R174.reuse, R12 ;  /* 0x000000ae8c0c723c */ /* 0x080ff0000000180c */
[C---:B------:R-:W-:Y:S08]  /*3730*/  HMMA.16816.F32 R16, R136.reuse, R174, R16 ;  /* 0x000000ae8810723c */ /* 0x040ff00000001810 */
[-C--:B------:R-:W-:Y:S08]  /*3740*/  HMMA.16816.F32 R20, R136, R176.reuse, R20 ;  /* 0x000000b08814723c */ /* 0x080ff00000001814 */
[C---:B------:R-:W-:Y:S08]  /*3750*/  HMMA.16816.F32 R24, R140.reuse, R176, R24 ;  /* 0x000000b08c18723c */ /* 0x040ff00000001818 */
[-C--:B------:R-:W-:Y:S01]  /*3760*/  HMMA.16816.F32 R28, R140, R178.reuse, R28 ;  /* 0x000000b28c1c723c */ /* 0x080fe2000000181c */
[----:B------:R-:W4:Y:S07]  /*3770*/  LDSM.16.M88.4 R140, [R216+0xd880] ;  /* 0x00d88000d88c783b */ /* 0x000f2e0000000200 */
[----:B------:R-:W-:Y:S01]  /*3780*/  HMMA.16816.F32 R32, R136, R178, R32 ;  /* 0x000000b28820723c */ /* 0x000fe20000001820 */
[----:B------:R-:W4:Y:S07]  /*3790*/  LDSM.16.M88.4 R136, [R217+0x1000] ;  /* 0x00100000d988783b */ /* 0x000f2e0000000200 */
[-C--:B-1----:R-:W-:Y:S08]  /*37a0*/  HMMA.16816.F32 R4, R132, R180.reuse, R4 ;  /* 0x000000b48404723c */ /* 0x082ff00000001804 */
[C---:B----4-:R-:W-:Y:S08]  /*37b0*/  HMMA.16816.F32 R8, R140.reuse, R180, R8 ;  /* 0x000000b48c08723c */ /* 0x050ff00000001808 */
[-C--:B------:R-:W-:Y:S08]  /*37c0*/  HMMA.16816.F32 R12, R140, R182.reuse, R12 ;  /* 0x000000b68c0c723c */ /* 0x080ff0000000180c */
[C---:B------:R-:W-:Y:S08]  /*37d0*/  HMMA.16816.F32 R16, R132.reuse, R182, R16 ;  /* 0x000000b68410723c */ /* 0x040ff00000001810 */
[-C--:B------:R-:W-:Y:S08]  /*37e0*/  HMMA.16816.F32 R20, R132, R184.reuse, R20 ;  /* 0x000000b88414723c */ /* 0x080ff00000001814 */
[C---:B------:R-:W-:Y:S08]  /*37f0*/  HMMA.16816.F32 R24, R140.reuse, R184, R24 ;  /* 0x000000b88c18723c */ /* 0x040ff00000001818 */
[-C--:B------:R-:W-:Y:S01]  /*3800*/  HMMA.16816.F32 R28, R140, R186.reuse, R28 ;  /* 0x000000ba8c1c723c */ /* 0x080fe2000000181c */
[----:B------:R-:W1:Y:S07]  /*3810*/  LDSM.16.M88.4 R140, [R217+0x1800] ;  /* 0x00180000d98c783b */ /* 0x000e6e0000000200 */
[----:B------:R-:W-:Y:S01]  /*3820*/  HMMA.16816.F32 R32, R132, R186, R32 ;  /* 0x000000ba8420723c */ /* 0x000fe20000001820 */
[----:B------:R-:W4:Y:S07]  /*3830*/  LDSM.16.M88.4 R132, [R216+0xe080] ;  /* 0x00e08000d884783b */ /* 0x000f2e0000000200 */
[-C--:B------:R-:W-:Y:S08]  /*3840*/  HMMA.16816.F32 R4, R136, R188.reuse, R4 ;  /* 0x000000bc8804723c */ /* 0x080ff00000001804 */
        /* <DEDUP_REMOVED lines=18> */
[----:B--2---:R-:W-:Y:S01]  /*3970*/  IADD3 R132, -R3, R0, RZ ;  /* 0x0000000003847210 */ /* 0x004fe20007ffe1ff */
[-C--:B------:R-:W-:Y:S01]  /*3980*/  HMMA.16816.F32 R4, R136, R204.reuse, R4 ;  /* 0x000000cc8804723c */ /* 0x080fe20000001804 */
[----:B------:R-:W2:Y:S04]  /*3990*/  LDS R0, [R155.X4+0xf2a0] ;  /* 0x00f2a0009b007984 */ /* 0x000ea80000004800 */
[----:B---3--:R-:W-:Y:S04]  /*39a0*/  IMNMX R3, R237, R132, PT ;  /* 0x00000084ed037217 */ /* 0x008fe80003800200 */
[C---:B------:R-:W-:Y:S02]  /*39b0*/  ISETP.GT.AND P6, PT, R3.reuse, 0x21, PT ;  /* 0x000000210300780c */ /* 0x040fe40003fc4270 */
[C---:B------:R-:W-:Y:S02]  /*39c0*/  ISETP.GT.AND P5, PT, R3.reuse, 0x40, PT ;  /* 0x000000400300780c */ /* 0x040fe40003fa4270 */
[C---:B------:R-:W-:Y:S02]  /*39d0*/  ISETP.GT.AND P4, PT, R3.reuse, RZ, PT ;  /* 0x000000ff0300720c */ /* 0x040fe40003f84270 */
[----:B------:R-:W-:Y:S02]  /*39e0*/  FSEL R135, R162, -INF , P5 ;  /* 0xff800000a2877808 */ /* 0x000fe40002800000 */
[C---:B------:R-:W-:Y:S02]  /*39f0*/  ISETP.GT.AND P2, PT, R3.reuse, 0x1, PT ;  /* 0x000000010300780c */ /* 0x040fe40003f44270 */
[----:B------:R-:W-:Y:S01]  /*3a00*/  ISETP.GT.AND P1, PT, R3, 0x20, PT ;  /* 0x000000200300780c */ /* 0x000fe20003f24270 */
[C---:B-1----:R-:W-:Y:S08]  /*3a10*/  HMMA.16816.F32 R8, R140.reuse, R204, R8 ;  /* 0x000000cc8c08723c */ /* 0x042ff00000001808 */
[-C--:B------:R-:W-:Y:S08]  /*3a20*/  HMMA.16816.F32 R12, R140, R206.reuse, R12 ;  /* 0x000000ce8c0c723c */ /* 0x080ff0000000180c */
[C---:B------:R-:W-:Y:S04]  /*3a30*/  HMMA.16816.F32 R16, R136.reuse, R206, R16 ;  /* 0x000000ce8810723c */ /* 0x040fe80000001810 */
[--C-:B--2---:R-:W-:Y:S04]  /*3a40*/  FADD.FTZ R154, R7, -R0.reuse ;  /* 0x80000000079a7221 */ /* 0x104fe80000010000 */
[-C--:B------:R-:W-:Y:S08]  /*3a50*/  HMMA.16816.F32 R20, R136, R208.reuse, R20 ;  /* 0x000000d08814723c */ /* 0x080ff00000001814 */
[C---:B------:R-:W-:Y:S08]  /*3a60*/  HMMA.16816.F32 R24, R140.reuse, R208, R24 ;  /* 0x000000d08c18723c */ /* 0x040ff00000001818 */
[-C--:B------:R-:W-:Y:S04]  /*3a70*/  HMMA.16816.F32 R28, R140, R210.reuse, R28 ;  /* 0x000000d28c1c723c */ /* 0x080fe8000000181c */
[--C-:B------:R-:W-:Y:S01]  /*3a80*/  FADD.FTZ R156, R19, -R0.reuse ;  /* 0x80000000139c7221 */ /* 0x100fe20000010000 */
[----:B------:R-:W-:Y:S01]  /*3a90*/  MOV R19, R230 ;  /* 0x000000e600137202 */ /* 0x000fe20000000f00 */
[----:B------:R-:W-:Y:S01]  /*3aa0*/  FADD.FTZ R153, R18, -R0 ;  /* 0x8000000012997221 */ /* 0x000fe20000010000 */
[----:B------:R-:W-:Y:S01]  /*3ab0*/  IADD3 R142, R132, 0x8, RZ ;  /* 0x00000008848e7810 */ /* 0x000fe20007ffe0ff */
[----:B------:R-:W-:Y:S04]  /*3ac0*/  HMMA.16816.F32 R32, R136, R210, R32 ;  /* 0x000000d28820723c */ /* 0x000fe80000001820 */
[----:B------:R-:W-:Y:S01]  /*3ad0*/  FADD.FTZ R149, R21, -R2 ;  /* 0x8000000215957221 */ /* 0x000fe20000010000 */
[----:B------:R-:W-:Y:S01]  /*3ae0*/  MOV R21, R151 ;  /* 0x0000009700157202 */ /* 0x000fe20000000f00 */
[----:B------:R-:W-:Y:S01]  /*3af0*/  FADD.FTZ R230, R23, -R0 ;  /* 0x8000000017e67221 */ /* 0x000fe20000010000 */
[----:B------:R-:W-:Y:S01]  /*3b00*/  FSEL R138, R232, -INF , P2 ;  /* 0xff800000e88a7808 */ /* 0x000fe20001000000 */
[----:B------:R-:W-:Y:S01]  /*3b10*/  FADD.FTZ R143, R17, -R2 ;  /* 0x80000002118f7221 */ /* 0x000fe20000010000 */
[----:B------:R-:W-:Y:S02]  /*3b20*/  FSEL R139, R231, -INF , P4 ;  /* 0xff800000e78b7808 */ /* 0x000fe40002000000 */
[C---:B------:R-:W-:Y:S01]  /*3b30*/  ISETP.GT.AND P4, PT, R3.reuse, 0x41, PT ;  /* 0x000000410300780c */ /* 0x040fe20003f84270 */
[--C-:B------:R-:W-:Y:S01]  /*3b40*/  FFMA.FTZ R138, R138, c[0x0][0x29c], -R144.reuse ;  /* 0x0000a7008a8a7a23 */ /* 0x100fe20000010890 */
[----:B------:R-:W-:Y:S01]  /*3b50*/  ISETP.GT.AND P2, PT, R3, 0x60, PT ;  /* 0x000000600300780c */ /* 0x000fe20003f44270 */
[----:B------:R-:W-:Y:S01]  /*3b60*/  FFMA.FTZ R139, R139, c[0x0][0x29c], -R144 ;  /* 0x0000a7008b8b7a23 */ /* 0x000fe20000010890 */
[----:B------:R-:W-:Y:S01]  /*3b70*/  FSEL R137, R160, -INF , P1 ;  /* 0xff800000a0897808 */ /* 0x000fe20000800000 */
[----:B------:R1:W-:Y:S01]  /*3b80*/  MUFU.EX2 R23, R138 ;  /* 0x0000008a00177308 */ /* 0x0003e20000000800 */
[----:B------:R-:W-:Y:S01]  /*3b90*/  ISETP.GT.AND P1, PT, R3, 0x61, PT ;  /* 0x000000610300780c */ /* 0x000fe20003f24270 */
[----:B------:R-:W-:Y:S01]  /*3ba0*/  FADD.FTZ R151, R6, -R0 ;  /* 0x8000000006977221 */ /* 0x000fe20000010000 */
[----:B------:R-:W-:Y:S01]  /*3bb0*/  FSEL R136, R229, -INF , P6 ;  /* 0xff800000e5887808 */ /* 0x000fe20003000000 */
[--C-:B------:R-:W-:Y:S01]  /*3bc0*/  FFMA.FTZ R141, R137, c[0x0][0x29c], -R144.reuse ;  /* 0x0000a700898d7a23 */ /* 0x100fe20000010890 */
[----:B------:R-:W-:Y:S01]  /*3bd0*/  FSEL R134, R161, -INF , P4 ;  /* 0xff800000a1867808 */ /* 0x000fe20002000000 */
[--C-:B------:R-:W-:Y:S01]  /*3be0*/  FFMA.FTZ R137, R135, c[0x0][0x29c], -R144.reuse ;  /* 0x0000a70087897a23 */ /* 0x100fe20000010890 */
[----:B------:R-:W-:Y:S01]  /*3bf0*/  FSEL R133, R157, -INF , P2 ;  /* 0xff8000009d857808 */ /* 0x000fe20001000000 */
[--C-:B------:R-:W-:Y:S01]  /*3c00*/  FFMA.FTZ R140, R136, c[0x0][0x29c], -R144.reuse ;  /* 0x0000a700888c7a23 */ /* 0x100fe20000010890 */
[----:B------:R-:W-:Y:S01]  /*3c10*/  FSEL R3, R158, -INF , P1 ;  /* 0xff8000009e037808 */ /* 0x000fe20000800000 */
[--C-:B------:R-:W-:Y:S01]  /*3c20*/  FFMA.FTZ R136, R134, c[0x0][0x29c], -R144.reuse ;  /* 0x0000a70086887a23 */ /* 0x100fe20000010890 */
[----:B------:R-:W-:Y:S01]  /*3c30*/  MOV R18, R155 ;  /* 0x0000009b00127202 */ /* 0x000fe20000000f00 */
[--C-:B------:R-:W-:Y:S02]  /*3c40*/  FFMA.FTZ R135, R133, c[0x0][0x29c], -R144.reuse ;  /* 0x0000a70085877a23 */ /* 0x100fe40000010890 */
[----:B------:R-:W-:Y:S01]  /*3c50*/  FFMA.FTZ R144, R3, c[0x0][0x29c], -R144 ;  /* 0x0000a70003907a23 */ /* 0x000fe20000010890 */
[----:B------:R-:W-:Y:S01]  /*3c60*/  IMNMX R3, R237, R142, PT ;  /* 0x0000008eed037217 */ /* 0x000fe20003800200 */
[--C-:B------:R-:W-:Y:S01]  /*3c70*/  FADD.FTZ R133, R4, -R2.reuse ;  /* 0x8000000204857221 */ /* 0x100fe20000010000 */
[----:B------:R-:W-:Y:S01]  /*3c80*/  MOV R4, R148 ;  /* 0x0000009400047202 */ /* 0x000fe20000000f00 */
[--C-:B------:R-:W-:Y:S01]  /*3c90*/  FADD.FTZ R148, R20, -R2.reuse ;  /* 0x8000000214947221 */ /* 0x100fe20000010000 */
[----:B------:R-:W-:Y:S01]  /*3ca0*/  ISETP.GT.AND P4, PT, R3, RZ, PT ;  /* 0x000000ff0300720c */ /* 0x000fe20003f84270 */
[--C-:B------:R-:W-:Y:S01]  /*3cb0*/  FADD.FTZ R152, R33, -R2.reuse ;  /* 0x8000000221987221 */ /* 0x100fe20000010000 */
[C---:B------:R-:W-:Y:S01]  /*3cc0*/  ISETP.GT.AND P2, PT, R3.reuse, 0x1, PT ;  /* 0x000000010300780c */ /* 0x040fe20003f44270 */
[----:B------:R-:W-:Y:S01]  /*3cd0*/  FADD.FTZ R150, R32, -R2 ;  /* 0x8000000220967221 */ /* 0x000fe20000010000 */
[----:B------:R-:W-:Y:S01]  /*3ce0*/  FSEL R20, R244, -INF , P4 ;  /* 0xff800000f4147808 */ /* 0x000fe20002000000 */
[----:B------:R-:W2:Y:S01]  /*3cf0*/  MUFU.EX2 R32, R139 ;  /* 0x0000008b00207308 */ /* 0x000ea20000000800 */
[----:B------:R-:W-:Y:S01]  /*3d00*/  FADD.FTZ R155, R22, -R0 ;  /* 0x80000000169b7221 */ /* 0x000fe20000010000 */
[C---:B------:R-:W-:Y:S01]  /*3d10*/  ISETP.GT.AND P1, PT, R3.reuse, 0x20, PT ;  /* 0x000000200300780c */ /* 0x040fe20003f24270 */
[--C-:B------:R-:W-:Y:S01]  /*3d20*/  FADD.FTZ R142, R16, -R2.reuse ;  /* 0x80000002108e7221 */ /* 0x100fe20000010000 */
[----:B------:R-:W-:Y:S01]  /*3d30*/  ISETP.GT.AND P6, PT, R3, 0x21, PT ;  /* 0x000000210300780c */ /* 0x000fe20003fc4270 */
[--C-:B------:R-:W-:Y:S01]  /*3d40*/  FFMA.FTZ R33, R20, c[0x0][0x29c], -R145.reuse ;  /* 0x0000a70014217a23 */ /* 0x100fe20000010891 */
[----:B------:R-:W-:Y:S01]  /*3d50*/  MOV R20, R21 ;  /* 0x0000001500147202 */ /* 0x000fe20000000f00 */
[----:B------:R-:W-:Y:S01]  /*3d60*/  FADD.FTZ R134, R5, -R2 ;  /* 0x8000000205867221 */ /* 0x000fe20000010000 */
[----:B------:R-:W-:Y:S01]  /*3d70*/  ISETP.GT.AND P5, PT, R3, 0x40, PT ;  /* 0x000000400300780c */ /* 0x000fe20003fa4270 */
[--C-:B------:R-:W-:Y:S01]  /*3d80*/  FADD.FTZ R163, R34, -R0.reuse ;  /* 0x8000000022a37221 */ /* 0x100fe20000010000 */
[----:B------:R3:W-:Y:S01]  /*3d90*/  MUFU.EX2 R21, R140 ;  /* 0x0000008c00157308 */ /* 0x0007e20000000800 */
[----:B------:R-:W-:Y:S01]  /*3da0*/  FSEL R17, R245, -INF , P2 ;  /* 0xff800000f5117808 */ /* 0x000fe20001000000 */
[----:B------:R-:W-:Y:S01]  /*3db0*/  FADD.FTZ R159, R35, -R0 ;  /* 0x80000000239f7221 */ /* 0x000fe20000010000 */
[----:B------:R-:W-:Y:S02]  /*3dc0*/  FSEL R16, R240, -INF , P1 ;  /* 0xff800000f0107808 */ /* 0x000fe40000800000 */
[----:B------:R-:W-:Y:S01]  /*3dd0*/  ISETP.GT.AND P1, PT, R3, 0x61, PT ;  /* 0x000000610300780c */ /* 0x000fe20003f24270 */
[--C-:B------:R-:W-:Y:S01]  /*3de0*/  FFMA.FTZ R6, R17, c[0x0][0x29c], -R145.reuse ;  /* 0x0000a70011067a23 */ /* 0x100fe20000010891 */
[C---:B------:R-:W-:Y:S01]  /*3df0*/  ISETP.GT.AND P4, PT, R3.reuse, 0x41, PT ;  /* 0x000000410300780c */ /* 0x040fe20003f84270 */
[--C-:B------:R-:W-:Y:S01]  /*3e00*/  FFMA.FTZ R7, R16, c[0x0][0x29c], -R145.reuse ;  /* 0x0000a70010077a23 */ /* 0x100fe20000010891 */
[----:B------:R-:W-:Y:S01]  /*3e10*/  ISETP.GT.AND P2, PT, R3, 0x60, PT ;  /* 0x000000600300780c */ /* 0x000fe20003f44270 */
[----:B------:R4:W4:Y:S01]  /*3e20*/  MUFU.EX2 R22, R141 ;  /* 0x0000008d00167308 */ /* 0x0009220000000800 */
[----:B------:R-:W-:Y:S02]  /*3e30*/  FSEL R5, R242, -INF , P6 ;  /* 0xff800000f2057808 */ /* 0x000fe40003000000 */
[----:B------:R-:W-:Y:S02]  /*3e40*/  MOV R35, R4 ;  /* 0x0000000400237202 */ /* 0x000fe40000000f00 */
[----:B------:R-:W-:Y:S01]  /*3e50*/  FSEL R4, R241, -INF , P5 ;  /* 0xff800000f1047808 */ /* 0x000fe20002800000 */
[--C-:B------:R-:W-:Y:S01]  /*3e60*/  FFMA.FTZ R5, R5, c[0x0][0x29c], -R145.reuse ;  /* 0x0000a70005057a23 */ /* 0x100fe20000010891 */
[----:B------:R-:W-:Y:S02]  /*3e70*/  FSEL R0, R238, -INF , P1 ;  /* 0xff800000ee007808 */ /* 0x000fe40000800000 */
[----:B------:R-:W-:Y:S01]  /*3e80*/  FSEL R2, R239, -INF , P2 ;  /* 0xff800000ef027808 */ /* 0x000fe20001000000 */
[----:B------:R4:W-:Y:S01]  /*3e90*/  MUFU.EX2 R17, R33 ;  /* 0x0000002100117308 */ /* 0x0009e20000000800 */
[----:B------:R-:W-:Y:S01]  /*3ea0*/  FSEL R3, R243, -INF , P4 ;  /* 0xff800000f3037808 */ /* 0x000fe20002000000 */
[--C-:B------:R-:W-:Y:S01]  /*3eb0*/  FFMA.FTZ R4, R4, c[0x0][0x29c], -R145.reuse ;  /* 0x0000a70004047a23 */ /* 0x100fe20000010891 */
[----:B-1----:R-:W-:Y:S01]  /*3ec0*/  MOV R138, R18 ;  /* 0x00000012008a7202 */ /* 0x002fe20000000f00 */
[--C-:B------:R-:W-:Y:S01]  /*3ed0*/  FFMA.FTZ R34, R2, c[0x0][0x29c], -R145.reuse ;  /* 0x0000a70002227a23 */ /* 0x100fe20000010891 */
[----:B---3--:R-:W-:Y:S01]  /*3ee0*/  MOV R140, R20 ;  /* 0x00000014008c7202 */ /* 0x008fe20000000f00 */
[--C-:B------:R-:W-:Y:S01]  /*3ef0*/  FFMA.FTZ R3, R3, c[0x0][0x29c], -R145.reuse ;  /* 0x0000a70003037a23 */ /* 0x100fe20000010891 */
[----:B------:R-:W-:Y:S01]  /*3f00*/  MOV R139, R237 ;  /* 0x000000ed008b7202 */ /* 0x000fe20000000f00 */
[----:B------:R-:W-:Y:S02]  /*3f10*/  FFMA.FTZ R145, R0, c[0x0][0x29c], -R145 ;  /* 0x0000a70000917a23 */ /* 0x000fe40000010891 */
[----:B------:R-:W-:Y:S01]  /*3f20*/  FFMA.FTZ R0, -R231, R231, 1 ;  /* 0x3f800000e7007423 */ /* 0x000fe200000101e7 */
[----:B------:R-:W-:Y:S01]  /*3f30*/  MOV R231, R19 ;  /* 0x0000001300e77202 */ /* 0x000fe20000000f00 */
[----:B--2---:R-:W-:Y:S01]  /*3f40*/  FMUL.FTZ R2, R32, R133 ;  /* 0x0000008520027220 */ /* 0x004fe20000410000 */
[----:B------:R-:W1:Y:S01]  /*3f50*/  MUFU.EX2 R20, R137 ;  /* 0x0000008900147308 */ /* 0x000e620000000800 */
[----:B------:R-:W-:Y:S02]  /*3f60*/  MOV R133, R236 ;  /* 0x000000ec00857202 */ /* 0x000fe40000000f00 */
[----:B------:R-:W-:Y:S01]  /*3f70*/  FMUL.FTZ R237, R2, R0 ;  /* 0x0000000002ed7220 */ /* 0x000fe20000410000 */
[----:B----4-:R-:W-:Y:S01]  /*3f80*/  MOV R141, R235 ;  /* 0x000000eb008d7202 */ /* 0x010fe20000000f00 */
[----:B------:R-:W-:Y:S02]  /*3f90*/  FMUL.FTZ R2, R23, R134 ;  /* 0x0000008617027220 */ /* 0x000fe40000410000 */
[----:B------:R-:W-:Y:S03]  /*3fa0*/  FFMA.FTZ R0, -R232, R232, 1 ;  /* 0x3f800000e8007423 */ /* 0x000fe600000101e8 */
[----:B------:R2:W3:Y:S01]  /*3fb0*/  MUFU.EX2 R19, R136 ;  /* 0x0000008800137308 */ /* 0x0004e20000000800 */
[----:B------:R-:W-:Y:S02]  /*3fc0*/  FMUL.FTZ R236, R2, R0 ;  /* 0x0000000002ec7220 */ /* 0x000fe40000410000 */
[----:B------:R-:W-:Y:S01]  /*3fd0*/  FMUL.FTZ R2, R22, R142 ;  /* 0x0000008e16027220 */ /* 0x000fe20000410000 */
[----:B------:R-:W-:Y:S01]  /*3fe0*/  MOV R142, R133 ;  /* 0x00000085008e7202 */ /* 0x000fe20000000f00 */
[----:B------:R-:W-:Y:S01]  /*3ff0*/  FFMA.FTZ R0, -R160, R160, 1 ;  /* 0x3f800000a0007423 */ /* 0x000fe200000101a0 */
[----:B------:R-:W-:Y:S01]  /*4000*/  MOV R133, R35 ;  /* 0x0000002300857202 */ /* 0x000fe20000000f00 */
[----:B------:R-:W-:Y:S01]  /*4010*/  FMUL.FTZ R33, R21, R143 ;  /* 0x0000008f15217220 */ /* 0x000fe20000410000 */
[----:B------:R-:W-:Y:S01]  /*4020*/  MOV R160, R231 ;  /* 0x000000e700a07202 */ /* 0x000fe20000000f00 */
[----:B------:R-:W-:Y:S01]  /*4030*/  FMUL.FTZ R235, R2, R0 ;  /* 0x0000000002eb7220 */ /* 0x000fe20000410000 */
[----:B------:R4:W-:Y:S01]  /*4040*/  MUFU.EX2 R18, R135 ;  /* 0x0000008700127308 */ /* 0x0009e20000000800 */
[----:B------:R-:W-:Y:S01]  /*4050*/  IADD3 R0, R132, 0x20, RZ ;  /* 0x0000002084007810 */ /* 0x000fe20007ffe0ff */
[----:B------:R-:W-:Y:S01]  /*4060*/  FFMA.FTZ R2, -R229, R229, 1 ;  /* 0x3f800000e5027423 */ /* 0x000fe200000101e5 */
[----:B------:R-:W-:Y:S01]  /*4070*/  MOV R143, R133 ;  /* 0x00000085008f7202 */ /* 0x000fe20000000f00 */
[----:B------:R-:W-:Y:S01]  /*4080*/  FFMA.FTZ R35, -R157, R157, 1 ;  /* 0x3f8000009d237423 */ /* 0x000fe2000001019d */
[----:B------:R-:W-:Y:S01]  /*4090*/  IMNMX R0, R139, R0, PT ;  /* 0x000000008b007217 */ /* 0x000fe20003800200 */
[----:B------:R-:W-:Y:S01]  /*40a0*/  FFMA.FTZ R133, -R240, R240, 1 ;  /* 0x3f800000f0857423 */ /* 0x000fe200000101f0 */
[----:B------:R-:W-:Y:S02]  /*40b0*/  MOV R157, R139 ;  /* 0x0000008b009d7202 */ /* 0x000fe40000000f00 */
[C---:B------:R-:W-:Y:S01]  /*40c0*/  ISETP.GT.AND P1, PT, R0.reuse, RZ, PT ;  /* 0x000000ff0000720c */ /* 0x040fe20003f24270 */
[----:B------:R-:W3:Y:S01]  /*40d0*/  MUFU.EX2 R144, R144 ;  /* 0x0000009000907308 */ /* 0x000ee20000000800 */
[C---:B------:R-:W-:Y:S02]  /*40e0*/  ISETP.GT.AND P4, PT, R0.reuse, 0x41, PT ;  /* 0x000000410000780c */ /* 0x040fe40003f84270 */
[----:B------:R-:W-:Y:S02]  /*40f0*/  FSEL R134, R247, -INF , P1 ;  /* 0xff800000f7867808 */ /* 0x000fe40000800000 */
[----:B--2---:R-:W-:Y:S01]  /*4100*/  MOV R136, R234 ;  /* 0x000000ea00887202 */ /* 0x004fe20000000f00 */
[----:B------:R-:W-:Y:S01]  /*4110*/  FMUL.FTZ R234, R33, R2 ;  /* 0x0000000221ea7220 */ /* 0x000fe20000410000 */
[----:B------:R-:W-:Y:S01]  /*4120*/  ISETP.GT.AND P1, PT, R0, 0x1, PT ;  /* 0x000000010000780c */ /* 0x000fe20003f24270 */
[----:B-1----:R-:W-:Y:S01]  /*4130*/  FMUL.FTZ R33, R20, R148 ;  /* 0x0000009414217220 */ /* 0x002fe20000410000 */
[----:B------:R-:W-:Y:S01]  /*4140*/  ISETP.GT.AND P2, PT, R0, 0x60, PT ;  /* 0x000000600000780c */ /* 0x000fe20003f44270 */
[----:B------:R-:W1:Y:S01]  /*4150*/  MUFU.EX2 R16, R6 ;  /* 0x0000000600107308 */ /* 0x000e620000000800 */
[----:B------:R-:W-:Y:S01]  /*4160*/  FFMA.FTZ R2, -R162, R162, 1 ;  /* 0x3f800000a2027423 */ /* 0x000fe200000101a2 */
[----:B------:R-:W-:Y:S01]  /*4170*/  FSEL R137, R140, -INF , P1 ;  /* 0xff8000008c897808 */ /* 0x000fe20000800000 */
[--C-:B------:R-:W-:Y:S01]  /*4180*/  FFMA.FTZ R134, R134, c[0x0][0x29c], -R147.reuse ;  /* 0x0000a70086867a23 */ /* 0x100fe20000010893 */
[----:B----4-:R-:W-:Y:S01]  /*4190*/  MOV R135, R233 ;  /* 0x000000e900877202 */ /* 0x010fe20000000f00 */
[----:B------:R-:W-:Y:S01]  /*41a0*/  FMUL.FTZ R233, R33, R2 ;  /* 0x0000000221e97220 */ /* 0x000fe20000410000 */
[----:B------:R-:W-:Y:S01]  /*41b0*/  ISETP.GT.AND P1, PT, R0, 0x20, PT ;  /* 0x000000200000780c */ /* 0x000fe20003f24270 */
[----:B---3--:R-:W-:Y:S01]  /*41c0*/  FMUL.FTZ R33, R19, R149 ;  /* 0x0000009513217220 */ /* 0x008fe20000410000 */
[----:B------:R-:W-:Y:S01]  /*41d0*/  MOV R149, R138 ;  /* 0x0000008a00957202 */ /* 0x000fe20000000f00 */
[----:B------:R-:W-:Y:S01]  /*41e0*/  FFMA.FTZ R2, -R161, R161, 1 ;  /* 0x3f800000a1027423 */ /* 0x000fe200000101a1 */
[----:B------:R-:W-:Y:S01]  /*41f0*/  MUFU.EX2 R6, R5 ;  /* 0x0000000500067308 */ /* 0x000fe20000000800 */
[----:B------:R-:W-:Y:S01]  /*4200*/  FSEL R138, R142, -INF , P1 ;  /* 0xff8000008e8a7808 */ /* 0x000fe20000800000 */
[--C-:B------:R-:W-:Y:S01]  /*4210*/  FFMA.FTZ R137, R137, c[0x0][0x29c], -R147.reuse ;  /* 0x0000a70089897a23 */ /* 0x100fe20000010893 */
[----:B------:R-:W-:Y:S01]  /*4220*/  ISETP.GT.AND P1, PT, R0, 0x21, PT ;  /* 0x000000210000780c */ /* 0x000fe20003f24270 */
[----:B------:R-:W-:Y:S01]  /*4230*/  FMUL.FTZ R232, R33, R2 ;  /* 0x0000000221e87220 */ /* 0x000fe20000410000 */
[----:B------:R-:W-:Y:S01]  /*4240*/  FSEL R148, R249, -INF , P4 ;  /* 0xff800000f9947808 */ /* 0x000fe20002000000 */
[----:B------:R-:W-:Y:S01]  /*4250*/  FFMA.FTZ R2, -R158, R158, 1 ;  /* 0x3f8000009e027423 */ /* 0x000fe2000001019e */
[----:B------:R-:W-:Y:S01]  /*4260*/  MOV R240, R136 ;  /* 0x0000008800f07202 */ /* 0x000fe20000000f00 */
[----:B------:R-:W-:Y:S01]  /*4270*/  FMUL.FTZ R33, R144, R152 ;  /* 0x0000009890217220 */ /* 0x000fe20000410000 */
[----:B------:R-:W-:Y:S01]  /*4280*/  MOV R152, R135 ;  /* 0x0000008700987202 */ /* 0x000fe20000000f00 */
[----:B------:R-:W-:Y:S01]  /*4290*/  MUFU.EX2 R5, R4 ;  /* 0x0000000400057308 */ /* 0x000fe20000000800 */
[----:B------:R-:W-:Y:S01]  /*42a0*/  MOV R135, R141 ;  /* 0x0000008d00877202 */ /* 0x000fe20000000f00 */
[----:B------:R-:W-:Y:S01]  /*42b0*/  FMUL.FTZ R229, R33, R2 ;  /* 0x0000000221e57220 */ /* 0x000fe20000410000 */
[----:B------:R-:W-:Y:S01]  /*42c0*/  FSEL R2, R252, -INF , P1 ;  /* 0xff800000fc027808 */ /* 0x000fe20000800000 */
[----:B-1----:R-:W-:Y:S01]  /*42d0*/  FMUL.FTZ R33, R16, R154 ;  /* 0x0000009a10217220 */ /* 0x002fe20000410000 */
[----:B------:R-:W-:Y:S01]  /*42e0*/  ISETP.GT.AND P1, PT, R0, 0x40, PT ;  /* 0x000000400000780c */ /* 0x000fe20003f24270 */
[--C-:B------:R-:W-:Y:S01]  /*42f0*/  FFMA.FTZ R138, R138, c[0x0][0x29c], -R147.reuse ;  /* 0x0000a7008a8a7a23 */ /* 0x100fe20000010893 */
[----:B------:R-:W-:Y:S01]  /*4300*/  MOV R154, R160 ;  /* 0x000000a0009a7202 */ /* 0x000fe20000000f00 */
[--C-:B------:R-:W-:Y:S01]  /*4310*/  FFMA.FTZ R139, R2, c[0x0][0x29c], -R147.reuse ;  /* 0x0000a700028b7a23 */ /* 0x100fe20000010893 */
[----:B------:R-:W-:Y:S01]  /*4320*/  FSEL R141, R250, -INF , P1 ;  /* 0xff800000fa8d7808 */ /* 0x000fe20000800000 */
[----:B------:R-:W1:Y:S01]  /*4330*/  LDS R2, [R149.X4+0xf300] ;  /* 0x00f3000095027984 */ /* 0x000e620000004800 */
[----:B------:R-:W-:Y:S01]  /*4340*/  MUFU.EX2 R4, R3 ;  /* 0x0000000300047308 */ /* 0x000fe20000000800 */
[----:B------:R-:W-:Y:S01]  /*4350*/  ISETP.GT.AND P1, PT, R0, 0x61, PT ;  /* 0x000000610000780c */ /* 0x000fe20003f24270 */
[--C-:B------:R-:W-:Y:S01]  /*4360*/  FFMA.FTZ R148, R148, c[0x0][0x29c], -R147.reuse ;  /* 0x0000a70094947a23 */ /* 0x100fe20000010893 */
[----:B------:R-:W-:Y:S01]  /*4370*/  IADD3 R0, R132, 0x28, RZ ;  /* 0x0000002884007810 */ /* 0x000fe20007ffe0ff */
[----:B------:R-:W-:Y:S01]  /*4380*/  FFMA.FTZ R132, -R241, R241, 1 ;  /* 0x3f800000f1847423 */ /* 0x000fe200000101f1 */
[----:B------:R-:W-:Y:S01]  /*4390*/  F2FP.PACK_AB R144, R144, R18 ;  /* 0x000000129090723e */ /* 0x000fe200000000ff */
[----:B------:R-:W2:Y:S01]  /*43a0*/  LDL.LU R241, [R1+0x4] ;  /* 0x0000040001f17983 */ /* 0x000ea20000300800 */
[----:B------:R-:W-:Y:S01]  /*43b0*/  IMNMX R0, R157, R0, PT ;  /* 0x000000009d007217 */ /* 0x000fe20003800200 */
[--C-:B------:R-:W-:Y:S02]  /*43c0*/  FFMA.FTZ R141, R141, c[0x0][0x29c], -R147.reuse ;  /* 0x0000a7008d8d7a23 */ /* 0x100fe40000010893 */
[----:B------:R3:W-:Y:S01]  /*43d0*/  MUFU.EX2 R3, R34 ;  /* 0x0000002200037308 */ /* 0x0007e20000000800 */
[C---:B------:R-:W-:Y:S02]  /*43e0*/  ISETP.GT.AND P4, PT, R0.reuse, RZ, PT ;  /* 0x000000ff0000720c */ /* 0x040fe40003f84270 */
[C---:B------:R-:W-:Y:S02]  /*43f0*/  ISETP.GT.AND P6, PT, R0.reuse, 0x21, PT ;  /* 0x000000210000780c */ /* 0x040fe40003fc4270 */
[----:B------:R-:W-:Y:S05]  /*4400*/  ISETP.GT.AND P5, PT, R0, 0x40, PT ;  /* 0x000000400000780c */ /* 0x000fea0003fa4270 */
[----:B------:R-:W4:Y:S10]  /*4410*/  MUFU.EX2 R7, R7 ;  /* 0x0000000700077308 */ /* 0x000f340000000800 */
[----:B------:R-:W-:Y:S01]  /*4420*/  MUFU.EX2 R134, R134 ;  /* 0x0000008600867308 */ /* 0x000fe20000000800 */
[----:B---3--:R-:W-:Y:S04]  /*4430*/  FMUL.FTZ R34, R18, R150 ;  /* 0x0000009612227220 */ /* 0x008fe80000410000 */
[----:B------:R-:W-:Y:S02]  /*4440*/  FMUL.FTZ R231, R34, R35 ;  /* 0x0000002322e77220 */ /* 0x000fe40000410000 */
[----:B------:R-:W-:Y:S03]  /*4450*/  FFMA.FTZ R35, -R244, R244, 1 ;  /* 0x3f800000f4237423 */ /* 0x000fe600000101f4 */
[----:B------:R-:W-:Y:S01]  /*4460*/  MUFU.EX2 R145, R145 ;  /* 0x0000009100917308 */ /* 0x000fe20000000800 */
[----:B------:R-:W-:Y:S01]  /*4470*/  FMUL.FTZ R34, R17, R151 ;  /* 0x0000009711227220 */ /* 0x000fe20000410000 */
[----:B------:R-:W-:Y:S01]  /*4480*/  MOV R244, R143 ;  /* 0x0000008f00f47202 */ /* 0x000fe20000000f00 */
[----:B-1----:R-:W-:Y:S01]  /*4490*/  FADD.FTZ R9, R9, -R2 ;  /* 0x8000000209097221 */ /* 0x002fe20000010000 */
[----:B------:R-:W-:Y:S01]  /*44a0*/  FSEL R151, R154, -INF , P4 ;  /* 0xff8000009a977808 */ /* 0x000fe20002000000 */
[----:B------:R-:W-:Y:S01]  /*44b0*/  FMUL.FTZ R162, R34, R35 ;  /* 0x0000002322a27220 */ /* 0x000fe20000410000 */
[----:B------:R-:W-:Y:S01]  /*44c0*/  ISETP.GT.AND P4, PT, R0, 0x41, PT ;  /* 0x000000410000780c */ /* 0x000fe20003f84270 */
[----:B----4-:R-:W-:Y:S02]  /*44d0*/  FMUL.FTZ R34, R7, R153 ;  /* 0x0000009907227220 */ /* 0x010fe40000410000 */
[----:B------:R-:W-:Y:S01]  /*44e0*/  FFMA.FTZ R35, -R245, R245, 1 ;  /* 0x3f800000f5237423 */ /* 0x000fe200000101f5 */
[----:B------:R-:W1:Y:S01]  /*44f0*/  MUFU.EX2 R138, R138 ;  /* 0x0000008a008a7308 */ /* 0x000e620000000800 */
[----:B------:R-:W-:Y:S01]  /*4500*/  FMUL.FTZ R160, R34, R133 ;  /* 0x0000008522a07220 */ /* 0x000fe20000410000 */
[----:B------:R-:W-:Y:S01]  /*4510*/  MOV R245, R135 ;  /* 0x0000008700f57202 */ /* 0x000fe20000000f00 */
[----:B------:R-:W-:Y:S02]  /*4520*/  FFMA.FTZ R133, -R242, R242, 1 ;  /* 0x3f800000f2857423 */ /* 0x000fe400000101f2 */
[----:B------:R-:W3:Y:S01]  /*4530*/  LDL.LU R242, [R1] ;  /* 0x0000000001f27983 */ /* 0x000ee20000300800 */
[----:B------:R-:W-:Y:S01]  /*4540*/  FMUL.FTZ R161, R33, R35 ;  /* 0x0000002321a17220 */ /* 0x000fe20000410000 */
[----:B------:R-:W-:Y:S01]  /*4550*/  FSEL R33, R248, -INF , P2 ;  /* 0xff800000f8217808 */ /* 0x000fe20001000000 */
[----:B------:R-:W-:Y:S01]  /*4560*/  FMUL.FTZ R34, R6, R156 ;  /* 0x0000009c06227220 */ /* 0x000fe20000410000 */
[----:B------:R-:W-:Y:S01]  /*4570*/  FSEL R35, R246, -INF , P1 ;  /* 0xff800000f6237808 */ /* 0x000fe20000800000 */
[----:B------:R-:W4:Y:S01]  /*4580*/  MUFU.EX2 R137, R137 ;  /* 0x0000008900897308 */ /* 0x000f220000000800 */
[C---:B------:R-:W-:Y:S01]  /*4590*/  ISETP.GT.AND P2, PT, R0.reuse, 0x1, PT ;  /* 0x000000010000780c */ /* 0x040fe20003f44270 */
[--C-:B------:R-:W-:Y:S01]  /*45a0*/  FFMA.FTZ R143, R33, c[0x0][0x29c], -R147.reuse ;  /* 0x0000a700218f7a23 */ /* 0x100fe20000010893 */
[----:B------:R-:W-:Y:S01]  /*45b0*/  ISETP.GT.AND P1, PT, R0, 0x20, PT ;  /* 0x000000200000780c */ /* 0x000fe20003f24270 */
[----:B------:R-:W-:Y:S01]  /*45c0*/  FFMA.FTZ R147, R35, c[0x0][0x29c], -R147 ;  /* 0x0000a70023937a23 */ /* 0x000fe20000010893 */
[----:B------:R-:W-:Y:S01]  /*45d0*/  FSEL R150, R152, -INF , P2 ;  /* 0xff80000098967808 */ /* 0x000fe20001000000 */
[----:B------:R-:W-:Y:S01]  /*45e0*/  FFMA.FTZ R35, -R247, R247, 1 ;  /* 0x3f800000f7237423 */ /* 0x000fe200000101f7 */
[----:B------:R-:W-:Y:S01]  /*45f0*/  ISETP.GT.AND P2, PT, R0, 0x60, PT ;  /* 0x000000600000780c */ /* 0x000fe20003f44270 */
[----:B------:R-:W-:Y:S01]  /*4600*/  FMUL.FTZ R33, R5, R155 ;  /* 0x0000009b05217220 */ /* 0x000fe20000410000 */
[----:B------:R-:W-:Y:S01]  /*4610*/  MOV R247, R142 ;  /* 0x0000008e00f77202 */ /* 0x000fe20000000f00 */
[----:B------:R-:W1:Y:S01]  /*4620*/  MUFU.EX2 R139, R139 ;  /* 0x0000008b008b7308 */ /* 0x000e620000000800 */
[--C-:B------:R-:W-:Y:S01]  /*4630*/  FFMA.FTZ R151, R151, c[0x0][0x29c], -R146.reuse ;  /* 0x0000a70097977a23 */ /* 0x100fe20000010892 */
[----:B------:R-:W-:Y:S01]  /*4640*/  F2FP.PACK_AB R142, R19, R20 ;  /* 0x00000014138e723e */ /* 0x000fe200000000ff */
[----:B------:R-:W-:Y:S02]  /*4650*/  FFMA.FTZ R150, R150, c[0x0][0x29c], -R146 ;  /* 0x0000a70096967a23 */ /* 0x000fe40000010892 */
[----:B------:R-:W-:Y:S02]  /*4660*/  FMUL.FTZ R158, R34, R133 ;  /* 0x00000085229e7220 */ /* 0x000fe40000410000 */
[----:B------:R-:W-:Y:S02]  /*4670*/  FMUL.FTZ R34, R4, R230 ;  /* 0x000000e604227220 */ /* 0x000fe40000410000 */
[----:B------:R-:W-:Y:S01]  /*4680*/  FMUL.FTZ R157, R33, R132 ;  /* 0x00000084219d7220 */ /* 0x000fe20000410000 */
[----:B------:R-:W4:Y:S01]  /*4690*/  MUFU.EX2 R141, R141 ;  /* 0x0000008d008d7308 */ /* 0x000f220000000800 */
[----:B------:R-:W-:Y:S01]  /*46a0*/  FFMA.FTZ R132, -R238, R238, 1 ;  /* 0x3f800000ee847423 */ /* 0x000fe200000101ee */
[----:B------:R-:W-:Y:S01]  /*46b0*/  MOV R238, R149 ;  /* 0x0000009500ee7202 */ /* 0x000fe20000000f00 */
[----:B------:R-:W-:Y:S01]  /*46c0*/  FFMA.FTZ R135, -R243, R243, 1 ;  /* 0x3f800000f3877423 */ /* 0x000fe200000101f3 */
[----:B------:R-:W-:Y:S01]  /*46d0*/  MOV R243, R152 ;  /* 0x0000009800f37202 */ /* 0x000fe20000000f00 */
[----:B------:R-:W-:Y:S01]  /*46e0*/  FFMA.FTZ R133, -R239, R239, 1 ;  /* 0x3f800000ef857423 */ /* 0x000fe200000101ef */
[----:B------:R-:W-:Y:S01]  /*46f0*/  MOV R239, R154 ;  /* 0x0000009a00ef7202 */ /* 0x000fe20000000f00 */
[----:B------:R-:W-:Y:S01]  /*4700*/  FMUL.FTZ R33, R3, R163 ;  /* 0x000000a303217220 */ /* 0x000fe20000410000 */
[----:B------:R-:W-:Y:S01]  /*4710*/  F2FP.PACK_AB R149, R23, R32 ;  /* 0x000000201795723e */ /* 0x000fe200000000ff */
[----:B------:R-:W-:Y:S01]  /*4720*/  FMUL.FTZ R155, R34, R135 ;  /* 0x00000087229b7220 */ /* 0x000fe20000410000 */
[----:B------:R-:W-:Y:S01]  /*4730*/  MUFU.EX2 R148, R148 ;  /* 0x0000009400947308 */ /* 0x000fe20000000800 */
[----:B------:R-:W-:Y:S01]  /*4740*/  FMUL.FTZ R154, R33, R133 ;  /* 0x00000085219a7220 */ /* 0x000fe20000410000 */
[----:B------:R-:W-:Y:S01]  /*4750*/  FSEL R33, R245, -INF , P4 ;  /* 0xff800000f5217808 */ /* 0x000fe20002000000 */
[--C-:B------:R-:W-:Y:S01]  /*4760*/  FADD.FTZ R12, R12, -R2.reuse ;  /* 0x800000020c0c7221 */ /* 0x100fe20000010000 */
[----:B------:R-:W-:Y:S01]  /*4770*/  FSEL R34, R240, -INF , P5 ;  /* 0xff800000f0227808 */ /* 0x000fe20002800000 */
[--C-:B------:R-:W-:Y:S01]  /*4780*/  FADD.FTZ R13, R13, -R2.reuse ;  /* 0x800000020d0d7221 */ /* 0x100fe20000010000 */
[----:B------:R-:W-:Y:S01]  /*4790*/  F2FP.PACK_AB R32, R16, R17 ;  /* 0x000000111020723e */ /* 0x000fe200000000ff */
[----:B-1----:R-:W-:Y:S01]  /*47a0*/  FMUL.FTZ R12, R138, R12 ;  /* 0x0000000c8a0c7220 */ /* 0x002fe20000410000 */
[----:B----4-:R-:W-:Y:S01]  /*47b0*/  F2FP.PACK_AB R17, R137, R134 ;  /* 0x000000868911723e */ /* 0x010fe200000000ff */
[--C-:B------:R-:W-:Y:S01]  /*47c0*/  FADD.FTZ R24, R24, -R2.reuse ;  /* 0x8000000218187221 */ /* 0x100fe20000010000 */
[----:B------:R-:W1:Y:S01]  /*47d0*/  MUFU.EX2 R143, R143 ;  /* 0x0000008f008f7308 */ /* 0x000e620000000800 */
[--C-:B------:R-:W-:Y:S01]  /*47e0*/  FADD.FTZ R25, R25, -R2.reuse ;  /* 0x8000000219197221 */ /* 0x100fe20000010000 */
[----:B------:R-:W-:Y:S01]  /*47f0*/  F2FP.PACK_AB R23, R236, R237 ;  /* 0x000000edec17723e */ /* 0x000fe200000000ff */
[----:B------:R-:W-:Y:S01]  /*4800*/  FADD.FTZ R29, R29, -R2 ;  /* 0x800000021d1d7221 */ /* 0x000fe20000010000 */
[----:B------:R-:W-:Y:S01]  /*4810*/  F2FP.PACK_AB R133, R155, R157 ;  /* 0x0000009d9b85723e */ /* 0x000fe200000000ff */
[----:B------:R-:W-:Y:S01]  /*4820*/  FFMA.FTZ R156, R34, c[0x0][0x29c], -R146 ;  /* 0x0000a700229c7a23 */ /* 0x000fe20000010892 */
[----:B------:R-:W-:Y:S01]  /*4830*/  F2FP.PACK_AB R34, R234, R235 ;  /* 0x000000ebea22723e */ /* 0x000fe200000000ff */
[----:B------:R-:W-:Y:S01]  /*4840*/  FMUL.FTZ R137, R137, R9 ;  /* 0x0000000989897220 */ /* 0x000fe20000410000 */
[C---:B------:R-:W-:Y:S01]  /*4850*/  F2FP.PACK_AB R9, R139.reuse, R138 ;  /* 0x0000008a8b09723e */ /* 0x040fe200000000ff */
[----:B------:R-:W-:Y:S01]  /*4860*/  FMUL.FTZ R139, R139, R13 ;  /* 0x0000000d8b8b7220 */ /* 0x000fe20000410000 */
[----:B------:R-:W4:Y:S01]  /*4870*/  MUFU.EX2 R147, R147 ;  /* 0x0000009300937308 */ /* 0x000f220000000800 */
[--C-:B------:R-:W-:Y:S01]  /*4880*/  FADD.FTZ R28, R28, -R2.reuse ;  /* 0x800000021c1c7221 */ /* 0x100fe20000010000 */
[----:B------:R-:W-:Y:S01]  /*4890*/  F2FP.PACK_AB R135, R229, R231 ;  /* 0x000000e7e587723e */ /* 0x000fe200000000ff */
[----:B------:R-:W-:Y:S07]  /*48a0*/  FMUL.FTZ R16, R141, R24 ;  /* 0x000000188d107220 */ /* 0x000fee0000410000 */
[----:B------:R-:W-:Y:S01]  /*48b0*/  MUFU.EX2 R151, R151 ;  /* 0x0000009700977308 */ /* 0x000fe20000000800 */
[----:B-1----:R-:W-:Y:S09]  /*48c0*/  FMUL.FTZ R28, R143, R28 ;  /* 0x0000001c8f1c7220 */ /* 0x002ff20000410000 */
[----:B------:R-:W1:Y:S10]  /*48d0*/  MUFU.EX2 R150, R150 ;  /* 0x0000009600967308 */ /* 0x000e740000000800 */
[----:B------:R-:W-:Y:S01]  /*48e0*/  MUFU.EX2 R19, R156 ;  /* 0x0000009c00137308 */ /* 0x000fe20000000800 */
[----:B--2---:R-:W-:Y:S02]  /*48f0*/  FSEL R136, R241, -INF , P1 ;  /* 0xff800000f1887808 */ /* 0x004fe40000800000 */
[----:B------:R-:W-:Y:S01]  /*4900*/  ISETP.GT.AND P1, PT, R0, 0x61, PT ;  /* 0x000000610000780c */ /* 0x000fe20003f24270 */
[----:B------:R-:W-:Y:S02]  /*4910*/  FADD.FTZ R0, R8, -R2 ;  /* 0x8000000208007221 */ /* 0x000fe40000010000 */
[C---:B------:R-:W-:Y:S01]  /*4920*/  FMUL.FTZ R8, R145.reuse, R159 ;  /* 0x0000009f91087220 */ /* 0x040fe20000410000 */
[----:B------:R-:W-:Y:S01]  /*4930*/  F2FP.PACK_AB R145, R145, R3 ;  /* 0x000000039191723e */ /* 0x000fe200000000ff */
[----:B------:R-:W-:Y:S02]  /*4940*/  FMUL.FTZ R0, R134, R0 ;  /* 0x0000000086007220 */ /* 0x000fe40000410000 */
[----:B------:R-:W-:Y:S01]  /*4950*/  FMUL.FTZ R153, R8, R132 ;  /* 0x0000008408997220 */ /* 0x000fe20000410000 */
[----:B------:R-:W-:Y:S01]  /*4960*/  FSEL R8, R244, -INF , P2 ;  /* 0xff800000f4087808 */ /* 0x000fe20001000000 */
[----:B------:R-:W-:Y:S01]  /*4970*/  FMUL.FTZ R230, R0, R35 ;  /* 0x0000002300e67220 */ /* 0x000fe20000410000 */
[----:B------:R-:W-:Y:S01]  /*4980*/  FSEL R0, R251, -INF , P1 ;  /* 0xff800000fb007808 */ /* 0x000fe20000800000 */
[--C-:B------:R-:W-:Y:S01]  /*4990*/  FFMA.FTZ R132, R136, c[0x0][0x29c], -R146.reuse ;  /* 0x0000a70088847a23 */ /* 0x100fe20000010892 */
[----:B------:R-:W-:Y:S01]  /*49a0*/  F2FP.PACK_AB R136, R232, R233 ;  /* 0x000000e9e888723e */ /* 0x000fe200000000ff */
[--C-:B------:R-:W-:Y:S01]  /*49b0*/  FFMA.FTZ R163, R8, c[0x0][0x29c], -R146.reuse ;  /* 0x0000a70008a37a23 */ /* 0x100fe20000010892 */
[----:B------:R-:W-:Y:S01]  /*49c0*/  MOV R8, R140 ;  /* 0x0000008c00087202 */ /* 0x000fe20000000f00 */
[----:B------:R2:W-:Y:S01]  /*49d0*/  MUFU.EX2 R20, R132 ;  /* 0x0000008400147308 */ /* 0x0005e20000000800 */
[--C-:B------:R-:W-:Y:S01]  /*49e0*/  FFMA.FTZ R159, R33, c[0x0][0x29c], -R146.reuse ;  /* 0x0000a700219f7a23 */ /* 0x100fe20000010892 */
[----:B------:R-:W-:Y:S01]  /*49f0*/  F2FP.PACK_AB R140, R21, R22 ;  /* 0x00000016158c723e */ /* 0x000fe200000000ff */
[----:B------:R-:W-:Y:S01]  /*4a00*/  FFMA.FTZ R3, -R247, R247, 1 ;  /* 0x3f800000f7037423 */ /* 0x000fe200000101f7 */
[----:B------:R-:W-:Y:S01]  /*4a10*/  F2FP.PACK_AB R21, R4, R5 ;  /* 0x000000050415723e */ /* 0x000fe200000000ff */
[----:B------:R-:W-:Y:S01]  /*4a20*/  FFMA.FTZ R4, -R8, R8, 1 ;  /* 0x3f80000008047423 */ /* 0x000fe20000010108 */
[----:B----4-:R-:W-:Y:S01]  /*4a30*/  F2FP.PACK_AB R5, R147, R143 ;  /* 0x0000008f9305723e */ /* 0x010fe200000000ff */
[----:B------:R-:W-:Y:S01]  /*4a40*/  FMUL.FTZ R134, R12, R3 ;  /* 0x000000030c867220 */ /* 0x000fe20000410000 */
[----:B------:R-:W-:Y:S01]  /*4a50*/  F2FP.PACK_AB R22, R161, R162 ;  /* 0x000000a2a116723e */ /* 0x000fe200000000ff */
[----:B------:R-:W-:Y:S01]  /*4a60*/  FMUL.FTZ R12, R148, R25 ;  /* 0x00000019940c7220 */ /* 0x000fe20000410000 */
[----:B------:R-:W-:Y:S01]  /*4a70*/  F2FP.PACK_AB R33, R158, R160 ;  /* 0x000000a09e21723e */ /* 0x000fe200000000ff */
[----:B------:R-:W-:Y:S02]  /*4a80*/  FMUL.FTZ R147, R147, R29 ;  /* 0x0000001d93937220 */ /* 0x000fe40000410000 */
[----:B------:R-:W-:Y:S02]  /*4a90*/  FFMA.FTZ R8, -R250, R250, 1 ;  /* 0x3f800000fa087423 */ /* 0x000fe400000101fa */
[----:B------:R-:W-:Y:S02]  /*4aa0*/  FFMA.FTZ R3, -R248, R248, 1 ;  /* 0x3f800000f8037423 */ /* 0x000fe400000101f8 */
[----:B------:R-:W-:Y:S02]  /*4ab0*/  FFMA.FTZ R2, -R246, R246, 1 ;  /* 0x3f800000f6027423 */ /* 0x000fe400000101f6 */
[----:B------:R-:W-:Y:S02]  /*4ac0*/  FMUL.FTZ R3, R28, R3 ;  /* 0x000000031c037220 */ /* 0x000fe40000410000 */
[----:B------:R-:W-:Y:S02]  /*4ad0*/  FMUL.FTZ R2, R147, R2 ;  /* 0x0000000293027220 */ /* 0x000fe40000410000 */
[----:B------:R-:W-:Y:S01]  /*4ae0*/  FMUL.FTZ R16, R16, R8 ;  /* 0x0000000810107220 */ /* 0x000fe20000410000 */
[----:B--2---:R-:W-:Y:S01]  /*4af0*/  F2FP.PACK_AB R132, R153, R154 ;  /* 0x0000009a9984723e */ /* 0x004fe200000000ff */
[----:B------:R-:W-:Y:S01]  /*4b00*/  FMUL.FTZ R137, R137, R4 ;  /* 0x0000000489897220 */ /* 0x000fe20000410000 */
[----:B------:R-:W-:Y:S04]  /*4b10*/  F2FP.PACK_AB R4, R148, R141 ;  /* 0x0000008d9404723e */ /* 0x000fe800000000ff */
[----:B------:R-:W-:Y:S02]  /*4b20*/  F2FP.PACK_AB R8, R137, R230 ;  /* 0x000000e68908723e */ /* 0x000fe400000000ff */
[----:B---3--:R-:W-:Y:S05]  /*4b30*/  FSEL R35, R242, -INF , P6 ;  /* 0xff800000f2237808 */ /* 0x008fea0003000000 */
[--C-:B------:R-:W-:Y:S01]  /*4b40*/  FFMA.FTZ R152, R35, c[0x0][0x29c], -R146.reuse ;  /* 0x0000a70023987a23 */ /* 0x100fe20000010892 */
[----:B------:R-:W-:Y:S01]  /*4b50*/  F2FP.PACK_AB R35, R6, R7 ;  /* 0x000000070623723e */ /* 0x000fe200000000ff */
[----:B------:R-:W-:Y:S01]  /*4b60*/  FFMA.FTZ R146, R0, c[0x0][0x29c], -R146 ;  /* 0x0000a70000927a23 */ /* 0x000fe20000010892 */
[----:B------:R-:W-:Y:S01]  /*4b70*/  MUFU.EX2 R7, R159 ;  /* 0x0000009f00077308 */ /* 0x000fe20000000800 */
[----:B------:R-:W-:Y:S02]  /*4b80*/  FFMA.FTZ R0, -R252, R252, 1 ;  /* 0x3f800000fc007423 */ /* 0x000fe400000101fc */
[----:B------:R-:W-:Y:S02]  /*4b90*/  FFMA.FTZ R6, -R249, R249, 1 ;  /* 0x3f800000f9067423 */ /* 0x000fe400000101f9 */
[----:B------:R-:W-:Y:S02]  /*4ba0*/  FMUL.FTZ R13, R139, R0 ;  /* 0x000000008b0d7220 */ /* 0x000fe40000410000 */
[----:B------:R-:W2:Y:S01]  /*4bb0*/  LDS R0, [R238.X4+0xf320] ;  /* 0x00f32000ee007984 */ /* 0x000ea20000004800 */
[----:B------:R-:W-:Y:S02]  /*4bc0*/  FMUL.FTZ R12, R12, R6 ;  /* 0x000000060c0c7220 */ /* 0x000fe40000410000 */
[----:B------:R-:W3:Y:S01]  /*4bd0*/  MUFU.EX2 R18, R152 ;  /* 0x0000009800127308 */ /* 0x000ee20000000800 */
[----:B------:R-:W-:Y:S01]  /*4be0*/  STS [R227+0xf480], R149 ;  /* 0x00f48095e3007388 */ /* 0x000fe20000000800 */
[----:B------:R-:W-:Y:S02]  /*4bf0*/  F2FP.PACK_AB R13, R13, R134 ;  /* 0x000000860d0d723e */ /* 0x000fe400000000ff */
[----:B------:R-:W-:Y:S01]  /*4c00*/  F2FP.PACK_AB R12, R12, R16 ;  /* 0x000000100c0c723e */ /* 0x000fe200000000ff */
[----:B------:R-:W-:Y:S01]  /*4c10*/  STS [R227+0xf880], R32 ;  /* 0x00f88020e3007388 */ /* 0x000fe20000000800 */
[----:B------:R-:W-:Y:S02]  /*4c20*/  F2FP.PACK_AB R16, R2, R3 ;  /* 0x000000030210723e */ /* 0x000fe400000000ff */
[----:B-1----:R-:W-:Y:S01]  /*4c30*/  F2FP.PACK_AB R3, R150, R151 ;  /* 0x000000979603723e */ /* 0x002fe200000000ff */
[----:B------:R-:W-:Y:S01]  /*4c40*/  STS [R228], R140 ;  /* 0x0000008ce4007388 */ /* 0x000fe20000000800 */
[----:B------:R-:W1:Y:S03]  /*4c50*/  MUFU.EX2 R146, R146 ;  /* 0x0000009200927308 */ /* 0x000e660000000800 */
[----:B------:R-:W-:Y:S04]  /*4c60*/  STS [R228+0x400], R35 ;  /* 0x00040023e4007388 */ /* 0x000fe80000000800 */
[----:B------:R-:W-:Y:S03]  /*4c70*/  STS [R227+0x10480], R17 ;  /* 0x01048011e3007388 */ /* 0x000fe60000000800 */
[----:B------:R-:W4:Y:S01]  /*4c80*/  MUFU.EX2 R6, R163 ;  /* 0x000000a300067308 */ /* 0x000f220000000800 */
[----:B------:R1:W-:Y:S01]  /*4c90*/  STS [R227+0x10880], R3 ;  /* 0x01088003e3007388 */ /* 0x0003e20000000800 */
[----:B---3--:R-:W-:Y:S03]  /*4ca0*/  F2FP.PACK_AB R2, R18, R20 ;  /* 0x000000141202723e */ /* 0x008fe600000000ff */
[----:B------:R3:W-:Y:S04]  /*4cb0*/  STS [R228+0x1000], R9 ;  /* 0x00100009e4007388 */ /* 0x0007e80000000800 */
[----:B------:R4:W-:Y:S04]  /*4cc0*/  STS [R228+0x1400], R2 ;  /* 0x00140002e4007388 */ /* 0x0009e80000000800 */
[----:B------:R-:W-:Y:S04]  /*4cd0*/  STS [R227+0x11480], R142 ;  /* 0x0114808ee3007388 */ /* 0x000fe80000000800 */
[----:B------:R-:W-:Y:S01]  /*4ce0*/  STS [R227+0x11880], R21 ;  /* 0x01188015e3007388 */ /* 0x000fe20000000800 */
[--C-:B--2---:R-:W-:Y:S02]  /*4cf0*/  FADD.FTZ R10, R10, -R0.reuse ;  /* 0x800000000a0a7221 */ /* 0x104fe40000010000 */
[--C-:B------:R-:W-:Y:S01]  /*4d00*/  FADD.FTZ R11, R11, -R0.reuse ;  /* 0x800000000b0b7221 */ /* 0x100fe20000010000 */
[----:B------:R-:W-:Y:S01]  /*4d10*/  STS [R228+0x2000], R144 ;  /* 0x00200090e4007388 */ /* 0x000fe20000000800 */
[----:B------:R-:W-:Y:S02]  /*4d20*/  FMUL.FTZ R10, R151, R10 ;  /* 0x0000000a970a7220 */ /* 0x000fe40000410000 */
[--C-:B------:R-:W-:Y:S01]  /*4d30*/  FADD.FTZ R14, R14, -R0.reuse ;  /* 0x800000000e0e7221 */ /* 0x100fe20000010000 */
[----:B------:R-:W-:Y:S01]  /*4d40*/  STS [R228+0x2400], R145 ;  /* 0x00240091e4007388 */ /* 0x000fe20000000800 */
[----:B-1----:R-:W-:Y:S02]  /*4d50*/  FFMA.FTZ R3, -R243, R243, 1 ;  /* 0x3f800000f3037423 */ /* 0x002fe400000101f3 */
[--C-:B------:R-:W-:Y:S01]  /*4d60*/  FADD.FTZ R15, R15, -R0.reuse ;  /* 0x800000000f0f7221 */ /* 0x100fe20000010000 */
[----:B------:R1:W-:Y:S01]  /*4d70*/  STS [R227+0x12480], R4 ;  /* 0x01248004e3007388 */ /* 0x0003e20000000800 */
[----:B---3--:R-:W-:Y:S02]  /*4d80*/  FMUL.FTZ R9, R150, R11 ;  /* 0x0000000b96097220 */ /* 0x008fe40000410000 */
[----:B------:R-:W-:Y:S01]  /*4d90*/  FMUL.FTZ R14, R20, R14 ;  /* 0x0000000e140e7220 */ /* 0x000fe20000410000 */
[----:B----4-:R-:W-:Y:S01]  /*4da0*/  F2FP.PACK_AB R2, R7, R19 ;  /* 0x000000130702723e */ /* 0x010fe200000000ff */
[----:B------:R-:W-:Y:S02]  /*4db0*/  FMUL.FTZ R9, R9, R3 ;  /* 0x0000000309097220 */ /* 0x000fe40000410000 */
[----:B------:R-:W-:Y:S02]  /*4dc0*/  FMUL.FTZ R15, R18, R15 ;  /* 0x0000000f120f7220 */ /* 0x000fe40000410000 */
[----:B------:R2:W-:Y:S01]  /*4dd0*/  STS [R227+0x12880], R2 ;  /* 0x01288002e3007388 */ /* 0x0005e20000000800 */
[----:B------:R-:W-:Y:S02]  /*4de0*/  FFMA.FTZ R3, -R241, R241, 1 ;  /* 0x3f800000f1037423 */ /* 0x000fe400000101f1 */
[--C-:B------:R-:W-:Y:S01]  /*4df0*/  FADD.FTZ R26, R26, -R0.reuse ;  /* 0x800000001a1a7221 */ /* 0x100fe20000010000 */
[----:B------:R3:W-:Y:S01]  /*4e00*/  STS [R228+0x3000], R5 ;  /* 0x00300005e4007388 */ /* 0x0007e20000000800 */
[----:B------:R-:W-:Y:S02]  /*4e10*/  FMUL.FTZ R3, R14, R3 ;  /* 0x000000030e037220 */ /* 0x000fe40000410000 */
[--C-:B------:R-:W-:Y:S02]  /*4e20*/  FADD.FTZ R27, R27, -R0.reuse ;  /* 0x800000001b1b7221 */ /* 0x100fe40000010000 */
[--C-:B------:R-:W-:Y:S02]  /*4e30*/  FADD.FTZ R30, R30, -R0.reuse ;  /* 0x800000001e1e7221 */ /* 0x100fe40000010000 */
[----:B------:R-:W-:Y:S02]  /*4e40*/  FMUL.FTZ R19, R19, R26 ;  /* 0x0000001a13137220 */ /* 0x000fe40000410000 */
[----:B------:R-:W-:Y:S02]  /*4e50*/  FMUL.FTZ R27, R7, R27 ;  /* 0x0000001b071b7220 */ /* 0x000fe40000410000 */
[----:B-1----:R-:W-:Y:S02]  /*4e60*/  FFMA.FTZ R4, -R242, R242, 1 ;  /* 0x3f800000f2047423 */ /* 0x002fe400000101f2 */
[----:B------:R-:W-:Y:S02]  /*4e70*/  FADD.FTZ R31, R31, -R0 ;  /* 0x800000001f1f7221 */ /* 0x000fe40000010000 */
[----:B------:R-:W-:Y:S02]  /*4e80*/  FMUL.FTZ R4, R15, R4 ;  /* 0x000000040f047220 */ /* 0x000fe40000410000 */
[----:B------:R-:W-:Y:S02]  /*4e90*/  FFMA.FTZ R0, -R240, R240, 1 ;  /* 0x3f800000f0007423 */ /* 0x000fe400000101f0 */
[----:B------:R-:W-:Y:S01]  /*4ea0*/  FMUL.FTZ R31, R146, R31 ;  /* 0x0000001f921f7220 */ /* 0x000fe20000410000 */
[----:B------:R-:W-:Y:S01]  /*4eb0*/  F2FP.PACK_AB R4, R4, R3 ;  /* 0x000000030404723e */ /* 0x000fe200000000ff */
[----:B--2---:R-:W-:Y:S02]  /*4ec0*/  FFMA.FTZ R2, -R239, R239, 1 ;  /* 0x3f800000ef027423 */ /* 0x004fe400000101ef */
[----:B------:R-:W-:Y:S02]  /*4ed0*/  FFMA.FTZ R3, -R245, R245, 1 ;  /* 0x3f800000f5037423 */ /* 0x000fe400000101f5 */
[----:B------:R-:W-:Y:S01]  /*4ee0*/  FMUL.FTZ R10, R10, R2 ;  /* 0x000000020a0a7220 */ /* 0x000fe20000410000 */
[----:B------:R-:W-:Y:S01]  /*4ef0*/  F2FP.PACK_AB R2, R146, R6 ;  /* 0x000000069202723e */ /* 0x000fe200000000ff */
[----:B---3--:R-:W-:Y:S02]  /*4f00*/  FMUL.FTZ R5, R6, R30 ;  /* 0x0000001e06057220 */ /* 0x008fe40000410000 */
[----:B------:R-:W-:Y:S02]  /*4f10*/  FMUL.FTZ R7, R19, R0 ;  /* 0x0000000013077220 */ /* 0x000fe40000410000 */
[----:B------:R1:W-:Y:S01]  /*4f20*/  STS [R228+0x3400], R2 ;  /* 0x00340002e4007388 */ /* 0x0003e20000000800 */
[----:B------:R-:W-:Y:S02]  /*4f30*/  FFMA.FTZ R0, -R244, R244, 1 ;  /* 0x3f800000f4007423 */ /* 0x000fe400000101f4 */
[----:B------:R-:W-:Y:S01]  /*4f40*/  FFMA.FTZ R6, -R251, R251, 1 ;  /* 0x3f800000fb067423 */ /* 0x000fe200000101fb */
[----:B------:R-:W-:Y:S01]  /*4f50*/  BAR.SYNC.DEFER_BLOCKING 0x0 ;  /* 0x0000000000007b1d */ /* 0x000fe20000010000 */
[----:B------:R-:W-:Y:S02]  /*4f60*/  FMUL.FTZ R3, R27, R3 ;  /* 0x000000031b037220 */ /* 0x000fe40000410000 */
[----:B------:R-:W-:Y:S02]  /*4f70*/  FMUL.FTZ R5, R5, R0 ;  /* 0x0000000005057220 */ /* 0x000fe40000410000 */
[----:B------:R-:W-:Y:S01]  /*4f80*/  FMUL.FTZ R0, R31, R6 ;  /* 0x000000061f007220 */ /* 0x000fe20000410000 */
[----:B------:R-:W-:Y:S02]  /*4f90*/  F2FP.PACK_AB R3, R3, R7 ;  /* 0x000000070303723e */ /* 0x000fe400000000ff */
[----:B-1----:R-:W-:Y:S01]  /*4fa0*/  F2FP.PACK_AB R2, R9, R10 ;  /* 0x0000000a0902723e */ /* 0x002fe200000000ff */
[----:B------:R-:W-:Y:S04]  /*4fb0*/  STS [R227+0x13480], R23 ;  /* 0x01348017e3007388 */ /* 0x000fe80000000800 */
[----:B------:R-:W-:Y:S04]  /*4fc0*/  STS [R227+0x13880], R22 ;  /* 0x01388016e3007388 */ /* 0x000fe80000000800 */
[----:B------:R-:W-:Y:S04]  /*4fd0*/  STS [R228+0x4000], R34 ;  /* 0x00400022e4007388 */ /* 0x000fe80000000800 */
        /* <DEDUP_REMOVED lines=34> */
[----:B------:R3:W5:Y:S01]  /*5200*/  LDL.64 R244, [R1+0x20] ;  /* 0x0000200001f47983 */ /* 0x0007620000100a00 */
[C---:B------:R-:W-:Y:S05]  /*5210*/  HMMA.16816.F32 R64, R4.reuse, R18, R64 ;  /* 0x000000120440723c */ /* 0x040fea0000001840 */
[----:B------:R-:W-:Y:S03]  /*5220*/  LDSM.16.MT88.4 R16, [R0+0xc880] ;  /* 0x00c880000010783b */ /* 0x000fe60000004200 */
        /* <DEDUP_REMOVED lines=61> */
[----:B------:R-:W-:Y:S01]  /*5600*/  UIMAD.WIDE.U32 UR22, UR16, UR6, URZ ;  /* 0x00000006101672a5 */ /* 0x000fe2000f8e003f */
[----:B------:R-:W3:Y:S01]  /*5610*/  LDL.64 R158, [R1+0x50] ;  /* 0x00005000019e7983 */ /* 0x000ee20000100a00 */
[----:B------:R-:W-:Y:S03]  /*5620*/  USHF.R.S32.HI UR21, URZ, 0x1f, UR16 ;  /* 0x0000001f3f157899 */ /* 0x000fe60008011410 */
[----:B------:R-:W4:Y:S01]  /*5630*/  LDL.64 R156, [R1+0x40] ;  /* 0x00004000019c7983 */ /* 0x000f220000100a00 */
[----:B------:R-:W-:Y:S01]  /*5640*/  IMAD.U32 R4, RZ, RZ, UR22 ;  /* 0x00000016ff047e24 */ /* 0x000fe2000f8e00ff */
[----:B------:R-:W-:Y:S01]  /*5650*/  UIMAD UR21, UR21, UR6, URZ ;  /* 0x00000006151572a4 */ /* 0x000fe2000f8e023f */
[----:B------:R-:W-:Y:S01]  /*5660*/  IMAD.U32 R0, RZ, RZ, UR22 ;  /* 0x00000016ff007e24 */ /* 0x000fe2000f8e00ff */
[----:B------:R-:W4:Y:S01]  /*5670*/  LDL.64 R242, [R1+0x10] ;  /* 0x0000100001f27983 */ /* 0x000f220000100a00 */
[----:B------:R-:W-:Y:S02]  /*5680*/  USHF.L.U32 UR6, UR16, 0x6, URZ ;  /* 0x0000000610067899 */ /* 0x000fe4000800063f */
[----:B------:R-:W-:Y:S01]  /*5690*/  UIMAD UR21, UR16, UR7, UR21 ;  /* 0x00000007101572a4 */ /* 0x000fe2000f8e0215 */
[----:B------:R-:W4:Y:S01]  /*56a0*/  LDL.64 R154, [R1+0x38] ;  /* 0x00003800019a7983 */ /* 0x000f220000100a00 */
[----:B------:R-:W-:Y:S02]  /*56b0*/  UIADD3 UR7, -UR6, UR18, URZ ;  /* 0x0000001206077290 */ /* 0x000fe4000fffe13f */
[----:B------:R-:W-:Y:S01]  /*56c0*/  UIADD3 UR21, UR23, UR21, URZ ;  /* 0x0000001517157290 */ /* 0x000fe2000fffe03f */
[----:B------:R-:W4:Y:S01]  /*56d0*/  LDL R152, [R1+0x60] ;  /* 0x0000600001987983 */ /* 0x000f220000100800 */
[----:B------:R-:W-:Y:S03]  /*56e0*/  IMAD.U32 R7, RZ, RZ, UR6 ;  /* 0x00000006ff077e24 */ /* 0x000fe6000f8e00ff */
[----:B------:R-:W4:Y:S01]  /*56f0*/  LDL R240, [R1+0x18] ;  /* 0x0000180001f07983 */ /* 0x000f220000100800 */
[----:B------:R-:W-:Y:S01]  /*5700*/  IMAD.U32 R8, RZ, RZ, UR21 ;  /* 0x00000015ff087e24 */ /* 0x000fe2000f8e00ff */
[C---:B--2---:R-:W-:Y:S02]  /*5710*/  LOP3.LUT P5, RZ, R153.reuse, 0x1, RZ, 0xc0, !PT ;  /* 0x0000000199ff7812 */ /* 0x044fe400078ac0ff */
[C---:B------:R-:W-:Y:S02]  /*5720*/  LOP3.LUT P4, RZ, R153.reuse, 0x2, RZ, 0xc0, !PT ;  /* 0x0000000299ff7812 */ /* 0x040fe4000788c0ff */
[----:B---3--:R-:W-:Y:S02]  /*5730*/  LEA R0, P1, R0, R158, 0x6 ;  /* 0x0000009e00007211 */ /* 0x008fe400078230ff */
[----:B------:R-:W-:Y:S02]  /*5740*/  LOP3.LUT P2, RZ, R153, 0x4, RZ, 0xc0, !PT ;  /* 0x0000000499ff7812 */ /* 0x000fe4000784c0ff */
[----:B----4-:R-:W-:Y:S02]  /*5750*/  IADD3 R5, P0, R156, UR6, RZ ;  /* 0x000000069c057c10 */ /* 0x010fe4000ff1e0ff */
[C---:B------:R-:W-:Y:S02]  /*5760*/  ISETP.GE.OR P5, PT, R242.reuse, UR7, !P5 ;  /* 0x00000007f2007c0c */ /* 0x040fe4000efa6670 */
[----:B------:R-:W-:Y:S02]  /*5770*/  ISETP.GE.OR P4, PT, R242, UR7, !P4 ;  /* 0x00000007f2007c0c */ /* 0x000fe4000e786670 */
[----:B------:R-:W-:Y:S02]  /*5780*/  LEA.HI.X R8, R4, R155, R8, 0x6, P1 ;  /* 0x0000009b04087211 */ /* 0x000fe400008f3408 */
[----:B------:R-:W-:Y:S02]  /*5790*/  LEA R4, P1, R0, c[0x0][0x1f0], 0x1 ;  /* 0x00007c0000047a11 */ /* 0x000fe400078208ff */
[----:B------:R-:W-:Y:S02]  /*57a0*/  LEA.HI.X.SX32 R7, R7, R152, 0x1, P0 ;  /* 0x0000009807077211 */ /* 0x000fe400000f0eff */
[C---:B------:R-:W-:Y:S02]  /*57b0*/  LEA R6, P0, R5.reuse, c[0x0][0x280], 0x2 ;  /* 0x0000a00005067a11 */ /* 0x040fe400078010ff */
[----:B------:R-:W-:Y:S02]  /*57c0*/  ISETP.GE.OR P2, PT, R242, UR7, !P2 ;  /* 0x00000007f2007c0c */ /* 0x000fe4000d746670 */
[----:B------:R-:W-:Y:S02]  /*57d0*/  LEA.HI.X R7, R5, c[0x0][0x284], R7, 0x2, P0 ;  /* 0x0000a10005077a11 */ /* 0x000fe400000f1407 */
[----:B------:R-:W-:Y:S01]  /*57e0*/  LEA.HI.X R5, R0, c[0x0][0x1f4], R8, 0x1, P1 ;  /* 0x00007d0000057a11 */ /* 0x000fe200008f0c08 */
[----:B-----5:R-:W-:Y:S04]  /*57f0*/  @!P3 IMAD.SHL.U32 R0, R244, 0x10, RZ ;  /* 0x00000010f400b824 */ /* 0x020fe800078e00ff */
[----:B------:R-:W-:Y:S01]  /*5800*/  @!PT LDS RZ, [RZ] ;  /* 0x00000000fffff984 */ /* 0x000fe20000000800 */
[----:B------:R-:W-:Y:S01]  /*5810*/  @!PT LDS RZ, [RZ] ;  /* 0x00000000fffff984 */ /* 0x000fe20000000800 */
[----:B------:R-:W-:Y:S01]  /*5820*/  @!PT LDS RZ, [RZ] ;  /* 0x00000000fffff984 */ /* 0x000fe20000000800 */
[----:B------:R1:W-:Y:S04]  /*5830*/  LDGSTS.E.BYPASS.LTC128B.128 [R240+0xc080], [R4.64], !P5 ;  /* 0x0c08000004f07fae */ /* 0x0003e8000e901d4e */
[----:B------:R1:W-:Y:S04]  /*5840*/  LDGSTS.E.BYPASS.LTC128B.128 [R240+0xd080], [R4.64+0x40], !P4 ;  /* 0x0d08004004f07fae */ /* 0x0003e8000e101d4e */
[----:B------:R1:W-:Y:S04]  /*5850*/  LDGSTS.E.BYPASS.LTC128B.128 [R240+0xe080], [R4.64+0x80], !P2 ;  /* 0x0e08008004f07fae */ /* 0x0003e8000d101d4e */
[----:B------:R1:W-:Y:S02]  /*5860*/  @!P3 LDGSTS.E.BYPASS.LTC128B.128 [R0+0xf280], [R6.64] ;  /* 0x0f2800000600bfae */ /* 0x0003e4000b901d4e */
.L_x_458:
[-C--:B-12-4-:R-:W-:Y:S01]  /*5870*/  HMMA.16816.F32 R4, R20, R2.reuse, RZ ;  /* 0x000000021404723c */ /* 0x096fe200000018ff */
[----:B------:R-:W-:Y:S01]  /*5880*/  LDSM.16.M88.4 R132, [R219] ;  /* 0x00000000db84783b */ /* 0x000fe20000000200 */
[----:B------:R-:W-:Y:S02]  /*5890*/  ULDC.64 UR6, c[0x0][0x238] ;  /* 0x00008e0000067ab9 */ /* 0x000fe40000000a00 */
[----:B------:R-:W-:Y:S01]  /*58a0*/  USHF.R.S32.HI UR21, URZ, 0x1f, UR10 ;  /* 0x0000001f3f157899 */ /* 0x000fe2000801140a */
[----:B------:R-:W-:Y:S01]  /*58b0*/  LDSM.16.M88.4 R136, [R219+0x1000] ;  /* 0x00100000db88783b */ /* 0x000fe20000000200 */
[----:B------:R-:W-:Y:S01]  /*58c0*/  UIMAD UR22, UR20, 0x1800, URZ ;  /* 0x00001800141678a4 */ /* 0x000fe2000f8e023f */
[----:B------:R-:W-:Y:S01]  /*58d0*/  IMAD.U32 R0, RZ, RZ, UR11 ;  /* 0x0000000bff007e24 */ /* 0x000fe2000f8e00ff */
[C---:B------:R-:W-:Y:S01]  /*58e0*/  HMMA.16816.F32 R8, R24.reuse, R2, RZ ;  /* 0x000000021808723c */ /* 0x040fe200000018ff */
[----:B------:R-:W1:Y:S01]  /*58f0*/  LDSM.16.MT88.2 R2, [R212+0x800] ;  /* 0x00080000d402783b */ /* 0x000e620000004100 */
[----:B------:R-:W-:Y:S02]  /*5900*/  UIMAD UR21, UR21, UR6, URZ ;  /* 0x00000006151572a4 */ /* 0x000fe4000f8e023f */
[----:B------:R-:W-:Y:S01]  /*5910*/  USHF.R.S32.HI UR20, URZ, 0x1f, UR11 ;  /* 0x0000001f3f147899 */ /* 0x000fe2000801140b */
[----:B------:R-:W-:Y:S01]  /*5920*/  LDSM.16.MT88.2 R142, [R212+0x4800] ;  /* 0x00480000d48e783b */ /* 0x000fe20000004100 */
[----:B------:R-:W-:Y:S02]  /*5930*/  UIMAD UR21, UR10, UR7, UR21 ;  /* 0x000000070a1572a4 */ /* 0x000fe4000f8e0215 */
[-C--:B------:R-:W-:Y:S01]  /*5940*/  HMMA.16816.F32 R12, R24, R28.reuse, RZ ;  /* 0x0000001c180c723c */ /* 0x080fe200000018ff */
[----:B------:R-:W-:Y:S01]  /*5950*/  LDSM.16.M88.4 R152, [R224+0x1000] ;  /* 0x00100000e098783b */ /* 0x000fe20000000200 */
[----:B------:R-:W-:Y:S02]  /*5960*/  ULDC.64 UR6, c[0x0][0x240] ;  /* 0x0000900000067ab9 */ /* 0x000fe40000000a00 */
[----:B------:R-:W-:Y:S01]  /*5970*/  UIMAD UR6, UR20, UR6, URZ ;  /* 0x00000006140672a4 */ /* 0x000fe2000f8e023f */
[----:B------:R-:W0:Y:S01]  /*5980*/  LDGDEPBAR ;  /* 0x00000000000079af */ /* 0x000e220000000000 */
[----:B------:R-:W-:Y:S02]  /*5990*/  UISETP.GE.AND UP0, UPT, UR16, UR9, UPT ;  /* 0x000000091000728c */ /* 0x000fe4000bf06270 */
[C---:B------:R-:W-:Y:S01]  /*59a0*/  HMMA.16816.F32 R16, R20.reuse, R28, RZ ;  /* 0x0000001c1410723c */ /* 0x040fe200000018ff */
[----:B------:R-:W2:Y:S01]  /*59b0*/  LDSM.16.MT88.2 R28, [R212+0x2800] ;  /* 0x00280000d41c783b */ /* 0x000ea20000004100 */
[----:B------:R-:W-:Y:S02]  /*59c0*/  UIMAD UR6, UR11, UR7, UR6 ;  /* 0x000000070b0672a4 */ /* 0x000fe4000f8e0206 */
[----:B------:R-:W-:Y:S02]  /*59d0*/  UIADD3 UR7, UR4, 0x1, URZ ;  /* 0x0000000104077890 */ /* 0x000fe4000fffe03f */
[----:B------:R-:W-:Y:S02]  /*59e0*/  UISETP.GE.AND UP2, UPT, UR4, 0x1, UPT ;  /* 0x000000010400788c */ /* 0x000fe4000bf46270 */
[-C--:B------:R-:W-:Y:S01]  /*59f0*/  HMMA.16816.F32 R20, R20, R30.reuse, RZ ;  /* 0x0000001e1414723c */ /* 0x080fe200000018ff */
[----:B------:R-:W-:Y:S07]  /*5a00*/  UISETP.GE.AND UP1, UPT, UR19, 0x1, UPT ;  /* 0x000000011300788c */ /* 0x000fee000bf26270 */
[----:B------:R-:W-:Y:S01]  /*5a10*/  HMMA.16816.F32 R24, R24, R30, RZ ;  /* 0x0000001e1818723c */ /* 0x000fe200000018ff */
[----:B------:R-:W-:Y:S07]  /*5a20*/  LDSM.16.MT88.2 R30, [R212+0xc00] ;  /* 0x000c0000d41e783b */ /* 0x000fee0000004100 */
[-C--:B------:R-:W-:Y:S08]  /*5a30*/  HMMA.16816.F32 R4, R32, R140.reuse, R4 ;  /* 0x0000008c2004723c */ /* 0x080ff00000001804 */
[C---:B------:R-:W-:Y:S01]  /*5a40*/  HMMA.16816.F32 R8, R144.reuse, R140, R8 ;  /* 0x0000008c9008723c */ /* 0x040fe20000001808 */
[----:B------:R-:W-:Y:S07]  /*5a50*/  LDSM.16.MT88.2 R140, [R212+0x2c00] ;  /* 0x002c0000d48c783b */ /* 0x000fee0000004100 */
[-C--:B------:R-:W-:Y:S08]  /*5a60*/  HMMA.16816.F32 R12, R144, R148.reuse, R12 ;  /* 0x00000094900c723c */ /* 0x080ff0000000180c */
[C---:B------:R-:W-:Y:S01]  /*5a70*/  HMMA.16816.F32 R16, R32.reuse, R148, R16 ;  /* 0x000000942010723c */ /* 0x040fe20000001810 */
[----:B------:R-:W-:Y:S07]  /*5a80*/  LDSM.16.MT88.2 R148, [R212+0x4c00] ;  /* 0x004c0000d494783b */ /* 0x000fee0000004100 */
[-C--:B------:R-:W-:Y:S01]  /*5a90*/  HMMA.16816.F32 R20, R32, R150.reuse, R20 ;  /* 0x000000962014723c */ /* 0x080fe20000001814 */
[----:B------:R-:W3:Y:S07]  /*5aa0*/  LDSM.16.M88.4 R32, [R224] ;  /* 0x00000000e020783b */ /* 0x000eee0000000200 */
[----:B------:R-:W-:Y:S01]  /*5ab0*/  HMMA.16816.F32 R24, R144, R150, R24 ;  /* 0x000000969018723c */ /* 0x000fe20000001818 */
[----:B------:R-:W-:Y:S04]  /*5ac0*/  LDSM.16.M88.4 R144, [R218+0x3000] ;  /* 0x00300000da90783b */ /* 0x000fe80000000200 */
[----:B------:R-:W-:Y:S03]  /*5ad0*/  LDSM.16.MT88.2 R150, [R212+0x5000] ;  /* 0x00500000d496783b */ /* 0x000fe60000004100 */
[-C--:B-1----:R-:W-:Y:S08]  /*5ae0*/  HMMA.16816.F32 R4, R132, R2.reuse, R4 ;  /* 0x000000028404723c */ /* 0x082ff00000001804 */
[C---:B------:R-:W-:Y:S01]  /*5af0*/  HMMA.16816.F32 R8, R136.reuse, R2, R8 ;  /* 0x000000028808723c */ /* 0x040fe20000001808 */
[----:B------:R-:W-:Y:S07]  /*5b00*/  LDSM.16.MT88.2 R2, [R212+0x1000] ;  /* 0x00100000d402783b */ /* 0x000fee0000004100 */
[-C--:B--2---:R-:W-:Y:S08]  /*5b10*/  HMMA.16816.F32 R12, R136, R28.reuse, R12 ;  /* 0x0000001c880c723c */ /* 0x084ff0000000180c */
[C---:B------:R-:W-:Y:S01]  /*5b20*/  HMMA.16816.F32 R16, R132.reuse, R28, R16 ;  /* 0x0000001c8410723c */ /* 0x040fe20000001810 */
[----:B------:R-:W-:Y:S07]  /*5b30*/  LDSM.16.MT88.2 R28, [R212+0x3000] ;  /* 0x00300000d41c783b */ /* 0x000fee0000004100 */
[-C--:B------:R-:W-:Y:S01]  /*5b40*/  HMMA.16816.F32 R20, R132, R142.reuse, R20 ;  /* 0x0000008e8414723c */ /* 0x080fe20000001814 */
[----:B------:R-:W1:Y:S07]  /*5b50*/  LDSM.16.M88.4 R132, [R218+0x2000] ;  /* 0x00200000da84783b */ /* 0x000e6e0000000200 */
[----:B------:R-:W-:Y:S01]  /*5b60*/  HMMA.16816.F32 R24, R136, R142, R24 ;  /* 0x0000008e8818723c */ /* 0x000fe20000001818 */
[----:B------:R-:W-:Y:S04]  /*5b70*/  LDSM.16.M88.4 R136, [R220+0x3000] ;  /* 0x00300000dc88783b */ /* 0x000fe80000000200 */
[----:B------:R-:W-:Y:S03]  /*5b80*/  LDSM.16.MT88.2 R142, [R212+0x5400] ;  /* 0x00540000d48e783b */ /* 0x000fe60000004100 */
[-C--:B---3--:R-:W-:Y:S08]  /*5b90*/  HMMA.16816.F32 R4, R32, R30.reuse, R4 ;  /* 0x0000001e2004723c */ /* 0x088ff00000001804 */
[C---:B------:R-:W-:Y:S01]  /*5ba0*/  HMMA.16816.F32 R8, R152.reuse, R30, R8 ;  /* 0x0000001e9808723c */ /* 0x040fe20000001808 */
[----:B------:R-:W-:Y:S07]  /*5bb0*/  LDSM.16.MT88.2 R30, [R212+0x1400] ;  /* 0x00140000d41e783b */ /* 0x000fee0000004100 */
[-C--:B------:R-:W-:Y:S08]  /*5bc0*/  HMMA.16816.F32 R12, R152, R140.reuse, R12 ;  /* 0x0000008c980c723c */ /* 0x080ff0000000180c */
[C---:B------:R-:W-:Y:S01]  /*5bd0*/  HMMA.16816.F32 R16, R32.reuse, R140, R16 ;  /* 0x0000008c2010723c */ /* 0x040fe20000001810 */
[----:B------:R-:W-:Y:S07]  /*5be0*/  LDSM.16.MT88.2 R140, [R212+0x3400] ;  /* 0x00340000d48c783b */ /* 0x000fee0000004100 */
[-C--:B------:R-:W-:Y:S01]  /*5bf0*/  HMMA.16816.F32 R20, R32, R148.reuse, R20 ;  /* 0x000000942014723c */ /* 0x080fe20000001814 */
[----:B------:R-:W2:Y:S07]  /*5c00*/  LDSM.16.M88.4 R32, [R220+0x2000] ;  /* 0x00200000dc20783b */ /* 0x000eae0000000200 */
[----:B------:R-:W-:Y:S01]  /*5c10*/  HMMA.16816.F32 R24, R152, R148, R24 ;  /* 0x000000949818723c */ /* 0x000fe20000001818 */
[----:B------:R-:W-:Y:S07]  /*5c20*/  LDSM.16.M88.4 R152, [R219+0x3000] ;  /* 0x00300000db98783b */ /* 0x000fee0000000200 */
[-C--:B-1----:R-:W-:Y:S08]  /*5c30*/  HMMA.16816.F32 R4, R132, R2.reuse, R4 ;  /* 0x000000028404723c */ /* 0x082ff00000001804 */
[C---:B------:R-:W-:Y:S01]  /*5c40*/  HMMA.16816.F32 R8, R144.reuse, R2, R8 ;  /* 0x000000029008723c */ /* 0x040fe20000001808 */
[----:B------:R-:W-:Y:S07]  /*5c50*/  LDSM.16.MT88.2 R2, [R212+0x1800] ;  /* 0x00180000d402783b */ /* 0x000fee0000004100 */
[-C--:B------:R-:W-:Y:S08]  /*5c60*/  HMMA.16816.F32 R12, R144, R28.reuse, R12 ;  /* 0x0000001c900c723c */ /* 0x080ff0000000180c */
[C---:B------:R-:W-:Y:S01]  /*5c70*/  HMMA.16816.F32 R16, R132.reuse, R28, R16 ;  /* 0x0000001c8410723c */ /* 0x040fe20000001810 */
[----:B------:R-:W-:Y:S07]  /*5c80*/  LDSM.16.MT88.2 R28, [R212+0x3800] ;  /* 0x00380000d41c783b */ /* 0x000fee0000004100 */
[-C--:B------:R-:W-:Y:S01]  /*5c90*/  HMMA.16816.F32 R20, R132, R150.reuse, R20 ;  /* 0x000000968414723c */ /* 0x080fe20000001814 */
[----:B------:R-:W1:Y:S07]  /*5ca0*/  LDSM.16.M88.4 R132, [R219+0x2000] ;  /* 0x00200000db84783b */ /* 0x000e6e0000000200 */
[----:B------:R-:W-:Y:S01]  /*5cb0*/  HMMA.16816.F32 R24, R144, R150, R24 ;  /* 0x000000969018723c */ /* 0x000fe20000001818 */
[----:B------:R-:W3:Y:S04]  /*5cc0*/  LDSM.16.MT88.2 R144, [R212+0x5800] ;  /* 0x00580000d490783b */ /* 0x000ee80000004100 */
[----:B------:R-:W-:Y:S03]  /*5cd0*/  LDSM.16.M88.4 R148, [R223+0x2000] ;  /* 0x00200000df94783b */ /* 0x000fe60000000200 */
[-C--:B--2---:R-:W-:Y:S08]  /*5ce0*/  HMMA.16816.F32 R4, R32, R30.reuse, R4 ;  /* 0x0000001e2004723c */ /* 0x084ff00000001804 */
[C---:B------:R-:W-:Y:S01]  /*5cf0*/  HMMA.16816.F32 R8, R136.reuse, R30, R8 ;  /* 0x0000001e8808723c */ /* 0x040fe20000001808 */
[----:B------:R-:W2:Y:S07]  /*5d00*/  LDSM.16.MT88.2 R30, [R212+0x1c00] ;  /* 0x001c0000d41e783b */ /* 0x000eae0000004100 */
[-C--:B------:R-:W-:Y:S08]  /*5d10*/  HMMA.16816.F32 R12, R136, R140.reuse, R12 ;  /* 0x0000008c880c723c */ /* 0x080ff0000000180c */
[C---:B------:R-:W-:Y:S08]  /*5d20*/  HMMA.16816.F32 R16, R32.reuse, R140, R16 ;  /* 0x0000008c2010723c */ /* 0x040ff00000001810 */
[-C--:B------:R-:W-:Y:S01]  /*5d30*/  HMMA.16816.F32 R20, R32, R142.reuse, R20 ;  /* 0x0000008e2014723c */ /* 0x080fe20000001814 */
[----:B------:R-:W4:Y:S07]  /*5d40*/  LDSM.16.M88.4 R32, [R223+0x3000] ;  /* 0x00300000df20783b */ /* 0x000f2e0000000200 */
[----:B------:R-:W-:Y:S01]  /*5d50*/  HMMA.16816.F32 R24, R136, R142, R24 ;  /* 0x0000008e8818723c */ /* 0x000fe20000001818 */
[----:B------:R-:W2:Y:S07]  /*5d60*/  LDSM.16.MT88.2 R136, [R212+0x3c00] ;  /* 0x003c0000d488783b */ /* 0x000eae0000004100 */
[-C--:B-1----:R-:W-:Y:S08]  /*5d70*/  HMMA.16816.F32 R4, R132, R2.reuse, R4 ;  /* 0x000000028404723c */ /* 0x082ff00000001804 */
[C---:B------:R-:W-:Y:S01]  /*5d80*/  HMMA.16816.F32 R8, R152.reuse, R2, R8 ;  /* 0x000000029808723c */ /* 0x040fe20000001808 */
[----:B------:R-:W1:Y:S07]  /*5d90*/  LDSM.16.MT88.2 R2, [R212+0x5c00] ;  /* 0x005c0000d402783b */ /* 0x000e6e0000004100 */
[-C--:B------:R-:W-:Y:S08]  /*5da0*/  HMMA.16816.F32 R12, R152, R28.reuse, R12 ;  /* 0x0000001c980c723c */ /* 0x080ff0000000180c */
[C---:B------:R-:W-:Y:S07]  /*5db0*/  HMMA.16816.F32 R16, R132.reuse, R28, R16 ;  /* 0x0000001c8410723c */ /* 0x040fee0000001810 */
[----:B------:R-:W-:Y:S01]  /*5dc0*/  IMAD.U32 R28, RZ, RZ, UR10 ;  /* 0x0000000aff1c7e24 */ /* 0x000fe2000f8e00ff */
[-C--:B---3--:R-:W-:Y:S04]  /*5dd0*/  HMMA.16816.F32 R20, R132, R144.reuse, R20 ;  /* 0x000000908414723c */ /* 0x088fe80000001814 */
[----:B-----5:R-:W-:Y:S04]  /*5de0*/  IMAD.WIDE.U32 R28, R28, c[0x0][0x238], R244 ;  /* 0x00008e001c1c7a25 */ /* 0x020fe800078e00f4 */
[----:B------:R-:W-:Y:S04]  /*5df0*/  HMMA.16816.F32 R24, R152, R144, R24 ;  /* 0x000000909818723c */ /* 0x000fe80000001818 */
[----:B------:R-:W-:Y:S01]  /*5e00*/  IADD3 R29, R29, UR21, RZ ;  /* 0x000000151d1d7c10 */ /* 0x000fe2000fffe0ff */
[----:B------:R-:W-:Y:S03]  /*5e10*/  USHF.R.S32.HI UR21, URZ, 0x1f, UR22 ;  /* 0x0000001f3f157899 */ /* 0x000fe60008011416 */
[-C--:B--2---:R-:W-:Y:S05]  /*5e20*/  HMMA.16816.F32 R4, R148, R30.reuse, R4 ;  /* 0x0000001e9404723c */ /* 0x084fea0000001804 */
[----:B------:R-:W-:Y:S03]  /*5e30*/  IMAD.WIDE.U32 R28, R0, c[0x0][0x240], R28 ;  /* 0x00009000001c7a25 */ /* 0x000fe600078e001c */
[C---:B----4-:R-:W-:Y:S04]  /*5e40*/  HMMA.16816.F32 R8, R32.reuse, R30, R8 ;  /* 0x0000001e2008723c */ /* 0x050fe80000001808 */
[----:B------:R-:W-:Y:S03]  /*5e50*/  IADD3 R0, P0, R28, UR22, RZ ;  /* 0x000000161c007c10 */ /* 0x000fe6000ff1e0ff */
[----:B------:R-:W-:Y:S01]  /*5e60*/  MOV R30, UR21 ;  /* 0x00000015001e7c02 */ /* 0x000fe20008000f00 */
[-C--:B------:R-:W-:Y:S04]  /*5e70*/  HMMA.16816.F32 R12, R32, R136.reuse, R12 ;  /* 0x00000088200c723c */ /* 0x080fe8000000180c */
[----:B------:R-:W-:Y:S01]  /*5e80*/  IADD3.X R29, R30, UR6, R29, P0, !PT ;  /* 0x000000061e1d7c10 */ /* 0x000fe200087fe41d */
[----:B------:R-:W-:Y:S01]  /*5e90*/  UIADD3 UR6, UR19, 0x1, URZ ;  /* 0x0000000113067890 */ /* 0x000fe2000fffe03f */
[C---:B------:R-:W-:Y:S02]  /*5ea0*/  LEA R28, P0, R0.reuse, c[0x0][0x220], 0x2 ;  /* 0x00008800001c7a11 */ /* 0x040fe400078010ff */
[C---:B------:R-:W-:Y:S01]  /*5eb0*/  HMMA.16816.F32 R16, R148.reuse, R136, R16 ;  /* 0x000000889410723c */ /* 0x040fe20000001810 */
[----:B------:R-:W-:Y:S01]  /*5ec0*/  LDSM.16.MT88.4 R136, [R213+0x16c80] ;  /* 0x016c8000d588783b */ /* 0x000fe20000004200 */
[----:B------:R-:W-:Y:S02]  /*5ed0*/  USEL UR19, UR6, URZ, !UP1 ;  /* 0x0000003f06137287 */ /* 0x000fe4000c800000 */
[----:B------:R-:W-:Y:S01]  /*5ee0*/  LEA.HI.X R29, R0, c[0x0][0x224], R29, 0x2, P0 ;  /* 0x00008900001d7a11 */ /* 0x000fe200000f141d */
[----:B------:R-:W-:Y:S01]  /*5ef0*/  IMAD.U32 R0, RZ, RZ, UR4 ;  /* 0x00000004ff007e24 */ /* 0x000fe2000f8e00ff */
[----:B------:R-:W-:Y:S01]  /*5f00*/  PLOP3.LUT P0, PT, PT, PT, UP0, 0x80, 0x0 ;  /* 0x000000000000781c */ /* 0x000fe20003f0f008 */
[----:B------:R-:W-:Y:S01]  /*5f10*/  USEL UR4, UR7, URZ, !UP2 ;  /* 0x0000003f07047287 */ /* 0x000fe2000d000000 */
[-C--:B-1----:R-:W-:Y:S01]  /*5f20*/  HMMA.16816.F32 R20, R148, R2.reuse, R20 ;  /* 0x000000029414723c */ /* 0x082fe20000001814 */
[----:B------:R-:W-:Y:S03]  /*5f30*/  RED.E.ADD.F32.FTZ.RN.STRONG.GPU [R28.64], R4 ;  /* 0x000000041c00798e */ /* 0x000fe6000c10e78e */
[----:B------:R-:W-:Y:S01]  /*5f40*/  IMAD R0, R0, 0x1800, R221 ;  /* 0x0000180000007824 */ /* 0x000fe200078e02dd */
[----:B------:R-:W-:Y:S03]  /*5f50*/  RED.E.ADD.F32.FTZ.RN.STRONG.GPU [R28.64+0x400], R5 ;  /* 0x000400051c00798e */ /* 0x000fe6000c10e78e */
[----:B------:R-:W-:Y:S01]  /*5f60*/  HMMA.16816.F32 R24, R32, R2, R24 ;  /* 0x000000022018723c */ /* 0x000fe20000001818 */
[----:B------:R-:W-:Y:S03]  /*5f70*/  RED.E.ADD.F32.FTZ.RN.STRONG.GPU [R28.64+0x800], R6 ;  /* 0x000800061c00798e */ /* 0x000fe6000c10e78e */
[----:B------:R-:W-:Y:S01]  /*5f80*/  SHF.L.U32 R0, R0, 0x1, RZ ;  /* 0x0000000100007819 */ /* 0x000fe200000006ff */
        /* <DEDUP_REMOVED lines=138> */
.L_x_456:
[----:B------:R-:W-:Y:S05]  /*6830*/  @P1 BRA `(.L_x_460) ;  /* 0x000010c000001947 */ /* 0x000fea0003800000 */
[----:B------:R-:W2:Y:S01]  /*6840*/  LDL.LU.64 R34, [R1+0x20] ;  /* 0x0000200001227983 */ /* 0x000ea20000300a00 */
[----:B------:R-:W-:Y:S01]  /*6850*/  F2FP.PACK_AB R36, R37, R36 ;  /* 0x000000242524723e */ /* 0x000fe200000000ff */
[----:B------:R-:W-:Y:S01]  /*6860*/  USHF.R.S32.HI UR6, URZ, 0x1f, UR10 ;  /* 0x0000001f3f067899 */ /* 0x000fe2000801140a */
[----:B------:R-:W-:Y:S01]  /*6870*/  F2FP.PACK_AB R38, R39, R38 ;  /* 0x000000262726723e */ /* 0x000fe200000000ff */
[----:B------:R-:W-:Y:S01]  /*6880*/  ULDC.64 UR4, c[0x0][0x338] ;  /* 0x0000ce0000047ab9 */ /* 0x000fe20000000a00 */
[----:B------:R-:W-:Y:S01]  /*6890*/  F2FP.PACK_AB R48, R49, R48 ;  /* 0x000000303130723e */ /* 0x000fe200000000ff */
[----:B------:R-:W-:Y:S01]  /*68a0*/  UIMAD UR4, UR6, UR4, URZ ;  /* 0x00000004060472a4 */ /* 0x000fe2000f8e023f */
[----:B------:R-:W-:Y:S01]  /*68b0*/  F2FP.PACK_AB R50, R51, R50 ;  /* 0x000000323332723e */ /* 0x000fe200000000ff */
[----:B------:R-:W-:Y:S01]  /*68c0*/  USHF.R.S32.HI UR7, URZ, 0x1f, UR11 ;  /* 0x0000001f3f077899 */ /* 0x000fe2000801140b */
[----:B------:R-:W-:Y:S01]  /*68d0*/  F2FP.PACK_AB R40, R41, R40 ;  /* 0x000000282928723e */ /* 0x000fe200000000ff */
[----:B------:R-:W-:Y:S01]  /*68e0*/  UIMAD UR5, UR10, UR5, UR4 ;  /* 0x000000050a0572a4 */ /* 0x000fe2000f8e0204 */
[----:B------:R-:W-:Y:S01]  /*68f0*/  F2FP.PACK_AB R42, R43, R42 ;  /* 0x0000002a2b2a723e */ /* 0x000fe200000000ff */
[----:B------:R-:W-:Y:S01]  /*6900*/  BSSY B0, `(.L_x_461) ;  /* 0x00000b9000007945 */ /* 0x000fe20003800000 */
[----:B------:R-:W-:Y:S01]  /*6910*/  F2FP.PACK_AB R44, R45, R44 ;  /* 0x0000002c2d2c723e */ /* 0x000fe200000000ff */
[----:B------:R-:W-:Y:S01]  /*6920*/  ULDC UR4, c[0x0][0x2f0] ;  /* 0x0000bc0000047ab9 */ /* 0x000fe20000000800 */
[----:B------:R-:W-:Y:S01]  /*6930*/  F2FP.PACK_AB R46, R47, R46 ;  /* 0x0000002e2f2e723e */ /* 0x000fe200000000ff */
[----:B------:R-:W-:Y:S01]  /*6940*/  UIADD3 UR8, -UR8, UR4, URZ ;  /* 0x0000000408087290 */ /* 0x000fe2000fffe13f */
[----:B------:R-:W-:-:S02]  /*6950*/  F2FP.PACK_AB R52, R53, R52 ;  /* 0x000000343534723e */ /* 0x000fc400000000ff */
[----:B------:R-:W-:Y:S01]  /*6960*/  F2FP.PACK_AB R54, R55, R54 ;  /* 0x000000363736723e */ /* 0x000fe200000000ff */
[----:B------:R-:W-:Y:S01]  /*6970*/  UISETP.LT.AND UP0, UPT, UR8, 0x80, UPT ;  /* 0x000000800800788c */ /* 0x000fe2000bf01270 */
[----:B------:R-:W-:Y:S02]  /*6980*/  F2FP.PACK_AB R64, R65, R64 ;  /* 0x000000404140723e */ /* 0x000fe400000000ff */
[----:B------:R-:W-:Y:S01]  /*6990*/  F2FP.PACK_AB R66, R67, R66 ;  /* 0x000000424342723e */ /* 0x000fe200000000ff */
[----:B------:R-:W-:Y:S01]  /*69a0*/  USEL UR8, UR8, 0x80, UP0 ;  /* 0x0000008008087887 */ /* 0x000fe20008000000 */
        /* <DEDUP_REMOVED lines=54> */
[C---:B------:R-:W-:Y:S01]  /*6d10*/  IMAD.SHL.U32 R4, R8.reuse, 0x40, RZ ;  /* 0x0000004008047824 */ /* 0x040fe200078e00ff */
        /* <DEDUP_REMOVED lines=77> */
[----:B------:R3:W-:Y:S01]  /*71f0*/  STS [R2+0x5280], R4 ;  /* 0x0052800402007388 */ /* 0x0007e20000000800 */
[----:B-1----:R-:W-:Y:S01]  /*7200*/  SHF.R.S32.HI R15, RZ, 0x1f, R14 ;  /* 0x0000001fff0f7819 */ /* 0x002fe2000001140e */
[----:B--2---:R-:W-:-:S02]  /*7210*/  IMAD.SHL.U32 R0, R6, 0x2, RZ ;  /* 0x0000000206007824 */ /* 0x004fc400078e00ff */
[----:B------:R-:W-:Y:S01]  /*7220*/  BAR.SYNC.DEFER_BLOCKING 0x1, 0x100 ;  /* 0x0044000000007b1d */ /* 0x000fe20000010000 */
[----:B------:R-:W-:-:S04]  /*7230*/  IMAD.U32 R6, RZ, RZ, UR12 ;  /* 0x0000000cff067e24 */ /* 0x000fc8000f8e00ff */
[----:B------:R-:W-:-:S04]  /*7240*/  IMAD.WIDE R6, R6, 0x80, R14 ;  /* 0x0000008006067825 */ /* 0x000fc800078e020e */
[----:B---3--:R-:W-:Y:S02]  /*7250*/  IMAD.U32 R2, RZ, RZ, UR10 ;  /* 0x0000000aff027e24 */ /* 0x008fe4000f8e00ff */
[----:B------:R-:W-:Y:S02]  /*7260*/  IMAD.U32 R4, RZ, RZ, UR11 ;  /* 0x0000000bff047e24 */ /* 0x000fe4000f8e00ff */
[----:B------:R-:W-:-:S05]  /*7270*/  IMAD.WIDE.U32 R2, R2, c[0x0][0x338], R8 ;  /* 0x0000ce0002027a25 */ /* 0x000fca00078e0008 */
[----:B------:R-:W-:Y:S01]  /*7280*/  IADD3 R3, R3, UR5, RZ ;  /* 0x0000000503037c10 */ /* 0x000fe2000fffe0ff */
[----:B------:R-:W-:Y:S02]  /*7290*/  ULDC.64 UR4, c[0x0][0x340] ;  /* 0x0000d00000047ab9 */ /* 0x000fe40000000a00 */
[----:B------:R-:W-:Y:S02]  /*72a0*/  UIMAD UR4, UR7, UR4, URZ ;  /* 0x00000004070472a4 */ /* 0x000fe4000f8e023f */
[----:B------:R-:W-:Y:S01]  /*72b0*/  IMAD.WIDE.U32 R12, R4, c[0x0][0x340], R2 ;  /* 0x0000d000040c7a25 */ /* 0x000fe200078e0002 */
[----:B------:R1:W2:Y:S01]  /*72c0*/  LDS.128 R40, [R0+0x7080] ;  /* 0x0070800000287984 */ /* 0x0002a20000000c00 */
[----:B------:R-:W-:-:S03]  /*72d0*/  UIMAD UR4, UR11, UR5, UR4 ;  /* 0x000000050b0472a4 */ /* 0x000fc6000f8e0204 */
[----:B------:R1:W3:Y:S03]  /*72e0*/  LDS.128 R36, [R0+0x9080] ;  /* 0x0090800000247984 */ /* 0x0002e60000000c00 */
[----:B------:R-:W-:Y:S01]  /*72f0*/  IADD3 R5, R13, UR4, RZ ;  /* 0x000000040d057c10 */ /* 0x000fe2000fffe0ff */
[----:B------:R1:W4:Y:S04]  /*7300*/  LDS.128 R32, [R0+0xb080] ;  /* 0x00b0800000207984 */ /* 0x0003280000000c00 */
        /* <DEDUP_REMOVED lines=24> */
.L_x_462:
[----:B------:R-:W-:Y:S05]  /*7490*/  BSYNC B0 ;  /* 0x0000000000007941 */ /* 0x000fea0003800000 */
.L_x_461:
        /* <DEDUP_REMOVED lines=21> */
.L_x_464:
[----:B------:R-:W-:Y:S05]  /*75f0*/  BSYNC B0 ;  /* 0x0000000000007941 */ /* 0x000fea0003800000 */
.L_x_463:
[----:B------:R-:W-:Y:S01]  /*7600*/  ULDC.64 UR4, c[0x0][0x308] ;  /* 0x0000c20000047ab9 */ /* 0x000fe20000000a00 */
[----:B-1----:R-:W-:Y:S01]  /*7610*/  MOV R2, UR10 ;  /* 0x0000000a00027c02 */ /* 0x002fe20008000f00 */
[----:B------:R-:W-:Y:S01]  /*7620*/  UIMAD UR4, UR6, UR4, URZ ;  /* 0x00000004060472a4 */ /* 0x000fe2000f8e023f */
[----:B------:R-:W-:Y:S01]  /*7630*/  MOV R0, UR11 ;  /* 0x0000000b00007c02 */ /* 0x000fe20008000f00 */
[----:B------:R-:W-:Y:S02]  /*7640*/  BSSY B0, `(.L_x_465) ;  /* 0x0000018000007945 */ /* 0x000fe40003800000 */
[----:B------:R-:W-:Y:S01]  /*7650*/  UIMAD UR10, UR10, UR5, UR4 ;  /* 0x000000050a0a72a4 */ /* 0x000fe2000f8e0204 */
[----:B------:R-:W-:-:S02]  /*7660*/  IMAD.WIDE.U32 R2, R2, c[0x0][0x308], R8 ;  /* 0x0000c20002027a25 */ /* 0x000fc400078e0008 */
[----:B------:R-:W-:Y:S02]  /*7670*/  ULDC.64 UR4, c[0x0][0x310] ;  /* 0x0000c40000047ab9 */ /* 0x000fe40000000a00 */
[----:B------:R-:W-:Y:S01]  /*7680*/  UIMAD UR4, UR7, UR4, URZ ;  /* 0x00000004070472a4 */ /* 0x000fe2000f8e023f */
[----:B------:R-:W-:-:S03]  /*7690*/  IADD3 R3, R3, UR10, RZ ;  /* 0x0000000a03037c10 */ /* 0x000fc6000fffe0ff */
[----:B------:R-:W-:Y:S02]  /*76a0*/  UIMAD UR4, UR11, UR5, UR4 ;  /* 0x000000050b0472a4 */ /* 0x000fe4000f8e0204 */
[----:B------:R-:W-:-:S05]  /*76b0*/  IMAD.WIDE.U32 R10, R0, c[0x0][0x310], R2 ;  /* 0x0000c400000a7a25 */ /* 0x000fca00078e0002 */
[----:B------:R-:W-:Y:S01]  /*76c0*/  IADD3 R3, R11, UR4, RZ ;  /* 0x000000040b037c10 */ /* 0x000fe2000fffe0ff */
        /* <DEDUP_REMOVED lines=15> */
.L_x_466:
[----:B------:R-:W-:Y:S05]  /*77c0*/  BSYNC B0 ;  /* 0x0000000000007941 */ /* 0x000fea0003800000 */
.L_x_465:
        /* <DEDUP_REMOVED lines=19> */
.L_x_460:
[----:B------:R-:W2:Y:S01]  /*7900*/  LDL.LU.64 R2, [R1+0x20] ;  /* 0x0000200001027983 */ /* 0x000ea20000300a00 */
[----:B------:R-:W-:Y:S01]  /*7910*/  USHF.R.S32.HI UR6, URZ, 0x1f, UR10 ;  /* 0x0000001f3f067899 */ /* 0x000fe2000801140a */
[----:B------:R-:W-:Y:S01]  /*7920*/  IMAD.U32 R10, RZ, RZ, UR11 ;  /* 0x0000000bff0a7e24 */ /* 0x000fe2000f8e00ff */
[----:B------:R-:W-:Y:S01]  /*7930*/  ULDC.64 UR4, c[0x0][0x308] ;  /* 0x0000c20000047ab9 */ /* 0x000fe20000000a00 */
[----:B------:R-:W-:Y:S01]  /*7940*/  IMAD.U32 R6, RZ, RZ, UR12 ;  /* 0x0000000cff067e24 */ /* 0x000fe2000f8e00ff */
[----:B------:R-:W-:Y:S01]  /*7950*/  UIMAD UR4, UR6, UR4, URZ ;  /* 0x00000004060472a4 */ /* 0x000fe2000f8e023f */
[----:B------:R-:W-:Y:S01]  /*7960*/  BSSY B0, `(.L_x_467) ;  /* 0x0000027000007945 */ /* 0x000fe20003800000 */
[----:B------:R-:W-:-:S02]  /*7970*/  ULDC UR9, c[0x0][0x2f0] ;  /* 0x0000bc0000097ab9 */ /* 0x000fc40000000800 */
[----:B------:R-:W-:Y:S02]  /*7980*/  UIMAD UR5, UR10, UR5, UR4 ;  /* 0x000000050a0572a4 */ /* 0x000fe4000f8e0204 */
[----:B------:R-:W-:Y:S02]  /*7990*/  UIADD3 UR9, -UR8, UR9, URZ ;  /* 0x0000000908097290 */ /* 0x000fe4000fffe13f */
[----:B------:R-:W-:Y:S01]  /*79a0*/  USHF.R.S32.HI UR7, URZ, 0x1f, UR11 ;  /* 0x0000001f3f077899 */ /* 0x000fe2000801140b */
[----:B--2---:R-:W-:-:S04]  /*79b0*/  SHF.R.S32.HI R0, RZ, 0x1f, R2 ;  /* 0x0000001fff007819 */ /* 0x004fc80000011402 */
[----:B------:R-:W-:-:S04]  /*79c0*/  LEA.HI R8, R0, R2, RZ, 0x2 ;  /* 0x0000000200087211 */ /* 0x000fc800078f10ff */
[----:B------:R-:W-:Y:S02]  /*79d0*/  LOP3.LUT R0, R8, 0x1ffffffc, RZ, 0xc0, !PT ;  /* 0x1ffffffc08007812 */ /* 0x000fe400078ec0ff */
[----:B------:R-:W-:-:S03]  /*79e0*/  SHF.R.S32.HI R8, RZ, 0x2, R8 ;  /* 0x00000002ff087819 */ /* 0x000fc60000011408 */
[----:B------:R-:W-:Y:S01]  /*79f0*/  IMAD.IADD R0, R2, 0x1, -R0 ;  /* 0x0000000102007824 */ /* 0x000fe200078e0a00 */
[----:B------:R-:W-:Y:S01]  /*7a00*/  ISETP.GE.AND P4, PT, R8, UR9, PT ;  /* 0x0000000908007c0c */ /* 0x000fe2000bf86270 */
[----:B------:R-:W-:Y:S01]  /*7a10*/  IMAD.U32 R2, RZ, RZ, UR10 ;  /* 0x0000000aff027e24 */ /* 0x000fe2000f8e00ff */
[----:B------:R-:W-:Y:S01]  /*7a20*/  SHF.R.S32.HI R9, RZ, 0x1f, R8 ;  /* 0x0000001fff097819 */ /* 0x000fe20000011408 */
[----:B------:R-:W-:-:S04]  /*7a30*/  IMAD.SHL.U32 R12, R0, 0x8, RZ ;  /* 0x00000008000c7824 */ /* 0x000fc800078e00ff */
[----:B------:R-:W-:Y:S01]  /*7a40*/  IMAD.WIDE R6, R6, 0x80, R8 ;  /* 0x0000008006067825 */ /* 0x000fe200078e0208 */
[--C-:B------:R-:W-:Y:S02]  /*7a50*/  SHF.R.S32.HI R13, RZ, 0x1f, R12.reuse ;  /* 0x0000001fff0d7819 */ /* 0x100fe4000001140c */
[C---:B------:R-:W-:Y:S02]  /*7a60*/  IADD3 R16, R12.reuse, 0x20, RZ ;  /* 0x000000200c107810 */ /* 0x040fe40007ffe0ff */
[----:B------:R-:W-:Y:S01]  /*7a70*/  IADD3 R17, R12, 0x40, RZ ;  /* 0x000000400c117810 */ /* 0x000fe20007ffe0ff */
[----:B------:R-:W-:-:S05]  /*7a80*/  IMAD.WIDE.U32 R2, R2, c[0x0][0x308], R12 ;  /* 0x0000c20002027a25 */ /* 0x000fca00078e000c */
[----:B------:R-:W-:Y:S01]  /*7a90*/  IADD3 R3, R3, UR5, RZ ;  /* 0x0000000503037c10 */ /* 0x000fe2000fffe0ff */
[----:B------:R-:W-:Y:S02]  /*7aa0*/  ULDC.64 UR4, c[0x0][0x310] ;  /* 0x0000c40000047ab9 */ /* 0x000fe40000000a00 */
[----:B------:R-:W-:Y:S02]  /*7ab0*/  UIMAD UR4, UR7, UR4, URZ ;  /* 0x00000004070472a4 */ /* 0x000fe4000f8e023f */
[----:B------:R-:W-:Y:S02]  /*7ac0*/  IMAD.WIDE.U32 R10, R10, c[0x0][0x310], R2 ;  /* 0x0000c4000a0a7a25 */ /* 0x000fe400078e0002 */
[----:B------:R-:W-:-:S06]  /*7ad0*/  UIMAD UR4, UR11, UR5, UR4 ;  /* 0x000000050b0472a4 */ /* 0x000fcc000f8e0204 */
[----:B------:R-:W-:Y:S01]  /*7ae0*/  IADD3 R3, R11, UR4, RZ ;  /* 0x000000040b037c10 */ /* 0x000fe2000fffe0ff */
        /* <DEDUP_REMOVED lines=14> */
.L_x_468:
[----:B------:R-:W-:Y:S05]  /*7bd0*/  BSYNC B0 ;  /* 0x0000000000007941 */ /* 0x000fea0003800000 */
.L_x_467:
        /* <DEDUP_REMOVED lines=19> */
.L_x_470:
[----:B------:R-:W-:Y:S05]  /*7d10*/  BSYNC B0 ;  /* 0x0000000000007941 */ /* 0x000fea0003800000 */
.L_x_469:
        /* <DEDUP_REMOVED lines=27> */
.L_x_472:
[----:B------:R-:W-:Y:S05]  /*7ed0*/  BSYNC B0 ;  /* 0x0000000000007941 */ /* 0x000fea0003800000 */
.L_x_471:
        /* <DEDUP_REMOVED lines=18> */
.L_x_473:
        /* <DEDUP_REMOVED lines=16> */
.L_x_1401:


//--------------------- .text._ZN7cutlass13device_kernelIN5flash19enable_sm80_to_sm89INS1_16FlashAttnBwdSm80INS1_25CollectiveMainloopBwdSm80ILi2ELi1EN4cute5tupleIJNS5_1CILi64EEENS7_ILi128EEENS7_ILi96EEEEEENS_6half_tEfNS_4arch4Sm80ELb1ELb0ELb1ELb0ELb1ELb0ELb0ELb0ELi2ELi2ELi4ELi2ELb1EEENS1_21CollectiveEpilogueBwdISB_SC_SE_Li256ELb0ELb0ELi2EEENS1_25SingleTileBwdLPTSchedulerILb0ELi128ELb1EEEEEEEEEvNT_6ParamsE --------------------------
	.section	.text._ZN7cutlass13device_kernelIN5flash19enable_sm80_to_sm89INS1_16FlashAttnBwdSm80INS1_25CollectiveMainloopBwdSm80ILi2ELi1EN4cute5tupleIJNS5_1CILi64EEENS7_ILi128EEENS7_ILi96EEEEEENS_6half_tEfNS_4arch4Sm80ELb1ELb0ELb1ELb0ELb1ELb0ELb0ELb0ELi2ELi2ELi4ELi2ELb1EEENS1_21CollectiveEpilogueBwdISB_SC_SE_Li256ELb0ELb0ELi2EEENS1_25SingleTileBwdLPTSchedulerILb0ELi128ELb1EEEEEEEEEvNT_6ParamsE,"ax",@progbits
	.sectioninfo	@"SHI_REGISTERS=255"
	.align	128
.text._ZN7cutlass13device_kernelIN5flash19enable_sm80_to_sm89INS1_16FlashAttnBwdSm80INS1_25CollectiveMainloopBwdSm80ILi2ELi1EN4cute5tupleIJNS5_1CILi64EEENS7_ILi128EEENS7_ILi96EEEEEENS_6half_tEfNS_4arch4Sm80ELb1ELb0ELb1ELb0ELb1ELb0ELb0ELb0ELi2ELi2ELi4ELi2ELb1EEENS1_21CollectiveEpilogueBwdISB_SC_SE_Li256ELb0ELb0ELi2EEENS1_25SingleTileBwdLPTSchedulerILb0ELi128ELb1EEEEEEEEEvNT_6ParamsE:
        .type           _ZN7cutlass13device_kernelIN5flash19enable_sm80_to_sm89INS1_16FlashAttnBwdSm80INS1_25CollectiveMainloopBwdSm80ILi2ELi1EN4cute5tupleIJNS5_1CILi64EEENS7_ILi128EEENS7_ILi96EEEEEENS_6half_tEfNS_4arch4Sm80ELb1ELb0ELb1ELb0ELb1ELb0ELb0ELb0ELi2ELi2ELi4ELi2ELb1EEENS1_21CollectiveEpilogueBwdISB_SC_SE_Li256ELb0ELb0ELi2EEENS1_25SingleTileBwdLPTSchedulerILb0ELi128ELb1EEEEEEEEEvNT_6ParamsE,@function
        .size           _ZN7cutlass13device_kernelIN5flash19enable_sm80_to_sm89INS1_16FlashAttnBwdSm80INS1_25CollectiveMainloopBwdSm80ILi2ELi1EN4cute5tupleIJNS5_1CILi64EEENS7_ILi128EEENS7_ILi96EEEEEENS_6half_tEfNS_4arch4Sm80ELb1ELb0ELb1ELb0ELb1ELb0ELb0ELb0ELi2ELi2ELi4ELi2ELb1EEENS1_21CollectiveEpilogueBwdISB_SC_SE_Li256ELb0ELb0ELi2EEENS1_25SingleTileBwdLPTSchedulerILb0ELi128ELb1EEEEEEEEEvNT_6ParamsE,(.L_x_1402 - _ZN7cutlass13device_kernelIN5flash19enable_sm80_to_sm89INS1_16FlashAttnBwdSm80INS1_25CollectiveMainloopBwdSm80ILi2ELi1EN4cute5tupleIJNS5_1CILi64EEENS7_ILi128EEENS7_ILi96EEEEEENS_6half_tEfNS_4arch4Sm80ELb1ELb0ELb1ELb0ELb1ELb0ELb0ELb0ELi2ELi2ELi4ELi2ELb1EEENS1_21CollectiveEpilogueBwdISB_SC_SE_Li256ELb0ELb0ELi2EEENS1_25SingleTileBwdLPTSchedulerILb0ELi128ELb1EEEEEEEEEvNT_6ParamsE)
        .other          _ZN7cutlass13device_kernelIN5flash19enable_sm80_to_sm89INS1_16FlashAttnBwdSm80INS1_25CollectiveMainloopBwdSm80ILi2ELi1EN4cute5tupleIJNS5_1CILi64EEENS7_ILi128EEENS7_ILi96EEEEEENS_6half_tEfNS_4arch4Sm80ELb1ELb0ELb1ELb0ELb1ELb0ELb0ELb0ELi2ELi2ELi4ELi2ELb1EEENS1_21CollectiveEpilogueBwdISB_SC_SE_Li256ELb0ELb0ELi2EEENS1_25SingleTileBwdLPTSchedulerILb0ELi128ELb1EEEEEEEEEvNT_6ParamsE,@"STO_CUDA_ENTRY STV_DEFAULT"
_ZN7cutlass13device_kernelIN5flash19enable_sm80_to_sm89INS1_16FlashAttnBwdSm80INS1_25CollectiveMainloopBwdSm80ILi2ELi1EN4cute5tupleIJNS5_1CILi64EEENS7_ILi128EEENS7_ILi96EEEEEENS_6half_tEfNS_4arch4Sm80ELb1ELb0ELb1ELb0ELb1ELb0ELb0ELb0ELi2ELi2ELi4ELi2ELb1EEENS1_21CollectiveEpilogueBwdISB_SC_SE_Li256ELb0ELb0ELi2EEENS1_25SingleTileBwdLPTSchedulerILb0ELi128ELb1EEEEEEEEEvNT_6ParamsE:
        /* <DEDUP_REMOVED lines=15> */
[----:B------:R-:W-:Y:S02]  /*00f0*/  ULDC UR5, c[0x0][0x3c0] ;  /* 0x0000f00000057ab9 */ /* 0x000fe40000000800 */
[----:B------:R-:W-:-:S05]  /*0100*/  UMOV UR9, UR4 ;  /* 0x0000000400097c82 */ /* 0x000fca0008000000 */
        /* <DEDUP_REMOVED lines=15> */
.L_x_475:
[----:B------:R-:W-:Y:S02]  /*0200*/  ULDC UR7, c[0x0][0x3ac] ;  /* 0x0000eb0000077ab9 */ /* 0x000fe40000000800 */
[----:B------:R-:W-:Y:S02]  /*0210*/  UISETP.NE.AND UP0, UPT, UR7, 0x1, UPT ;  /* 0x000000010700788c */ /* 0x000fe4000bf05270 */
[----:B------:R-:W-:Y:S02]  /*0220*/  ULDC.64 UR4, c[0x0][0x3b0] ;  /* 0x0000ec0000047ab9 */ /* 0x000fe40000000a00 */
[----:B------:R-:W-:Y:S02]  /*0230*/  UIMAD.WIDE.U32 UR10, UR6, UR4, URZ ;  /* 0x00000004060a72a5 */ /* 0x000fe4000f8e003f */
[----:B------:R-:W-:-:S05]  /*0240*/  UMOV UR8, UR6 ;  /* 0x0000000600087c82 */ /* 0x000fca0008000000 */
[----:B------:R-:W-:-:S04]  /*0250*/  @UP0 USHF.R.U32.HI UR8, URZ, UR5, UR11 ;  /* 0x000000053f080299 */ /* 0x000fc8000801160b */
[----:B------:R-:W-:Y:S02]  /*0260*/  UIMAD UR7, UR8, UR7, URZ ;  /* 0x00000007080772a4 */ /* 0x000fe4000f8e023f */
.L_x_476:
[----:B------:R-:W-:Y:S02]  /*0270*/  ULDC.64 UR4, c[0x0][0x3a0] ;  /* 0x0000e80000047ab9 */ /* 0x000fe40000000a00 */
[----:B------:R-:W-:Y:S02]  /*0280*/  UIADD3 UR10, UR6, -UR7, URZ ;  /* 0x80000007060a7290 */ /* 0x000fe4000fffe03f */
[----:B------:R-:W-:Y:S02]  /*0290*/  UISETP.NE.AND UP0, UPT, UR4, 0x1, UPT ;  /* 0x000000010400788c */ /* 0x000fe4000bf05270 */
[----:B------:R-:W-:Y:S02]  /*02a0*/  ULDC.64 UR6, c[0x0][0x3a8] ;  /* 0x0000ea0000067ab9 */ /* 0x000fe40000000a00 */
[----:B------:R-:W-:Y:S02]  /*02b0*/  UIMAD UR7, UR9, UR7, UR10 ;  /* 0x00000007090772a4 */ /* 0x000fe4000f8e020a */
[----:B------:R-:W-:-:S02]  /*02c0*/  ULOP3.LUT UR8, URZ, UR8, URZ, 0x33, !UPT ;  /* 0x000000083f087292 */ /* 0x000fc4000f8e333f */
[----:B------:R-:W-:-:S03]  /*02d0*/  UIMAD.WIDE.U32 UR10, UR7, UR5, URZ ;  /* 0x00000005070a72a5 */ /* 0x000fc6000f8e003f */
[----:B------:R-:W-:Y:S02]  /*02e0*/  UMOV UR12, UR7 ;  /* 0x00000007000c7c82 */ /* 0x000fe40008000000 */
[----:B------:R-:W-:Y:S02]  /*02f0*/  @UP0 USHF.R.U32.HI UR12, URZ, UR6, UR11 ;  /* 0x000000063f0c0299 */ /* 0x000fe4000801160b */
[----:B------:R-:W-:Y:S02]  /*0300*/  ULDC UR10, c[0x0][0x394] ;  /* 0x0000e500000a7ab9 */ /* 0x000fe40000000800 */
[----:B------:R-:W-:Y:S02]  /*0310*/  UIADD3 UR11, -UR12, URZ, URZ ;  /* 0x0000003f0c0b7290 */ /* 0x000fe4000fffe13f */
[----:B------:R-:W-:Y:S02]  /*0320*/  UIADD3 UR10, UR8, UR10, URZ ;  /* 0x0000000a080a7290 */ /* 0x000fe4000fffe03f */
[----:B------:R-:W-:Y:S01]  /*0330*/  UIMAD UR11, UR11, UR4, UR7 ;  /* 0x000000040b0b72a4 */ /* 0x000fe2000f8e0207 */
[----:B------:R-:W-:Y:S05]  /*0340*/  BRA `(.L_x_477) ;  /* 0x0000028000007947 */ /* 0x000fea0003800000 */
.L_x_474:
[----:B------:R-:W-:Y:S02]  /*0350*/  ULDC.64 UR6, c[0x0][0x3b8] ;  /* 0x0000ee0000067ab9 */ /* 0x000fe40000000a00 */
[----:B------:R-:W-:-:S02]  /*0360*/  UISETP.NE.AND UP0, UPT, UR6, 0x1, UPT ;  /* 0x000000010600788c */ /* 0x000fc4000bf05270 */
        /* <DEDUP_REMOVED lines=18> */
.L_x_478:
[----:B------:R-:W-:Y:S02]  /*0490*/  ULDC UR7, c[0x0][0x3ac] ;  /* 0x0000eb0000077ab9 */ /* 0x000fe40000000800 */
[----:B------:R-:W-:Y:S02]  /*04a0*/  UISETP.NE.AND UP0, UPT, UR7, 0x1, UPT ;  /* 0x000000010700788c */ /* 0x000fe4000bf05270 */
[----:B------:R-:W-:Y:S02]  /*04b0*/  ULDC.64 UR4, c[0x0][0x3b0] ;  /* 0x0000ec0000047ab9 */ /* 0x000fe40000000a00 */
[----:B------:R-:W-:Y:S02]  /*04c0*/  UIMAD.WIDE.U32 UR10, UR6, UR4, URZ ;  /* 0x00000004060a72a5 */ /* 0x000fe4000f8e003f */
[----:B------:R-:W-:-:S05]  /*04d0*/  UMOV UR8, UR6 ;  /* 0x0000000600087c82 */ /* 0x000fca0008000000 */
[----:B------:R-:W-:-:S04]  /*04e0*/  @UP0 USHF.R.U32.HI UR8, URZ, UR5, UR11 ;  /* 0x000000053f080299 */ /* 0x000fc8000801160b */
[----:B------:R-:W-:Y:S02]  /*04f0*/  UIMAD UR7, UR8, UR7, URZ ;  /* 0x00000007080772a4 */ /* 0x000fe4000f8e023f */
.L_x_479:
        /* <DEDUP_REMOVED lines=12> */
[----:B------:R-:W-:-:S02]  /*05c0*/  UIMAD UR11, UR11, UR4, UR7 ;  /* 0x000000040b0b72a4 */ /* 0x000fc4000f8e0207 */
.L_x_477:
        /* <DEDUP_REMOVED lines=558> */
.L_x_483:
        /* <DEDUP_REMOVED lines=217> */
.L_x_481:
        /* <DEDUP_REMOVED lines=553> */
.L_x_482:
        /* <DEDUP_REMOVED lines=252> */
.L_x_480:
        /* <DEDUP_REMOVED lines=198> */
.L_x_486:
[----:B------:R-:W-:Y:S05]  /*74f0*/  BSYNC B0 ;  /* 0x0000000000007941 */ /* 0x000fea0003800000 */
.L_x_485:
        /* <DEDUP_REMOVED lines=21> */
.L_x_488:
[----:B------:R-:W-:Y:S05]  /*7650*/  BSYNC B0 ;  /* 0x0000000000007941 */ /* 0x000fea0003800000 */
.L_x_487:
        /* <DEDUP_REMOVED lines=28> */
.L_x_490:
[----:B------:R-:W-:Y:S05]  /*7820*/  BSYNC B0 ;  /* 0x0000000000007941 */ /* 0x000fea0003800000 */
.L_x_489:
        /* <DEDUP_REMOVED lines=19> */
.L_x_484:
        /* <DEDUP_REMOVED lines=45> */
.L_x_492:
[----:B------:R-:W-:Y:S05]  /*7c30*/  BSYNC B0 ;  /* 0x0000000000007941 */ /* 0x000fea0003800000 */
.L_x_491:
        /* <DEDUP_REMOVED lines=19> */
.L_x_494:
[----:B------:R-:W-:Y:S05]  /*7d70*/  BSYNC B0 ;  /* 0x0000000000007941 */ /* 0x000fea0003800000 */
.L_x_493:
        /* <DEDUP_REMOVED lines=27> */
.L_x_496:
[----:B------:R-:W-:Y:S05]  /*7f30*/  BSYNC B0 ;  /* 0x0000000000007941 */ /* 0x000fea0003800000 */
.L_x_495:
        /* <DEDUP_REMOVED lines=18> */
.L_x_497:
        /* <DEDUP_REMOVED lines=10> */
.L_x_1402:


//--------------------- .text._ZN7cutlass13device_kernelIN5flash19enable_sm80_to_sm89INS1_16FlashAttnBwdSm80INS1_25CollectiveMainloopBwdSm80ILi2ELi1EN4cute5tupleIJNS5_1CILi64EEENS7_ILi128EEENS7_ILi96EEEEEENS_6half_tEfNS_4arch4Sm80ELb1ELb0ELb1ELb0ELb0ELb0ELb0ELb0ELi2ELi2ELi4ELi2ELb1EEENS1_24CollectiveEpilogueBwdGQAISB_fSE_Li256ELb0ELb0EEENS1_25SingleTileBwdLPTSchedulerILb0ELi128ELb0EEEEEEEEEvNT_6ParamsE --------------------------
	.section	.text._ZN7cutlass13device_kernelIN5flash19enable_sm80_to_sm89INS1_16FlashAttnBwdSm80INS1_25CollectiveMainloopBwdSm80ILi2ELi1EN4cute5tupleIJNS5_1CILi64EEENS7_ILi128EEENS7_ILi96EEEEEENS_6half_tEfNS_4arch4Sm80ELb1ELb0ELb1ELb0ELb0ELb0ELb0ELb0ELi2ELi2ELi4ELi2ELb1EEENS1_24CollectiveEpilogueBwdGQAISB_fSE_Li256ELb0ELb0EEENS1_25SingleTileBwdLPTSchedulerILb0ELi128ELb0EEEEEEEEEvNT_6ParamsE,"ax",@progbits
	.sectioninfo	@"SHI_REGISTERS=255"
	.align	128
.text._ZN7cutlass13device_kernelIN5flash19enable_sm80_to_sm89INS1_16FlashAttnBwdSm80INS1_25CollectiveMainloopBwdSm80ILi2ELi1EN4cute5tupleIJNS5_1CILi64EEENS7_ILi128EEENS7_ILi96EEEEEENS_6half_tEfNS_4arch4Sm80ELb1ELb0ELb1ELb0ELb0ELb0ELb0ELb0ELi2ELi2ELi4ELi2ELb1EEENS1_24CollectiveEpilogueBwdGQAISB_fSE_Li256ELb0ELb0EEENS1_25SingleTileBwdLPTSchedulerILb0ELi128ELb0EEEEEEEEEvNT_6ParamsE:
        .type           _ZN7cutlass13device_kernelIN5flash19enable_sm80_to_sm89INS1_16FlashAttnBwdSm80INS1_25CollectiveMainloopBwdSm80ILi2ELi1EN4cute5tupleIJNS5_1CILi64EEENS7_ILi128EEENS7_ILi96EEEEEENS_6half_tEfNS_4arch4Sm80ELb1ELb0ELb1ELb0ELb0ELb0ELb0ELb0ELi2ELi2ELi4ELi2ELb1EEENS1_24CollectiveEpilogueBwdGQAISB_fSE_Li256ELb0ELb0EEENS1_25SingleTileBwdLPTSchedulerILb0ELi128ELb0EEEEEEEEEvNT_6ParamsE,@function
        .size           _ZN7cutlass13device_kernelIN5flash19enable_sm80_to_sm89INS1_16FlashAttnBwdSm80INS1_25CollectiveMainloopBwdSm80ILi2ELi1EN4cute5tupleIJNS5_1CILi64EEENS7_ILi128EEENS7_ILi96EEEEEENS_6half_tEfNS_4arch4Sm80ELb1ELb0ELb1ELb0ELb0ELb0ELb0ELb0ELi2ELi2ELi4ELi2ELb1EEENS1_24CollectiveEpilogueBwdGQAISB_fSE_Li256ELb0ELb0EEENS1_25SingleTileBwdLPTSchedulerILb0ELi128ELb0EEEEEEEEEvNT_6ParamsE,(.L_x_1403 - _ZN7cutlass13device_kernelIN5flash19enable_sm80_to_sm89INS1_16FlashAttnBwdSm80INS1_25CollectiveMainloopBwdSm80ILi2ELi1EN4cute5tupleIJNS5_1CILi64EEENS7_ILi128EEENS7_ILi96EEEEEENS_6half_tEfNS_4arch4Sm80ELb1ELb0ELb1ELb0ELb0ELb0ELb0ELb0ELi2ELi2ELi4ELi2ELb1EEENS1_24CollectiveEpilogueBwdGQAISB_fSE_Li256ELb0ELb0EEENS1_25SingleTileBwdLPTSchedulerILb0ELi128ELb0EEEEEEEEEvNT_6ParamsE)
        .other          _ZN7cutlass13device_kernelIN5flash19enable_sm80_to_sm89INS1_16FlashAttnBwdSm80INS1_25CollectiveMainloopBwdSm80ILi2ELi1EN4cute5tupleIJNS5_1CILi64EEENS7_ILi128EEENS7_ILi96EEEEEENS_6half_tEfNS_4arch4Sm80ELb1ELb0ELb1ELb0ELb0ELb0ELb0ELb0ELi2ELi2ELi4ELi2ELb1EEENS1_24CollectiveEpilogueBwdGQAISB_fSE_Li256ELb0ELb0EEENS1_25SingleTileBwdLPTSchedulerILb0ELi128ELb0EEEEEEEEEvNT_6ParamsE,@"STO_CUDA_ENTRY STV_DEFAULT"
_ZN7cutlass13device_kernelIN5flash19enable_sm80_to_sm89INS1_16FlashAttnBwdSm80INS1_25CollectiveMainloopBwdSm80ILi2ELi1EN4cute5tupleIJNS5_1CILi64EEENS7_ILi128EEENS7_ILi96EEEEEENS_6half_tEfNS_4arch4Sm80ELb1ELb0ELb1ELb0ELb0ELb0ELb0ELb0ELi2ELi2ELi4ELi2ELb1EEENS1_24CollectiveEpilogueBwdGQAISB_fSE_Li256ELb0ELb0EEENS1_25SingleTileBwdLPTSchedulerILb0ELi128ELb0EEEEEEEEEvNT_6ParamsE:
        /* <DEDUP_REMOVED lines=32> */
.L_x_499:
[----:B------:R-:W-:Y:S02]  /*0200*/  ULDC UR8, c[0x0][0x3b4] ;  /* 0x0000ed0000087ab9 */ /* 0x000fe40000000800 */
[----:B------:R-:W-:Y:S02]  /*0210*/  UISETP.NE.AND UP0, UPT, UR8, 0x1, UPT ;  /* 0x000000010800788c */ /* 0x000fe4000bf05270 */
[----:B------:R-:W-:Y:S02]  /*0220*/  ULDC.64 UR4, c[0x0][0x3b8] ;  /* 0x0000ee0000047ab9 */ /* 0x000fe40000000a00 */
[----:B------:R-:W-:Y:S02]  /*0230*/  UIMAD.WIDE.U32 UR10, UR7, UR4, URZ ;  /* 0x00000004070a72a5 */ /* 0x000fe4000f8e003f */
[----:B------:R-:W-:-:S05]  /*0240*/  UMOV UR12, UR7 ;  /* 0x00000007000c7c82 */ /* 0x000fca0008000000 */
[----:B------:R-:W-:-:S04]  /*0250*/  @UP0 USHF.R.U32.HI UR12, URZ, UR5, UR11 ;  /* 0x000000053f0c0299 */ /* 0x000fc8000801160b */
[----:B------:R-:W-:Y:S02]  /*0260*/  UIMAD UR8, UR12, UR8, URZ ;  /* 0x000000080c0872a4 */ /* 0x000fe4000f8e023f */
.L_x_500:
        /* <DEDUP_REMOVED lines=11> */
.L_x_498:
        /* <DEDUP_REMOVED lines=20> */
.L_x_502:
[----:B------:R-:W-:Y:S02]  /*0460*/  ULDC UR8, c[0x0][0x3b4] ;  /* 0x0000ed0000087ab9 */ /* 0x000fe40000000800 */
[----:B------:R-:W-:Y:S02]  /*0470*/  UISETP.NE.AND UP0, UPT, UR8, 0x1, UPT ;  /* 0x000000010800788c */ /* 0x000fe4000bf05270 */
[----:B------:R-:W-:Y:S02]  /*0480*/  ULDC.64 UR4, c[0x0][0x3b8] ;  /* 0x0000ee0000047ab9 */ /* 0x000fe40000000a00 */
[----:B------:R-:W-:Y:S02]  /*0490*/  UIMAD.WIDE.U32 UR10, UR7, UR4, URZ ;  /* 0x00000004070a72a5 */ /* 0x000fe4000f8e003f */
[----:B------:R-:W-:-:S05]  /*04a0*/  UMOV UR12, UR7 ;  /* 0x00000007000c7c82 */ /* 0x000fca0008000000 */
[----:B------:R-:W-:-:S04]  /*04b0*/  @UP0 USHF.R.U32.HI UR12, URZ, UR5, UR11 ;  /* 0x000000053f0c0299 */ /* 0x000fc8000801160b */
[----:B------:R-:W-:Y:S02]  /*04c0*/  UIMAD UR8, UR12, UR8, URZ ;  /* 0x000000080c0872a4 */ /* 0x000fe4000f8e023f */
.L_x_503:
        /* <DEDUP_REMOVED lines=10> */
.L_x_501:
        /* <DEDUP_REMOVED lines=13> */
[----:B------:R-:W-:Y:S01]  /*0640*/  CS2R R122, SRZ ;  /* 0x00000000007a7805 */ /* 0x000fe2000001ff00 */
[----:B------:R-:W-:Y:S01]  /*0650*/  UIADD3 UR5, UR5, -UR4, URZ ;  /* 0x8000000405057290 */ /* 0x000fe2000fffe03f */
[----:B------:R-:W-:Y:S01]  /*0660*/  CS2R R120, SRZ ;  /* 0x0000000000787805 */ /* 0x000fe2000001ff00 */
[----:B------:R-:W-:Y:S01]  /*0670*/  UIADD3 UR6, UR6, 0x3f, URZ ;  /* 0x0000003f06067890 */ /* 0x000fe2000fffe03f */
[----:B------:R-:W-:Y:S01]  /*0680*/  CS2R R118, SRZ ;  /* 0x0000000000767805 */ /* 0x000fe2000001ff00 */
[----:B------:R-:W-:Y:S01]  /*0690*/  USHF.R.S32.HI UR4, URZ, 0x1f, UR5 ;  /* 0x0000001f3f047899 */ /* 0x000fe20008011405 */
[----:B------:R-:W-:Y:S01]  /*06a0*/  CS2R R116, SRZ ;  /* 0x0000000000747805 */ /* 0x000fe2000001ff00 */
[----:B------:R-:W-:Y:S01]  /*06b0*/  ULDC.64 UR14, c[0x0][0x118] ;  /* 0x00004600000e7ab9 */ /* 0x000fe20000000a00 */
[----:B------:R-:W-:Y:S01]  /*06c0*/  CS2R R110, SRZ ;  /* 0x00000000006e7805 */ /* 0x000fe2000001ff00 */
[----:B------:R-:W-:Y:S01]  /*06d0*/  ULEA.HI UR20, UR4, UR5, URZ, 0x6 ;  /* 0x0000000504147291 */ /* 0x000fe2000f8f303f */
[----:B------:R-:W-:Y:S01]  /*06e0*/  CS2R R108, SRZ ;  /* 0x00000000006c7805 */ /* 0x000fe2000001ff00 */
[----:B------:R-:W-:Y:S01]  /*06f0*/  USHF.R.S32.HI UR4, URZ, 0x1f, UR6 ;  /* 0x0000001f3f047899 */ /* 0x000fe20008011406 */
[----:B------:R-:W-:Y:S01]  /*0700*/  CS2R R114, SRZ ;  /* 0x0000000000727805 */ /* 0x000fe2000001ff00 */
[----:B------:R-:W-:Y:S01]  /*0710*/  USHF.R.S32.HI UR20, URZ, 0x6, UR20 ;  /* 0x000000063f147899 */ /* 0x000fe20008011414 */
[----:B------:R-:W-:Y:S01]  /*0720*/  CS2R R112, SRZ ;  /* 0x0000000000707805 */ /* 0x000fe2000001ff00 */
[----:B------:R-:W-:Y:S01]  /*0730*/  ULEA.HI UR4, UR4, UR6, URZ, 0x6 ;  /* 0x0000000604047291 */ /* 0x000fe2000f8f303f */
[----:B------:R-:W-:Y:S01]  /*0740*/  CS2R R106, SRZ ;  /* 0x00000000006a7805 */ /* 0x000fe2000001ff00 */
[----:B------:R-:W-:Y:S01]  /*0750*/  UISETP.LT.AND UP0, UPT, URZ, UR20, UPT ;  /* 0x000000143f00728c */ /* 0x000fe2000bf01270 */
[----:B------:R-:W-:Y:S01]  /*0760*/  CS2R R104, SRZ ;  /* 0x0000000000687805 */ /* 0x000fe2000001ff00 */
[----:B------:R-:W-:Y:S01]  /*0770*/  USHF.R.S32.HI UR9, URZ, 0x6, UR4 ;  /* 0x000000063f097899 */ /* 0x000fe20008011404 */
        /* <DEDUP_REMOVED lines=38> */
[----:B------:R-:W-:Y:S01]  /*09e0*/  SHF.R.S32.HI R30, RZ, 0x1f, R32 ;  /* 0x0000001fff1e7819 */ /* 0x000fe20000011420 */
[----:B------:R-:W-:Y:S01]  /*09f0*/  ULDC.64 UR4, c[0x0][0x248] ;  /* 0x0000920000047ab9 */ /* 0x000fe20000000a00 */
[----:B------:R-:W-:Y:S01]  /*0a00*/  IMAD.SHL.U32 R2, R32, 0x4, RZ ;  /* 0x0000000420027824 */ /* 0x000fe200078e00ff */
[----:B------:R-:W-:Y:S01]  /*0a10*/  UISETP.NE.AND UP0, UPT, UR4, 0x1, UPT ;  /* 0x000000010400788c */ /* 0x000fe2000bf05270 */
[CC--:B------:R-:W-:Y:S01]  /*0a20*/  LEA.HI R18, R30.reuse, R32.reuse, RZ, 0x2 ;  /* 0x000000201e127211 */ /* 0x0c0fe200078f10ff */
[----:B------:R-:W-:Y:S01]  /*0a30*/  UIMAD.WIDE.U32 UR6, UR10, UR5, URZ ;  /* 0x000000050a0672a5 */ /* 0x000fe2000f8e003f */
[----:B------:R-:W-:Y:S01]  /*0a40*/  IMAD.U32 R0, RZ, RZ, UR12 ;  /* 0x0000000cff007e24 */ /* 0x000fe2000f8e00ff */
[----:B------:R-:W-:Y:S01]  /*0a50*/  ULDC UR4, c[0x0][0x250] ;  /* 0x0000940000047ab9 */ /* 0x000fe20000000800 */
[----:B------:R-:W-:Y:S01]  /*0a60*/  SHF.R.S32.HI R38, RZ, 0x2, R18 ;  /* 0x00000002ff267819 */ /* 0x000fe20000011412 */
[----:B------:R-:W-:Y:S01]  /*0a70*/  UMOV UR8, UR10 ;  /* 0x0000000a00087c82 */ /* 0x000fe20008000000 */
[----:B------:R-:W-:Y:S01]  /*0a80*/  SHF.R.S32.HI R3, RZ, 0x1f, R2 ;  /* 0x0000001fff037819 */ /* 0x000fe20000011402 */
[----:B------:R-:W-:Y:S01]  /*0a90*/  IMAD.U32 R4, RZ, RZ, UR10 ;  /* 0x0000000aff047e24 */ /* 0x000fe2000f8e00ff */
[--C-:B------:R-:W-:Y:S01]  /*0aa0*/  SHF.R.S32.HI R39, RZ, 0x1f, R38.reuse ;  /* 0x0000001fff277819 */ /* 0x100fe20000011426 */
[----:B------:R-:W-:Y:S01]  /*0ab0*/  IMAD.U32 R5, RZ, RZ, UR10 ;  /* 0x0000000aff057e24 */ /* 0x000fe2000f8e00ff */
[----:B------:R-:W-:Y:S01]  /*0ac0*/  @UP0 UMOV UR5, UR7 ;  /* 0x0000000700050c82 */ /* 0x000fe20008000000 */
[-C--:B------:R-:W-:Y:S01]  /*0ad0*/  LEA.HI R24, R30, R32.reuse, RZ, 0x4 ;  /* 0x000000201e187211 */ /* 0x080fe200078f20ff */
[----:B------:R-:W-:Y:S01]  /*0ae0*/  @UP0 USHF.R.U32.HI UR8, URZ, UR4, UR5 ;  /* 0x000000043f080299 */ /* 0x000fe20008011605 */
[----:B------:R-:W-:Y:S01]  /*0af0*/  IMAD.WIDE R10, R0, 0x80, R38 ;  /* 0x00000080000a7825 */ /* 0x000fe200078e0226 */
[----:B------:R-:W-:Y:S01]  /*0b00*/  LOP3.LUT R0, R18, 0xfffffffc, RZ, 0xc0, !PT ;  /* 0xfffffffc12007812 */ /* 0x000fe200078ec0ff */
[----:B------:R-:W-:Y:S01]  /*0b10*/  ULDC.64 UR4, c[0x0][0x1e0] ;  /* 0x0000780000047ab9 */ /* 0x000fe20000000a00 */
[-C--:B------:R-:W-:Y:S01]  /*0b20*/  LEA.HI R27, R30, R32.reuse, RZ, 0x3 ;  /* 0x000000201e1b7211 */ /* 0x080fe200078f18ff */
[----:B------:R-:W-:Y:S01]  /*0b30*/  USHF.R.S32.HI UR17, URZ, 0x1f, UR8 ;  /* 0x0000001f3f117899 */ /* 0x000fe20008011408 */
[----:B------:R-:W-:Y:S01]  /*0b40*/  IMAD.WIDE.U32 R22, R4, c[0x0][0x288], R2 ;  /* 0x0000a20004167a25 */ /* 0x000fe200078e0002 */
[----:B------:R-:W-:Y:S01]  /*0b50*/  SHF.R.S32.HI R4, RZ, 0x4, R24 ;  /* 0x00000004ff047819 */ /* 0x000fe20000011418 */
[----:B------:R-:W-:Y:S01]  /*0b60*/  USHF.R.S32.HI UR13, URZ, 0x1f, UR11 ;  /* 0x0000001f3f0d7899 */ /* 0x000fe2000801140b */
[----:B------:R-:W-:Y:S01]  /*0b70*/  LEA.HI R25, R30, R32, RZ, 0x5 ;  /* 0x000000201e197211 */ /* 0x000fe200078f28ff */
[----:B------:R-:W-:Y:S01]  /*0b80*/  IMAD.IADD R227, R32, 0x1, -R0 ;  /* 0x0000000120e37824 */ /* 0x000fe200078e0a00 */
[----:B------:R-:W-:Y:S01]  /*0b90*/  UIMAD UR4, UR17, UR4, URZ ;  /* 0x00000004110472a4 */ /* 0x000fe2000f8e023f */
[----:B------:R-:W-:Y:S01]  /*0ba0*/  IMAD.WIDE.U32 R14, R5, c[0x0][0x270], R2 ;  /* 0x00009c00050e7a25 */ /* 0x000fe200078e0002 */
[----:B------:R-:W-:Y:S01]  /*0bb0*/  LEA.HI R2, R24, R4, RZ, 0x1 ;  /* 0x0000000418027211 */ /* 0x000fe200078f08ff */
[----:B------:R-:W-:Y:S01]  /*0bc0*/  ULDC.64 UR6, c[0x0][0x1e8] ;  /* 0x00007a0000067ab9 */ /* 0x000fe20000000a00 */
[----:B------:R-:W-:Y:S01]  /*0bd0*/  SHF.R.S32.HI R19, RZ, 0x5, R25 ;  /* 0x00000005ff137819 */ /* 0x000fe20000011419 */
[----:B------:R-:W-:Y:S01]  /*0be0*/  IMAD.SHL.U32 R6, R227, 0x8, RZ ;  /* 0x00000008e3067824 */ /* 0x000fe200078e00ff */
[----:B------:R-:W-:Y:S01]  /*0bf0*/  UIMAD UR18, UR8, UR5, UR4 ;  /* 0x00000005081272a4 */ /* 0x000fe2000f8e0204 */
[----:B------:R-:W-:Y:S01]  /*0c00*/  IMAD.SHL.U32 R0, R27, 0x8, RZ ;  /* 0x000000081b007824 */ /* 0x000fe200078e00ff */
[----:B------:R-:W-:Y:S01]  /*0c10*/  LOP3.LUT R8, R2, 0xfffffffe, RZ, 0xc0, !PT ;  /* 0xfffffffe02087812 */ /* 0x000fe200078ec0ff */
[----:B------:R-:W-:Y:S01]  /*0c20*/  ULDC.64 UR4, c[0x0][0x1b0] ;  /* 0x00006c0000047ab9 */ /* 0x000fe20000000a00 */
[----:B------:R-:W-:Y:S01]  /*0c30*/  SHF.R.S32.HI R7, RZ, 0x1f, R6 ;  /* 0x0000001fff077819 */ /* 0x000fe20000011406 */
[----:B------:R-:W-:Y:S01]  /*0c40*/  IMAD.U32 R5, RZ, RZ, UR8 ;  /* 0x00000008ff057e24 */ /* 0x000fe2000f8e00ff */
[----:B------:R-:W-:Y:S01]  /*0c50*/  UIMAD UR4, UR17, UR4, URZ ;  /* 0x00000004110472a4 */ /* 0x000fe2000f8e023f */
[----:B------:R-:W-:Y:S01]  /*0c60*/  LOP3.LUT R0, R0, 0xc0, RZ, 0xc0, !PT ;  /* 0x000000c000007812 */ /* 0x000fe200078ec0ff */
[----:B------:R-:W-:Y:S01]  /*0c70*/  IMAD.IADD R29, R4, 0x1, -R8 ;  /* 0x00000001041d7824 */ /* 0x000fe200078e0a08 */
[----:B------:R-:W-:Y:S01]  /*0c80*/  UIMAD UR6, UR13, UR6, URZ ;  /* 0x000000060d0672a4 */ /* 0x000fe2000f8e023f */
[C---:B------:R-:W-:Y:S01]  /*0c90*/  IMAD.WIDE.U32 R2, R5.reuse, c[0x0][0x1e0], R6 ;  /* 0x0000780005027a25 */ /* 0x040fe200078e0006 */
[----:B------:R-:W-:Y:S01]  /*0ca0*/  UIMAD UR4, UR8, UR5, UR4 ;  /* 0x00000005080472a4 */ /* 0x000fe2000f8e0204 */
[----:B------:R-:W-:Y:S01]  /*0cb0*/  SHF.R.U32.HI R9, RZ, 0x3, R0 ;  /* 0x00000003ff097819 */ /* 0x000fe20000011600 */
[----:B------:R-:W-:Y:S01]  /*0cc0*/  UIMAD UR17, UR11, UR7, UR6 ;  /* 0x000000070b1172a4 */ /* 0x000fe2000f8e0206 */
[----:B------:R-:W-:Y:S01]  /*0cd0*/  IMAD.WIDE.U32 R4, R5, c[0x0][0x1b0], R6 ;  /* 0x00006c0005047a25 */ /* 0x000fe200078e0006 */
[----:B------:R-:W-:Y:S01]  /*0ce0*/  LOP3.LUT R0, R0, 0x18, R6, 0xf8, !PT ;  /* 0x0000001800007812 */ /* 0x000fe200078ef806 */
[----:B------:R-:W-:Y:S01]  /*0cf0*/  USHF.R.S32.HI UR8, URZ, 0x1f, UR10 ;  /* 0x0000001f3f087899 */ /* 0x000fe2000801140a */
[----:B------:R-:W-:Y:S01]  /*0d00*/  IADD3 R3, R3, UR18, RZ ;  /* 0x0000001203037c10 */ /* 0x000fe2000fffe0ff */
[----:B------:R-:W-:Y:S01]  /*0d10*/  IMAD.U32 R8, RZ, RZ, UR11 ;  /* 0x0000000bff087e24 */ /* 0x000fe2000f8e00ff */
[----:B------:R-:W-:Y:S01]  /*0d20*/  IADD3 R5, R5, UR4, RZ ;  /* 0x0000000405057c10 */ /* 0x000fe2000fffe0ff */
[----:B------:R-:W-:Y:S01]  /*0d30*/  ULDC.64 UR4, c[0x0][0x1b8] ;  /* 0x00006e0000047ab9 */ /* 0x000fe20000000a00 */
[----:B------:R-:W-:Y:S01]  /*0d40*/  LOP3.LUT R13, R0, R9, RZ, 0x3c, !PT ;  /* 0x00000009000d7212 */ /* 0x000fe200078e3cff */
[----:B------:R-:W-:Y:S01]  /*0d50*/  IMAD.U32 R0, RZ, RZ, UR11 ;  /* 0x0000000bff007e24 */ /* 0x000fe2000f8e00ff */
[----:B------:R-:W-:Y:S01]  /*0d60*/  UIMAD UR4, UR13, UR4, URZ ;  /* 0x000000040d0472a4 */ /* 0x000fe2000f8e023f */
[----:B------:R-:W-:Y:S01]  /*0d70*/  IMAD.WIDE.U32 R8, R8, c[0x0][0x1b8], R4 ;  /* 0x00006e0008087a25 */ /* 0x000fe200078e0004 */
[----:B------:R-:W-:Y:S01]  /*0d80*/  LEA.HI R4, R18, R38, RZ, 0x1 ;  /* 0x0000002612047211 */ /* 0x000fe200078f08ff */
[----:B------:R-:W-:Y:S01]  /*0d90*/  ULDC.64 UR6, c[0x0][0x270] ;  /* 0x00009c0000067ab9 */ /* 0x000fe20000000a00 */
[----:B------:R-:W-:Y:S01]  /*0da0*/  IADD3 R26, R6, 0x20, RZ ;  /* 0x00000020061a7810 */ /* 0x000fe20007ffe0ff */
[----:B------:R-:W-:Y:S01]  /*0db0*/  IMAD.WIDE.U32 R2, R0, c[0x0][0x1e8], R2 ;  /* 0x00007a0000027a25 */ /* 0x000fe200078e0002 */
[----:B------:R-:W-:Y:S01]  /*0dc0*/  LOP3.LUT R4, R4, 0x7fffffe, RZ, 0xc0, !PT ;  /* 0x07fffffe04047812 */ /* 0x000fe200078ec0ff */
[----:B------:R-:W-:Y:S01]  /*0dd0*/  UIMAD UR4, UR11, UR5, UR4 ;  /* 0x000000050b0472a4 */ /* 0x000fe2000f8e0204 */
[----:B------:R-:W-:Y:S01]  /*0de0*/  IADD3 R34, R6, 0x40, RZ ;  /* 0x0000004006227810 */ /* 0x000fe20007ffe0ff */
[----:B------:R-:W-:Y:S01]  /*0df0*/  IMAD R0, R11, c[0x0][0x1d8], RZ ;  /* 0x000076000b007a24 */ /* 0x000fe200078e02ff */
[----:B------:R-:W-:Y:S01]  /*0e00*/  IADD3 R3, R3, UR17, RZ ;  /* 0x0000001103037c10 */ /* 0x000fe2000fffe0ff */
[----:B------:R-:W-:Y:S01]  /*0e10*/  IMAD.IADD R12, R38, 0x1, -R4 ;  /* 0x00000001260c7824 */ /* 0x000fe200078e0a04 */
[----:B------:R-:W-:Y:S01]  /*0e20*/  ULDC UR5, c[0x0][0x198] ;  /* 0x0000660000057ab9 */ /* 0x000fe20000000800 */
[C---:B------:R-:W-:Y:S01]  /*0e30*/  IMAD R0, R10.reuse, c[0x0][0x1dc], R0 ;  /* 0x000077000a007a24 */ /* 0x040fe200078e0200 */
[----:B------:R-:W-:Y:S01]  /*0e40*/  UIADD3 UR16, -UR16, UR5, URZ ;  /* 0x0000000510107290 */ /* 0x000fe2000fffe13f */
[----:B------:R-:W-:Y:S01]  /*0e50*/  IMAD.WIDE.U32 R4, R10, c[0x0][0x1d8], R2 ;  /* 0x000076000a047a25 */ /* 0x000fe200078e0002 */
[----:B------:R-:W-:Y:S01]  /*0e60*/  UIMAD UR6, UR8, UR6, URZ ;  /* 0x00000006080672a4 */ /* 0x000fe2000f8e023f */
[----:B------:R-:W-:Y:S01]  /*0e70*/  ISETP.GE.AND P6, PT, R6, c[0x0][0x1cc], PT ;  /* 0x0000730006007a0c */ /* 0x000fe20003fc6270 */
[----:B------:R-:W-:Y:S01]  /*0e80*/  UMOV UR17, 0x6 ;  /* 0x0000000600117882 */ /* 0x000fe20000000000 */
[----:B------:R-:W-:Y:S01]  /*0e90*/  IMAD.IADD R0, R5, 0x1, R0 ;  /* 0x0000000105007824 */ /* 0x000fe200078e0200 */
[----:B------:R-:W-:Y:S01]  /*0ea0*/  LEA R2, P0, R4, c[0x0][0x1c0], 0x1 ;  /* 0x0000700004027a11 */ /* 0x000fe200078008ff */
[----:B------:R-:W-:Y:S01]  /*0eb0*/  UIMAD UR6, UR10, UR7, UR6 ;  /* 0x000000070a0672a4 */ /* 0x000fe2000f8e0206 */
[----:B------:R-:W-:Y:S01]  /*0ec0*/  ISETP.GE.AND P1, PT, R26, c[0x0][0x1cc], PT ;  /* 0x000073001a007a0c */ /* 0x000fe20003f26270 */
[----:B------:R-:W-:Y:S01]  /*0ed0*/  IMAD R12, R19, 0x8, R12 ;  /* 0x00000008130c7824 */ /* 0x000fe200078e020c */
[----:B------:R-:W-:Y:S01]  /*0ee0*/  LEA.HI.X R3, R4, c[0x0][0x1c4], R0, 0x1, P0 ;  /* 0x0000710004037a11 */ /* 0x000fe200000f0c00 */
[----:B------:R-:W-:Y:S01]  /*0ef0*/  IMAD.MOV.U32 R16, RZ, RZ, R14 ;  /* 0x000000ffff107224 */ /* 0x000fe200078e000e */
[----:B------:R-:W-:Y:S01]  /*0f00*/  IADD3 R0, -R38, UR16, RZ ;  /* 0x0000001026007c10 */ /* 0x000fe2000fffe1ff */
[----:B------:R-:W-:Y:S01]  /*0f10*/  IMAD.MOV.U32 R14, RZ, RZ, c[0x0][0x1d8] ;  /* 0x00007600ff0e7624 */ /* 0x000fe200078e00ff */
[----:B------:R-:W-:Y:S01]  /*0f20*/  ISETP.GE.AND P5, PT, R34, c[0x0][0x1cc], PT ;  /* 0x0000730022007a0c */ /* 0x000fe20003fa6270 */
[----:B------:R-:W-:Y:S01]  /*0f30*/  IMAD.U32 R13, R12, 0x20, R13 ;  /* 0x000000200c0d7824 */ /* 0x000fe200078e000d */
[C---:B------:R-:W-:Y:S01]  /*0f40*/  ISETP.LT.OR P2, PT, R0.reuse, 0x1, P6 ;  /* 0x000000010000780c */ /* 0x040fe20003741670 */
[----:B------:R-:W-:Y:S01]  /*0f50*/  IMAD R5, R11, c[0x0][0x1a8], RZ ;  /* 0x00006a000b057a24 */ /* 0x000fe200078e02ff */
[C---:B------:R-:W-:Y:S01]  /*0f60*/  ISETP.LT.OR P4, PT, R0.reuse, 0x1, P1 ;  /* 0x000000010000780c */ /* 0x040fe20000f81670 */
[----:B------:R-:W-:Y:S01]  /*0f70*/  IMAD.SHL.U32 R31, R13, 0x2, RZ ;  /* 0x000000020d1f7824 */ /* 0x000fe200078e00ff */
[----:B------:R-:W-:Y:S01]  /*0f80*/  ISETP.LT.OR P0, PT, R0, 0x1, P5 ;  /* 0x000000010000780c */ /* 0x000fe20002f01670 */
[----:B------:R-:W-:Y:S01]  /*0f90*/  IMAD R12, R10, c[0x0][0x1ac], R5 ;  /* 0x00006b000a0c7a24 */ /* 0x000fe200078e0205 */
[----:B------:R-:W-:Y:S01]  /*0fa0*/  IADD3 R17, R15, UR6, RZ ;  /* 0x000000060f117c10 */ /* 0x000fe2000fffe0ff */
[----:B------:R-:W-:Y:S01]  /*0fb0*/  IMAD.MOV.U32 R15, RZ, RZ, c[0x0][0x1dc] ;  /* 0x00007700ff0f7624 */ /* 0x000fe200078e00ff */
[----:B------:R-:W-:Y:S01]  /*0fc0*/  LEA R4, P3, R14, R2, 0x7 ;  /* 0x000000020e047211 */ /* 0x000fe200078638ff */
[----:B------:R-:W-:Y:S01]  /*0fd0*/  ULDC.64 UR18, c[0x0][0x208] ;  /* 0x0000820000127ab9 */ /* 0x000fe20000000a00 */
[----:B------:R-:W-:Y:S01]  /*0fe0*/  ISETP.LT.OR P1, PT, R0, 0x41, P1 ;  /* 0x000000410000780c */ /* 0x000fe20000f21670 */
[----:B------:R-:W-:Y:S01]  /*0ff0*/  USHF.L.U64.HI UR17, UR18, UR17, UR19 ;  /* 0x0000001112117299 */ /* 0x000fe20008010213 */
[----:B------:R-:W-:Y:S01]  /*1000*/  LEA.HI.X R5, R14, R3, R15, 0x7, P3 ;  /* 0x000000030e057211 */ /* 0x000fe200018f3c0f */
[----:B------:R-:W-:Y:S01]  /*1010*/  @!PT LDS RZ, [RZ] ;  /* 0x00000000fffff984 */ /* 0x000fe20000000800 */
[----:B------:R-:W-:Y:S01]  /*1020*/  @!PT LDS RZ, [RZ] ;  /* 0x00000000fffff984 */ /* 0x000fe20000000800 */
[----:B------:R-:W-:Y:S01]  /*1030*/  @!PT LDS RZ, [RZ] ;  /* 0x00000000fffff984 */ /* 0x000fe20000000800 */
[----:B------:R1:W-:Y:S01]  /*1040*/  LDGSTS.E.BYPASS.LTC128B.128 [R31+0x6080], [R2.64], !P2 ;  /* 0x06080000021f7fae */ /* 0x0003e2000d101d4e */
[----:B------:R-:W-:Y:S01]  /*1050*/  ISETP.LT.OR P3, PT, R0, 0x41, P6 ;  /* 0x000000410000780c */ /* 0x000fe20003761670 */
[----:B------:R-:W-:Y:S01]  /*1060*/  IMAD.MOV.U32 R14, RZ, RZ, c[0x0][0x1ac] ;  /* 0x00006b00ff0e7624 */ /* 0x000fe200078e00ff */
[----:B------:R-:W-:Y:S01]  /*1070*/  IADD3 R9, R9, UR4, RZ ;  /* 0x0000000409097c10 */ /* 0x000fe2000fffe0ff */
[----:B------:R1:W-:Y:S01]  /*1080*/  LDGSTS.E.BYPASS.LTC128B.128 [R31+0x8080], [R2.64+0x40], !P4 ;  /* 0x08080040021f7fae */ /* 0x0003e2000e101d4e */
[----:B------:R-:W-:Y:S01]  /*1090*/  ISETP.GE.AND P2, PT, R6, c[0x0][0x19c], PT ;  /* 0x0000670006007a0c */ /* 0x000fe20003f46270 */
[----:B------:R-:W-:Y:S01]  /*10a0*/  ULDC.64 UR4, c[0x0][0x188] ;  /* 0x0000620000047ab9 */ /* 0x000fe20000000a00 */
[----:B------:R-:W-:Y:S01]  /*10b0*/  ISETP.GE.AND P6, PT, R26, c[0x0][0x19c], PT ;  /* 0x000067001a007a0c */ /* 0x000fe20003fc6270 */
[----:B------:R1:W-:Y:S01]  /*10c0*/  LDGSTS.E.BYPASS.LTC128B.128 [R31+0xa080], [R2.64+0x80], !P0 ;  /* 0x0a080080021f7fae */ /* 0x0003e2000c101d4e */
[----:B------:R-:W-:Y:S01]  /*10d0*/  ISETP.LT.OR P0, PT, R0, 0x41, P5 ;  /* 0x000000410000780c */ /* 0x000fe20002f01670 */
[----:B------:R-:W-:Y:S01]  /*10e0*/  IMAD.WIDE.U32 R10, R10, c[0x0][0x1a8], R8 ;  /* 0x00006a000a0a7a25 */ /* 0x000fe200078e0008 */
[----:B------:R-:W-:Y:S01]  /*10f0*/  ISETP.GE.AND P4, PT, R34, c[0x0][0x19c], PT ;  /* 0x0000670022007a0c */ /* 0x000fe20003f86270 */
[----:B------:R-:W-:Y:S01]  /*1100*/  UIMAD UR4, UR13, UR4, URZ ;  /* 0x000000040d0472a4 */ /* 0x000fe2000f8e023f */
[C---:B------:R-:W-:Y:S01]  /*1110*/  ISETP.LT.OR P5, PT, R0.reuse, 0x1, P2 ;  /* 0x000000010000780c */ /* 0x040fe200017a1670 */
[----:B------:R-:W-:Y:S01]  /*1120*/  IMAD R8, R39, c[0x0][0x178], RZ ;  /* 0x00005e0027087a24 */ /* 0x000fe200078e02ff */
[----:B------:R2:W-:Y:S01]  /*1130*/  LDGSTS.E.BYPASS.LTC128B.128 [R31+0x7080], [R4.64], !P3 ;  /* 0x07080000041f7fae */ /* 0x0005e2000d901d4e */
[----:B------:R-:W-:Y:S01]  /*1140*/  ISETP.LT.OR P3, PT, R0, 0x1, P6 ;  /* 0x000000010000780c */ /* 0x000fe20003761670 */
[----:B------:R-:W-:Y:S01]  /*1150*/  UIMAD UR19, UR11, UR5, UR4 ;  /* 0x000000050b1372a4 */ /* 0x000fe2000f8e0204 */
[----:B------:R-:W-:Y:S01]  /*1160*/  IMAD R8, R38, c[0x0][0x17c], R8 ;  /* 0x00005f0026087a24 */ /* 0x000fe200078e0208 */
[----:B------:R2:W-:Y:S01]  /*1170*/  LDGSTS.E.BYPASS.LTC128B.128 [R31+0x9080], [R4.64+0x40], !P1 ;  /* 0x09080040041f7fae */ /* 0x0005e2000c901d4e */
[C---:B------:R-:W-:Y:S01]  /*1180*/  ISETP.LT.OR P1, PT, R0.reuse, 0x1, P4 ;  /* 0x000000010000780c */ /* 0x040fe20002721670 */
[----:B------:R-:W-:Y:S01]  /*1190*/  ULDC.64 UR4, c[0x0][0x210] ;  /* 0x0000840000047ab9 */ /* 0x000fe20000000a00 */
[C---:B------:R-:W-:Y:S01]  /*11a0*/  ISETP.LT.OR P2, PT, R0.reuse, 0x41, P2 ;  /* 0x000000410000780c */ /* 0x040fe20001741670 */
[----:B------:R2:W-:Y:S01]  /*11b0*/  LDGSTS.E.BYPASS.LTC128B.128 [R31+0xb080], [R4.64+0x80], !P0 ;  /* 0x0b080080041f7fae */ /* 0x0005e2000c101d4e */
[C---:B------:R-:W-:Y:S01]  /*11c0*/  ISETP.LT.OR P6, PT, R0.reuse, 0x41, P6 ;  /* 0x000000410000780c */ /* 0x040fe200037c1670 */
[----:B------:R-:W-:Y:S01]  /*11d0*/  ULDC.64 UR6, c[0x0][0x180] ;  /* 0x0000600000067ab9 */ /* 0x000fe20000000a00 */
[----:B------:R-:W-:Y:S01]  /*11e0*/  ISETP.LT.OR P4, PT, R0, 0x41, P4 ;  /* 0x000000410000780c */ /* 0x000fe20002781670 */
[----:B------:R-:W-:Y:S01]  /*11f0*/  IMAD.IADD R0, R11, 0x1, R12 ;  /* 0x000000010b007824 */ /* 0x000fe200078e020c */
[----:B------:R-:W-:Y:S01]  /*1200*/  UIMAD UR4, UR8, UR4, URZ ;  /* 0x00000004080472a4 */ /* 0x000fe2000f8e023f */
[----:B------:R-:W-:Y:S01]  /*1210*/  IMAD.MOV.U32 R11, RZ, RZ, c[0x0][0x1a8] ;  /* 0x00006a00ff0b7624 */ /* 0x000fe200078e00ff */
[----:B------:R-:W-:Y:S01]  /*1220*/  UIMAD UR6, UR8, UR6, URZ ;  /* 0x00000006080672a4 */ /* 0x000fe2000f8e023f */
[----:B------:R-:W-:Y:S01]  /*1230*/  STL.64 [R1+0x8], R38 ;  /* 0x0000082601007387 */ /* 0x000fe20000100a00 */
[----:B------:R-:W-:Y:S01]  /*1240*/  USHF.R.S32.HI UR21, URZ, 0x1f, UR20 ;  /* 0x0000001f3f157899 */ /* 0x000fe20008011414 */
[----:B------:R-:W-:Y:S01]  /*1250*/  IMAD.MOV.U32 R223, RZ, RZ, 0x20 ;  /* 0x00000020ffdf7424 */ /* 0x000fe200078e00ff */
[----:B------:R-:W-:Y:S01]  /*1260*/  UIMAD UR7, UR10, UR7, UR6 ;  /* 0x000000070a0772a4 */ /* 0x000fe2000f8e0206 */
[----:B-1----:R-:W-:Y:S01]  /*1270*/  IMAD.WIDE.U32 R2, R38, c[0x0][0x178], R6 ;  /* 0x00005e0026027a25 */ /* 0x002fe200078e0006 */
[----:B------:R-:W-:Y:S01]  /*1280*/  UIMAD UR6, UR10, UR5, UR4 ;  /* 0x000000050a0672a4 */ /* 0x000fe2000f8e0204 */
[----:B------:R-:W-:Y:S01]  /*1290*/  STL [R1+0x28], R34 ;  /* 0x0000282201007387 */ /* 0x000fe20000100800 */
[----:B------:R-:W-:Y:S01]  /*12a0*/  USHF.L.U32 UR18, UR18, 0x6, URZ ;  /* 0x0000000612127899 */ /* 0x000fe2000800063f */
[----:B------:R-:W-:Y:S01]  /*12b0*/  SHF.R.S32.HI R33, RZ, 0x1f, R32 ;  /* 0x0000001fff217819 */ /* 0x000fe20000011420 */
[----:B------:R-:W-:Y:S01]  /*12c0*/  ULDC.64 UR4, c[0x0][0x178] ;  /* 0x00005e0000047ab9 */ /* 0x000fe20000000a00 */
[----:B------:R-:W-:Y:S01]  /*12d0*/  STL [R1+0x10], R31 ;  /* 0x0000101f01007387 */ /* 0x000fe20000100800 */
[----:B------:R-:W-:Y:S01]  /*12e0*/  UIMAD UR22, UR21, UR4, URZ ;  /* 0x00000004151672a4 */ /* 0x000fe2000f8e023f */
[----:B------:R-:W-:Y:S01]  /*12f0*/  IMAD.MOV.U32 R225, RZ, RZ, 0x10 ;  /* 0x00000010ffe17424 */ /* 0x000fe200078e00ff */
[----:B------:R-:W-:Y:S01]  /*1300*/  UIMAD.WIDE.U32 UR24, UR20, UR4, URZ ;  /* 0x00000004141872a5 */ /* 0x000fe2000f8e003f */
[----:B------:R-:W0:Y:S01]  /*1310*/  LDGDEPBAR ;  /* 0x00000000000079af */ /* 0x000e220000000000 */
[----:B------:R-:W-:Y:S01]  /*1320*/  UIMAD UR22, UR20, UR5, UR22 ;  /* 0x00000005141672a4 */ /* 0x000fe2000f8e0216 */
[----:B------:R-:W-:Y:S01]  /*1330*/  CS2R R130, SRZ ;  /* 0x0000000000827805 */ /* 0x000fe2000001ff00 */
[----:B------:R-:W-:Y:S01]  /*1340*/  CS2R R128, SRZ ;  /* 0x0000000000807805 */ /* 0x000fe2000001ff00 */
[----:B------:R-:W-:Y:S01]  /*1350*/  ULDC.64 UR4, c[0x0][0x218] ;  /* 0x0000860000047ab9 */ /* 0x000fe20000000a00 */
[----:B--2---:R-:W-:Y:S01]  /*1360*/  IMAD.IADD R5, R3, 0x1, R8 ;  /* 0x0000000103057824 */ /* 0x004fe200078e0208 */
[C---:B------:R-:W-:Y:S01]  /*1370*/  LEA R8, P0, R10.reuse, c[0x0][0x190], 0x1 ;  /* 0x000064000a087a11 */ /* 0x040fe200078008ff */
[----:B------:R-:W-:Y:S01]  /*1380*/  IMAD.MOV.U32 R4, RZ, RZ, R2 ;  /* 0x000000ffff047224 */ /* 0x000fe200078e0002 */
[----:B------:R-:W-:Y:S01]  /*1390*/  UIMAD UR4, UR13, UR4, URZ ;  /* 0x000000040d0472a4 */ /* 0x000fe2000f8e023f */
[----:B------:R-:W-:Y:S01]  /*13a0*/  CS2R R126, SRZ ;  /* 0x00000000007e7805 */ /* 0x000fe2000001ff00 */
[----:B------:R-:W-:Y:S01]  /*13b0*/  LEA.HI.X R9, R10, c[0x0][0x194], R0, 0x1, P0 ;  /* 0x000065000a097a11 */ /* 0x000fe200000f0c00 */
[----:B------:R-:W-:Y:S01]  /*13c0*/  UIADD3 UR22, UR25, UR22, URZ ;  /* 0x0000001619167290 */ /* 0x000fe2000fffe03f */
[----:B------:R-:W-:Y:S01]  /*13d0*/  SHF.R.S32.HI R0, RZ, 0x1f, R18 ;  /* 0x0000001fff007819 */ /* 0x000fe20000011412 */
[----:B------:R-:W-:Y:S01]  /*13e0*/  UIMAD UR4, UR11, UR5, UR4 ;  /* 0x000000050b0472a4 */ /* 0x000fe2000f8e0204 */
[----:B------:R-:W-:Y:S01]  /*13f0*/  LEA R10, P0, R11, R8, 0x7 ;  /* 0x000000080b0a7211 */ /* 0x000fe200078038ff */
[----:B------:R1:W-:Y:S01]  /*1400*/  LDGSTS.E.BYPASS.LTC128B.128 [R31+0x80], [R8.64], !P5 ;  /* 0x00080000081f7fae */ /* 0x0003e2000e901d4e */
[----:B------:R-:W-:Y:S01]  /*1410*/  LEA.HI R2, R0, R38, RZ, 0x3 ;  /* 0x0000002600027211 */ /* 0x000fe200078f18ff */
[----:B------:R-:W-:Y:S01]  /*1420*/  IMAD R0, R39, c[0x0][0x208], RZ ;  /* 0x0000820027007a24 */ /* 0x000fe200078e02ff */
[----:B------:R-:W-:Y:S01]  /*1430*/  LEA.HI.X R11, R11, R9, R14, 0x7, P0 ;  /* 0x000000090b0b7211 */ /* 0x000fe200000f3c0e */
[----:B------:R1:W-:Y:S01]  /*1440*/  LDGSTS.E.BYPASS.LTC128B.128 [R31+0x2080], [R8.64+0x40], !P3 ;  /* 0x02080040081f7fae */ /* 0x0003e2000d901d4e */
[----:B------:R-:W-:Y:S01]  /*1450*/  LOP3.LUT R13, R2, 0xfffffff8, RZ, 0xc0, !PT ;  /* 0xfffffff8020d7812 */ /* 0x000fe200078ec0ff */
[C---:B------:R-:W-:Y:S01]  /*1460*/  IMAD R12, R38.reuse, c[0x0][0x20c], R0 ;  /* 0x00008300260c7a24 */ /* 0x040fe200078e0200 */
[----:B------:R-:W-:Y:S01]  /*1470*/  ULDC UR5, c[0x0][0x168] ;  /* 0x00005a0000057ab9 */ /* 0x000fe20000000800 */
[----:B------:R-:W-:Y:S01]  /*1480*/  IMAD.WIDE.U32 R2, R38, c[0x0][0x208], R6 ;  /* 0x0000820026027a25 */ /* 0x000fe200078e0006 */
[----:B------:R-:W-:Y:S01]  /*1490*/  LEA.HI R7, R30, R32, RZ, 0x6 ;  /* 0x000000201e077211 */ /* 0x000fe200078f30ff */
[----:B------:R1:W-:Y:S01]  /*14a0*/  LDGSTS.E.BYPASS.LTC128B.128 [R31+0x4080], [R8.64+0x80], !P1 ;  /* 0x04080080081f7fae */ /* 0x0003e2000c901d4e */
[----:B------:R-:W-:Y:S01]  /*14b0*/  ISETP.GE.AND P5, PT, R6, c[0x0][0x1fc], PT ;  /* 0x00007f0006007a0c */ /* 0x000fe20003fa6270 */
[----:B------:R-:W-:Y:S01]  /*14c0*/  IMAD.IADD R0, R38, 0x1, -R13 ;  /* 0x0000000126007824 */ /* 0x000fe200078e0a0d */
[----:B------:R-:W-:Y:S01]  /*14d0*/  SHF.R.S32.HI R14, RZ, 0x6, R7 ;  /* 0x00000006ff0e7819 */ /* 0x000fe20000011407 */
[----:B------:R-:W-:Y:S01]  /*14e0*/  IMAD.IADD R3, R3, 0x1, R12 ;  /* 0x0000000103037824 */ /* 0x000fe200078e020c */
[----:B------:R-:W-:Y:S01]  /*14f0*/  LEA.HI R12, R25, R19, RZ, 0x1 ;  /* 0x00000013190c7211 */ /* 0x000fe200078f08ff */
[----:B------:R-:W-:Y:S01]  /*1500*/  IMAD.U32 R13, RZ, RZ, UR10 ;  /* 0x0000000aff0d7e24 */ /* 0x000fe2000f8e00ff */
[C---:B------:R-:W-:Y:S01]  /*1510*/  LOP3.LUT P0, RZ, R0.reuse, 0x4, RZ, 0xc0, !PT ;  /* 0x0000000400ff7812 */ /* 0x040fe2000780c0ff */
[----:B------:R-:W-:Y:S01]  /*1520*/  IMAD.SHL.U32 R0, R0, 0x40, RZ ;  /* 0x0000004000007824 */ /* 0x000fe200078e00ff */
[----:B------:R-:W-:Y:S01]  /*1530*/  LOP3.LUT R12, R12, 0xfffffffe, RZ, 0xc0, !PT ;  /* 0xfffffffe0c0c7812 */ /* 0x000fe200078ec0ff */
[----:B------:R-:W-:Y:S01]  /*1540*/  IMAD.SHL.U32 R7, R14, 0x8, RZ ;  /* 0x000000080e077824 */ /* 0x000fe200078e00ff */
[----:B------:R2:W-:Y:S01]  /*1550*/  LDGSTS.E.BYPASS.LTC128B.128 [R31+0x1080], [R10.64], !P2 ;  /* 0x010800000a1f7fae */ /* 0x0005e2000d101d4e */
[----:B------:R-:W-:Y:S01]  /*1560*/  IMAD.WIDE.U32 R4, R13, c[0x0][0x180], R4 ;  /* 0x000060000d047a25 */ /* 0x000fe200078e0004 */
[----:B------:R-:W-:Y:S01]  /*1570*/  LOP3.LUT R0, R0, 0x1c0, RZ, 0xc0, !PT ;  /* 0x000001c000007812 */ /* 0x000fe200078ec0ff */
[----:B------:R-:W-:Y:S01]  /*1580*/  CS2R R124, SRZ ;  /* 0x00000000007c7805 */ /* 0x000fe2000001ff00 */
[----:B------:R-:W-:Y:S01]  /*1590*/  LOP3.LUT R212, R7, 0x18, RZ, 0xc0, !PT ;  /* 0x0000001807d47812 */ /* 0x000fe200078ec0ff */
[----:B------:R-:W-:Y:S01]  /*15a0*/  IMAD.IADD R28, R19, 0x1, -R12 ;  /* 0x00000001131c7824 */ /* 0x000fe200078e0a0c */
[----:B------:R-:W-:Y:S01]  /*15b0*/  SHF.R.U32.HI R7, RZ, 0x3, R0 ;  /* 0x00000003ff077819 */ /* 0x000fe20000011600 */
[----:B------:R2:W-:Y:S01]  /*15c0*/  LDGSTS.E.BYPASS.LTC128B.128 [R31+0x3080], [R10.64+0x40], !P6 ;  /* 0x030800400a1f7fae */ /* 0x0005e2000f101d4e */
[----:B------:R-:W-:Y:S01]  /*15d0*/  IADD3 R5, R5, UR7, RZ ;  /* 0x0000000705057c10 */ /* 0x000fe2000fffe0ff */
[----:B------:R-:W-:Y:S01]  /*15e0*/  IMAD.SHL.U32 R15, R28, 0x400, RZ ;  /* 0x000004001c0f7824 */ /* 0x000fe200078e00ff */
[----:B------:R-:W-:Y:S01]  /*15f0*/  LOP3.LUT R7, R7, R0, R212, 0x1e, !PT ;  /* 0x0000000007077212 */ /* 0x000fe200078e1ed4 */
[----:B------:R-:W-:Y:S01]  /*1600*/  IMAD.U32 R0, RZ, RZ, UR10 ;  /* 0x0000000aff007e24 */ /* 0x000fe2000f8e00ff */
[----:B------:R2:W-:Y:S01]  /*1610*/  LDGSTS.E.BYPASS.LTC128B.128 [R31+0x5080], [R10.64+0x80], !P4 ;  /* 0x050800800a1f7fae */ /* 0x0005e2000e101d4e */
[----:B------:R-:W-:Y:S01]  /*1620*/  IMAD R227, R227, 0x2, R15 ;  /* 0x00000002e3e37824 */ /* 0x000fe200078e020f */
[----:B------:R-:W-:Y:S01]  /*1630*/  ISETP.GE.AND P6, PT, R34, c[0x0][0x16c], PT ;  /* 0x00005b0022007a0c */ /* 0x000fe20003fc6270 */
[----:B------:R-:W-:Y:S01]  /*1640*/  IMAD.WIDE.U32 R2, R0, c[0x0][0x210], R2 ;  /* 0x0000840000027a25 */ /* 0x000fe200078e0002 */
[----:B------:R-:W0:Y:S01]  /*1650*/  LDGDEPBAR ;  /* 0x00000000000079af */ /* 0x000e220000000000 */
[----:B------:R-:W-:Y:S01]  /*1660*/  ISETP.GE.AND P4, PT, R26, c[0x0][0x1fc], PT ;  /* 0x00007f001a007a0c */ /* 0x000fe20003f86270 */
[----:B------:R-:W-:Y:S01]  /*1670*/  CS2R R122, SRZ ;  /* 0x00000000007a7805 */ /* 0x000fe2000001ff00 */
[----:B------:R-:W-:Y:S01]  /*1680*/  IMAD.IADD R227, R227, 0x1, R7 ;  /* 0x00000001e3e37824 */ /* 0x000fe200078e0207 */
[----:B------:R-:W-:Y:S01]  /*1690*/  IADD3 R3, R3, UR6, RZ ;  /* 0x0000000603037c10 */ /* 0x000fe2000fffe0ff */
[----:B------:R-:W-:Y:S01]  /*16a0*/  IMAD.U32 R0, RZ, RZ, UR11 ;  /* 0x0000000bff007e24 */ /* 0x000fe2000f8e00ff */
[----:B------:R-:W-:Y:S01]  /*16b0*/  ULDC.64 UR6, c[0x0][0x288] ;  /* 0x0000a20000067ab9 */ /* 0x000fe20000000a00 */
[----:B------:R-:W-:Y:S01]  /*16c0*/  IMAD.SHL.U32 R227, R227, 0x2, RZ ;  /* 0x00000002e3e37824 */ /* 0x000fe200078e00ff */
[----:B------:R-:W-:Y:S01]  /*16d0*/  UIMAD UR6, UR8, UR6, URZ ;  /* 0x00000006080672a4 */ /* 0x000fe2000f8e023f */
[----:B------:R-:W-:Y:S01]  /*16e0*/  IMAD.U32 R7, RZ, RZ, UR11 ;  /* 0x0000000bff077e24 */ /* 0x000fe2000f8e00ff */
[----:B------:R-:W-:Y:S01]  /*16f0*/  CS2R R120, SRZ ;  /* 0x0000000000787805 */ /* 0x000fe2000001ff00 */
[----:B------:R-:W-:Y:S01]  /*1700*/  IMAD.WIDE.U32 R36, R0, c[0x0][0x218], R2 ;  /* 0x0000860000247a25 */ /* 0x000fe200078e0002 */
[C---:B------:R-:W-:Y:S01]  /*1710*/  IADD3 R12, R227.reuse, 0xf480, RZ ;  /* 0x0000f480e30c7810 */ /* 0x040fe20007ffe0ff */
[----:B------:R-:W-:Y:S01]  /*1720*/  UIMAD UR6, UR10, UR7, UR6 ;  /* 0x000000070a0672a4 */ /* 0x000fe2000f8e0206 */
[----:B------:R-:W-:Y:S01]  /*1730*/  IADD3 R228, R227, 0xf4c0, RZ ;  /* 0x0000f4c0e3e47810 */ /* 0x000fe20007ffe0ff */
[----:B------:R-:W-:Y:S01]  /*1740*/  IMAD.WIDE.U32 R40, R7, c[0x0][0x188], R4 ;  /* 0x0000620007287a25 */ /* 0x000fe200078e0004 */
[----:B------:R-:W-:Y:S01]  /*1750*/  @P0 IADD3 R228, R12, -0x40, RZ ;  /* 0xffffffc00ce40810 */ /* 0x000fe20007ffe0ff */
[----:B------:R-:W-:Y:S01]  /*1760*/  USHF.L.U32 UR7, UR20, 0x6, URZ ;  /* 0x0000000614077899 */ /* 0x000fe2000800063f */
[----:B------:R-:W-:Y:S01]  /*1770*/  IADD3 R21, R37, UR4, RZ ;  /* 0x0000000425157c10 */ /* 0x000fe2000fffe0ff */
[----:B------:R-:W-:Y:S01]  /*1780*/  IMAD.U32 R2, RZ, RZ, UR24 ;  /* 0x00000018ff027e24 */ /* 0x000fe2000f8e00ff */
[----:B------:R-:W-:Y:S01]  /*1790*/  IADD3 R35, R41, UR19, RZ ;  /* 0x0000001329237c10 */ /* 0x000fe2000fffe0ff */
[----:B------:R-:W-:Y:S01]  /*17a0*/  IMAD.U32 R0, RZ, RZ, UR22 ;  /* 0x00000016ff007e24 */ /* 0x000fe2000f8e00ff */
[----:B------:R-:W-:Y:S01]  /*17b0*/  UIMAD UR4, UR17, UR20, URZ ;  /* 0x00000014110472a4 */ /* 0x000fe2000f8e023f */
[----:B------:R-:W-:Y:S01]  /*17c0*/  IMAD.U32 R3, RZ, RZ, UR25 ;  /* 0x00000019ff037e24 */ /* 0x000fe2000f8e00ff */
[C---:B------:R-:W-:Y:S01]  /*17d0*/  LEA R13, P0, R2.reuse, R40, 0x6 ;  /* 0x00000028020d7211 */ /* 0x040fe200078030ff */
[----:B------:R-:W-:Y:S01]  /*17e0*/  IMAD.U32 R3, RZ, RZ, UR18 ;  /* 0x00000012ff037e24 */ /* 0x000fe2000f8e00ff */
[----:B------:R-:W-:Y:S01]  /*17f0*/  UIMAD UR4, UR21, UR18, UR4 ;  /* 0x00000012150472a4 */ /* 0x000fe2000f8e0204 */
[----:B------:R-:W-:Y:S01]  /*1800*/  IMAD.MOV.U32 R20, RZ, RZ, R36 ;  /* 0x000000ffff147224 */ /* 0x000fe200078e0024 */
[----:B------:R-:W-:Y:S01]  /*1810*/  LEA.HI.X R18, R2, R35, R0, 0x6, P0 ;  /* 0x0000002302127211 */ /* 0x000fe200000f3400 */
[----:B------:R3:W-:Y:S01]  /*1820*/  STL.64 [R1+0x50], R40 ;  /* 0x0000502801007387 */ /* 0x0007e20000100a00 */
[----:B------:R-:W-:Y:S01]  /*1830*/  IMAD.U32 R0, RZ, RZ, UR11 ;  /* 0x0000000bff007e24 */ /* 0x000fe2000f8e00ff */
[----:B------:R-:W-:Y:S01]  /*1840*/  UIADD3 UR17, -UR7, UR5, URZ ;  /* 0x0000000507117290 */ /* 0x000fe2000fffe13f */
[----:B------:R-:W-:Y:S01]  /*1850*/  IMAD.WIDE.U32 R2, R3, UR20, R20 ;  /* 0x0000001403027c25 */ /* 0x000fe2000f8e0014 */
[----:B------:R4:W-:Y:S01]  /*1860*/  STL.64 [R1+0x48], R36 ;  /* 0x0000482401007387 */ /* 0x0009e20000100a00 */
[----:B------:R-:W-:Y:S01]  /*1870*/  ISETP.GE.AND P0, PT, R6, c[0x0][0x16c], PT ;  /* 0x00005b0006007a0c */ /* 0x000fe20003f06270 */
[----:B------:R-:W-:-:S04]  /*1880*/  DEPBAR.LE SB0, 0x1 ;  /* 0x000080400000791a */ /* 0x000fc80000000000 */
[----:B------:R5:W-:Y:S01]  /*1890*/  STL [R1+0x60], R35 ;  /* 0x0000602301007387 */ /* 0x000be20000100800 */
[----:B------:R-:W-:Y:S01]  /*18a0*/  IADD3 R3, R3, UR4, RZ ;  /* 0x0000000403037c10 */ /* 0x000fe2000fffe0ff */
[----:B------:R-:W-:Y:S01]  /*18b0*/  IMAD.MOV.U32 R4, RZ, RZ, R22 ;  /* 0x000000ffff047224 */ /* 0x000fe200078e0016 */
[----:B------:R-:W-:Y:S01]  /*18c0*/  ISETP.LT.AND P1, PT, R38, UR17, PT ;  /* 0x0000001126007c0c */ /* 0x000fe2000bf21270 */
[----:B------:R1:W-:Y:S01]  /*18d0*/  STL.64 [R1+0x30], R20 ;  /* 0x0000301401007387 */ /* 0x0003e20000100a00 */
[----:B------:R-:W-:Y:S01]  /*18e0*/  IADD3 R5, R23, UR6, RZ ;  /* 0x0000000617057c10 */ /* 0x000fe2000fffe0ff */
[----:B--2---:R-:W-:Y:S01]  /*18f0*/  IMAD.U32 R11, RZ, RZ, UR11 ;  /* 0x0000000bff0b7e24 */ /* 0x004fe2000f8e00ff */
[----:B------:R-:W-:Y:S01]  /*1900*/  ISETP.GE.OR P2, PT, R6, c[0x0][0x1fc], !P1 ;  /* 0x00007f0006007a0c */ /* 0x000fe20004f46670 */
[----:B------:R-:W-:Y:S01]  /*1910*/  ULDC.64 UR4, c[0x0][0x278] ;  /* 0x00009e0000047ab9 */ /* 0x000fe20000000a00 */
[----:B------:R-:W-:Y:S01]  /*1920*/  CS2R R118, SRZ ;  /* 0x0000000000767805 */ /* 0x000fe2000001ff00 */
[----:B------:R-:W-:Y:S01]  /*1930*/  UIMAD UR4, UR13, UR4, URZ ;  /* 0x000000040d0472a4 */ /* 0x000fe2000f8e023f */
[----:B------:R-:W-:Y:S01]  /*1940*/  CS2R R116, SRZ ;  /* 0x0000000000747805 */ /* 0x000fe2000001ff00 */
[----:B------:R-:W-:Y:S01]  /*1950*/  USHF.R.S32.HI UR6, URZ, 0x1f, UR7 ;  /* 0x0000001f3f067899 */ /* 0x000fe20008011407 */
[----:B------:R-:W-:Y:S01]  /*1960*/  CS2R R114, SRZ ;  /* 0x0000000000727805 */ /* 0x000fe2000001ff00 */
[----:B------:R-:W-:Y:S01]  /*1970*/  UIMAD UR5, UR11, UR5, UR4 ;  /* 0x000000050b0572a4 */ /* 0x000fe2000f8e0204 */
[----:B------:R-:W-:Y:S01]  /*1980*/  CS2R R112, SRZ ;  /* 0x0000000000707805 */ /* 0x000fe2000001ff00 */
[----:B------:R-:W-:Y:S01]  /*1990*/  CS2R R110, SRZ ;  /* 0x00000000006e7805 */ /* 0x000fe2000001ff00 */
[----:B---3--:R-:W-:Y:S01]  /*19a0*/  IMAD.WIDE.U32 R40, R0, c[0x0][0x278], R16 ;  /* 0x00009e0000287a25 */ /* 0x008fe200078e0010 */
[----:B------:R-:W-:Y:S01]  /*19b0*/  LOP3.LUT R0, R24, 0xfffffff0, RZ, 0xc0, !PT ;  /* 0xfffffff018007812 */ /* 0x000fe200078ec0ff */
[----:B------:R-:W-:Y:S01]  /*19c0*/  CS2R R108, SRZ ;  /* 0x00000000006c7805 */ /* 0x000fe2000001ff00 */
[----:B------:R-:W-:Y:S01]  /*19d0*/  SEL R17, RZ, 0x4, P6 ;  /* 0x00000004ff117807 */ /* 0x000fe20003000000 */
[----:B----4-:R-:W-:Y:S01]  /*19e0*/  IMAD.WIDE.U32 R36, R11, c[0x0][0x290], R4 ;  /* 0x0000a4000b247a25 */ /* 0x010fe200078e0004 */
[----:B------:R-:W-:Y:S01]  /*19f0*/  ISETP.GE.OR P6, PT, R26, c[0x0][0x1fc], !P1 ;  /* 0x00007f001a007a0c */ /* 0x000fe20004fc6670 */
[----:B------:R2:W-:Y:S01]  /*1a00*/  STL.64 [R1+0x40], R40 ;  /* 0x0000402801007387 */ /* 0x0005e20000100a00 */
[----:B------:R-:W-:Y:S01]  /*1a10*/  ISETP.GE.OR P1, PT, R34, c[0x0][0x1fc], !P1 ;  /* 0x00007f0022007a0c */ /* 0x000fe20004f26670 */
[----:B------:R-:W-:Y:S01]  /*1a20*/  IMAD.IADD R0, R32, 0x1, -R0 ;  /* 0x0000000120007824 */ /* 0x000fe200078e0a00 */
[----:B-----5:R-:W-:Y:S01]  /*1a30*/  IADD3 R35, R41, UR5, RZ ;  /* 0x0000000529237c10 */ /* 0x020fe2000fffe0ff */
[----:B------:R-:W-:Y:S01]  /*1a40*/  ULDC.64 UR4, c[0x0][0x290] ;  /* 0x0000a40000047ab9 */ /* 0x000fe20000000a00 */
[----:B------:R-:W-:Y:S01]  /*1a50*/  STL.64 [R1+0x38], R36 ;  /* 0x0000382401007387 */ /* 0x000fe20000100a00 */
[----:B------:R-:W-:Y:S01]  /*1a60*/  UIMAD UR4, UR13, UR4, URZ ;  /* 0x000000040d0472a4 */ /* 0x000fe2000f8e023f */
[----:B------:R-:W-:Y:S01]  /*1a70*/  SHF.R.S32.HI R6, RZ, 0x1f, R0 ;  /* 0x0000001fff067819 */ /* 0x000fe20000011400 */
[----:B------:R-:W-:Y:S01]  /*1a80*/  CS2R R106, SRZ ;  /* 0x00000000006a7805 */ /* 0x000fe2000001ff00 */
[----:B-1----:R-:W-:Y:S01]  /*1a90*/  LEA R20, P3, R2, c[0x0][0x1f0], 0x1 ;  /* 0x00007c0002147a11 */ /* 0x002fe200078608ff */
[----:B------:R-:W-:Y:S01]  /*1aa0*/  STL [R1+0x5c], R35 ;  /* 0x00005c2301007387 */ /* 0x000fe20000100800 */
[----:B------:R-:W-:Y:S01]  /*1ab0*/  LEA.HI R12, R0, R0, RZ, 0x1 ;  /* 0x00000000000c7211 */ /* 0x000fe200078f08ff */
[----:B------:R-:W-:Y:S01]  /*1ac0*/  UIMAD UR4, UR11, UR5, UR4 ;  /* 0x000000050b0472a4 */ /* 0x000fe2000f8e0204 */
[----:B------:R-:W-:Y:S01]  /*1ad0*/  LEA.HI.X R21, R2, c[0x0][0x1f4], R3, 0x1, P3 ;  /* 0x00007d0002157a11 */ /* 0x000fe200018f0c03 */
[----:B------:R-:W-:Y:S01]  /*1ae0*/  CS2R R104, SRZ ;  /* 0x0000000000687805 */ /* 0x000fe2000001ff00 */
[----:B------:R-:W-:Y:S01]  /*1af0*/  LOP3.LUT R2, R27, 0xfffffff8, RZ, 0xc0, !PT ;  /* 0xfffffff81b027812 */ /* 0x000fe200078ec0ff */
[----:B------:R-:W-:Y:S01]  /*1b00*/  CS2R R102, SRZ ;  /* 0x0000000000667805 */ /* 0x000fe2000001ff00 */
[----:B------:R-:W-:Y:S01]  /*1b10*/  ISETP.GE.AND P3, PT, R26, c[0x0][0x16c], PT ;  /* 0x00005b001a007a0c */ /* 0x000fe20003f66270 */
[----:B------:R-:W-:Y:S01]  /*1b20*/  CS2R R100, SRZ ;  /* 0x0000000000647805 */ /* 0x000fe2000001ff00 */
[----:B------:R-:W-:Y:S01]  /*1b30*/  SEL R26, RZ, 0x1, P0 ;  /* 0x00000001ff1a7807 */ /* 0x000fe20000000000 */
[----:B------:R-:W-:Y:S01]  /*1b40*/  IMAD.IADD R7, R32, 0x1, -R2 ;  /* 0x0000000120077824 */ /* 0x000fe200078e0a02 */
[----:B------:R-:W-:Y:S01]  /*1b50*/  SHF.R.S32.HI R2, RZ, 0x1f, R14 ;  /* 0x0000001fff027819 */ /* 0x000fe2000001140e */
[----:B------:R-:W-:Y:S01]  /*1b60*/  CS2R R98, SRZ ;  /* 0x0000000000627805 */ /* 0x000fe2000001ff00 */
[----:B------:R-:W-:Y:S01]  /*1b70*/  CS2R R96, SRZ ;  /* 0x0000000000607805 */ /* 0x000fe2000001ff00 */
[----:B------:R-:W-:Y:S01]  /*1b80*/  CS2R R94, SRZ ;  /* 0x00000000005e7805 */ /* 0x000fe2000001ff00 */
[C---:B------:R-:W-:Y:S01]  /*1b90*/  LEA.HI R10, R7.reuse, R7, RZ, 0x1 ;  /* 0x00000007070a7211 */ /* 0x040fe200078f08ff */
[----:B------:R-:W-:Y:S01]  /*1ba0*/  CS2R R92, SRZ ;  /* 0x00000000005c7805 */ /* 0x000fe2000001ff00 */
[----:B------:R-:W-:Y:S01]  /*1bb0*/  LEA.HI R2, R2, R14, RZ, 0x2 ;  /* 0x0000000e02027211 */ /* 0x000fe200078f10ff */
[----:B------:R-:W-:Y:S01]  /*1bc0*/  CS2R R90, SRZ ;  /* 0x00000000005a7805 */ /* 0x000fe2000001ff00 */
[----:B------:R-:W-:Y:S01]  /*1bd0*/  LOP3.LUT R8, R10, 0x7fffffe, RZ, 0xc0, !PT ;  /* 0x07fffffe0a087812 */ /* 0x000fe200078ec0ff */
[----:B------:R-:W-:Y:S01]  /*1be0*/  CS2R R88, SRZ ;  /* 0x0000000000587805 */ /* 0x000fe2000001ff00 */
[----:B------:R-:W-:Y:S01]  /*1bf0*/  LOP3.LUT R3, R2, 0x1ffffffc, RZ, 0xc0, !PT ;  /* 0x1ffffffc02037812 */ /* 0x000fe200078ec0ff */
[----:B------:R-:W-:Y:S01]  /*1c00*/  CS2R R86, SRZ ;  /* 0x0000000000567805 */ /* 0x000fe2000001ff00 */
[----:B------:R-:W-:Y:S01]  /*1c10*/  LEA.HI R2, R6, R0, RZ, 0x3 ;  /* 0x0000000006027211 */ /* 0x000fe200078f18ff */
[----:B------:R-:W-:Y:S01]  /*1c20*/  IMAD.IADD R9, R7, 0x1, -R8 ;  /* 0x0000000107097824 */ /* 0x000fe200078e0a08 */
[----:B------:R-:W-:Y:S01]  /*1c30*/  LOP3.LUT R6, R12, 0x7fffffe, RZ, 0xc0, !PT ;  /* 0x07fffffe0c067812 */ /* 0x000fe200078ec0ff */
[----:B------:R-:W-:Y:S01]  /*1c40*/  IMAD.IADD R22, R14, 0x1, -R3 ;  /* 0x000000010e167824 */ /* 0x000fe200078e0a03 */
[----:B------:R-:W-:Y:S01]  /*1c50*/  LOP3.LUT R8, R2, 0xfffffff8, RZ, 0xc0, !PT ;  /* 0xfffffff802087812 */ /* 0x000fe200078ec0ff */
[----:B------:R-:W-:Y:S01]  /*1c60*/  IMAD R3, R29, 0x4, R14 ;  /* 0x000000041d037824 */ /* 0x000fe200078e020e */
[----:B------:R-:W-:Y:S01]  /*1c70*/  CS2R R84, SRZ ;  /* 0x0000000000547805 */ /* 0x000fe2000001ff00 */
[----:B------:R-:W-:Y:S01]  /*1c80*/  CS2R R82, SRZ ;  /* 0x0000000000527805 */ /* 0x000fe2000001ff00 */
[----:B------:R-:W-:Y:S01]  /*1c90*/  CS2R R80, SRZ ;  /* 0x0000000000507805 */ /* 0x000fe2000001ff00 */
[----:B------:R-:W-:Y:S01]  /*1ca0*/  IMAD R11, R3, 0x8, R9 ;  /* 0x00000008030b7824 */ /* 0x000fe200078e0209 */
[----:B------:R-:W-:Y:S01]  /*1cb0*/  CS2R R78, SRZ ;  /* 0x00000000004e7805 */ /* 0x000fe2000001ff00 */
[C---:B------:R-:W-:Y:S01]  /*1cc0*/  IMAD.IADD R3, R0.reuse, 0x1, -R6 ;  /* 0x0000000100037824 */ /* 0x040fe200078e0a06 */
[----:B------:R-:W-:Y:S01]  /*1cd0*/  CS2R R76, SRZ ;  /* 0x00000000004c7805 */ /* 0x000fe2000001ff00 */
[----:B------:R-:W-:Y:S01]  /*1ce0*/  IMAD.IADD R14, R0, 0x1, -R8 ;  /* 0x00000001000e7824 */ /* 0x000fe200078e0a08 */
[----:B------:R-:W-:Y:S01]  /*1cf0*/  SHF.R.S32.HI R0, RZ, 0x3, R2 ;  /* 0x00000003ff007819 */ /* 0x000fe20000011402 */
[----:B------:R-:W-:Y:S01]  /*1d00*/  IMAD.SHL.U32 R2, R7, 0x40, RZ ;  /* 0x0000004007027824 */ /* 0x000fe200078e00ff */
[C---:B------:R-:W-:Y:S01]  /*1d10*/  LEA R8, P0, R13.reuse, c[0x0][0x160], 0x1 ;  /* 0x000058000d087a11 */ /* 0x040fe200078008ff */
[----:B------:R-:W-:Y:S01]  /*1d20*/  CS2R R74, SRZ ;  /* 0x00000000004a7805 */ /* 0x000fe2000001ff00 */
[----:B------:R-:W-:Y:S01]  /*1d30*/  CS2R R72, SRZ ;  /* 0x0000000000487805 */ /* 0x000fe2000001ff00 */
[C---:B------:R-:W-:Y:S01]  /*1d40*/  IMAD R23, R0.reuse, 0x8, R3 ;  /* 0x0000000800177824 */ /* 0x040fe200078e0203 */
[----:B------:R-:W-:Y:S01]  /*1d50*/  LEA.HI.X R9, R13, c[0x0][0x164], R18, 0x1, P0 ;  /* 0x000059000d097a11 */ /* 0x000fe200000f0c12 */
[----:B------:R-:W-:Y:S01]  /*1d60*/  IMAD R24, R0, 0x200, R15 ;  /* 0x0000020000187824 */ /* 0x000fe200078e020f */
[----:B------:R-:W-:Y:S01]  /*1d70*/  LOP3.LUT R0, R25, 0xffffffe0, RZ, 0xc0, !PT ;  /* 0xffffffe019007812 */ /* 0x000fe200078ec0ff */
[----:B------:R-:W-:Y:S01]  /*1d80*/  IMAD.SHL.U32 R3, R19, 0x10, RZ ;  /* 0x0000001013037824 */ /* 0x000fe200078e00ff */
[----:B------:R-:W-:Y:S01]  /*1d90*/  SEL R13, RZ, 0x2, P3 ;  /* 0x00000002ff0d7807 */ /* 0x000fe20001800000 */
        /* <DEDUP_REMOVED lines=26> */
[----:B------:R-:W-:Y:S01]  /*1f40*/  IMAD.SHL.U32 R7, R29, 0x8, RZ ;  /* 0x000000081d077824 */ /* 0x000fe200078e00ff */
        /* <DEDUP_REMOVED lines=22> */
[----:B--2---:R-:W-:Y:S01]  /*20b0*/  CS2R R40, SRZ ;  /* 0x0000000000287805 */ /* 0x004fe2000001ff00 */
[----:B------:R-:W-:Y:S01]  /*20c0*/  SEL R12, RZ, 0x1, P5 ;  /* 0x00000001ff0c7807 */ /* 0x000fe20002800000 */
[----:B------:R-:W-:Y:S01]  /*20d0*/  UMOV UR18, 0x1 ;  /* 0x0000000100127882 */ /* 0x000fe20000000000 */
[----:B------:R-:W-:Y:S01]  /*20e0*/  LEA.HI R2, R2, R3, RZ, 0x2 ;  /* 0x0000000302027211 */ /* 0x000fe200078f10ff */
[----:B------:R-:W-:Y:S01]  /*20f0*/  ULDC UR13, c[0x0][0x168] ;  /* 0x00005a00000d7ab9 */ /* 0x000fe20000000800 */
[----:B------:R-:W-:Y:S01]  /*2100*/  LOP3.LUT P5, RZ, R5, 0x2, RZ, 0xc0, !PT ;  /* 0x0000000205ff7812 */ /* 0x000fe200078ac0ff */
[----:B------:R-:W-:Y:S01]  /*2110*/  ULDC UR5, c[0x0][0x198] ;  /* 0x0000660000057ab9 */ /* 0x000fe20000000800 */
[----:B------:R-:W-:-:S02]  /*2120*/  LOP3.LUT R2, R2, 0xfffffffc, RZ, 0xc0, !PT ;  /* 0xfffffffc02027812 */ /* 0x000fc400078ec0ff */
[----:B------:R-:W-:Y:S01]  /*2130*/  ISETP.GE.OR P5, PT, R38, UR17, !P5 ;  /* 0x0000001126007c0c */ /* 0x000fe2000efa6670 */
[----:B------:R-:W1:Y:S01]  /*2140*/  LDSM.16.M88.4 R164, [R214+0x6080] ;  /* 0x00608000d6a4783b */ /* 0x000e620000000200 */
[----:B------:R-:W-:Y:S01]  /*2150*/  LEA.HI R4, R30, R32, RZ, 0x7 ;  /* 0x000000201e047211 */ /* 0x000fe200078f38ff */
[----:B------:R-:W-:Y:S01]  /*2160*/  IMAD.IADD R3, R3, 0x1, -R2 ;  /* 0x0000000103037824 */ /* 0x000fe200078e0a02 */
[----:B------:R-:W-:Y:S01]  /*2170*/  SHF.R.U32.HI R10, RZ, 0x3, R10 ;  /* 0x00000003ff0a7819 */ /* 0x000fe2000001160a */
[----:B------:R-:W2:Y:S01]  /*2180*/  LDSM.16.M88.4 R168, [R214+0x7080] ;  /* 0x00708000d6a8783b */ /* 0x000ea20000000200 */
[----:B------:R-:W-:Y:S01]  /*2190*/  IMAD.SHL.U32 R2, R25, 0x2, RZ ;  /* 0x0000000219027824 */ /* 0x000fe200078e00ff */
[----:B------:R-:W-:Y:S02]  /*21a0*/  SHF.R.U32.HI R11, RZ, 0x4, R4 ;  /* 0x00000004ff0b7819 */ /* 0x000fe40000011604 */
[----:B------:R-:W3:Y:S01]  /*21b0*/  LDSM.16.M88.4 R172, [R215+0x6080] ;  /* 0x00608000d7ac783b */ /* 0x000ee20000000200 */
[----:B------:R-:W-:-:S02]  /*21c0*/  LOP3.LUT R0, R0, 0x10, RZ, 0xc0, !PT ;  /* 0x0000001000007812 */ /* 0x000fc400078ec0ff */
[----:B------:R-:W-:Y:S01]  /*21d0*/  SEL R4, RZ, 0xffffffff, P4 ;  /* 0xffffffffff047807 */ /* 0x000fe20002000000 */
[----:B------:R-:W4:Y:S01]  /*21e0*/  LDSM.16.M88.4 R176, [R215+0x7080] ;  /* 0x00708000d7b0783b */ /* 0x000f220000000200 */
[----:B------:R-:W-:Y:S02]  /*21f0*/  LOP3.LUT R2, R2, 0x2, R26, 0xe2, !PT ;  /* 0x0000000202027812 */ /* 0x000fe400078ee21a */
[----:B------:R-:W-:Y:S01]  /*2200*/  LOP3.LUT R10, R18, R10, RZ, 0x3c, !PT ;  /* 0x0000000a120a7212 */ /* 0x000fe200078e3cff */
[----:B------:R-:W1:Y:S01]  /*2210*/  LDSM.16.M88.4 R180, [R214+0x8080] ;  /* 0x00808000d6b4783b */ /* 0x000e620000000200 */
[----:B------:R-:W-:Y:S01]  /*2220*/  LOP3.LUT R11, R0, 0x8, R11, 0xf8, !PT ;  /* 0x00000008000b7812 */ /* 0x000fe200078ef80b */
[----:B------:R-:W-:Y:S01]  /*2230*/  IMAD.SHL.U32 R0, R4, 0x2, RZ ;  /* 0x0000000204007824 */ /* 0x000fe200078e00ff */
[----:B------:R-:W-:Y:S01]  /*2240*/  LOP3.LUT P4, RZ, R14, 0x2, RZ, 0xc0, !PT ;  /* 0x000000020eff7812 */ /* 0x000fe2000788c0ff */
[----:B------:R-:W1:Y:S01]  /*2250*/  LDSM.16.M88.4 R184, [R214+0x9080] ;  /* 0x00908000d6b8783b */ /* 0x000e620000000200 */
[----:B------:R-:W-:Y:S01]  /*2260*/  IMAD R213, R29, 0x200, R10 ;  /* 0x000002001dd57824 */ /* 0x000fe200078e020a */
[----:B------:R-:W-:Y:S01]  /*2270*/  IADD3 R4, R37, UR4, RZ ;  /* 0x0000000425047c10 */ /* 0x000fe2000fffe0ff */
[----:B------:R-:W-:Y:S01]  /*2280*/  UMOV UR4, URZ ;  /* 0x0000003f00047c82 */ /* 0x000fe20008000000 */
[----:B------:R-:W1:Y:S01]  /*2290*/  LDSM.16.M88.4 R188, [R215+0x8080] ;  /* 0x00808000d7bc783b */ /* 0x000e620000000200 */
[----:B------:R-:W-:Y:S01]  /*22a0*/  LOP3.LUT R12, R0, 0x2, R12, 0xe2, !PT ;  /* 0x00000002000c7812 */ /* 0x000fe200078ee20c */
[----:B------:R-:W-:Y:S01]  /*22b0*/  IMAD.SHL.U32 R213, R213, 0x2, RZ ;  /* 0x00000002d5d57824 */ /* 0x000fe200078e00ff */
[----:B------:R-:W-:Y:S01]  /*22c0*/  LOP3.LUT R7, R7, 0x8, RZ, 0xc0, !PT ;  /* 0x0000000807077812 */ /* 0x000fe200078ec0ff */
[----:B------:R-:W1:Y:S01]  /*22d0*/  LDSM.16.M88.4 R192, [R215+0x9080] ;  /* 0x00908000d7c0783b */ /* 0x000e620000000200 */
[----:B------:R-:W-:-:S02]  /*22e0*/  SHF.R.S32.HI R15, RZ, 0x2, R15 ;  /* 0x00000002ff0f7819 */ /* 0x000fc4000001140f */
        /* <DEDUP_REMOVED lines=16> */
[----:B------:R-:W-:Y:S01]  /*23f0*/  UMOV UR17, 0xffffffc0 ;  /* 0xffffffc000117882 */ /* 0x000fe20000000000 */
        /* <DEDUP_REMOVED lines=15> */
[----:B------:R-:W-:-:S03]  /*24f0*/  LOP3.LUT P0, RZ, R3, 0x2, RZ, 0xc0, !PT ;  /* 0x0000000203ff7812 */ /* 0x000fc6000780c0ff */
[----:B------:R2:W-:Y:S01]  /*2500*/  LDGSTS.E.BYPASS.LTC128B.128 [R31+0xd080], [R20.64+0x40], !P6 ;  /* 0x0d080040141f7fae */ /* 0x0005e2000f101d4e */
[----:B------:R-:W-:-:S03]  /*2510*/  SEL R225, R225, 0xfffffff0, !P0 ;  /* 0xfffffff0e1e17807 */ /* 0x000fc60004000000 */
[----:B------:R2:W-:Y:S01]  /*2520*/  LDGSTS.E.BYPASS.LTC128B.128 [R31+0xe080], [R20.64+0x80], !P1 ;  /* 0x0e080080141f7fae */ /* 0x0005e2000c901d4e */
[----:B-1----:R-:W-:Y:S02]  /*2530*/  LEA R8, P2, R0, c[0x0][0x280], 0x2 ;  /* 0x0000a00000087a11 */ /* 0x002fe400078410ff */
[----:B-----5:R-:W-:Y:S02]  /*2540*/  LOP3.LUT R2, R14, 0x1c0, RZ, 0xc0, !PT ;  /* 0x000001c00e027812 */ /* 0x020fe400078ec0ff */
[----:B------:R-:W-:Y:S02]  /*2550*/  LEA.HI.X R9, R0, c[0x0][0x284], R6, 0x2, P2 ;  /* 0x0000a10000097a11 */ /* 0x000fe400010f1406 */
[----:B------:R-:W-:Y:S02]  /*2560*/  SHF.R.U32.HI R4, RZ, 0x3, R2 ;  /* 0x00000003ff047819 */ /* 0x000fe40000011602 */
[----:B------:R-:W-:Y:S02]  /*2570*/  LOP3.LUT R0, R12, R10, RZ, 0xfc, !PT ;  /* 0x0000000a0c007212 */ /* 0x000fe400078efcff */
[----:B------:R-:W-:Y:S01]  /*2580*/  LOP3.LUT R218, R4, R2, R7, 0x1e, !PT ;  /* 0x0000000204da7212 */ /* 0x000fe200078e1e07 */
[----:B------:R-:W-:Y:S01]  /*2590*/  IMAD R2, R28, 0x10, R15 ;  /* 0x000000101c027824 */ /* 0x000fe200078e020f */
[----:B------:R-:W-:Y:S01]  /*25a0*/  ISETP.GE.AND P2, PT, R32, 0x10, PT ;  /* 0x000000102000780c */ /* 0x000fe20003f46270 */
[----:B------:R1:W-:Y:S01]  /*25b0*/  STL [R1+0x20], R0 ;  /* 0x0000200001007387 */ /* 0x0003e20000100800 */
[----:B------:R-:W-:Y:S01]  /*25c0*/  SHF.R.U32.HI R6, RZ, 0x3, R5 ;  /* 0x00000003ff067819 */ /* 0x000fe20000011605 */
[----:B------:R-:W-:-:S02]  /*25d0*/  IMAD.IADD R218, R24, 0x1, R218 ;  /* 0x0000000118da7824 */ /* 0x000fc400078e02da */
[----:B------:R5:W-:Y:S01]  /*25e0*/  STL [R1+0x4], R2 ;  /* 0x0000040201007387 */ /* 0x000be20000100800 */
[CC--:B------:R-:W-:Y:S02]  /*25f0*/  LOP3.LUT R212, R6.reuse, R5.reuse, R212, 0x1e, !PT ;  /* 0x0000000506d47212 */ /* 0x0c0fe400078e1ed4 */
[----:B------:R-:W-:Y:S02]  /*2600*/  LOP3.LUT R3, R6, R5, R7, 0x1e, !PT ;  /* 0x0000000506037212 */ /* 0x000fe400078e1e07 */
[----:B------:R-:W-:-:S05]  /*2610*/  LEA R218, R218, 0x13480, 0x1 ;  /* 0x00013480dada7811 */ /* 0x000fca00078e08ff */
[C-C-:B------:R-:W-:Y:S02]  /*2620*/  IMAD R219, R223.reuse, 0x2, R218.reuse ;  /* 0x00000002dfdb7824 */ /* 0x140fe400078e02da */
[C---:B------:R-:W-:Y:S02]  /*2630*/  IMAD R220, R224.reuse, 0x2, R218 ;  /* 0x00000002e0dc7824 */ /* 0x040fe400078e02da */
[----:B------:R-:W-:Y:S02]  /*2640*/  IMAD R224, R224, 0x2, R219 ;  /* 0x00000002e0e07824 */ /* 0x000fe400078e02db */
[----:B------:R-:W-:Y:S02]  /*2650*/  IMAD R223, R223, 0x2, R220 ;  /* 0x00000002dfdf7824 */ /* 0x000fe400078e02dc */
[----:B-1----:R-:W-:Y:S01]  /*2660*/  IMAD.SHL.U32 R0, R23, 0x20, RZ ;  /* 0x0000002017007824 */ /* 0x002fe200078e00ff */
[----:B-----5:R-:W-:-:S03]  /*2670*/  LOP3.LUT R2, R6, R11, R5, 0x1e, !PT ;  /* 0x0000000b06027212 */ /* 0x020fc600078e1e05 */
[----:B------:R-:W-:Y:S02]  /*2680*/  IMAD R4, R28, 0x200, R0 ;  /* 0x000002001c047824 */ /* 0x000fe400078e0200 */
[C---:B------:R-:W-:Y:S02]  /*2690*/  IMAD.IADD R212, R0.reuse, 0x1, R212 ;  /* 0x0000000100d47824 */ /* 0x040fe400078e02d4 */
[----:B------:R-:W-:Y:S02]  /*26a0*/  IMAD.IADD R221, R0, 0x1, R2 ;  /* 0x0000000100dd7824 */ /* 0x000fe400078e0202 */
[----:B------:R-:W-:Y:S01]  /*26b0*/  @!P2 IMAD.SHL.U32 R0, R32, 0x10, RZ ;  /* 0x000000102000a824 */ /* 0x000fe200078e00ff */
[----:B------:R-:W-:Y:S01]  /*26c0*/  LEA R212, R212, 0x80, 0x1 ;  /* 0x00000080d4d47811 */ /* 0x000fe200078e08ff */
[----:B------:R-:W-:Y:S02]  /*26d0*/  IMAD.SHL.U32 R2, R22, 0x2, RZ ;  /* 0x0000000216027824 */ /* 0x000fe400078e00ff */
[----:B------:R-:W-:Y:S01]  /*26e0*/  IMAD.IADD R222, R4, 0x1, R3 ;  /* 0x0000000104de7824 */ /* 0x000fe200078e0203 */
[----:B------:R1:W-:Y:S03]  /*26f0*/  @!P2 LDGSTS.E.BYPASS.LTC128B.128 [R0+0xf280], [R8.64] ;  /* 0x0f2800000800afae */ /* 0x0003e6000b901d4e */
[C---:B------:R-:W-:Y:S01]  /*2700*/  IMAD.SHL.U32 R217, R222.reuse, 0x2, RZ ;  /* 0x00000002ded97824 */ /* 0x040fe200078e00ff */
[----:B------:R2:W-:Y:S01]  /*2710*/  STL [R1+0x2c], R2 ;  /* 0x00002c0201007387 */ /* 0x0005e20000100800 */
[----:B------:R-:W-:-:S02]  /*2720*/  IMAD.IADD R226, R222, 0x1, R225 ;  /* 0x00000001dee27824 */ /* 0x000fc400078e02e1 */
[----:B------:R-:W-:Y:S01]  /*2730*/  IMAD.SHL.U32 R216, R222, 0x2, RZ ;  /* 0x00000002ded87824 */ /* 0x000fe200078e00ff */
[----:B------:R-:W0:Y:S01]  /*2740*/  LDGDEPBAR ;  /* 0x00000000000079af */ /* 0x000e220000000000 */
[----:B------:R-:W-:-:S03]  /*2750*/  IADD3 R217, R217, 0xc080, RZ ;  /* 0x0000c080d9d97810 */ /* 0x000fc60007ffe0ff */
[----:B------:R-:W0:Y:S02]  /*2760*/  LDGDEPBAR ;  /* 0x00000000000079af */ /* 0x000e240000000000 */
[----:B------:R-:W-:Y:S01]  /*2770*/  IMAD R217, R225, 0x2, R217 ;  /* 0x00000002e1d97824 */ /* 0x000fe200078e02d9 */
[----:B-1----:R-:W-:Y:S01]  /*2780*/  IADD3 R0, -R2, UR16, RZ ;  /* 0x0000001002007c10 */ /* 0x002fe2000fffe1ff */
[----:B------:R-:W-:-:S04]  /*2790*/  ULDC UR16, c[0x0][0x168] ;  /* 0x00005a0000107ab9 */ /* 0x000fc80000000800 */
[----:B------:R1:W-:Y:S04]  /*27a0*/  STL [R1+0x14], R0 ;  /* 0x0000140001007387 */ /* 0x0003e80000100800 */
[----:B--234-:R1:W-:Y:S02]  /*27b0*/  STL [R1+0x1c], R33 ;  /* 0x00001c2101007387 */ /* 0x01c3e40000100800 */
.L_x_507:
[----:B------:R-:W-:Y:S04]  /*27c0*/  DEPBAR.LE SB0, 0x1 ;  /* 0x000080400000791a */ /* 0x000fe80000000000 */
[----:B------:R-:W-:Y:S01]  /*27d0*/  BAR.SYNC.DEFER_BLOCKING 0x0 ;  /* 0x0000000000007b1d */ /* 0x000fe20000010000 */
[----:B-1----:R-:W-:Y:S01]  /*27e0*/  MOV R0, UR4 ;  /* 0x0000000400007c02 */ /* 0x002fe20008000f00 */
        /* <DEDUP_REMOVED lines=79> */
[C---:B------:R-:W-:Y:S01]  /*2ce0*/  HMMA.16816.F32 R16, R144.reuse, R154, R16 ;  /* 0x0000009a9010723c */ /* 0x040fe20000001810 */
[----:B------:R-:W2:Y:S03]  /*2cf0*/  LDL R155, [R1+0x4] ;  /* 0x00000400019b7983 */ /* 0x000ea60000100800 */
        /* <DEDUP_REMOVED lines=21> */
[----:B------:R-:W3:Y:S01]  /*2e50*/  MUFU.TANH R0, R14 ;  /* 0x0000000e00007308 */ /* 0x000ee20000002400 */
[----:B-1----:R-:W1:Y:S09]  /*2e60*/  LDSM.16.M88.4 R4, [R215+0x5080] ;  /* 0x00508000d704783b */ /* 0x002e720000000200 */
[----:B------:R-:W4:Y:S10]  /*2e70*/  MUFU.TANH R151, R9 ;  /* 0x0000000900977308 */ /* 0x000f340000002400 */
[----:B------:R-:W1:Y:S01]  /*2e80*/  MUFU.TANH R230, R10 ;  /* 0x0000000a00e67308 */ /* 0x000e620000002400 */
[----:B---3--:R3:W-:Y:S09]  /*2e90*/  STL [R1], R0 ;  /* 0x0000000001007387 */ /* 0x0087f20000100800 */
[----:B------:R-:W2:Y:S10]  /*2ea0*/  MUFU.TANH R233, R11 ;  /* 0x0000000b00e97308 */ /* 0x000eb40000002400 */
[----:B------:R-:W2:Y:S01]  /*2eb0*/  MUFU.TANH R236, R12 ;  /* 0x0000000c00ec7308 */ /* 0x000ea20000002400 */
[-C--:B-1----:R-:W-:Y:S01]  /*2ec0*/  HMMA.16816.F32 R20, R144, R4.reuse, R20 ;  /* 0x000000049014723c */ /* 0x082fe20000001814 */
[----:B---3--:R-:W-:Y:S08]  /*2ed0*/  MOV R0, UR4 ;  /* 0x0000000400007c02 */ /* 0x008ff00008000f00 */
[----:B------:R-:W1:Y:S01]  /*2ee0*/  MUFU.TANH R252, R13 ;  /* 0x0000000d00fc7308 */ /* 0x000e620000002400 */
[C---:B------:R-:W-:Y:S09]  /*2ef0*/  HMMA.16816.F32 R24, R136.reuse, R4, R24 ;  /* 0x000000048818723c */ /* 0x040ff20000001818 */
[----:B------:R-:W3:Y:S01]  /*2f00*/  MUFU.TANH R234, R15 ;  /* 0x0000000f00ea7308 */ /* 0x000ee20000002400 */
[-C--:B------:R-:W-:Y:S04]  /*2f10*/  HMMA.16816.F32 R28, R136, R6.reuse, R28 ;  /* 0x00000006881c723c */ /* 0x080fe8000000181c */
[----:B------:R-:W-:Y:S04]  /*2f20*/  FMUL.FTZ R20, R20, c[0x0][0x2b4] ;  /* 0x0000ad0014147a20 */ /* 0x000fe80000410000 */
[----:B------:R-:W-:Y:S01]  /*2f30*/  HMMA.16816.F32 R32, R144, R6, R32 ;  /* 0x000000069020723c */ /* 0x000fe20000001820 */
[----:B------:R-:W1:Y:S03]  /*2f40*/  MUFU.TANH R160, R16 ;  /* 0x0000001000a07308 */ /* 0x000e660000002400 */
[----:B------:R-:W-:Y:S02]  /*2f50*/  FMUL.FTZ R21, R21, c[0x0][0x2b4] ;  /* 0x0000ad0015157a20 */ /* 0x000fe40000410000 */
[----:B------:R-:W-:Y:S02]  /*2f60*/  FMUL.FTZ R22, R22, c[0x0][0x2b4] ;  /* 0x0000ad0016167a20 */ /* 0x000fe40000410000 */
[----:B------:R-:W-:Y:S03]  /*2f70*/  FMUL.FTZ R23, R23, c[0x0][0x2b4] ;  /* 0x0000ad0017177a20 */ /* 0x000fe60000410000 */
        /* <DEDUP_REMOVED lines=14> */
[----:B------:R-:W-:Y:S07]  /*3060*/  FMUL.FTZ R35, R35, c[0x0][0x2b4] ;  /* 0x0000ad0023237a20 */ /* 0x000fee0000410000 */
        /* <DEDUP_REMOVED lines=16> */
[----:B------:R2:W1:Y:S01]  /*3170*/  MUFU.TANH R239, R34 ;  /* 0x0000002200ef7308 */ /* 0x0004620000002400 */
[----:B------:R2:W1:Y:S04]  /*3180*/  LDS R145, [R0.X4+0xf0a0] ;  /* 0x00f0a00000917984 */ /* 0x0004680000004800 */
[----:B------:R2:W1:Y:S04]  /*3190*/  LDS R147, [R0.X4+0xf100] ;  /* 0x00f1000000937984 */ /* 0x0004680000004800 */
[----:B------:R2:W1:Y:S01]  /*31a0*/  LDS R146, [R0.X4+0xf120] ;  /* 0x00f1200000927984 */ /* 0x0004620000004800 */
[----:B------:R-:W-:Y:S04]  /*31b0*/  DEPBAR.LE SB0, 0x0 ;  /* 0x000080000000791a */ /* 0x000fe80000000000 */
[----:B------:R-:W-:Y:S08]  /*31c0*/  BAR.SYNC.DEFER_BLOCKING 0x0 ;  /* 0x0000000000007b1d */ /* 0x000ff00000010000 */
[----:B------:R2:W1:Y:S01]  /*31d0*/  LDSM.16.M88.4 R132, [R216+0xc080] ;  /* 0x00c08000d884783b */ /* 0x0004620000000200 */
[----:B------:R2:W1:Y:S07]  /*31e0*/  MUFU.TANH R238, R35 ;  /* 0x0000002300ee7308 */ /* 0x00046e0000002400 */
        /* <DEDUP_REMOVED lines=53> */
.L_x_505:
[-C--:B-1234-:R-:W-:Y:S01]  /*3540*/  HMMA.16816.F32 R4, R132, R164.reuse, RZ ;  /* 0x000000a48404723c */ /* 0x09efe200000018ff */
[----:B------:R-:W2:Y:S01]  /*3550*/  LDL R3, [R1+0x2c] ;  /* 0x00002c0001037983 */ /* 0x000ea20000100800 */
[----:B------:R-:W-:Y:S02]  /*3560*/  ULEA UR7, UR20, 0x1, 0x6 ;  /* 0x0000000114077891 */ /* 0x000fe4000f8e303f */
[----:B------:R-:W-:Y:S01]  /*3570*/  USHF.L.U32 UR6, UR12, 0x7, URZ ;  /* 0x000000070c067899 */ /* 0x000fe2000800063f */
[----:B------:R-:W3:Y:S01]  /*3580*/  LDL R150, [R1+0x14] ;  /* 0x0000140001967983 */ /* 0x000ee20000100800 */
[----:B------:R-:W-:Y:S02]  /*3590*/  UIADD3 UR20, UR20, 0x1, URZ ;  /* 0x0000000114147890 */ /* 0x000fe4000fffe03f */
[C---:B------:R-:W-:Y:S01]  /*35a0*/  HMMA.16816.F32 R8, R28.reuse, R164, RZ ;  /* 0x000000a41c08723c */ /* 0x040fe200000018ff */
[----:B------:R-:W-:Y:S01]  /*35b0*/  LDS R2, [R155.X4+0xf280] ;  /* 0x00f280009b027984 */ /* 0x000fe20000004800 */
[----:B------:R-:W-:Y:S03]  /*35c0*/  UIADD3 UR6, UR7, UR5, -UR6 ;  /* 0x0000000507067290 */ /* 0x000fe6000fffe806 */
[----:B------:R-:W0:Y:S03]  /*35d0*/  LDGDEPBAR ;  /* 0x00000000000079af */ /* 0x000e260000000000 */
[-C--:B------:R-:W-:Y:S01]  /*35e0*/  HMMA.16816.F32 R12, R28, R166.reuse, RZ ;  /* 0x000000a61c0c723c */ /* 0x080fe200000018ff */
[----:B------:R-:W-:Y:S04]  /*35f0*/  MOV R0, UR6 ;  /* 0x0000000600007c02 */ /* 0x000fe80008000f00 */
[----:B------:R-:W-:Y:S03]  /*3600*/  IADD3 R0, R155, -c[0x0][0x168], R0 ;  /* 0x80005a009b007a10 */ /* 0x000fe60007ffe000 */
        /* <DEDUP_REMOVED lines=50> */
[C---:B------:R-:W-:Y:S02]  /*3930*/  ISETP.GT.AND P4, PT, R3.reuse, RZ, PT ;  /* 0x000000ff0300720c */ /* 0x040fe40003f84270 */
[----:B------:R-:W-:Y:S02]  /*3940*/  FSEL R135, R162, -INF , P5 ;  /* 0xff800000a2877808 */ /* 0x000fe40002800000 */
[C---:B------:R-:W-:Y:S02]  /*3950*/  ISETP.GT.AND P2, PT, R3.reuse, 0x1, PT ;  /* 0x000000010300780c */ /* 0x040fe40003f44270 */
        /* <DEDUP_REMOVED lines=19> */
[----:B------:R-:W-:Y:S03]  /*3a90*/  ISETP.GT.AND P4, PT, R3, 0x41, PT ;  /* 0x000000410300780c */ /* 0x000fe60003f84270 */
[----:B------:R-:W-:Y:S01]  /*3aa0*/  FSEL R138, R232, -INF , P2 ;  /* 0xff800000e88a7808 */ /* 0x000fe20001000000 */
[--C-:B------:R-:W-:Y:S01]  /*3ab0*/  FFMA.FTZ R139, R139, c[0x0][0x29c], -R144.reuse ;  /* 0x0000a7008b8b7a23 */ /* 0x100fe20000010890 */
[C---:B------:R-:W-:Y:S02]  /*3ac0*/  ISETP.GT.AND P2, PT, R3.reuse, 0x60, PT ;  /* 0x000000600300780c */ /* 0x040fe40003f44270 */
[----:B------:R-:W-:Y:S01]  /*3ad0*/  FSEL R137, R160, -INF , P1 ;  /* 0xff800000a0897808 */ /* 0x000fe20000800000 */
[--C-:B------:R-:W-:Y:S01]  /*3ae0*/  FFMA.FTZ R138, R138, c[0x0][0x29c], -R144.reuse ;  /* 0x0000a7008a8a7a23 */ /* 0x100fe20000010890 */
[----:B------:R-:W-:Y:S02]  /*3af0*/  ISETP.GT.AND P1, PT, R3, 0x61, PT ;  /* 0x000000610300780c */ /* 0x000fe40003f24270 */
[----:B------:R-:W-:Y:S01]  /*3b00*/  FSEL R134, R161, -INF , P4 ;  /* 0xff800000a1867808 */ /* 0x000fe20002000000 */
[--C-:B------:R-:W-:Y:S01]  /*3b10*/  FFMA.FTZ R141, R137, c[0x0][0x29c], -R144.reuse ;  /* 0x0000a700898d7a23 */ /* 0x100fe20000010890 */
[----:B------:R-:W-:Y:S01]  /*3b20*/  FSEL R133, R157, -INF , P2 ;  /* 0xff8000009d857808 */ /* 0x000fe20001000000 */
[----:B------:R-:W-:Y:S01]  /*3b30*/  FFMA.FTZ R137, R135, c[0x0][0x29c], -R144 ;  /* 0x0000a70087897a23 */ /* 0x000fe20000010890 */
[----:B------:R-:W-:Y:S01]  /*3b40*/  FSEL R3, R158, -INF , P1 ;  /* 0xff8000009e037808 */ /* 0x000fe20000800000 */
[----:B------:R-:W-:Y:S01]  /*3b50*/  FADD.FTZ R152, R33, -R2 ;  /* 0x8000000221987221 */ /* 0x000fe20000010000 */
[----:B------:R-:W-:Y:S01]  /*3b60*/  FSEL R136, R229, -INF , P6 ;  /* 0xff800000e5887808 */ /* 0x000fe20003000000 */
[----:B------:R-:W-:Y:S01]  /*3b70*/  FFMA.FTZ R135, R133, c[0x0][0x29c], -R144 ;  /* 0x0000a70085877a23 */ /* 0x000fe20000010890 */
[----:B------:R1:W-:Y:S01]  /*3b80*/  MUFU.EX2 R23, R138 ;  /* 0x0000008a00177308 */ /* 0x0003e20000000800 */
[----:B------:R-:W-:Y:S01]  /*3b90*/  FADD.FTZ R133, R4, -R2 ;  /* 0x8000000204857221 */ /* 0x000fe20000010000 */
[----:B------:R-:W-:Y:S01]  /*3ba0*/  MOV R4, R148 ;  /* 0x0000009400047202 */ /* 0x000fe20000000f00 */
[--C-:B------:R-:W-:Y:S01]  /*3bb0*/  FFMA.FTZ R140, R136, c[0x0][0x29c], -R144.reuse ;  /* 0x0000a700888c7a23 */ /* 0x100fe20000010890 */
[----:B------:R-:W-:Y:S01]  /*3bc0*/  MOV R18, R155 ;  /* 0x0000009b00127202 */ /* 0x000fe20000000f00 */
[--C-:B------:R-:W-:Y:S02]  /*3bd0*/  FFMA.FTZ R136, R134, c[0x0][0x29c], -R144.reuse ;  /* 0x0000a70086887a23 */ /* 0x100fe40000010890 */
[----:B------:R-:W-:Y:S01]  /*3be0*/  FFMA.FTZ R144, R3, c[0x0][0x29c], -R144 ;  /* 0x0000a70003907a23 */ /* 0x000fe20000010890 */
[----:B------:R-:W-:Y:S01]  /*3bf0*/  IMNMX R3, R150, R142, PT ;  /* 0x0000008e96037217 */ /* 0x000fe20003800200 */
[--C-:B------:R-:W-:Y:S02]  /*3c00*/  FADD.FTZ R148, R20, -R2.reuse ;  /* 0x8000000214947221 */ /* 0x100fe40000010000 */
[----:B------:R-:W-:Y:S01]  /*3c10*/  FADD.FTZ R150, R32, -R2 ;  /* 0x8000000220967221 */ /* 0x000fe20000010000 */
[C---:B------:R-:W-:Y:S01]  /*3c20*/  ISETP.GT.AND P4, PT, R3.reuse, RZ, PT ;  /* 0x000000ff0300720c */ /* 0x040fe20003f84270 */
[----:B------:R-:W-:Y:S01]  /*3c30*/  FADD.FTZ R155, R22, -R0 ;  /* 0x80000000169b7221 */ /* 0x000fe20000010000 */
[----:B------:R-:W-:Y:S01]  /*3c40*/  MOV R32, R151 ;  /* 0x0000009700207202 */ /* 0x000fe20000000f00 */
[----:B------:R-:W-:Y:S01]  /*3c50*/  MUFU.EX2 R22, R141 ;  /* 0x0000008d00167308 */ /* 0x000fe20000000800 */
[----:B------:R-:W-:Y:S01]  /*3c60*/  FSEL R20, R244, -INF , P4 ;  /* 0xff800000f4147808 */ /* 0x000fe20002000000 */
[--C-:B------:R-:W-:Y:S01]  /*3c70*/  FADD.FTZ R142, R16, -R2.reuse ;  /* 0x80000002108e7221 */ /* 0x100fe20000010000 */
[----:B------:R-:W-:Y:S01]  /*3c80*/  ISETP.GT.AND P2, PT, R3, 0x1, PT ;  /* 0x000000010300780c */ /* 0x000fe20003f44270 */
[----:B------:R-:W-:Y:S01]  /*3c90*/  FADD.FTZ R134, R5, -R2 ;  /* 0x8000000205867221 */ /* 0x000fe20000010000 */
[C---:B------:R-:W-:Y:S01]  /*3ca0*/  ISETP.GT.AND P1, PT, R3.reuse, 0x20, PT ;  /* 0x000000200300780c */ /* 0x040fe20003f24270 */
[--C-:B------:R-:W-:Y:S01]  /*3cb0*/  FFMA.FTZ R33, R20, c[0x0][0x29c], -R145.reuse ;  /* 0x0000a70014217a23 */ /* 0x100fe20000010891 */
[----:B------:R-:W-:Y:S01]  /*3cc0*/  MOV R20, R32 ;  /* 0x0000002000147202 */ /* 0x000fe20000000f00 */
[--C-:B------:R-:W-:Y:S01]  /*3cd0*/  FADD.FTZ R151, R6, -R0.reuse ;  /* 0x8000000006977221 */ /* 0x100fe20000010000 */
[----:B-1----:R-:W-:Y:S01]  /*3ce0*/  MOV R138, R18 ;  /* 0x00000012008a7202 */ /* 0x002fe20000000f00 */
[----:B------:R1:W2:Y:S01]  /*3cf0*/  MUFU.EX2 R32, R139 ;  /* 0x0000008b00207308 */ /* 0x0002a20000000800 */
[----:B------:R-:W-:Y:S01]  /*3d00*/  ISETP.GT.AND P5, PT, R3, 0x40, PT ;  /* 0x000000400300780c */ /* 0x000fe20003fa4270 */
[--C-:B------:R-:W-:Y:S01]  /*3d10*/  FADD.FTZ R163, R34, -R0.reuse ;  /* 0x8000000022a37221 */ /* 0x100fe20000010000 */
[----:B------:R-:W-:Y:S01]  /*3d20*/  FSEL R17, R245, -INF , P2 ;  /* 0xff800000f5117808 */ /* 0x000fe20001000000 */
[----:B------:R-:W-:Y:S01]  /*3d30*/  FADD.FTZ R159, R35, -R0 ;  /* 0x80000000239f7221 */ /* 0x000fe20000010000 */
[----:B------:R-:W-:Y:S02]  /*3d40*/  FSEL R16, R240, -INF , P1 ;  /* 0xff800000f0107808 */ /* 0x000fe40000800000 */
[----:B------:R-:W-:Y:S01]  /*3d50*/  ISETP.GT.AND P1, PT, R3, 0x61, PT ;  /* 0x000000610300780c */ /* 0x000fe20003f24270 */
[--C-:B------:R-:W-:Y:S01]  /*3d60*/  FFMA.FTZ R6, R17, c[0x0][0x29c], -R145.reuse ;  /* 0x0000a70011067a23 */ /* 0x100fe20000010891 */
[C---:B------:R-:W-:Y:S01]  /*3d70*/  ISETP.GT.AND P6, PT, R3.reuse, 0x21, PT ;  /* 0x000000210300780c */ /* 0x040fe20003fc4270 */
[----:B------:R3:W-:Y:S01]  /*3d80*/  MUFU.EX2 R18, R135 ;  /* 0x0000008700127308 */ /* 0x0007e20000000800 */
[C---:B------:R-:W-:Y:S01]  /*3d90*/  ISETP.GT.AND P4, PT, R3.reuse, 0x41, PT ;  /* 0x000000410300780c */ /* 0x040fe20003f84270 */
[--C-:B------:R-:W-:Y:S01]  /*3da0*/  FFMA.FTZ R7, R16, c[0x0][0x29c], -R145.reuse ;  /* 0x0000a70010077a23 */ /* 0x100fe20000010891 */
[----:B------:R-:W-:Y:S02]  /*3db0*/  ISETP.GT.AND P2, PT, R3, 0x60, PT ;  /* 0x000000600300780c */ /* 0x000fe40003f44270 */
[----:B------:R-:W-:Y:S02]  /*3dc0*/  MOV R35, R4 ;  /* 0x0000000400237202 */ /* 0x000fe40000000f00 */
[----:B------:R-:W-:Y:S02]  /*3dd0*/  FSEL R4, R241, -INF , P5 ;  /* 0xff800000f1047808 */ /* 0x000fe40002800000 */
[----:B------:R-:W-:Y:S01]  /*3de0*/  FSEL R0, R238, -INF , P1 ;  /* 0xff800000ee007808 */ /* 0x000fe20000800000 */
[----:B------:R-:W-:Y:S01]  /*3df0*/  MUFU.EX2 R17, R33 ;  /* 0x0000002100117308 */ /* 0x000fe20000000800 */
[----:B------:R-:W-:Y:S01]  /*3e00*/  FSEL R2, R239, -INF , P2 ;  /* 0xff800000ef027808 */ /* 0x000fe20001000000 */
[--C-:B------:R-:W-:Y:S01]  /*3e10*/  FFMA.FTZ R4, R4, c[0x0][0x29c], -R145.reuse ;  /* 0x0000a70004047a23 */ /* 0x100fe20000010891 */
[----:B------:R-:W-:Y:S02]  /*3e20*/  FSEL R5, R242, -INF , P6 ;  /* 0xff800000f2057808 */ /* 0x000fe40003000000 */
[----:B-1----:R-:W-:Y:S01]  /*3e30*/  MOV R139, R21 ;  /* 0x00000015008b7202 */ /* 0x002fe20000000f00 */
[--C-:B------:R-:W-:Y:S01]  /*3e40*/  FFMA.FTZ R34, R2, c[0x0][0x29c], -R145.reuse ;  /* 0x0000a70002227a23 */ /* 0x100fe20000010891 */
[----:B------:R-:W-:Y:S01]  /*3e50*/  FSEL R3, R243, -INF , P4 ;  /* 0xff800000f3037808 */ /* 0x000fe20002000000 */
[--C-:B------:R-:W-:Y:S01]  /*3e60*/  FFMA.FTZ R5, R5, c[0x0][0x29c], -R145.reuse ;  /* 0x0000a70005057a23 */ /* 0x100fe20000010891 */
[----:B------:R-:W-:Y:S01]  /*3e70*/  MOV R141, R35 ;  /* 0x00000023008d7202 */ /* 0x000fe20000000f00 */
[----:B------:R1:W4:Y:S01]  /*3e80*/  MUFU.EX2 R21, R140 ;  /* 0x0000008c00157308 */ /* 0x0003220000000800 */
[----:B--2---:R-:W-:Y:S01]  /*3e90*/  FMUL.FTZ R2, R32, R133 ;  /* 0x0000008520027220 */ /* 0x004fe20000410000 */
[----:B------:R-:W-:Y:S01]  /*3ea0*/  MOV R133, R237 ;  /* 0x000000ed00857202 */ /* 0x000fe20000000f00 */
[--C-:B------:R-:W-:Y:S01]  /*3eb0*/  FFMA.FTZ R3, R3, c[0x0][0x29c], -R145.reuse ;  /* 0x0000a70003037a23 */ /* 0x100fe20000010891 */
[----:B---3--:R-:W-:Y:S01]  /*3ec0*/  MOV R135, R235 ;  /* 0x000000eb00877202 */ /* 0x008fe20000000f00 */
[----:B------:R-:W-:Y:S02]  /*3ed0*/  FFMA.FTZ R145, R0, c[0x0][0x29c], -R145 ;  /* 0x0000a70000917a23 */ /* 0x000fe40000010891 */
[----:B------:R-:W-:Y:S01]  /*3ee0*/  FFMA.FTZ R0, -R231, R231, 1 ;  /* 0x3f800000e7007423 */ /* 0x000fe200000101e7 */
[----:B------:R-:W-:Y:S01]  /*3ef0*/  MOV R231, R19 ;  /* 0x0000001300e77202 */ /* 0x000fe20000000f00 */
[----:B------:R-:W-:Y:S01]  /*3f00*/  FFMA.FTZ R35, -R157, R157, 1 ;  /* 0x3f8000009d237423 */ /* 0x000fe2000001019d */
[----:B------:R2:W-:Y:S01]  /*3f10*/  MUFU.EX2 R19, R136 ;  /* 0x0000008800137308 */ /* 0x0005e20000000800 */
[----:B------:R-:W-:Y:S01]  /*3f20*/  FMUL.FTZ R237, R2, R0 ;  /* 0x0000000002ed7220 */ /* 0x000fe20000410000 */
[----:B------:R-:W-:Y:S01]  /*3f30*/  MOV R157, R133 ;  /* 0x00000085009d7202 */ /* 0x000fe20000000f00 */
[----:B------:R-:W-:Y:S02]  /*3f40*/  FMUL.FTZ R2, R23, R134 ;  /* 0x0000008617027220 */ /* 0x000fe40000410000 */
[----:B------:R-:W-:Y:S01]  /*3f50*/  FFMA.FTZ R0, -R232, R232, 1 ;  /* 0x3f800000e8007423 */ /* 0x000fe200000101e8 */
[----:B------:R-:W-:Y:S01]  /*3f60*/  MOV R232, R236 ;  /* 0x000000ec00e87202 */ /* 0x000fe20000000f00 */
[----:B------:R-:W-:Y:S01]  /*3f70*/  FFMA.FTZ R133, -R240, R240, 1 ;  /* 0x3f800000f0857423 */ /* 0x000fe200000101f0 */
[----:B------:R-:W-:Y:S01]  /*3f80*/  MOV R240, R135 ;  /* 0x0000008700f07202 */ /* 0x000fe20000000f00 */
[----:B------:R-:W-:Y:S01]  /*3f90*/  FMUL.FTZ R236, R2, R0 ;  /* 0x0000000002ec7220 */ /* 0x000fe20000410000 */
[----:B------:R-:W-:Y:S01]  /*3fa0*/  MUFU.EX2 R144, R144 ;  /* 0x0000009000907308 */ /* 0x000fe20000000800 */
[----:B------:R-:W-:Y:S01]  /*3fb0*/  FMUL.FTZ R2, R22, R142 ;  /* 0x0000008e16027220 */ /* 0x000fe20000410000 */
[----:B------:R-:W-:Y:S01]  /*3fc0*/  MOV R142, R232 ;  /* 0x000000e8008e7202 */ /* 0x000fe20000000f00 */
[----:B------:R-:W-:Y:S01]  /*3fd0*/  FFMA.FTZ R0, -R160, R160, 1 ;  /* 0x3f800000a0007423 */ /* 0x000fe200000101a0 */
[----:B-1----:R-:W-:Y:S01]  /*3fe0*/  MOV R140, R20 ;  /* 0x00000014008c7202 */ /* 0x002fe20000000f00 */
[----:B----4-:R-:W-:Y:S01]  /*3ff0*/  FMUL.FTZ R33, R21, R143 ;  /* 0x0000008f15217220 */ /* 0x010fe20000410000 */
[----:B------:R-:W-:Y:S01]  /*4000*/  MOV R143, R141 ;  /* 0x0000008d008f7202 */ /* 0x000fe20000000f00 */
[----:B------:R-:W-:Y:S01]  /*4010*/  FMUL.FTZ R235, R2, R0 ;  /* 0x0000000002eb7220 */ /* 0x000fe20000410000 */
[----:B------:R-:W-:Y:S01]  /*4020*/  IADD3 R0, R132, 0x20, RZ ;  /* 0x0000002084007810 */ /* 0x000fe20007ffe0ff */
[----:B------:R-:W-:Y:S01]  /*4030*/  FFMA.FTZ R2, -R229, R229, 1 ;  /* 0x3f800000e5027423 */ /* 0x000fe200000101e5 */
[----:B------:R-:W1:Y:S01]  /*4040*/  MUFU.EX2 R20, R137 ;  /* 0x0000008900147308 */ /* 0x000e620000000800 */
[----:B------:R-:W-:Y:S01]  /*4050*/  MOV R229, R233 ;  /* 0x000000e900e57202 */ /* 0x000fe20000000f00 */
[----:B------:R-:W-:Y:S01]  /*4060*/  FFMA.FTZ R135, -R243, R243, 1 ;  /* 0x3f800000f3877423 */ /* 0x000fe200000101f3 */
[----:B------:R-:W-:Y:S02]  /*4070*/  IMNMX R0, R139, R0, PT ;  /* 0x000000008b007217 */ /* 0x000fe40003800200 */
[----:B--2---:R-:W-:Y:S01]  /*4080*/  MOV R136, R234 ;  /* 0x000000ea00887202 */ /* 0x004fe20000000f00 */
[----:B------:R-:W-:Y:S01]  /*4090*/  FMUL.FTZ R234, R33, R2 ;  /* 0x0000000221ea7220 */ /* 0x000fe20000410000 */
[----:B------:R-:W-:Y:S01]  /*40a0*/  ISETP.GT.AND P1, PT, R0, RZ, PT ;  /* 0x000000ff0000720c */ /* 0x000fe20003f24270 */
[----:B------:R-:W-:Y:S01]  /*40b0*/  FFMA.FTZ R2, -R162, R162, 1 ;  /* 0x3f800000a2027423 */ /* 0x000fe200000101a2 */
[C---:B------:R-:W-:Y:S01]  /*40c0*/  ISETP.GT.AND P4, PT, R0.reuse, 0x41, PT ;  /* 0x000000410000780c */ /* 0x040fe20003f84270 */
[----:B------:R-:W2:Y:S01]  /*40d0*/  MUFU.EX2 R16, R6 ;  /* 0x0000000600107308 */ /* 0x000ea20000000800 */
[----:B------:R-:W-:Y:S02]  /*40e0*/  FSEL R134, R247, -INF , P1 ;  /* 0xff800000f7867808 */ /* 0x000fe40000800000 */
[C---:B------:R-:W-:Y:S02]  /*40f0*/  ISETP.GT.AND P1, PT, R0.reuse, 0x1, PT ;  /* 0x000000010000780c */ /* 0x040fe40003f24270 */
[----:B------:R-:W-:Y:S01]  /*4100*/  ISETP.GT.AND P2, PT, R0, 0x60, PT ;  /* 0x000000600000780c */ /* 0x000fe20003f44270 */
[--C-:B------:R-:W-:Y:S01]  /*4110*/  FFMA.FTZ R134, R134, c[0x0][0x29c], -R147.reuse ;  /* 0x0000a70086867a23 */ /* 0x100fe20000010893 */
[----:B------:R-:W-:Y:S03]  /*4120*/  MOV R160, R231 ;  /* 0x000000e700a07202 */ /* 0x000fe60000000f00 */
[----:B------:R-:W-:Y:S01]  /*4130*/  MUFU.EX2 R6, R5 ;  /* 0x0000000500067308 */ /* 0x000fe20000000800 */
[----:B-1----:R-:W-:Y:S01]  /*4140*/  FMUL.FTZ R33, R20, R148 ;  /* 0x0000009414217220 */ /* 0x002fe20000410000 */
[----:B------:R-:W-:Y:S02]  /*4150*/  FSEL R137, R140, -INF , P1 ;  /* 0xff8000008c897808 */ /* 0x000fe40000800000 */
[----:B------:R-:W-:Y:S01]  /*4160*/  ISETP.GT.AND P1, PT, R0, 0x20, PT ;  /* 0x000000200000780c */ /* 0x000fe20003f24270 */
[----:B------:R-:W-:Y:S01]  /*4170*/  FMUL.FTZ R233, R33, R2 ;  /* 0x0000000221e97220 */ /* 0x000fe20000410000 */
[----:B------:R-:W-:Y:S01]  /*4180*/  FSEL R148, R249, -INF , P4 ;  /* 0xff800000f9947808 */ /* 0x000fe20002000000 */
[----:B------:R-:W-:Y:S01]  /*4190*/  FMUL.FTZ R33, R19, R149 ;  /* 0x0000009513217220 */ /* 0x000fe20000410000 */
[----:B------:R-:W-:Y:S01]  /*41a0*/  MOV R149, R138 ;  /* 0x0000008a00957202 */ /* 0x000fe20000000f00 */
[----:B------:R-:W-:Y:S01]  /*41b0*/  FFMA.FTZ R2, -R161, R161, 1 ;  /* 0x3f800000a1027423 */ /* 0x000fe200000101a1 */
[----:B------:R-:W-:Y:S01]  /*41c0*/  FSEL R138, R142, -INF , P1 ;  /* 0xff8000008e8a7808 */ /* 0x000fe20000800000 */
[----:B------:R-:W-:Y:S01]  /*41d0*/  MUFU.EX2 R5, R4 ;  /* 0x0000000400057308 */ /* 0x000fe20000000800 */
[----:B------:R-:W-:Y:S01]  /*41e0*/  ISETP.GT.AND P1, PT, R0, 0x21, PT ;  /* 0x000000210000780c */ /* 0x000fe20003f24270 */
[----:B------:R-:W-:Y:S02]  /*41f0*/  FMUL.FTZ R232, R33, R2 ;  /* 0x0000000221e87220 */ /* 0x000fe40000410000 */
[----:B------:R-:W-:Y:S02]  /*4200*/  FFMA.FTZ R2, -R158, R158, 1 ;  /* 0x3f8000009e027423 */ /* 0x000fe4000001019e */
[----:B------:R-:W-:Y:S01]  /*4210*/  FMUL.FTZ R33, R144, R152 ;  /* 0x0000009890217220 */ /* 0x000fe20000410000 */
[----:B------:R-:W-:Y:S01]  /*4220*/  MOV R152, R229 ;  /* 0x000000e500987202 */ /* 0x000fe20000000f00 */
[--C-:B------:R-:W-:Y:S01]  /*4230*/  FFMA.FTZ R138, R138, c[0x0][0x29c], -R147.reuse ;  /* 0x0000a7008a8a7a23 */ /* 0x100fe20000010893 */
[----:B------:R-:W-:Y:S01]  /*4240*/  F2FP.PACK_AB R144, R144, R18 ;  /* 0x000000129090723e */ /* 0x000fe200000000ff */
[----:B------:R-:W-:Y:S01]  /*4250*/  FMUL.FTZ R229, R33, R2 ;  /* 0x0000000221e57220 */ /* 0x000fe20000410000 */
[----:B------:R-:W-:Y:S01]  /*4260*/  FSEL R2, R252, -INF , P1 ;  /* 0xff800000fc027808 */ /* 0x000fe20000800000 */
[----:B------:R-:W-:Y:S01]  /*4270*/  MUFU.EX2 R4, R3 ;  /* 0x0000000300047308 */ /* 0x000fe20000000800 */
[----:B------:R-:W-:Y:S01]  /*4280*/  ISETP.GT.AND P1, PT, R0, 0x40, PT ;  /* 0x000000400000780c */ /* 0x000fe20003f24270 */
[----:B--2---:R-:W-:Y:S01]  /*4290*/  FMUL.FTZ R33, R16, R154 ;  /* 0x0000009a10217220 */ /* 0x004fe20000410000 */
[----:B------:R-:W-:Y:S01]  /*42a0*/  MOV R154, R160 ;  /* 0x000000a0009a7202 */ /* 0x000fe20000000f00 */
[--C-:B------:R-:W-:Y:S01]  /*42b0*/  FFMA.FTZ R137, R137, c[0x0][0x29c], -R147.reuse ;  /* 0x0000a70089897a23 */ /* 0x100fe20000010893 */
[----:B------:R-:W-:Y:S01]  /*42c0*/  FSEL R141, R250, -INF , P1 ;  /* 0xff800000fa8d7808 */ /* 0x000fe20000800000 */
[--C-:B------:R-:W-:Y:S01]  /*42d0*/  FFMA.FTZ R148, R148, c[0x0][0x29c], -R147.reuse ;  /* 0x0000a70094947a23 */ /* 0x100fe20000010893 */
[----:B------:R-:W-:Y:S02]  /*42e0*/  ISETP.GT.AND P1, PT, R0, 0x61, PT ;  /* 0x000000610000780c */ /* 0x000fe40003f24270 */
[----:B------:R-:W-:Y:S01]  /*42f0*/  IADD3 R0, R132, 0x28, RZ ;  /* 0x0000002884007810 */ /* 0x000fe20007ffe0ff */
[----:B------:R-:W-:Y:S01]  /*4300*/  FFMA.FTZ R132, -R241, R241, 1 ;  /* 0x3f800000f1847423 */ /* 0x000fe200000101f1 */
[----:B------:R-:W-:Y:S01]  /*4310*/  MUFU.EX2 R138, R138 ;  /* 0x0000008a008a7308 */ /* 0x000fe20000000800 */
[----:B------:R-:W2:Y:S01]  /*4320*/  LDL.LU R241, [R1] ;  /* 0x0000000001f17983 */ /* 0x000ea20000300800 */
[--C-:B------:R-:W-:Y:S01]  /*4330*/  FFMA.FTZ R141, R141, c[0x0][0x29c], -R147.reuse ;  /* 0x0000a7008d8d7a23 */ /* 0x100fe20000010893 */
[----:B------:R-:W-:Y:S07]  /*4340*/  MOV R243, R152 ;  /* 0x0000009800f37202 */ /* 0x000fee0000000f00 */
[----:B------:R1:W-:Y:S10]  /*4350*/  MUFU.EX2 R3, R34 ;  /* 0x0000002200037308 */ /* 0x0003f40000000800 */
[----:B------:R-:W3:Y:S10]  /*4360*/  MUFU.EX2 R7, R7 ;  /* 0x0000000700077308 */ /* 0x000ef40000000800 */
[----:B------:R-:W-:Y:S01]  /*4370*/  MUFU.EX2 R134, R134 ;  /* 0x0000008600867308 */ /* 0x000fe20000000800 */
[----:B-1----:R-:W-:Y:S01]  /*4380*/  FMUL.FTZ R34, R18, R150 ;  /* 0x0000009612227220 */ /* 0x002fe20000410000 */
[----:B------:R-:W-:Y:S01]  /*4390*/  MOV R150, R139 ;  /* 0x0000008b00967202 */ /* 0x000fe20000000f00 */
[--C-:B------:R-:W-:Y:S02]  /*43a0*/  FFMA.FTZ R139, R2, c[0x0][0x29c], -R147.reuse ;  /* 0x0000a700028b7a23 */ /* 0x100fe40000010893 */
[----:B------:R1:W4:Y:S01]  /*43b0*/  LDS R2, [R149.X4+0xf300] ;  /* 0x00f3000095027984 */ /* 0x0003220000004800 */
[----:B------:R-:W-:Y:S04]  /*43c0*/  FMUL.FTZ R231, R34, R35 ;  /* 0x0000002322e77220 */ /* 0x000fe80000410000 */
[----:B------:R-:W-:Y:S01]  /*43d0*/  MUFU.EX2 R145, R145 ;  /* 0x0000009100917308 */ /* 0x000fe20000000800 */
[----:B------:R-:W-:Y:S01]  /*43e0*/  FFMA.FTZ R35, -R244, R244, 1 ;  /* 0x3f800000f4237423 */ /* 0x000fe200000101f4 */
[----:B------:R-:W-:Y:S01]  /*43f0*/  IMNMX R0, R150, R0, PT ;  /* 0x0000000096007217 */ /* 0x000fe20003800200 */
[----:B------:R-:W-:Y:S01]  /*4400*/  FMUL.FTZ R34, R17, R151 ;  /* 0x0000009711227220 */ /* 0x000fe20000410000 */
[----:B------:R-:W-:Y:S02]  /*4410*/  MOV R244, R157 ;  /* 0x0000009d00f47202 */ /* 0x000fe40000000f00 */
[----:B------:R-:W-:Y:S01]  /*4420*/  ISETP.GT.AND P4, PT, R0, RZ, PT ;  /* 0x000000ff0000720c */ /* 0x000fe20003f84270 */
[----:B------:R-:W-:Y:S01]  /*4430*/  FMUL.FTZ R162, R34, R35 ;  /* 0x0000002322a27220 */ /* 0x000fe20000410000 */
[----:B------:R-:W-:Y:S01]  /*4440*/  ISETP.GT.AND P6, PT, R0, 0x21, PT ;  /* 0x000000210000780c */ /* 0x000fe20003fc4270 */
[----:B------:R-:W-:Y:S01]  /*4450*/  FFMA.FTZ R35, -R245, R245, 1 ;  /* 0x3f800000f5237423 */ /* 0x000fe200000101f5 */
[----:B------:R-:W-:Y:S01]  /*4460*/  MOV R245, R143 ;  /* 0x0000008f00f57202 */ /* 0x000fe20000000f00 */
[----:B---3--:R-:W-:Y:S01]  /*4470*/  FMUL.FTZ R34, R7, R153 ;  /* 0x0000009907227220 */ /* 0x008fe20000410000 */
[----:B------:R-:W3:Y:S01]  /*4480*/  MUFU.EX2 R137, R137 ;  /* 0x0000008900897308 */ /* 0x000ee20000000800 */
[----:B------:R-:W-:Y:S01]  /*4490*/  FMUL.FTZ R161, R33, R35 ;  /* 0x0000002321a17220 */ /* 0x000fe20000410000 */
[----:B------:R-:W-:Y:S01]  /*44a0*/  FSEL R33, R248, -INF , P2 ;  /* 0xff800000f8217808 */ /* 0x000fe20001000000 */
[----:B------:R-:W-:Y:S01]  /*44b0*/  FMUL.FTZ R160, R34, R133 ;  /* 0x0000008522a07220 */ /* 0x000fe20000410000 */
[----:B------:R-:W-:Y:S01]  /*44c0*/  FSEL R35, R246, -INF , P1 ;  /* 0xff800000f6237808 */ /* 0x000fe20000800000 */
[----:B------:R-:W-:Y:S01]  /*44d0*/  FFMA.FTZ R133, -R242, R242, 1 ;  /* 0x3f800000f2857423 */ /* 0x000fe200000101f2 */
[C---:B------:R-:W-:Y:S01]  /*44e0*/  ISETP.GT.AND P2, PT, R0.reuse, 0x1, PT ;  /* 0x000000010000780c */ /* 0x040fe20003f44270 */
[--C-:B------:R-:W-:Y:S01]  /*44f0*/  FFMA.FTZ R143, R33, c[0x0][0x29c], -R147.reuse ;  /* 0x0000a700218f7a23 */ /* 0x100fe20000010893 */
[----:B------:R-:W-:Y:S01]  /*4500*/  ISETP.GT.AND P1, PT, R0, 0x20, PT ;  /* 0x000000200000780c */ /* 0x000fe20003f24270 */
[----:B------:R-:W-:Y:S01]  /*4510*/  FFMA.FTZ R147, R35, c[0x0][0x29c], -R147 ;  /* 0x0000a70023937a23 */ /* 0x000fe20000010893 */
[----:B------:R-:W1:Y:S01]  /*4520*/  MUFU.EX2 R139, R139 ;  /* 0x0000008b008b7308 */ /* 0x000e620000000800 */
[----:B------:R-:W-:Y:S01]  /*4530*/  MOV R242, R136 ;  /* 0x0000008800f27202 */ /* 0x000fe20000000f00 */
[----:B------:R-:W-:Y:S01]  /*4540*/  FMUL.FTZ R34, R6, R156 ;  /* 0x0000009c06227220 */ /* 0x000fe20000410000 */
[----:B------:R-:W-:Y:S01]  /*4550*/  ISETP.GT.AND P5, PT, R0, 0x40, PT ;  /* 0x000000400000780c */ /* 0x000fe20003fa4270 */
[----:B------:R-:W-:Y:S01]  /*4560*/  FFMA.FTZ R35, -R247, R247, 1 ;  /* 0x3f800000f7237423 */ /* 0x000fe200000101f7 */
[----:B------:R-:W-:Y:S01]  /*4570*/  FSEL R151, R154, -INF , P4 ;  /* 0xff8000009a977808 */ /* 0x000fe20002000000 */
[----:B------:R-:W-:Y:S01]  /*4580*/  FMUL.FTZ R33, R5, R155 ;  /* 0x0000009b05217220 */ /* 0x000fe20000410000 */
[----:B------:R-:W-:Y:S01]  /*4590*/  ISETP.GT.AND P4, PT, R0, 0x41, PT ;  /* 0x000000410000780c */ /* 0x000fe20003f84270 */
[----:B------:R-:W-:Y:S01]  /*45a0*/  FMUL.FTZ R158, R34, R133 ;  /* 0x00000085229e7220 */ /* 0x000fe20000410000 */
[----:B------:R-:W-:Y:S01]  /*45b0*/  FSEL R150, R152, -INF , P2 ;  /* 0xff80000098967808 */ /* 0x000fe20001000000 */
[----:B------:R-:W3:Y:S01]  /*45c0*/  MUFU.EX2 R141, R141 ;  /* 0x0000008d008d7308 */ /* 0x000ee20000000800 */
[----:B------:R-:W-:Y:S01]  /*45d0*/  ISETP.GT.AND P2, PT, R0, 0x60, PT ;  /* 0x000000600000780c */ /* 0x000fe20003f44270 */
[--C-:B------:R-:W-:Y:S01]  /*45e0*/  FFMA.FTZ R151, R151, c[0x0][0x29c], -R146.reuse ;  /* 0x0000a70097977a23 */ /* 0x100fe20000010892 */
[----:B------:R-:W-:Y:S01]  /*45f0*/  MOV R247, R142 ;  /* 0x0000008e00f77202 */ /* 0x000fe20000000f00 */
[----:B------:R-:W-:Y:S01]  /*4600*/  FFMA.FTZ R150, R150, c[0x0][0x29c], -R146 ;  /* 0x0000a70096967a23 */ /* 0x000fe20000010892 */
[----:B------:R-:W-:Y:S01]  /*4610*/  F2FP.PACK_AB R142, R19, R20 ;  /* 0x00000014138e723e */ /* 0x000fe200000000ff */
[----:B------:R-:W-:Y:S02]  /*4620*/  FMUL.FTZ R34, R4, R230 ;  /* 0x000000e604227220 */ /* 0x000fe40000410000 */
[----:B------:R-:W-:Y:S02]  /*4630*/  FMUL.FTZ R157, R33, R132 ;  /* 0x00000084219d7220 */ /* 0x000fe40000410000 */
[----:B------:R-:W-:Y:S01]  /*4640*/  MUFU.EX2 R148, R148 ;  /* 0x0000009400947308 */ /* 0x000fe20000000800 */
[----:B------:R-:W-:Y:S01]  /*4650*/  FFMA.FTZ R132, -R238, R238, 1 ;  /* 0x3f800000ee847423 */ /* 0x000fe200000101ee */
[----:B------:R-:W-:Y:S01]  /*4660*/  MOV R238, R149 ;  /* 0x0000009500ee7202 */ /* 0x000fe20000000f00 */
[----:B------:R-:W-:Y:S01]  /*4670*/  FFMA.FTZ R133, -R239, R239, 1 ;  /* 0x3f800000ef857423 */ /* 0x000fe200000101ef */
[----:B------:R-:W-:Y:S01]  /*4680*/  MOV R239, R154 ;  /* 0x0000009a00ef7202 */ /* 0x000fe20000000f00 */
[----:B------:R-:W-:Y:S01]  /*4690*/  FMUL.FTZ R33, R3, R163 ;  /* 0x000000a303217220 */ /* 0x000fe20000410000 */
[----:B-1----:R-:W-:Y:S01]  /*46a0*/  F2FP.PACK_AB R149, R23, R32 ;  /* 0x000000201795723e */ /* 0x002fe200000000ff */
[----:B------:R-:W-:Y:S01]  /*46b0*/  FMUL.FTZ R155, R34, R135 ;  /* 0x00000087229b7220 */ /* 0x000fe20000410000 */
[----:B------:R-:W-:Y:S01]  /*46c0*/  FSEL R34, R240, -INF , P5 ;  /* 0xff800000f0227808 */ /* 0x000fe20002800000 */
[----:B------:R-:W-:Y:S01]  /*46d0*/  FMUL.FTZ R154, R33, R133 ;  /* 0x00000085219a7220 */ /* 0x000fe20000410000 */
[----:B------:R-:W1:Y:S01]  /*46e0*/  MUFU.EX2 R143, R143 ;  /* 0x0000008f008f7308 */ /* 0x000e620000000800 */
[----:B------:R-:W-:Y:S01]  /*46f0*/  FSEL R33, R245, -INF , P4 ;  /* 0xff800000f5217808 */ /* 0x000fe20002000000 */
[--C-:B----4-:R-:W-:Y:S01]  /*4700*/  FADD.FTZ R9, R9, -R2.reuse ;  /* 0x8000000209097221 */ /* 0x110fe20000010000 */
[----:B------:R-:W-:Y:S01]  /*4710*/  F2FP.PACK_AB R32, R16, R17 ;  /* 0x000000111020723e */ /* 0x000fe200000000ff */
[--C-:B------:R-:W-:Y:S01]  /*4720*/  FADD.FTZ R12, R12, -R2.reuse ;  /* 0x800000020c0c7221 */ /* 0x100fe20000010000 */
[----:B---3--:R-:W-:Y:S01]  /*4730*/  F2FP.PACK_AB R17, R137, R134 ;  /* 0x000000868911723e */ /* 0x008fe200000000ff */
[--C-:B------:R-:W-:Y:S01]  /*4740*/  FADD.FTZ R13, R13, -R2.reuse ;  /* 0x800000020d0d7221 */ /* 0x100fe20000010000 */
[----:B------:R-:W-:Y:S01]  /*4750*/  F2FP.PACK_AB R23, R236, R237 ;  /* 0x000000edec17723e */ /* 0x000fe200000000ff */
[----:B------:R-:W-:Y:S01]  /*4760*/  FMUL.FTZ R12, R138, R12 ;  /* 0x0000000c8a0c7220 */ /* 0x000fe20000410000 */
[----:B------:R-:W-:Y:S01]  /*4770*/  F2FP.PACK_AB R133, R155, R157 ;  /* 0x0000009d9b85723e */ /* 0x000fe200000000ff */
[----:B------:R-:W3:Y:S01]  /*4780*/  MUFU.EX2 R147, R147 ;  /* 0x0000009300937308 */ /* 0x000ee20000000800 */
[--C-:B------:R-:W-:Y:S01]  /*4790*/  FADD.FTZ R24, R24, -R2.reuse ;  /* 0x8000000218187221 */ /* 0x100fe20000010000 */
[----:B------:R-:W-:Y:S01]  /*47a0*/  F2FP.PACK_AB R135, R229, R231 ;  /* 0x000000e7e587723e */ /* 0x000fe200000000ff */
[--C-:B------:R-:W-:Y:S02]  /*47b0*/  FADD.FTZ R25, R25, -R2.reuse ;  /* 0x8000000219197221 */ /* 0x100fe40000010000 */
[----:B------:R-:W-:Y:S02]  /*47c0*/  FADD.FTZ R29, R29, -R2 ;  /* 0x800000021d1d7221 */ /* 0x000fe40000010000 */
[----:B------:R-:W-:Y:S01]  /*47d0*/  FFMA.FTZ R156, R34, c[0x0][0x29c], -R146 ;  /* 0x0000a700229c7a23 */ /* 0x000fe20000010892 */
[----:B------:R-:W-:Y:S01]  /*47e0*/  F2FP.PACK_AB R34, R234, R235 ;  /* 0x000000ebea22723e */ /* 0x000fe200000000ff */
[----:B------:R-:W-:Y:S01]  /*47f0*/  FMUL.FTZ R137, R137, R9 ;  /* 0x0000000989897220 */ /* 0x000fe20000410000 */
[----:B------:R-:W-:Y:S01]  /*4800*/  MUFU.EX2 R151, R151 ;  /* 0x0000009700977308 */ /* 0x000fe20000000800 */
[C---:B------:R-:W-:Y:S01]  /*4810*/  F2FP.PACK_AB R9, R139.reuse, R138 ;  /* 0x0000008a8b09723e */ /* 0x040fe200000000ff */
[----:B------:R-:W-:Y:S02]  /*4820*/  FMUL.FTZ R139, R139, R13 ;  /* 0x0000000d8b8b7220 */ /* 0x000fe40000410000 */
[--C-:B------:R-:W-:Y:S02]  /*4830*/  FADD.FTZ R28, R28, -R2.reuse ;  /* 0x800000021c1c7221 */ /* 0x100fe40000010000 */
[----:B------:R-:W-:Y:S02]  /*4840*/  FMUL.FTZ R16, R141, R24 ;  /* 0x000000188d107220 */ /* 0x000fe40000410000 */
[----:B-1----:R-:W-:Y:S02]  /*4850*/  FMUL.FTZ R28, R143, R28 ;  /* 0x0000001c8f1c7220 */ /* 0x002fe40000410000 */
        /* <DEDUP_REMOVED lines=13> */
[----:B------:R-:W-:Y:S01]  /*4930*/  FSEL R0, R251, -INF , P1 ;  /* 0xff800000fb007808 */ /* 0x000fe20000800000 */
[--C-:B------:R-:W-:Y:S01]  /*4940*/  FFMA.FTZ R163, R8, c[0x0][0x29c], -R146.reuse ;  /* 0x0000a70008a37a23 */ /* 0x100fe20000010892 */
[----:B------:R-:W-:Y:S01]  /*4950*/  MOV R8, R140 ;  /* 0x0000008c00087202 */ /* 0x000fe20000000f00 */
[--C-:B------:R-:W-:Y:S01]  /*4960*/  FFMA.FTZ R152, R35, c[0x0][0x29c], -R146.reuse ;  /* 0x0000a70023987a23 */ /* 0x100fe20000010892 */
[----:B------:R-:W-:Y:S01]  /*4970*/  MUFU.EX2 R20, R132 ;  /* 0x0000008400147308 */ /* 0x000fe20000000800 */
[--C-:B------:R-:W-:Y:S01]  /*4980*/  FFMA.FTZ R159, R33, c[0x0][0x29c], -R146.reuse ;  /* 0x0000a700219f7a23 */ /* 0x100fe20000010892 */
[----:B------:R-:W-:Y:S01]  /*4990*/  F2FP.PACK_AB R140, R21, R22 ;  /* 0x00000016158c723e */ /* 0x000fe200000000ff */
[----:B------:R-:W-:Y:S01]  /*49a0*/  FFMA.FTZ R146, R0, c[0x0][0x29c], -R146 ;  /* 0x0000a70000927a23 */ /* 0x000fe20000010892 */
[----:B------:R-:W-:Y:S01]  /*49b0*/  F2FP.PACK_AB R35, R6, R7 ;  /* 0x000000070623723e */ /* 0x000fe200000000ff */
[----:B------:R-:W-:Y:S01]  /*49c0*/  FFMA.FTZ R0, -R252, R252, 1 ;  /* 0x3f800000fc007423 */ /* 0x000fe200000101fc */
[----:B------:R-:W-:Y:S01]  /*49d0*/  F2FP.PACK_AB R21, R4, R5 ;  /* 0x000000050415723e */ /* 0x000fe200000000ff */
[----:B------:R-:W-:Y:S01]  /*49e0*/  FFMA.FTZ R3, -R247, R247, 1 ;  /* 0x3f800000f7037423 */ /* 0x000fe200000101f7 */
[----:B---3--:R-:W-:Y:S01]  /*49f0*/  F2FP.PACK_AB R5, R147, R143 ;  /* 0x0000008f9305723e */ /* 0x008fe200000000ff */
[----:B------:R-:W-:Y:S01]  /*4a00*/  FMUL.FTZ R13, R139, R0 ;  /* 0x000000008b0d7220 */ /* 0x000fe20000410000 */
[----:B------:R-:W2:Y:S01]  /*4a10*/  MUFU.EX2 R18, R152 ;  /* 0x0000009800127308 */ /* 0x000ea20000000800 */
[----:B------:R-:W-:Y:S01]  /*4a20*/  FMUL.FTZ R134, R12, R3 ;  /* 0x000000030c867220 */ /* 0x000fe20000410000 */
[----:B------:R-:W3:Y:S01]  /*4a30*/  LDS R0, [R238.X4+0xf320] ;  /* 0x00f32000ee007984 */ /* 0x000ee20000004800 */
[----:B------:R-:W-:Y:S01]  /*4a40*/  FMUL.FTZ R12, R148, R25 ;  /* 0x00000019940c7220 */ /* 0x000fe20000410000 */
[----:B------:R-:W-:Y:S01]  /*4a50*/  F2FP.PACK_AB R22, R161, R162 ;  /* 0x000000a2a116723e */ /* 0x000fe200000000ff */
[----:B------:R-:W-:Y:S01]  /*4a60*/  FMUL.FTZ R147, R147, R29 ;  /* 0x0000001d93937220 */ /* 0x000fe20000410000 */
[----:B------:R-:W-:Y:S01]  /*4a70*/  STS [R227+0xf480], R149 ;  /* 0x00f48095e3007388 */ /* 0x000fe20000000800 */
[----:B------:R-:W-:Y:S01]  /*4a80*/  FFMA.FTZ R4, -R8, R8, 1 ;  /* 0x3f80000008047423 */ /* 0x000fe20000010108 */
[----:B------:R-:W-:Y:S01]  /*4a90*/  F2FP.PACK_AB R33, R158, R160 ;  /* 0x000000a09e21723e */ /* 0x000fe200000000ff */
[----:B------:R-:W-:Y:S01]  /*4aa0*/  FFMA.FTZ R8, -R250, R250, 1 ;  /* 0x3f800000fa087423 */ /* 0x000fe200000101fa */
[----:B------:R-:W-:Y:S01]  /*4ab0*/  STS [R227+0xf880], R32 ;  /* 0x00f88020e3007388 */ /* 0x000fe20000000800 */
[----:B------:R-:W-:Y:S01]  /*4ac0*/  FFMA.FTZ R3, -R248, R248, 1 ;  /* 0x3f800000f8037423 */ /* 0x000fe200000101f8 */
[----:B------:R-:W4:Y:S01]  /*4ad0*/  MUFU.EX2 R7, R159 ;  /* 0x0000009f00077308 */ /* 0x000f220000000800 */
[----:B------:R-:W-:Y:S01]  /*4ae0*/  FFMA.FTZ R2, -R246, R246, 1 ;  /* 0x3f800000f6027423 */ /* 0x000fe200000101f6 */
[----:B------:R-:W-:Y:S01]  /*4af0*/  STS [R228], R140 ;  /* 0x0000008ce4007388 */ /* 0x000fe20000000800 */
[----:B------:R-:W-:Y:S01]  /*4b00*/  FFMA.FTZ R6, -R249, R249, 1 ;  /* 0x3f800000f9067423 */ /* 0x000fe200000101f9 */
[----:B------:R-:W-:Y:S01]  /*4b10*/  F2FP.PACK_AB R13, R13, R134 ;  /* 0x000000860d0d723e */ /* 0x000fe200000000ff */
[----:B------:R-:W-:Y:S01]  /*4b20*/  FMUL.FTZ R3, R28, R3 ;  /* 0x000000031c037220 */ /* 0x000fe20000410000 */
[----:B------:R-:W-:Y:S01]  /*4b30*/  STS [R228+0x400], R35 ;  /* 0x00040023e4007388 */ /* 0x000fe20000000800 */
[----:B------:R-:W-:Y:S01]  /*4b40*/  FMUL.FTZ R2, R147, R2 ;  /* 0x0000000293027220 */ /* 0x000fe20000410000 */
[----:B------:R-:W-:Y:S01]  /*4b50*/  F2FP.PACK_AB R136, R232, R233 ;  /* 0x000000e9e888723e */ /* 0x000fe200000000ff */
[----:B------:R-:W-:Y:S01]  /*4b60*/  FMUL.FTZ R16, R16, R8 ;  /* 0x0000000810107220 */ /* 0x000fe20000410000 */
[----:B------:R-:W-:Y:S01]  /*4b70*/  STS [R227+0x10480], R17 ;  /* 0x01048011e3007388 */ /* 0x000fe20000000800 */
[----:B------:R-:W-:Y:S01]  /*4b80*/  FMUL.FTZ R12, R12, R6 ;  /* 0x000000060c0c7220 */ /* 0x000fe20000410000 */
[----:B------:R-:W4:Y:S01]  /*4b90*/  MUFU.EX2 R146, R146 ;  /* 0x0000009200927308 */ /* 0x000f220000000800 */
[----:B------:R-:W-:Y:S01]  /*4ba0*/  FMUL.FTZ R137, R137, R4 ;  /* 0x0000000489897220 */ /* 0x000fe20000410000 */
[----:B------:R-:W-:Y:S02]  /*4bb0*/  F2FP.PACK_AB R4, R148, R141 ;  /* 0x0000008d9404723e */ /* 0x000fe400000000ff */
[----:B------:R-:W-:Y:S02]  /*4bc0*/  F2FP.PACK_AB R12, R12, R16 ;  /* 0x000000100c0c723e */ /* 0x000fe400000000ff */
[----:B------:R-:W-:Y:S02]  /*4bd0*/  F2FP.PACK_AB R16, R2, R3 ;  /* 0x000000030210723e */ /* 0x000fe400000000ff */
[----:B-1----:R-:W-:Y:S02]  /*4be0*/  F2FP.PACK_AB R3, R150, R151 ;  /* 0x000000979603723e */ /* 0x002fe400000000ff */
[----:B--2---:R-:W-:Y:S01]  /*4bf0*/  F2FP.PACK_AB R2, R18, R20 ;  /* 0x000000141202723e */ /* 0x004fe200000000ff */
[----:B------:R-:W1:Y:S01]  /*4c00*/  MUFU.EX2 R6, R163 ;  /* 0x000000a300067308 */ /* 0x000e620000000800 */
[----:B------:R-:W-:Y:S01]  /*4c10*/  F2FP.PACK_AB R8, R137, R230 ;  /* 0x000000e68908723e */ /* 0x000fe200000000ff */
[----:B------:R2:W-:Y:S01]  /*4c20*/  STS [R227+0x10880], R3 ;  /* 0x01088003e3007388 */ /* 0x0005e20000000800 */
[----:B------:R-:W-:Y:S03]  /*4c30*/  F2FP.PACK_AB R132, R153, R154 ;  /* 0x0000009a9984723e */ /* 0x000fe600000000ff */
[----:B------:R1:W-:Y:S01]  /*4c40*/  STS [R228+0x1400], R2 ;  /* 0x00140002e4007388 */ /* 0x0003e20000000800 */
[--C-:B---3--:R-:W-:Y:S02]  /*4c50*/  FADD.FTZ R10, R10, -R0.reuse ;  /* 0x800000000a0a7221 */ /* 0x108fe40000010000 */
        /* <DEDUP_REMOVED lines=14> */
[----:B--2---:R-:W-:Y:S02]  /*4d40*/  FFMA.FTZ R3, -R243, R243, 1 ;  /* 0x3f800000f3037423 */ /* 0x004fe400000101f3 */
[C---:B----4-:R-:W-:Y:S01]  /*4d50*/  FMUL.FTZ R27, R7.reuse, R27 ;  /* 0x0000001b071b7220 */ /* 0x050fe20000410000 */
[----:B------:R2:W-:Y:S01]  /*4d60*/  STS [R227+0x12480], R4 ;  /* 0x01248004e3007388 */ /* 0x0005e20000000800 */
[----:B-1----:R-:W-:Y:S01]  /*4d70*/  F2FP.PACK_AB R2, R7, R19 ;  /* 0x000000130702723e */ /* 0x002fe200000000ff */
[----:B------:R-:W-:Y:S02]  /*4d80*/  FMUL.FTZ R19, R19, R26 ;  /* 0x0000001a13137220 */ /* 0x000fe40000410000 */
[----:B------:R-:W-:Y:S02]  /*4d90*/  FADD.FTZ R31, R31, -R0 ;  /* 0x800000001f1f7221 */ /* 0x000fe40000010000 */
[----:B------:R1:W-:Y:S01]  /*4da0*/  STS [R227+0x12880], R2 ;  /* 0x01288002e3007388 */ /* 0x0003e20000000800 */
[----:B---3--:R-:W-:Y:S02]  /*4db0*/  FMUL.FTZ R9, R150, R11 ;  /* 0x0000000b96097220 */ /* 0x008fe40000410000 */
[----:B------:R-:W-:Y:S01]  /*4dc0*/  FFMA.FTZ R0, -R240, R240, 1 ;  /* 0x3f800000f0007423 */ /* 0x000fe200000101f0 */
[----:B------:R3:W-:Y:S01]  /*4dd0*/  STS [R228+0x3000], R5 ;  /* 0x00300005e4007388 */ /* 0x0007e20000000800 */
[----:B------:R-:W-:Y:S02]  /*4de0*/  FMUL.FTZ R9, R9, R3 ;  /* 0x0000000309097220 */ /* 0x000fe40000410000 */
[----:B------:R-:W-:Y:S02]  /*4df0*/  FFMA.FTZ R3, -R241, R241, 1 ;  /* 0x3f800000f1037423 */ /* 0x000fe400000101f1 */
[----:B------:R-:W-:Y:S02]  /*4e00*/  FMUL.FTZ R31, R146, R31 ;  /* 0x0000001f921f7220 */ /* 0x000fe40000410000 */
[----:B------:R-:W-:Y:S02]  /*4e10*/  FMUL.FTZ R3, R14, R3 ;  /* 0x000000030e037220 */ /* 0x000fe40000410000 */
[----:B------:R-:W-:Y:S02]  /*4e20*/  FMUL.FTZ R7, R19, R0 ;  /* 0x0000000013077220 */ /* 0x000fe40000410000 */
[----:B------:R-:W-:Y:S02]  /*4e30*/  FFMA.FTZ R0, -R244, R244, 1 ;  /* 0x3f800000f4007423 */ /* 0x000fe400000101f4 */
[----:B--2---:R-:W-:Y:S04]  /*4e40*/  FFMA.FTZ R4, -R242, R242, 1 ;  /* 0x3f800000f2047423 */ /* 0x004fe800000101f2 */
[----:B------:R-:W-:Y:S02]  /*4e50*/  FMUL.FTZ R4, R15, R4 ;  /* 0x000000040f047220 */ /* 0x000fe40000410000 */
[----:B-1----:R-:W-:Y:S03]  /*4e60*/  FFMA.FTZ R2, -R239, R239, 1 ;  /* 0x3f800000ef027423 */ /* 0x002fe600000101ef */
[----:B------:R-:W-:Y:S01]  /*4e70*/  F2FP.PACK_AB R4, R4, R3 ;  /* 0x000000030404723e */ /* 0x000fe200000000ff */
[----:B------:R-:W-:Y:S01]  /*4e80*/  FMUL.FTZ R10, R10, R2 ;  /* 0x000000020a0a7220 */ /* 0x000fe20000410000 */
[----:B------:R-:W-:Y:S01]  /*4e90*/  F2FP.PACK_AB R2, R146, R6 ;  /* 0x000000069202723e */ /* 0x000fe200000000ff */
[----:B------:R-:W-:Y:S02]  /*4ea0*/  FFMA.FTZ R3, -R245, R245, 1 ;  /* 0x3f800000f5037423 */ /* 0x000fe400000101f5 */
[----:B---3--:R-:W-:Y:S01]  /*4eb0*/  FMUL.FTZ R5, R6, R30 ;  /* 0x0000001e06057220 */ /* 0x008fe20000410000 */
[----:B------:R1:W5:Y:S01]  /*4ec0*/  LDL.64 R244, [R1+0x18] ;  /* 0x0000180001f47983 */ /* 0x0003620000100a00 */
[----:B------:R-:W-:Y:S02]  /*4ed0*/  FFMA.FTZ R6, -R251, R251, 1 ;  /* 0x3f800000fb067423 */ /* 0x000fe400000101fb */
[----:B------:R-:W-:Y:S02]  /*4ee0*/  FMUL.FTZ R3, R27, R3 ;  /* 0x000000031b037220 */ /* 0x000fe40000410000 */
[----:B------:R-:W-:Y:S01]  /*4ef0*/  FMUL.FTZ R5, R5, R0 ;  /* 0x0000000005057220 */ /* 0x000fe20000410000 */
[----:B------:R2:W-:Y:S01]  /*4f00*/  STS [R228+0x3400], R2 ;  /* 0x00340002e4007388 */ /* 0x0005e20000000800 */
[----:B------:R-:W-:Y:S01]  /*4f10*/  FMUL.FTZ R0, R31, R6 ;  /* 0x000000061f007220 */ /* 0x000fe20000410000 */
[----:B------:R-:W-:Y:S02]  /*4f20*/  F2FP.PACK_AB R3, R3, R7 ;  /* 0x000000070303723e */ /* 0x000fe400000000ff */
[----:B------:R-:W-:Y:S01]  /*4f30*/  BAR.SYNC.DEFER_BLOCKING 0x0 ;  /* 0x0000000000007b1d */ /* 0x000fe20000010000 */
[----:B--2---:R-:W-:Y:S07]  /*4f40*/  F2FP.PACK_AB R2, R9, R10 ;  /* 0x0000000a0902723e */ /* 0x004fee00000000ff */
        /* <DEDUP_REMOVED lines=98> */
[----:B--234-:R-:W2:Y:S01]  /*5570*/  LDL R153, [R1+0x20] ;  /* 0x0000200001997983 */ /* 0x01cea20000100800 */
        /* <DEDUP_REMOVED lines=40> */
.L_x_506:
[-C--:B-1234-:R-:W-:Y:S01]  /*5800*/  HMMA.16816.F32 R4, R20, R2.reuse, RZ ;  /* 0x000000021404723c */ /* 0x09efe200000018ff */
[----:B------:R-:W-:Y:S01]  /*5810*/  LDSM.16.M88.4 R132, [R219] ;  /* 0x00000000db84783b */ /* 0x000fe20000000200 */
[----:B------:R-:W-:Y:S02]  /*5820*/  ULDC.64 UR6, c[0x0][0x238] ;  /* 0x00008e0000067ab9 */ /* 0x000fe40000000a00 */
[----:B------:R-:W-:Y:S01]  /*5830*/  UIMAD UR21, UR8, UR6, URZ ;  /* 0x00000006081572a4 */ /* 0x000fe2000f8e023f */
[----:B------:R-:W-:Y:S01]  /*5840*/  LDSM.16.M88.4 R136, [R219+0x1000] ;  /* 0x00100000db88783b */ /* 0x000fe20000000200 */
[----:B------:R-:W-:Y:S01]  /*5850*/  UIMAD UR22, UR19, 0x1800, URZ ;  /* 0x00001800131678a4 */ /* 0x000fe2000f8e023f */
[----:B------:R-:W-:Y:S01]  /*5860*/  IMAD.U32 R0, RZ, RZ, UR11 ;  /* 0x0000000bff007e24 */ /* 0x000fe2000f8e00ff */
[C---:B------:R-:W-:Y:S01]  /*5870*/  HMMA.16816.F32 R8, R24.reuse, R2, RZ ;  /* 0x000000021808723c */ /* 0x040fe200000018ff */
[----:B------:R-:W1:Y:S01]  /*5880*/  LDSM.16.MT88.2 R2, [R212+0x800] ;  /* 0x00080000d402783b */ /* 0x000e620000004100 */
[----:B------:R-:W-:Y:S02]  /*5890*/  UIMAD UR21, UR10, UR7, UR21 ;  /* 0x000000070a1572a4 */ /* 0x000fe4000f8e0215 */
[----:B------:R-:W-:Y:S01]  /*58a0*/  USHF.R.S32.HI UR19, URZ, 0x1f, UR11 ;  /* 0x0000001f3f137899 */ /* 0x000fe2000801140b */
[----:B------:R-:W-:Y:S01]  /*58b0*/  LDSM.16.MT88.2 R152, [R212+0x2c00] ;  /* 0x002c0000d498783b */ /* 0x000fe20000004100 */
[----:B------:R-:W-:Y:S02]  /*58c0*/  ULDC.64 UR6, c[0x0][0x240] ;  /* 0x0000900000067ab9 */ /* 0x000fe40000000a00 */
[-C--:B------:R-:W-:Y:S01]  /*58d0*/  HMMA.16816.F32 R12, R24, R28.reuse, RZ ;  /* 0x0000001c180c723c */ /* 0x080fe200000018ff */
[----:B------:R-:W-:Y:S01]  /*58e0*/  LDSM.16.M88.4 R156, [R218+0x2000] ;  /* 0x00200000da9c783b */ /* 0x000fe20000000200 */
[----:B------:R-:W-:Y:S02]  /*58f0*/  UIMAD UR6, UR19, UR6, URZ ;  /* 0x00000006130672a4 */ /* 0x000fe4000f8e023f */
[----:B------:R-:W-:Y:S01]  /*5900*/  UISETP.GE.AND UP0, UPT, UR20, UR9, UPT ;  /* 0x000000091400728c */ /* 0x000fe2000bf06270 */
[----:B------:R-:W0:Y:S01]  /*5910*/  LDGDEPBAR ;  /* 0x00000000000079af */ /* 0x000e220000000000 */
[----:B------:R-:W-:Y:S02]  /*5920*/  UIMAD UR6, UR11, UR7, UR6 ;  /* 0x000000070b0672a4 */ /* 0x000fe4000f8e0206 */
[C---:B------:R-:W-:Y:S01]  /*5930*/  HMMA.16816.F32 R16, R20.reuse, R28, RZ ;  /* 0x0000001c1410723c */ /* 0x040fe200000018ff */
[----:B------:R-:W2:Y:S01]  /*5940*/  LDSM.16.MT88.2 R28, [R212+0x2800] ;  /* 0x00280000d41c783b */ /* 0x000ea20000004100 */
[----:B------:R-:W-:Y:S02]  /*5950*/  UIADD3 UR7, UR4, 0x1, URZ ;  /* 0x0000000104077890 */ /* 0x000fe4000fffe03f */
[----:B------:R-:W-:Y:S02]  /*5960*/  UISETP.GE.AND UP2, UPT, UR4, 0x1, UPT ;  /* 0x000000010400788c */ /* 0x000fe4000bf46270 */
[----:B------:R-:W-:Y:S02]  /*5970*/  UISETP.GE.AND UP1, UPT, UR18, 0x1, UPT ;  /* 0x000000011200788c */ /* 0x000fe4000bf26270 */
[-C--:B------:R-:W-:Y:S08]  /*5980*/  HMMA.16816.F32 R20, R20, R30.reuse, RZ ;  /* 0x0000001e1414723c */ /* 0x080ff000000018ff */
[----:B------:R-:W-:Y:S01]  /*5990*/  HMMA.16816.F32 R24, R24, R30, RZ ;  /* 0x0000001e1818723c */ /* 0x000fe200000018ff */
[----:B------:R-:W3:Y:S07]  /*59a0*/  LDSM.16.MT88.2 R30, [R212+0x4800] ;  /* 0x00480000d41e783b */ /* 0x000eee0000004100 */
[-C--:B------:R-:W-:Y:S08]  /*59b0*/  HMMA.16816.F32 R4, R32, R140.reuse, R4 ;  /* 0x0000008c2004723c */ /* 0x080ff00000001804 */
[C---:B------:R-:W-:Y:S01]  /*59c0*/  HMMA.16816.F32 R8, R144.reuse, R140, R8 ;  /* 0x0000008c9008723c */ /* 0x040fe20000001808 */
[----:B------:R-:W-:Y:S07]  /*59d0*/  LDSM.16.M88.4 R140, [R224] ;  /* 0x00000000e08c783b */ /* 0x000fee0000000200 */
[-C--:B------:R-:W-:Y:S08]  /*59e0*/  HMMA.16816.F32 R12, R144, R148.reuse, R12 ;  /* 0x00000094900c723c */ /* 0x080ff0000000180c */
[C---:B------:R-:W-:Y:S01]  /*59f0*/  HMMA.16816.F32 R16, R32.reuse, R148, R16 ;  /* 0x000000942010723c */ /* 0x040fe20000001810 */
[----:B------:R-:W4:Y:S07]  /*5a00*/  LDSM.16.MT88.2 R148, [R212+0xc00] ;  /* 0x000c0000d494783b */ /* 0x000f2e0000004100 */
[-C--:B------:R-:W-:Y:S01]  /*5a10*/  HMMA.16816.F32 R20, R32, R150.reuse, R20 ;  /* 0x000000962014723c */ /* 0x080fe20000001814 */
[----:B------:R-:W3:Y:S07]  /*5a20*/  LDSM.16.M88.4 R32, [R224+0x1000] ;  /* 0x00100000e020783b */ /* 0x000eee0000000200 */
[----:B------:R-:W-:Y:S01]  /*5a30*/  HMMA.16816.F32 R24, R144, R150, R24 ;  /* 0x000000969018723c */ /* 0x000fe20000001818 */
[----:B------:R-:W4:Y:S04]  /*5a40*/  LDSM.16.MT88.2 R144, [R212+0x4c00] ;  /* 0x004c0000d490783b */ /* 0x000f280000004100 */
[----:B------:R-:W-:Y:S03]  /*5a50*/  LDSM.16.MT88.2 R146, [R212+0x1400] ;  /* 0x00140000d492783b */ /* 0x000fe60000004100 */
[-C--:B-1----:R-:W-:Y:S08]  /*5a60*/  HMMA.16816.F32 R4, R132, R2.reuse, R4 ;  /* 0x000000028404723c */ /* 0x082ff00000001804 */
[C---:B------:R-:W-:Y:S01]  /*5a70*/  HMMA.16816.F32 R8, R136.reuse, R2, R8 ;  /* 0x000000028808723c */ /* 0x040fe20000001808 */
[----:B------:R-:W1:Y:S07]  /*5a80*/  LDSM.16.MT88.2 R2, [R212+0x1000] ;  /* 0x00100000d402783b */ /* 0x000e6e0000004100 */
[-C--:B--2---:R-:W-:Y:S08]  /*5a90*/  HMMA.16816.F32 R12, R136, R28.reuse, R12 ;  /* 0x0000001c880c723c */ /* 0x084ff0000000180c */
[C---:B------:R-:W-:Y:S01]  /*5aa0*/  HMMA.16816.F32 R16, R132.reuse, R28, R16 ;  /* 0x0000001c8410723c */ /* 0x040fe20000001810 */
[----:B------:R-:W-:Y:S07]  /*5ab0*/  LDSM.16.MT88.2 R28, [R212+0x3000] ;  /* 0x00300000d41c783b */ /* 0x000fee0000004100 */
[-C--:B---3--:R-:W-:Y:S01]  /*5ac0*/  HMMA.16816.F32 R20, R132, R30.reuse, R20 ;  /* 0x0000001e8414723c */ /* 0x088fe20000001814 */
[----:B------:R-:W2:Y:S07]  /*5ad0*/  LDSM.16.M88.4 R132, [R218+0x3000] ;  /* 0x00300000da84783b */ /* 0x000eae0000000200 */
[----:B------:R-:W-:Y:S01]  /*5ae0*/  HMMA.16816.F32 R24, R136, R30, R24 ;  /* 0x0000001e8818723c */ /* 0x000fe20000001818 */
[----:B------:R-:W3:Y:S04]  /*5af0*/  LDSM.16.MT88.2 R30, [R212+0x5000] ;  /* 0x00500000d41e783b */ /* 0x000ee80000004100 */
[----:B------:R-:W1:Y:S03]  /*5b00*/  LDSM.16.M88.4 R136, [R220+0x2000] ;  /* 0x00200000dc88783b */ /* 0x000e660000000200 */
[-C--:B----4-:R-:W-:Y:S08]  /*5b10*/  HMMA.16816.F32 R4, R140, R148.reuse, R4 ;  /* 0x000000948c04723c */ /* 0x090ff00000001804 */
[C---:B------:R-:W-:Y:S01]  /*5b20*/  HMMA.16816.F32 R8, R32.reuse, R148, R8 ;  /* 0x000000942008723c */ /* 0x040fe20000001808 */
[----:B------:R-:W-:Y:S07]  /*5b30*/  LDSM.16.MT88.2 R148, [R212+0x3400] ;  /* 0x00340000d494783b */ /* 0x000fee0000004100 */
[-C--:B------:R-:W-:Y:S08]  /*5b40*/  HMMA.16816.F32 R12, R32, R152.reuse, R12 ;  /* 0x00000098200c723c */ /* 0x080ff0000000180c */
[C---:B------:R-:W-:Y:S01]  /*5b50*/  HMMA.16816.F32 R16, R140.reuse, R152, R16 ;  /* 0x000000988c10723c */ /* 0x040fe20000001810 */
[----:B------:R-:W-:Y:S07]  /*5b60*/  LDSM.16.M88.4 R152, [R219+0x2000] ;  /* 0x00200000db98783b */ /* 0x000fee0000000200 */
[-C--:B------:R-:W-:Y:S01]  /*5b70*/  HMMA.16816.F32 R20, R140, R144.reuse, R20 ;  /* 0x000000908c14723c */ /* 0x080fe20000001814 */
[----:B------:R-:W4:Y:S07]  /*5b80*/  LDSM.16.M88.4 R140, [R220+0x3000] ;  /* 0x00300000dc8c783b */ /* 0x000f2e0000000200 */
[----:B------:R-:W-:Y:S01]  /*5b90*/  HMMA.16816.F32 R24, R32, R144, R24 ;  /* 0x000000902018723c */ /* 0x000fe20000001818 */
[----:B------:R-:W4:Y:S04]  /*5ba0*/  LDSM.16.MT88.2 R32, [R212+0x5400] ;  /* 0x00540000d420783b */ /* 0x000f280000004100 */
[----:B------:R-:W-:Y:S03]  /*5bb0*/  LDSM.16.MT88.2 R34, [R212+0x1c00] ;  /* 0x001c0000d422783b */ /* 0x000fe60000004100 */
[-C--:B-1----:R-:W-:Y:S08]  /*5bc0*/  HMMA.16816.F32 R4, R156, R2.reuse, R4 ;  /* 0x000000029c04723c */ /* 0x082ff00000001804 */
[C---:B--2---:R-:W-:Y:S01]  /*5bd0*/  HMMA.16816.F32 R8, R132.reuse, R2, R8 ;  /* 0x000000028408723c */ /* 0x044fe20000001808 */
[----:B------:R-:W1:Y:S07]  /*5be0*/  LDSM.16.MT88.2 R2, [R212+0x1800] ;  /* 0x00180000d402783b */ /* 0x000e6e0000004100 */
[-C--:B------:R-:W-:Y:S08]  /*5bf0*/  HMMA.16816.F32 R12, R132, R28.reuse, R12 ;  /* 0x0000001c840c723c */ /* 0x080ff0000000180c */
[C---:B------:R-:W-:Y:S01]  /*5c00*/  HMMA.16816.F32 R16, R156.reuse, R28, R16 ;  /* 0x0000001c9c10723c */ /* 0x040fe20000001810 */
[----:B------:R-:W-:Y:S07]  /*5c10*/  LDSM.16.MT88.2 R28, [R212+0x3800] ;  /* 0x00380000d41c783b */ /* 0x000fee0000004100 */
[-C--:B---3--:R-:W-:Y:S01]  /*5c20*/  HMMA.16816.F32 R20, R156, R30.reuse, R20 ;  /* 0x0000001e9c14723c */ /* 0x088fe20000001814 */
[----:B------:R-:W2:Y:S07]  /*5c30*/  LDSM.16.M88.4 R156, [R219+0x3000] ;  /* 0x00300000db9c783b */ /* 0x000eae0000000200 */
[----:B------:R-:W-:Y:S01]  /*5c40*/  HMMA.16816.F32 R24, R132, R30, R24 ;  /* 0x0000001e8418723c */ /* 0x000fe20000001818 */
[----:B------:R-:W3:Y:S04]  /*5c50*/  LDSM.16.MT88.2 R30, [R212+0x5800] ;  /* 0x00580000d41e783b */ /* 0x000ee80000004100 */
[----:B------:R-:W1:Y:S03]  /*5c60*/  LDSM.16.M88.4 R132, [R223+0x2000] ;  /* 0x00200000df84783b */ /* 0x000e660000000200 */
[-C--:B------:R-:W-:Y:S08]  /*5c70*/  HMMA.16816.F32 R4, R136, R146.reuse, R4 ;  /* 0x000000928804723c */ /* 0x080ff00000001804 */
[C---:B----4-:R-:W-:Y:S08]  /*5c80*/  HMMA.16816.F32 R8, R140.reuse, R146, R8 ;  /* 0x000000928c08723c */ /* 0x050ff00000001808 */
[-C--:B------:R-:W-:Y:S08]  /*5c90*/  HMMA.16816.F32 R12, R140, R148.reuse, R12 ;  /* 0x000000948c0c723c */ /* 0x080ff0000000180c */
[C---:B------:R-:W-:Y:S08]  /*5ca0*/  HMMA.16816.F32 R16, R136.reuse, R148, R16 ;  /* 0x000000948810723c */ /* 0x040ff00000001810 */
[-C--:B------:R-:W-:Y:S01]  /*5cb0*/  HMMA.16816.F32 R20, R136, R32.reuse, R20 ;  /* 0x000000208814723c */ /* 0x080fe20000001814 */
[----:B------:R-:W4:Y:S07]  /*5cc0*/  LDSM.16.M88.4 R136, [R223+0x3000] ;  /* 0x00300000df88783b */ /* 0x000f2e0000000200 */
[----:B------:R-:W-:Y:S01]  /*5cd0*/  HMMA.16816.F32 R24, R140, R32, R24 ;  /* 0x000000208c18723c */ /* 0x000fe20000001818 */
[----:B------:R-:W4:Y:S07]  /*5ce0*/  LDSM.16.MT88.2 R32, [R212+0x3c00] ;  /* 0x003c0000d420783b */ /* 0x000f2e0000004100 */
[-C--:B-1----:R-:W-:Y:S08]  /*5cf0*/  HMMA.16816.F32 R4, R152, R2.reuse, R4 ;  /* 0x000000029804723c */ /* 0x082ff00000001804 */
[C---:B--2---:R-:W-:Y:S01]  /*5d00*/  HMMA.16816.F32 R8, R156.reuse, R2, R8 ;  /* 0x000000029c08723c */ /* 0x044fe20000001808 */
        /* <DEDUP_REMOVED lines=9> */
[-C--:B------:R-:W-:Y:S04]  /*5da0*/  HMMA.16816.F32 R4, R132, R34.reuse, R4 ;  /* 0x000000228404723c */ /* 0x080fe80000001804 */
[----:B------:R-:W-:Y:S01]  /*5db0*/  MOV R30, UR21 ;  /* 0x00000015001e7c02 */ /* 0x000fe20008000f00 */
[----:B------:R-:W-:Y:S03]  /*5dc0*/  IMAD.WIDE.U32 R28, R0, c[0x0][0x240], R28 ;  /* 0x00009000001c7a25 */ /* 0x000fe600078e001c */
[C---:B----4-:R-:W-:Y:S04]  /*5dd0*/  HMMA.16816.F32 R8, R136.reuse, R34, R8 ;  /* 0x000000228808723c */ /* 0x050fe80000001808 */
[----:B------:R-:W-:Y:S04]  /*5de0*/  IADD3 R0, P0, R28, UR22, RZ ;  /* 0x000000161c007c10 */ /* 0x000fe8000ff1e0ff */
        /* <DEDUP_REMOVED lines=156> */
.L_x_504:
[----:B------:R-:W-:Y:S05]  /*67b0*/  @P1 EXIT ;  /* 0x000000000000194d */ /* 0x000fea0003800000 */
[----:B------:R-:W2:Y:S01]  /*67c0*/  LDL.LU.64 R4, [R1+0x18] ;  /* 0x0000180001047983 */ /* 0x000ea20000300a00 */
[----:B------:R-:W-:Y:S01]  /*67d0*/  UMOV UR6, 0x1 ;  /* 0x0000000100067882 */ /* 0x000fe20000000000 */
[----:B------:R-:W-:Y:S01]  /*67e0*/  IMAD.U32 R8, RZ, RZ, UR11 ;  /* 0x0000000bff087e24 */ /* 0x000fe2000f8e00ff */
[----:B------:R-:W-:Y:S01]  /*67f0*/  ULDC.64 UR4, c[0x0][0x338] ;  /* 0x0000ce0000047ab9 */ /* 0x000fe20000000a00 */
[----:B------:R-:W-:Y:S01]  /*6800*/  IMAD.U32 R6, RZ, RZ, UR11 ;  /* 0x0000000bff067e24 */ /* 0x000fe2000f8e00ff */
[----:B------:R-:W-:-:S02]  /*6810*/  UISETP.NE.AND UP0, UPT, UR6, UR4, UPT ;  /* 0x000000040600728c */ /* 0x000fc4000bf05270 */
[----:B------:R-:W-:Y:S02]  /*6820*/  UIMAD.WIDE.U32 UR6, UR10, UR5, URZ ;  /* 0x000000050a0672a5 */ /* 0x000fe4000f8e003f */
[----:B------:R-:W-:Y:S02]  /*6830*/  ULDC UR4, c[0x0][0x340] ;  /* 0x0000d00000047ab9 */ /* 0x000fe40000000800 */
[----:B------:R-:W-:Y:S02]  /*6840*/  UIMAD UR12, UR12, 0x3000, URZ ;  /* 0x000030000c0c78a4 */ /* 0x000fe4000f8e023f */
[----:B------:R-:W-:-:S03]  /*6850*/  USHF.R.S32.HI UR8, URZ, 0x1f, UR11 ;  /* 0x0000001f3f087899 */ /* 0x000fc6000801140b */
[----:B------:R-:W-:Y:S02]  /*6860*/  @UP0 USHF.R.U32.HI UR10, URZ, UR4, UR7 ;  /* 0x000000043f0a0299 */ /* 0x000fe40008011607 */
[----:B------:R-:W-:Y:S02]  /*6870*/  USHF.R.S32.HI UR7, URZ, 0x1f, UR12 ;  /* 0x0000001f3f077899 */ /* 0x000fe4000801140c */
[----:B------:R-:W-:Y:S02]  /*6880*/  USHF.R.S32.HI UR6, URZ, 0x1f, UR10 ;  /* 0x0000001f3f067899 */ /* 0x000fe4000801140a */
[----:B------:R-:W-:Y:S01]  /*6890*/  ULDC.64 UR4, c[0x0][0x328] ;  /* 0x0000ca0000047ab9 */ /* 0x000fe20000000a00 */
[----:B------:R-:W-:Y:S01]  /*68a0*/  IMAD.U32 R0, RZ, RZ, UR10 ;  /* 0x0000000aff007e24 */ /* 0x000fe2000f8e00ff */
[----:B------:R-:W-:Y:S01]  /*68b0*/  UIMAD UR4, UR6, UR4, URZ ;  /* 0x00000004060472a4 */ /* 0x000fe2000f8e023f */
[----:B------:R-:W-:Y:S01]  /*68c0*/  BAR.SYNC.DEFER_BLOCKING 0x1, 0x100 ;  /* 0x0044000000007b1d */ /* 0x000fe20000010000 */
[----:B--2---:R-:W-:-:S04]  /*68d0*/  IADD3 R2, P0, R4, UR12, RZ ;  /* 0x0000000c04027c10 */ /* 0x004fc8000ff1e0ff */
[----:B------:R-:W-:Y:S01]  /*68e0*/  LEA.HI.X.SX32 R3, R4, UR7, 0x1, P0 ;  /* 0x0000000704037c11 */ /* 0x000fe200080f0eff */
[----:B------:R-:W-:Y:S01]  /*68f0*/  IMAD.U32 R4, RZ, RZ, UR10 ;  /* 0x0000000aff047e24 */ /* 0x000fe2000f8e00ff */
[----:B------:R-:W-:-:S03]  /*6900*/  UIMAD UR7, UR10, UR5, UR4 ;  /* 0x000000050a0772a4 */ /* 0x000fc6000f8e0204 */
[--C-:B------:R-:W-:Y:S01]  /*6910*/  IMAD.WIDE.U32 R4, R4, c[0x0][0x328], R2.reuse ;  /* 0x0000ca0004047a25 */ /* 0x100fe200078e0002 */
[----:B------:R-:W-:Y:S02]  /*6920*/  ULDC.64 UR4, c[0x0][0x300] ;  /* 0x0000c00000047ab9 */ /* 0x000fe40000000a00 */
[----:B------:R-:W-:Y:S01]  /*6930*/  UIMAD UR4, UR6, UR4, URZ ;  /* 0x00000004060472a4 */ /* 0x000fe2000f8e023f */
[----:B------:R-:W-:Y:S01]  /*6940*/  IMAD.WIDE.U32 R2, R0, c[0x0][0x300], R2 ;  /* 0x0000c00000027a25 */ /* 0x000fe200078e0002 */
[----:B------:R-:W-:Y:S01]  /*6950*/  IADD3 R5, R5, UR7, RZ ;  /* 0x0000000705057c10 */ /* 0x000fe2000fffe0ff */
[----:B------:R-:W-:Y:S02]  /*6960*/  ULDC.64 UR6, c[0x0][0x330] ;  /* 0x0000cc0000067ab9 */ /* 0x000fe40000000a00 */
[----:B------:R-:W-:Y:S02]  /*6970*/  UIMAD UR6, UR8, UR6, URZ ;  /* 0x00000006080672a4 */ /* 0x000fe4000f8e023f */
[----:B------:R-:W-:Y:S01]  /*6980*/  IMAD.WIDE.U32 R8, R8, c[0x0][0x330], R4 ;  /* 0x0000cc0008087a25 */ /* 0x000fe200078e0004 */
[----:B------:R-:W-:-:S02]  /*6990*/  UIMAD UR10, UR10, UR5, UR4 ;  /* 0x000000050a0a72a4 */ /* 0x000fc4000f8e0204 */
[----:B------:R-:W-:Y:S02]  /*69a0*/  UIMAD UR6, UR11, UR7, UR6 ;  /* 0x000000070b0672a4 */ /* 0x000fe4000f8e0206 */
[----:B------:R-:W-:Y:S01]  /*69b0*/  LEA R4, P1, R8, c[0x0][0x310], 0x2 ;  /* 0x0000c40008047a11 */ /* 0x000fe200078210ff */
[----:B------:R-:W-:Y:S01]  /*69c0*/  ULDC.64 UR4, c[0x0][0x308] ;  /* 0x0000c20000047ab9 */ /* 0x000fe20000000a00 */
[----:B------:R-:W-:Y:S01]  /*69d0*/  IADD3 R3, R3, UR10, RZ ;  /* 0x0000000a03037c10 */ /* 0x000fe2000fffe0ff */
[----:B------:R-:W-:Y:S01]  /*69e0*/  UIMAD UR4, UR8, UR4, URZ ;  /* 0x00000004080472a4 */ /* 0x000fe2000f8e023f */
[----:B------:R-:W-:-:S03]  /*69f0*/  IADD3 R0, R9, UR6, RZ ;  /* 0x0000000609007c10 */ /* 0x000fc6000fffe0ff */
[----:B------:R-:W-:Y:S01]  /*6a00*/  UIMAD UR4, UR11, UR5, UR4 ;  /* 0x000000050b0472a4 */ /* 0x000fe2000f8e0204 */
[----:B------:R-:W-:Y:S01]  /*6a10*/  LEA.HI.X R5, R8, c[0x0][0x314], R0, 0x2, P1 ;  /* 0x0000c50008057a11 */ /* 0x000fe200008f1400 */
[----:B------:R-:W-:-:S04]  /*6a20*/  IMAD.WIDE.U32 R6, R6, c[0x0][0x308], R2 ;  /* 0x0000c20006067a25 */ /* 0x000fc800078e0002 */
[----:B------:R-:W-:Y:S01]  /*6a30*/  RED.E.ADD.F32.FTZ.RN.STRONG.GPU [R4.64], R36 ;  /* 0x000000240400798e */ /* 0x000fe2000c10e78e */
[C---:B------:R-:W-:Y:S02]  /*6a40*/  LEA R2, P0, R6.reuse, c[0x0][0x2e8], 0x2 ;  /* 0x0000ba0006027a11 */ /* 0x040fe400078010ff */
[----:B------:R-:W-:Y:S01]  /*6a50*/  IADD3 R3, R7, UR4, RZ ;  /* 0x0000000407037c10 */ /* 0x000fe2000fffe0ff */
[----:B------:R-:W-:Y:S03]  /*6a60*/  RED.E.ADD.F32.FTZ.RN.STRONG.GPU [R4.64+0x400], R37 ;  /* 0x000400250400798e */ /* 0x000fe6000c10e78e */
        /* <DEDUP_REMOVED lines=96> */
.L_x_508:
        /* <DEDUP_REMOVED lines=9> */
.L_x_1403:


//--------------------- .text._ZN7cutlass13device_kernelIN5flash19enable_sm80_to_sm89INS1_16FlashAttnBwdSm80INS1_25CollectiveMainloopBwdSm80ILi2ELi1EN4cute5tupleIJNS5_1CILi64EEENS7_ILi128EEENS7_ILi96EEEEEENS_6half_tEfNS_4arch4Sm80ELb1ELb0ELb1ELb0ELb1ELb0ELb0ELb0ELi2ELi2ELi4ELi2ELb1EEENS1_24CollectiveEpilogueBwdGQAISB_fSE_Li256ELb0ELb1EEENS1_25SingleTileBwdLPTSchedulerILb0ELi128ELb1EEEEEEEEEvNT_6ParamsE --------------------------
	.section	.text._ZN7cutlass13device_kernelIN5flash19enable_sm80_to_sm89INS1_16FlashAttnBwdSm80INS1_25CollectiveMainloopBwdSm80ILi2ELi1EN4cute5tupleIJNS5_1CILi64EEENS7_ILi128EEENS7_ILi96EEEEEENS_6half_tEfNS_4arch4Sm80ELb1ELb0ELb1ELb0ELb1ELb0ELb0ELb0ELi2ELi2ELi4ELi2ELb1EEENS1_24CollectiveEpilogueBwdGQAISB_fSE_Li256ELb0ELb1EEENS1_25SingleTileBwdLPTSchedulerILb0ELi128ELb1EEEEEEEEEvNT_6ParamsE,"ax",@progbits
	.sectioninfo	@"SHI_REGISTERS=255"
	.align	128
.text._ZN7cutlass13device_kernelIN5flash19enable_sm80_to_sm89INS1_16FlashAttnBwdSm80INS1_25CollectiveMainloopBwdSm80ILi2ELi1EN4cute5tupleIJNS5_1CILi64EEENS7_ILi128EEENS7_ILi96EEEEEENS_6half_tEfNS_4arch4Sm80ELb1ELb0ELb1ELb0ELb1ELb0ELb0ELb0ELi2ELi2ELi4ELi2ELb1EEENS1_24CollectiveEpilogueBwdGQAISB_fSE_Li256ELb0ELb1EEENS1_25SingleTileBwdLPTSchedulerILb0ELi128ELb1EEEEEEEEEvNT_6ParamsE:
        .type           _ZN7cutlass13device_kernelIN5flash19enable_sm80_to_sm89INS1_16FlashAttnBwdSm80INS1_25CollectiveMainloopBwdSm80ILi2ELi1EN4cute5tupleIJNS5_1CILi64EEENS7_ILi128EEENS7_ILi96EEEEEENS_6half_tEfNS_4arch4Sm80ELb1ELb0ELb1ELb0ELb1ELb0ELb0ELb0ELi2ELi2ELi4ELi2ELb1EEENS1_24CollectiveEpilogueBwdGQAISB_fSE_Li256ELb0ELb1EEENS1_25SingleTileBwdLPTSchedulerILb0ELi128ELb1EEEEEEEEEvNT_6ParamsE,@function
        .size           _ZN7cutlass13device_kernelIN5flash19enable_sm80_to_sm89INS1_16FlashAttnBwdSm80INS1_25CollectiveMainloopBwdSm80ILi2ELi1EN4cute5tupleIJNS5_1CILi64EEENS7_ILi128EEENS7_ILi96EEEEEENS_6half_tEfNS_4arch4Sm80ELb1ELb0ELb1ELb0ELb1ELb0ELb0ELb0ELi2ELi2ELi4ELi2ELb1EEENS1_24CollectiveEpilogueBwdGQAISB_fSE_Li256ELb0ELb1EEENS1_25SingleTileBwdLPTSchedulerILb0ELi128ELb1EEEEEEEEEvNT_6ParamsE,(.L_x_1404 - _ZN7cutlass13device_kernelIN5flash19enable_sm80_to_sm89INS1_16FlashAttnBwdSm80INS1_25CollectiveMainloopBwdSm80ILi2ELi1EN4cute5tupleIJNS5_1CILi64EEENS7_ILi128EEENS7_ILi96EEEEEENS_6half_tEfNS_4arch4Sm80ELb1ELb0ELb1ELb0ELb1ELb0ELb0ELb0ELi2ELi2ELi4ELi2ELb1EEENS1_24CollectiveEpilogueBwdGQAISB_fSE_Li256ELb0ELb1EEENS1_25SingleTileBwdLPTSchedulerILb0ELi128ELb1EEEEEEEEEvNT_6ParamsE)
        .other          _ZN7cutlass13device_kernelIN5flash19enable_sm80_to_sm89INS1_16FlashAttnBwdSm80INS1_25CollectiveMainloopBwdSm80ILi2ELi1EN4cute5tupleIJNS5_1CILi64EEENS7_ILi128EEENS7_ILi96EEEEEENS_6half_tEfNS_4arch4Sm80ELb1ELb0ELb1ELb0ELb1ELb0ELb0ELb0ELi2ELi2ELi4ELi2ELb1EEENS1_24CollectiveEpilogueBwdGQAISB_fSE_Li256ELb0ELb1EEENS1_25SingleTileBwdLPTSchedulerILb0ELi128ELb1EEEEEEEEEvNT_6ParamsE,@"STO_CUDA_ENTRY STV_DEFAULT"
_ZN7cutlass13device_kernelIN5flash19enable_sm80_to_sm89INS1_16FlashAttnBwdSm80INS1_25CollectiveMainloopBwdSm80ILi2ELi1EN4cute5tupleIJNS5_1CILi64EEENS7_ILi128EEENS7_ILi96EEEEEENS_6half_tEfNS_4arch4Sm80ELb1ELb0ELb1ELb0ELb1ELb0ELb0ELb0ELi2ELi2ELi4ELi2ELb1EEENS1_24CollectiveEpilogueBwdGQAISB_fSE_Li256ELb0ELb1EEENS1_25SingleTileBwdLPTSchedulerILb0ELi128ELb1EEEEEEEEEvNT_6ParamsE:
        /* <DEDUP_REMOVED lines=32> */
.L_x_510:
[----:B------:R-:W-:Y:S02]  /*0200*/  ULDC UR9, c[0x0][0x3b4] ;  /* 0x0000ed0000097ab9 */ /* 0x000fe40000000800 */
[----:B------:R-:W-:Y:S02]  /*0210*/  UISETP.NE.AND UP0, UPT, UR9, 0x1, UPT ;  /* 0x000000010900788c */ /* 0x000fe4000bf05270 */
[----:B------:R-:W-:Y:S02]  /*0220*/  ULDC.64 UR4, c[0x0][0x3b8] ;  /* 0x0000ee0000047ab9 */ /* 0x000fe40000000a00 */
[----:B------:R-:W-:Y:S02]  /*0230*/  UIMAD.WIDE.U32 UR10, UR8, UR4, URZ ;  /* 0x00000004080a72a5 */ /* 0x000fe4000f8e003f */
[----:B------:R-:W-:-:S05]  /*0240*/  UMOV UR6, UR8 ;  /* 0x0000000800067c82 */ /* 0x000fca0008000000 */
[----:B------:R-:W-:-:S04]  /*0250*/  @UP0 USHF.R.U32.HI UR6, URZ, UR5, UR11 ;  /* 0x000000053f060299 */ /* 0x000fc8000801160b */
[----:B------:R-:W-:Y:S02]  /*0260*/  UIMAD UR9, UR6, UR9, URZ ;  /* 0x00000009060972a4 */ /* 0x000fe4000f8e023f */
.L_x_511:
        /* <DEDUP_REMOVED lines=8> */
[----:B------:R-:W-:-:S03]  /*02f0*/  @UP0 USHF.R.U32.HI UR11, URZ, UR4, UR9 ;  /* 0x000000043f0b0299 */ /* 0x000fc60008011609 */
[----:B------:R-:W-:Y:S02]  /*0300*/  ULDC UR9, c[0x0][0x39c] ;  /* 0x0000e70000097ab9 */ /* 0x000fe40000000800 */
[----:B------:R-:W-:Y:S02]  /*0310*/  UIADD3 UR4, -UR11, URZ, URZ ;  /* 0x0000003f0b047290 */ /* 0x000fe4000fffe13f */
[----:B------:R-:W-:Y:S02]  /*0320*/  UIADD3 UR9, UR6, UR9, URZ ;  /* 0x0000000906097290 */ /* 0x000fe4000fffe03f */
[----:B------:R-:W-:Y:S01]  /*0330*/  UIMAD UR10, UR4, UR10, UR5 ;  /* 0x0000000a040a72a4 */ /* 0x000fe2000f8e0205 */
[----:B------:R-:W-:Y:S05]  /*0340*/  BRA `(.L_x_512) ;  /* 0x0000028000007947 */ /* 0x000fea0003800000 */
.L_x_509:
[----:B------:R-:W-:Y:S02]  /*0350*/  ULDC.64 UR8, c[0x0][0x3c0] ;  /* 0x0000f00000087ab9 */ /* 0x000fe40000000a00 */
[----:B------:R-:W-:Y:S02]  /*0360*/  UISETP.NE.AND UP0, UPT, UR8, 0x1, UPT ;  /* 0x000000010800788c */ /* 0x000fe4000bf05270 */
[----:B------:R-:W-:-:S02]  /*0370*/  UIMAD.WIDE.U32 UR10, UR4, UR9, URZ ;  /* 0x00000009040a72a5 */ /* 0x000fc4000f8e003f */
        /* <DEDUP_REMOVED lines=17> */
.L_x_513:
[----:B------:R-:W-:Y:S02]  /*0490*/  ULDC UR9, c[0x0][0x3b4] ;  /* 0x0000ed0000097ab9 */ /* 0x000fe40000000800 */
[----:B------:R-:W-:Y:S02]  /*04a0*/  UISETP.NE.AND UP0, UPT, UR9, 0x1, UPT ;  /* 0x000000010900788c */ /* 0x000fe4000bf05270 */
[----:B------:R-:W-:Y:S02]  /*04b0*/  ULDC.64 UR4, c[0x0][0x3b8] ;  /* 0x0000ee0000047ab9 */ /* 0x000fe40000000a00 */
[----:B------:R-:W-:Y:S02]  /*04c0*/  UIMAD.WIDE.U32 UR10, UR8, UR4, URZ ;  /* 0x00000004080a72a5 */ /* 0x000fe4000f8e003f */
[----:B------:R-:W-:-:S05]  /*04d0*/  UMOV UR6, UR8 ;  /* 0x0000000800067c82 */ /* 0x000fca0008000000 */
[----:B------:R-:W-:-:S04]  /*04e0*/  @UP0 USHF.R.U32.HI UR6, URZ, UR5, UR11 ;  /* 0x000000053f060299 */ /* 0x000fc8000801160b */
[----:B------:R-:W-:Y:S02]  /*04f0*/  UIMAD UR9, UR6, UR9, URZ ;  /* 0x00000009060972a4 */ /* 0x000fe4000f8e023f */
.L_x_514:
        /* <DEDUP_REMOVED lines=12> */
[----:B------:R-:W-:Y:S02]  /*05c0*/  UIMAD UR10, UR4, UR10, UR5 ;  /* 0x0000000a040a72a4 */ /* 0x000fe4000f8e0205 */
.L_x_512:
        /* <DEDUP_REMOVED lines=130> */
[----:B------:R-:W-:Y:S01]  /*0df0*/  UIMAD UR4, UR19, UR5, UR4 ;  /* 0x00000005130472a4 */ /* 0x000fe2000f8e0204 */
[----:B------:R-:W-:Y:S01]  /*0e00*/  SHF.R.S32.HI R22, RZ, 0x5, R24 ;  /* 0x00000005ff167819 */ /* 0x000fe20000011418 */
[----:B------:R-:W-:Y:S01]  /*0e10*/  IMAD R0, R12, c[0x0][0x1dc], R0 ;  /* 0x000077000c007a24 */ /* 0x000fe200078e0200 */
[----:B------:R-:W-:Y:S01]  /*0e20*/  LOP3.LUT R4, R4, 0x7fffffe, RZ, 0xc0, !PT ;  /* 0x07fffffe04047812 */ /* 0x000fe200078ec0ff */
[----:B------:R-:W-:Y:S01]  /*0e30*/  ULDC UR5, c[0x0][0x198] ;  /* 0x0000660000057ab9 */ /* 0x000fe20000000800 */
[C---:B------:R-:W-:Y:S01]  /*0e40*/  IADD3 R25, R8.reuse, 0x20, RZ ;  /* 0x0000002008197810 */ /* 0x040fe20007ffe0ff */
[----:B------:R-:W-:Y:S01]  /*0e50*/  UIADD3 UR17, -UR17, UR5, URZ ;  /* 0x0000000511117290 */ /* 0x000fe2000fffe13f */
[----:B------:R-:W-:Y:S01]  /*0e60*/  IADD3 R35, R8, 0x40, RZ ;  /* 0x0000004008237810 */ /* 0x000fe20007ffe0ff */
[----:B------:R-:W-:Y:S01]  /*0e70*/  IMAD.IADD R10, R38, 0x1, -R4 ;  /* 0x00000001260a7824 */ /* 0x000fe200078e0a04 */
[----:B------:R-:W-:Y:S01]  /*0e80*/  ISETP.GE.AND P6, PT, R8, c[0x0][0x1cc], PT ;  /* 0x0000730008007a0c */ /* 0x000fe20003fc6270 */
[----:B------:R-:W-:Y:S01]  /*0e90*/  IMAD.WIDE.U32 R4, R12, c[0x0][0x1d8], R2 ;  /* 0x000076000c047a25 */ /* 0x000fe200078e0002 */
[----:B------:R-:W-:Y:S01]  /*0ea0*/  ISETP.GE.AND P1, PT, R25, c[0x0][0x1cc], PT ;  /* 0x0000730019007a0c */ /* 0x000fe20003f26270 */
[----:B------:R-:W-:Y:S01]  /*0eb0*/  UIMAD UR6, UR12, UR6, URZ ;  /* 0x000000060c0672a4 */ /* 0x000fe2000f8e023f */
[----:B------:R-:W-:Y:S01]  /*0ec0*/  STL.64 [R1+0x8], R38 ;  /* 0x0000082601007387 */ /* 0x000fe20000100a00 */
[----:B------:R-:W-:Y:S01]  /*0ed0*/  IMAD R10, R22, 0x8, R10 ;  /* 0x00000008160a7824 */ /* 0x000fe200078e020a */
[----:B------:R-:W-:Y:S01]  /*0ee0*/  LEA R2, P0, R4, c[0x0][0x1c0], 0x1 ;  /* 0x0000700004027a11 */ /* 0x000fe200078008ff */
[----:B------:R-:W-:Y:S01]  /*0ef0*/  IMAD.IADD R0, R5, 0x1, R0 ;  /* 0x0000000105007824 */ /* 0x000fe200078e0200 */
[----:B------:R-:W-:Y:S01]  /*0f00*/  UMOV UR18, 0x6 ;  /* 0x0000000600127882 */ /* 0x000fe20000000000 */
[----:B------:R-:W-:Y:S01]  /*0f10*/  IMAD.U32 R5, R10, 0x20, R11 ;  /* 0x000000200a057824 */ /* 0x000fe200078e000b */
[----:B------:R-:W-:Y:S01]  /*0f20*/  UIMAD UR6, UR10, UR7, UR6 ;  /* 0x000000070a0672a4 */ /* 0x000fe2000f8e0206 */
[----:B------:R-:W-:Y:S01]  /*0f30*/  IMAD.MOV.U32 R11, RZ, RZ, c[0x0][0x1d8] ;  /* 0x00007600ff0b7624 */ /* 0x000fe200078e00ff */
[----:B------:R-:W-:Y:S01]  /*0f40*/  LEA.HI.X R3, R4, c[0x0][0x1c4], R0, 0x1, P0 ;  /* 0x0000710004037a11 */ /* 0x000fe200000f0c00 */
[----:B------:R-:W-:Y:S01]  /*0f50*/  IMAD.MOV.U32 R17, RZ, RZ, c[0x0][0x1dc] ;  /* 0x00007700ff117624 */ /* 0x000fe200078e00ff */
[----:B------:R-:W-:Y:S01]  /*0f60*/  IADD3 R0, -R38, UR17, RZ ;  /* 0x0000001126007c10 */ /* 0x000fe2000fffe1ff */
[----:B------:R-:W-:Y:S01]  /*0f70*/  IMAD.WIDE.U32 R6, R7, c[0x0][0x1b0], R8 ;  /* 0x00006c0007067a25 */ /* 0x000fe200078e0008 */
[----:B------:R-:W-:Y:S01]  /*0f80*/  ISETP.GE.AND P0, PT, R35, c[0x0][0x1cc], PT ;  /* 0x0000730023007a0c */ /* 0x000fe20003f06270 */
[----:B------:R-:W-:Y:S01]  /*0f90*/  STL [R1+0x28], R35 ;  /* 0x0000282301007387 */ /* 0x000fe20000100800 */
[C---:B------:R-:W-:Y:S01]  /*0fa0*/  ISETP.LT.OR P2, PT, R0.reuse, 0x1, P6 ;  /* 0x000000010000780c */ /* 0x040fe20003741670 */
[----:B------:R-:W-:Y:S01]  /*0fb0*/  IMAD.SHL.U32 R34, R5, 0x2, RZ ;  /* 0x0000000205227824 */ /* 0x000fe200078e00ff */
[C---:B------:R-:W-:Y:S01]  /*0fc0*/  LEA R10, P3, R11.reuse, R2, 0x7 ;  /* 0x000000020b0a7211 */ /* 0x040fe200078638ff */
[----:B------:R-:W-:Y:S01]  /*0fd0*/  IMAD.U32 R4, RZ, RZ, UR11 ;  /* 0x0000000bff047e24 */ /* 0x000fe2000f8e00ff */
[C---:B------:R-:W-:Y:S01]  /*0fe0*/  ISETP.LT.OR P5, PT, R0.reuse, 0x1, P1 ;  /* 0x000000010000780c */ /* 0x040fe20000fa1670 */
[----:B------:R-:W-:Y:S01]  /*0ff0*/  IMAD.MOV.U32 R223, RZ, RZ, 0x20 ;  /* 0x00000020ffdf7424 */ /* 0x000fe200078e00ff */
[C---:B------:R-:W-:Y:S01]  /*1000*/  ISETP.LT.OR P4, PT, R0.reuse, 0x1, P0 ;  /* 0x000000010000780c */ /* 0x040fe20000781670 */
[----:B------:R-:W-:Y:S01]  /*1010*/  STL [R1+0x10], R34 ;  /* 0x0000102201007387 */ /* 0x000fe20000100800 */
[----:B------:R-:W-:Y:S01]  /*1020*/  LEA.HI.X R11, R11, R3, R17, 0x7, P3 ;  /* 0x000000030b0b7211 */ /* 0x000fe200018f3c11 */
[----:B------:R-:W-:Y:S01]  /*1030*/  IMAD.MOV.U32 R225, RZ, RZ, 0x10 ;  /* 0x00000010ffe17424 */ /* 0x000fe200078e00ff */
[C---:B------:R-:W-:Y:S01]  /*1040*/  ISETP.LT.OR P3, PT, R0.reuse, 0x41, P6 ;  /* 0x000000410000780c */ /* 0x040fe20003761670 */
[----:B------:R-:W-:Y:S01]  /*1050*/  CS2R R130, SRZ ;  /* 0x0000000000827805 */ /* 0x000fe2000001ff00 */
[----:B------:R-:W-:Y:S01]  /*1060*/  ISETP.LT.OR P1, PT, R0, 0x41, P1 ;  /* 0x000000410000780c */ /* 0x000fe20000f21670 */
[----:B------:R-:W-:Y:S01]  /*1070*/  @!PT LDS RZ, [RZ] ;  /* 0x00000000fffff984 */ /* 0x000fe20000000800 */
[----:B------:R-:W-:Y:S01]  /*1080*/  @!PT LDS RZ, [RZ] ;  /* 0x00000000fffff984 */ /* 0x000fe20000000800 */
[----:B------:R-:W-:Y:S01]  /*1090*/  @!PT LDS RZ, [RZ] ;  /* 0x00000000fffff984 */ /* 0x000fe20000000800 */
[----:B------:R1:W-:Y:S01]  /*10a0*/  LDGSTS.E.BYPASS.LTC128B.128 [R34+0x6080], [R2.64], !P2 ;  /* 0x0608000002227fae */ /* 0x0003e2000d101d4e */
[----:B------:R-:W-:Y:S01]  /*10b0*/  IADD3 R7, R7, UR4, RZ ;  /* 0x0000000407077c10 */ /* 0x000fe2000fffe0ff */
[----:B------:R-:W-:Y:S01]  /*10c0*/  ULDC.64 UR4, c[0x0][0x1b8] ;  /* 0x00006e0000047ab9 */ /* 0x000fe20000000a00 */
[----:B------:R-:W-:Y:S01]  /*10d0*/  ISETP.GE.AND P2, PT, R8, c[0x0][0x19c], PT ;  /* 0x0000670008007a0c */ /* 0x000fe20003f46270 */
[----:B------:R-:W-:Y:S01]  /*10e0*/  UIMAD UR4, UR16, UR4, URZ ;  /* 0x00000004100472a4 */ /* 0x000fe2000f8e023f */
[----:B------:R1:W-:Y:S01]  /*10f0*/  LDGSTS.E.BYPASS.LTC128B.128 [R34+0x8080], [R2.64+0x40], !P5 ;  /* 0x0808004002227fae */ /* 0x0003e2000e901d4e */
[----:B------:R-:W-:Y:S01]  /*1100*/  IMAD.WIDE.U32 R6, R4, c[0x0][0x1b8], R6 ;  /* 0x00006e0004067a25 */ /* 0x000fe200078e0006 */
[----:B------:R-:W-:Y:S01]  /*1110*/  ISETP.GE.AND P6, PT, R25, c[0x0][0x19c], PT ;  /* 0x0000670019007a0c */ /* 0x000fe20003fc6270 */
[----:B------:R-:W-:Y:S01]  /*1120*/  UIMAD UR4, UR11, UR5, UR4 ;  /* 0x000000050b0472a4 */ /* 0x000fe2000f8e0204 */
[----:B------:R1:W-:Y:S01]  /*1130*/  LDGSTS.E.BYPASS.LTC128B.128 [R34+0xa080], [R2.64+0x80], !P4 ;  /* 0x0a08008002227fae */ /* 0x0003e2000e101d4e */
[----:B------:R-:W-:Y:S01]  /*1140*/  ISETP.GE.AND P4, PT, R35, c[0x0][0x19c], PT ;  /* 0x0000670023007a0c */ /* 0x000fe20003f86270 */
[----:B------:R-:W-:Y:S01]  /*1150*/  IMAD.WIDE.U32 R4, R38, c[0x0][0x178], R8 ;  /* 0x00005e0026047a25 */ /* 0x000fe200078e0008 */
        /* <DEDUP_REMOVED lines=44> */
[----:B------:R-:W-:Y:S01]  /*1420*/  IMAD.MOV.U32 R16, RZ, RZ, c[0x0][0x1ac] ;  /* 0x00006b00ff107624 */ /* 0x000fe200078e00ff */
[----:B------:R-:W-:Y:S01]  /*1430*/  LEA.HI R2, R0, R38, RZ, 0x3 ;  /* 0x0000002600027211 */ /* 0x000fe200078f18ff */
[----:B------:R-:W-:Y:S01]  /*1440*/  IMAD R0, R39, c[0x0][0x208], RZ ;  /* 0x0000820027007a24 */ /* 0x000fe200078e02ff */
[C---:B------:R-:W-:Y:S01]  /*1450*/  LEA R10, P0, R11.reuse, R6, 0x7 ;  /* 0x000000060b0a7211 */ /* 0x040fe200078038ff */
[----:B------:R-:W-:Y:S01]  /*1460*/  UIMAD UR20, UR11, UR5, UR4 ;  /* 0x000000050b1472a4 */ /* 0x000fe2000f8e0204 */
[----:B------:R-:W-:Y:S01]  /*1470*/  LOP3.LUT R13, R2, 0xfffffff8, RZ, 0xc0, !PT ;  /* 0xfffffff8020d7812 */ /* 0x000fe200078ec0ff */
[C---:B------:R-:W-:Y:S01]  /*1480*/  IMAD R12, R38.reuse, c[0x0][0x20c], R0 ;  /* 0x00008300260c7a24 */ /* 0x040fe200078e0200 */
[----:B------:R-:W-:Y:S01]  /*1490*/  LEA.HI.X R11, R11, R7, R16, 0x7, P0 ;  /* 0x000000070b0b7211 */ /* 0x000fe200000f3c10 */
[----:B------:R-:W-:Y:S01]  /*14a0*/  IMAD.WIDE.U32 R2, R38, c[0x0][0x208], R8 ;  /* 0x0000820026027a25 */ /* 0x000fe200078e0008 */
[----:B------:R-:W-:Y:S01]  /*14b0*/  LEA.HI R9, R30, R32, RZ, 0x6 ;  /* 0x000000201e097211 */ /* 0x000fe200078f30ff */
[----:B------:R-:W-:Y:S01]  /*14c0*/  ULDC.64 UR4, c[0x0][0x210] ;  /* 0x0000840000047ab9 */ /* 0x000fe20000000a00 */
[----:B------:R1:W-:Y:S01]  /*14d0*/  LDGSTS.E.BYPASS.LTC128B.128 [R34+0x80], [R6.64], !P5 ;  /* 0x0008000006227fae */ /* 0x0003e2000e901d4e */
[----:B------:R-:W-:Y:S01]  /*14e0*/  IMAD.IADD R0, R38, 0x1, -R13 ;  /* 0x0000000126007824 */ /* 0x000fe200078e0a0d */
[----:B------:R-:W-:Y:S01]  /*14f0*/  SHF.R.S32.HI R16, RZ, 0x6, R9 ;  /* 0x00000006ff107819 */ /* 0x000fe20000011409 */
[----:B------:R-:W-:Y:S01]  /*1500*/  IMAD.IADD R3, R3, 0x1, R12 ;  /* 0x0000000103037824 */ /* 0x000fe200078e020c */
[----:B------:R-:W-:Y:S01]  /*1510*/  LEA.HI R9, R24, R22, RZ, 0x1 ;  /* 0x0000001618097211 */ /* 0x000fe200078f08ff */
[----:B------:R-:W-:Y:S01]  /*1520*/  UIMAD UR12, UR12, UR4, URZ ;  /* 0x000000040c0c72a4 */ /* 0x000fe2000f8e023f */
        /* <DEDUP_REMOVED lines=9> */
[----:B------:R-:W-:Y:S01]  /*15c0*/  IMAD.U32 R9, RZ, RZ, UR10 ;  /* 0x0000000aff097e24 */ /* 0x000fe2000f8e00ff */
[----:B------:R-:W-:Y:S01]  /*15d0*/  SHF.R.U32.HI R12, RZ, 0x3, R0 ;  /* 0x00000003ff0c7819 */ /* 0x000fe20000011600 */
[----:B------:R-:W-:Y:S01]  /*15e0*/  UIMAD UR6, UR10, UR5, UR12 ;  /* 0x000000050a0672a4 */ /* 0x000fe2000f8e020c */
[----:B------:R-:W-:Y:S01]  /*15f0*/  IMAD.SHL.U32 R17, R27, 0x400, RZ ;  /* 0x000004001b117824 */ /* 0x000fe200078e00ff */
[----:B------:R-:W-:Y:S01]  /*1600*/  USHF.R.S32.HI UR7, URZ, 0x1f, UR13 ;  /* 0x0000001f3f077899 */ /* 0x000fe2000801140d */
[----:B------:R-:W-:Y:S01]  /*1610*/  LOP3.LUT R12, R12, R0, R212, 0x1e, !PT ;  /* 0x000000000c0c7212 */ /* 0x000fe200078e1ed4 */
[----:B------:R-:W-:Y:S01]  /*1620*/  IMAD.U32 R0, RZ, RZ, UR10 ;  /* 0x0000000aff007e24 */ /* 0x000fe2000f8e00ff */
[----:B------:R1:W-:Y:S01]  /*1630*/  LDGSTS.E.BYPASS.LTC128B.128 [R34+0x4080], [R6.64+0x80], !P1 ;  /* 0x0408008006227fae */ /* 0x0003e2000c901d4e */
[----:B------:R-:W-:Y:S01]  /*1640*/  IMAD.WIDE.U32 R2, R9, c[0x0][0x210], R2 ;  /* 0x0000840009027a25 */ /* 0x000fe200078e0002 */
[----:B------:R-:W-:Y:S01]  /*1650*/  UIMAD UR18, UR7, UR19, UR18 ;  /* 0x00000013071272a4 */ /* 0x000fe2000f8e0212 */
[----:B------:R-:W-:Y:S01]  /*1660*/  ISETP.GE.AND P5, PT, R8, c[0x0][0x1fc], PT ;  /* 0x00007f0008007a0c */ /* 0x000fe20003fa6270 */
[----:B------:R2:W-:Y:S01]  /*1670*/  LDGSTS.E.BYPASS.LTC128B.128 [R34+0x1080], [R10.64], !P2 ;  /* 0x010800000a227fae */ /* 0x0005e2000d101d4e */
[----:B------:R-:W-:Y:S01]  /*1680*/  IMAD.WIDE.U32 R4, R0, c[0x0][0x180], R4 ;  /* 0x0000600000047a25 */ /* 0x000fe200078e0004 */
[----:B------:R-:W-:Y:S01]  /*1690*/  IADD3 R3, R3, UR6, RZ ;  /* 0x0000000603037c10 */ /* 0x000fe2000fffe0ff */
[----:B------:R-:W-:Y:S01]  /*16a0*/  CS2R R108, SRZ ;  /* 0x00000000006c7805 */ /* 0x000fe2000001ff00 */
[----:B------:R2:W-:Y:S01]  /*16b0*/  LDGSTS.E.BYPASS.LTC128B.128 [R34+0x3080], [R10.64+0x40], !P6 ;  /* 0x030800400a227fae */ /* 0x0005e2000f101d4e */
[----:B------:R-:W-:Y:S01]  /*16c0*/  IMAD R227, R227, 0x2, R17 ;  /* 0x00000002e3e37824 */ /* 0x000fe200078e0211 */
[----:B------:R-:W-:Y:S01]  /*16d0*/  IADD3 R5, R5, UR4, RZ ;  /* 0x0000000405057c10 */ /* 0x000fe2000fffe0ff */
[----:B------:R-:W-:Y:S01]  /*16e0*/  ULDC.64 UR4, c[0x0][0x178] ;  /* 0x00005e0000047ab9 */ /* 0x000fe20000000a00 */
[----:B------:R-:W-:Y:S01]  /*16f0*/  IMAD.U32 R0, RZ, RZ, UR11 ;  /* 0x0000000bff007e24 */ /* 0x000fe2000f8e00ff */
[----:B------:R-:W-:Y:S01]  /*1700*/  UIMAD UR6, UR7, UR4, URZ ;  /* 0x00000004070672a4 */ /* 0x000fe2000f8e023f */
[----:B------:R-:W-:Y:S01]  /*1710*/  IMAD.IADD R227, R227, 0x1, R12 ;  /* 0x00000001e3e37824 */ /* 0x000fe200078e020c */
[----:B------:R-:W-:Y:S01]  /*1720*/  UIMAD.WIDE.U32 UR22, UR13, UR4, URZ ;  /* 0x000000040d1672a5 */ /* 0x000fe2000f8e003f */
[----:B------:R-:W-:Y:S01]  /*1730*/  IMAD.U32 R9, RZ, RZ, UR11 ;  /* 0x0000000bff097e24 */ /* 0x000fe2000f8e00ff */
[----:B------:R-:W-:Y:S01]  /*1740*/  UIMAD UR6, UR13, UR5, UR6 ;  /* 0x000000050d0672a4 */ /* 0x000fe2000f8e0206 */
[----:B------:R-:W-:Y:S01]  /*1750*/  IMAD.SHL.U32 R227, R227, 0x2, RZ ;  /* 0x00000002e3e37824 */ /* 0x000fe200078e00ff */
[----:B------:R2:W-:Y:S01]  /*1760*/  LDGSTS.E.BYPASS.LTC128B.128 [R34+0x5080], [R10.64+0x80], !P4 ;  /* 0x050800800a227fae */ /* 0x0005e2000e101d4e */
[----:B------:R-:W-:Y:S01]  /*1770*/  ULDC.64 UR4, c[0x0][0x218] ;  /* 0x0000860000047ab9 */ /* 0x000fe20000000a00 */
[----:B------:R-:W-:Y:S01]  /*1780*/  IMAD.WIDE.U32 R20, R0, c[0x0][0x218], R2 ;  /* 0x0000860000147a25 */ /* 0x000fe200078e0002 */
[----:B------:R-:W-:Y:S01]  /*1790*/  UIMAD UR12, UR16, UR4, URZ ;  /* 0x00000004100c72a4 */ /* 0x000fe2000f8e023f */
[----:B------:R-:W-:Y:S01]  /*17a0*/  IADD3 R12, R227, 0xf480, RZ ;  /* 0x0000f480e30c7810 */ /* 0x000fe20007ffe0ff */
[----:B------:R-:W-:Y:S01]  /*17b0*/  UIADD3 UR4, UR23, UR6, URZ ;  /* 0x0000000617047290 */ /* 0x000fe2000fffe03f */
[----:B------:R-:W-:Y:S01]  /*17c0*/  IMAD.WIDE.U32 R36, R9, c[0x0][0x188], R4 ;  /* 0x0000620009247a25 */ /* 0x000fe200078e0004 */
[----:B------:R-:W-:Y:S01]  /*17d0*/  UIMAD UR12, UR11, UR5, UR12 ;  /* 0x000000050b0c72a4 */ /* 0x000fe2000f8e020c */
[----:B------:R-:W-:Y:S01]  /*17e0*/  IADD3 R228, R227, 0xf4c0, RZ ;  /* 0x0000f4c0e3e47810 */ /* 0x000fe20007ffe0ff */
[----:B------:R-:W-:Y:S01]  /*17f0*/  USHF.L.U32 UR6, UR13, 0x6, URZ ;  /* 0x000000060d067899 */ /* 0x000fe2000800063f */
[----:B------:R-:W-:Y:S01]  /*1800*/  IMAD.U32 R2, RZ, RZ, UR22 ;  /* 0x00000016ff027e24 */ /* 0x000fe2000f8e00ff */
[----:B------:R-:W-:Y:S01]  /*1810*/  @P0 IADD3 R228, R12, -0x40, RZ ;  /* 0xffffffc00ce40810 */ /* 0x000fe20007ffe0ff */
[----:B------:R-:W-:Y:S01]  /*1820*/  IMAD.U32 R0, RZ, RZ, UR4 ;  /* 0x00000004ff007e24 */ /* 0x000fe2000f8e00ff */
[----:B------:R-:W-:Y:S01]  /*1830*/  IADD3 R29, R37, UR20, RZ ;  /* 0x00000014251d7c10 */ /* 0x000fe2000fffe0ff */
[----:B------:R-:W-:Y:S01]  /*1840*/  IMAD.U32 R3, RZ, RZ, UR23 ;  /* 0x00000017ff037e24 */ /* 0x000fe2000f8e00ff */
[C---:B------:R-:W-:Y:S01]  /*1850*/  LEA R12, P0, R2.reuse, R36, 0x6 ;  /* 0x00000024020c7211 */ /* 0x040fe200078030ff */
[----:B------:R-:W-:Y:S01]  /*1860*/  IMAD.U32 R3, RZ, RZ, UR19 ;  /* 0x00000013ff037e24 */ /* 0x000fe2000f8e00ff */
[----:B------:R-:W-:Y:S01]  /*1870*/  IADD3 R5, R21, UR12, RZ ;  /* 0x0000000c15057c10 */ /* 0x000fe2000fffe0ff */
[----:B------:R-:W-:Y:S01]  /*1880*/  IMAD.MOV.U32 R4, RZ, RZ, R20 ;  /* 0x000000ffff047224 */ /* 0x000fe200078e0014 */
[----:B------:R-:W-:Y:S01]  /*1890*/  LEA.HI.X R13, R2, R29, R0, 0x6, P0 ;  /* 0x0000001d020d7211 */ /* 0x000fe200000f3400 */
[----:B------:R3:W-:Y:S01]  /*18a0*/  STL.64 [R1+0x50], R36 ;  /* 0x0000502401007387 */ /* 0x0007e20000100a00 */
[----:B------:R-:W-:Y:S01]  /*18b0*/  ULDC UR5, c[0x0][0x168] ;  /* 0x00005a0000057ab9 */ /* 0x000fe20000000800 */
[----:B------:R-:W-:Y:S01]  /*18c0*/  IMAD.WIDE.U32 R2, R3, UR13, R4 ;  /* 0x0000000d03027c25 */ /* 0x000fe2000f8e0004 */
[----:B------:R-:W-:Y:S01]  /*18d0*/  UIADD3 UR12, -UR6, UR5, URZ ;  /* 0x00000005060c7290 */ /* 0x000fe2000fffe13f */
[----:B------:R4:W-:Y:S01]  /*18e0*/  STL.64 [R1+0x48], R20 ;  /* 0x0000481401007387 */ /* 0x0009e20000100a00 */
[----:B------:R-:W-:Y:S01]  /*18f0*/  ISETP.GE.AND P0, PT, R8, c[0x0][0x16c], PT ;  /* 0x00005b0008007a0c */ /* 0x000fe20003f06270 */
[----:B------:R-:W-:Y:S01]  /*1900*/  IMAD.U32 R0, RZ, RZ, UR11 ;  /* 0x0000000bff007e24 */ /* 0x000fe2000f8e00ff */
[----:B------:R-:W-:Y:S01]  /*1910*/  IADD3 R3, R3, UR18, RZ ;  /* 0x0000001203037c10 */ /* 0x000fe2000fffe0ff */
[----:B------:R-:W-:Y:S01]  /*1920*/  STL [R1+0x60], R29 ;  /* 0x0000601d01007387 */ /* 0x000fe20000100800 */
[----:B------:R-:W-:Y:S01]  /*1930*/  ISETP.LT.AND P1, PT, R38, UR12, PT ;  /* 0x0000000c26007c0c */ /* 0x000fe2000bf21270 */
[----:B------:R-:W-:Y:S01]  /*1940*/  IMAD.WIDE.U32 R42, R0, c[0x0][0x278], R18 ;  /* 0x00009e00002a7a25 */ /* 0x000fe200078e0012 */
[----:B------:R-:W-:Y:S01]  /*1950*/  LOP3.LUT R0, R23, 0xfffffff0, RZ, 0xc0, !PT ;  /* 0xfffffff017007812 */ /* 0x000fe200078ec0ff */
[----:B------:R5:W-:Y:S01]  /*1960*/  STL.64 [R1+0x30], R4 ;  /* 0x0000300401007387 */ /* 0x000be20000100a00 */
[----:B------:R-:W-:Y:S01]  /*1970*/  ISETP.GE.OR P2, PT, R8, c[0x0][0x1fc], !P1 ;  /* 0x00007f0008007a0c */ /* 0x000fe20004f46670 */
[----:B------:R-:W-:Y:S01]  /*1980*/  ULDC.64 UR4, c[0x0][0x278] ;  /* 0x00009e0000047ab9 */ /* 0x000fe20000000a00 */
[----:B------:R-:W-:Y:S01]  /*1990*/  ISETP.GE.AND P6, PT, R35, c[0x0][0x16c], PT ;  /* 0x00005b0023007a0c */ /* 0x000fe20003fc6270 */
[----:B------:R-:W-:Y:S01]  /*19a0*/  IMAD.IADD R0, R32, 0x1, -R0 ;  /* 0x0000000120007824 */ /* 0x000fe200078e0a00 */
[----:B------:R-:W0:Y:S01]  /*19b0*/  LDGDEPBAR ;  /* 0x00000000000079af */ /* 0x000e220000000000 */
[C---:B------:R-:W-:Y:S01]  /*19c0*/  ISETP.GE.AND P4, PT, R25.reuse, c[0x0][0x1fc], PT ;  /* 0x00007f0019007a0c */ /* 0x040fe20003f86270 */
[----:B------:R-:W-:Y:S01]  /*19d0*/  UIMAD UR4, UR16, UR4, URZ ;  /* 0x00000004100472a4 */ /* 0x000fe2000f8e023f */
[----:B------:R-:W-:Y:S01]  /*19e0*/  SEL R18, RZ, 0x4, P6 ;  /* 0x00000004ff127807 */ /* 0x000fe20003000000 */
[----:B------:R-:W-:Y:S01]  /*19f0*/  USHF.R.S32.HI UR7, URZ, 0x1f, UR6 ;  /* 0x0000001f3f077899 */ /* 0x000fe20008011406 */
[----:B--2---:R-:W-:Y:S01]  /*1a00*/  LEA.HI R10, R0, R0, RZ, 0x1 ;  /* 0x00000000000a7211 */ /* 0x004fe200078f08ff */
[----:B------:R-:W-:Y:S01]  /*1a10*/  UIMAD UR5, UR11, UR5, UR4 ;  /* 0x000000050b0572a4 */ /* 0x000fe2000f8e0204 */
[----:B------:R-:W-:Y:S01]  /*1a20*/  ISETP.GE.OR P6, PT, R25, c[0x0][0x1fc], !P1 ;  /* 0x00007f0019007a0c */ /* 0x000fe20004fc6670 */
[----:B------:R2:W-:Y:S01]  /*1a30*/  STL.64 [R1+0x40], R42 ;  /* 0x0000402a01007387 */ /* 0x0005e20000100a00 */
[----:B------:R-:W-:Y:S01]  /*1a40*/  SEL R31, RZ, 0x1, P0 ;  /* 0x00000001ff1f7807 */ /* 0x000fe20000000000 */
[----:B---3--:R-:W-:Y:S01]  /*1a50*/  IMAD.WIDE.U32 R36, R9, c[0x0][0x290], R14 ;  /* 0x0000a40009247a25 */ /* 0x008fe200078e000e */
[----:B------:R-:W-:Y:S01]  /*1a60*/  LEA R14, P0, R12, c[0x0][0x160], 0x1 ;  /* 0x000058000c0e7a11 */ /* 0x000fe200078008ff */
[----:B------:R-:W-:Y:S01]  /*1a70*/  CS2R R106, SRZ ;  /* 0x00000000006a7805 */ /* 0x000fe2000001ff00 */
[----:B------:R-:W-:Y:S01]  /*1a80*/  IADD3 R40, R43, UR5, RZ ;  /* 0x000000052b287c10 */ /* 0x000fe2000fffe0ff */
[----:B------:R-:W-:Y:S01]  /*1a90*/  ULDC.64 UR4, c[0x0][0x290] ;  /* 0x0000a40000047ab9 */ /* 0x000fe20000000a00 */
[----:B----4-:R-:W-:Y:S01]  /*1aa0*/  LEA R20, P3, R2, c[0x0][0x1f0], 0x1 ;  /* 0x00007c0002147a11 */ /* 0x010fe200078608ff */
[----:B------:R-:W-:Y:S01]  /*1ab0*/  UIMAD UR4, UR16, UR4, URZ ;  /* 0x00000004100472a4 */ /* 0x000fe2000f8e023f */
[----:B------:R-:W-:Y:S01]  /*1ac0*/  LEA.HI.X R15, R12, c[0x0][0x164], R13, 0x1, P0 ;  /* 0x000059000c0f7a11 */ /* 0x000fe200000f0c0d */
[----:B------:R-:W-:Y:S01]  /*1ad0*/  STL.64 [R1+0x38], R36 ;  /* 0x0000382401007387 */ /* 0x000fe20000100a00 */
[----:B------:R-:W-:Y:S01]  /*1ae0*/  LEA.HI.X R21, R2, c[0x0][0x1f4], R3, 0x1, P3 ;  /* 0x00007d0002157a11 */ /* 0x000fe200018f0c03 */
[----:B------:R-:W-:Y:S01]  /*1af0*/  UIMAD UR4, UR11, UR5, UR4 ;  /* 0x000000050b0472a4 */ /* 0x000fe2000f8e0204 */
[----:B------:R-:W-:Y:S01]  /*1b00*/  LOP3.LUT R2, R26, 0xfffffff8, RZ, 0xc0, !PT ;  /* 0xfffffff81a027812 */ /* 0x000fe200078ec0ff */
[----:B------:R3:W-:Y:S01]  /*1b10*/  STL [R1+0x5c], R40 ;  /* 0x00005c2801007387 */ /* 0x0007e20000100800 */
[----:B-----5:R-:W-:Y:S01]  /*1b20*/  SHF.R.S32.HI R4, RZ, 0x1f, R0 ;  /* 0x0000001fff047819 */ /* 0x020fe20000011400 */
[----:B------:R-:W-:-:S04]  /*1b30*/  DEPBAR.LE SB0, 0x1 ;  /* 0x000080400000791a */ /* 0x000fc80000000000 */
[----:B-1----:R-:W-:Y:S01]  /*1b40*/  IMAD.IADD R7, R32, 0x1, -R2 ;  /* 0x0000000120077824 */ /* 0x002fe200078e0a02 */
[--C-:B------:R-:W-:Y:S01]  /*1b50*/  SHF.R.S32.HI R2, RZ, 0x1f, R16.reuse ;  /* 0x0000001fff027819 */ /* 0x100fe20000011410 */
[----:B------:R-:W-:Y:S01]  /*1b60*/  CS2R R104, SRZ ;  /* 0x0000000000687805 */ /* 0x000fe2000001ff00 */
[----:B------:R-:W-:Y:S01]  /*1b70*/  ISETP.GE.AND P3, PT, R25, c[0x0][0x16c], PT ;  /* 0x00005b0019007a0c */ /* 0x000fe20003f66270 */
        /* <DEDUP_REMOVED lines=15> */
[----:B------:R-:W-:Y:S01]  /*1c70*/  SEL R11, RZ, 0x2, P3 ;  /* 0x00000002ff0b7807 */ /* 0x000fe20001800000 */
[----:B------:R-:W-:Y:S01]  /*1c80*/  CS2R R92, SRZ ;  /* 0x00000000005c7805 */ /* 0x000fe2000001ff00 */
[----:B------:R-:W-:Y:S01]  /*1c90*/  ISETP.GE.OR P1, PT, R35, c[0x0][0x1fc], !P1 ;  /* 0x00007f0023007a0c */ /* 0x000fe20004f26670 */
        /* <DEDUP_REMOVED lines=15> */
[----:B------:R-:W-:Y:S01]  /*1d90*/  SEL R24, RZ, 0xffffffff, P3 ;  /* 0xffffffffff187807 */ /* 0x000fe20001800000 */
[----:B------:R-:W-:Y:S01]  /*1da0*/  CS2R R78, SRZ ;  /* 0x00000000004e7805 */ /* 0x000fe2000001ff00 */
[C---:B------:R-:W-:Y:S01]  /*1db0*/  ISETP.GT.AND P3, PT, R32.reuse, 0xf, PT ;  /* 0x0000000f2000780c */ /* 0x040fe20003f64270 */
        /* <DEDUP_REMOVED lines=9> */
[----:B------:R-:W-:Y:S01]  /*1e50*/  LOP3.LUT R3, R8, 0x30, R3, 0xf8, !PT ;  /* 0x0000003008037812 */ /* 0x000fe200078ef803 */
        /* <DEDUP_REMOVED lines=15> */
[----:B------:R-:W-:Y:S01]  /*1f50*/  @!P3 IADD3 R3, P0, R42, UR6, RZ ;  /* 0x000000062a03bc10 */ /* 0x000fe2000ff1e0ff */
[----:B------:R-:W-:Y:S01]  /*1f60*/  CS2R R56, SRZ ;  /* 0x0000000000387805 */ /* 0x000fe2000001ff00 */
[----:B------:R-:W-:Y:S01]  /*1f70*/  LOP3.LUT R5, R17, 0x7ffffffc, RZ, 0xc0, !PT ;  /* 0x7ffffffc11057812 */ /* 0x000fe200078ec0ff */
[----:B------:R-:W-:Y:S01]  /*1f80*/  IMAD.U32 R2, R9, 0x20, R2 ;  /* 0x0000002009027824 */ /* 0x000fe200078e0002 */
[----:B------:R-:W-:Y:S01]  /*1f90*/  @!P3 IADD3.X R4, R40, UR7, RZ, P0, !PT ;  /* 0x000000072804bc10 */ /* 0x000fe200087fe4ff */
[----:B------:R-:W-:Y:S01]  /*1fa0*/  CS2R R54, SRZ ;  /* 0x0000000000367805 */ /* 0x000fe2000001ff00 */
[C---:B------:R-:W-:Y:S01]  /*1fb0*/  @!P3 LEA R12, P0, R3.reuse, c[0x0][0x258], 0x2 ;  /* 0x00009600030cba11 */ /* 0x040fe200078010ff */
[----:B------:R-:W-:Y:S01]  /*1fc0*/  IMAD.SHL.U32 R214, R2, 0x2, RZ ;  /* 0x0000000202d67824 */ /* 0x000fe200078e00ff */
[----:B------:R-:W-:Y:S01]  /*1fd0*/  BAR.SYNC.DEFER_BLOCKING 0x0 ;  /* 0x0000000000007b1d */ /* 0x000fe20000010000 */
[----:B------:R-:W-:Y:S01]  /*1fe0*/  IMAD.IADD R6, R6, 0x1, -R5 ;  /* 0x0000000106067824 */ /* 0x000fe200078e0a05 */
[--C-:B------:R-:W-:Y:S01]  /*1ff0*/  IADD3 R5, R18, R11, R31.reuse ;  /* 0x0000000b12057210 */ /* 0x100fe20007ffe01f */
[----:B------:R-:W-:Y:S01]  /*2000*/  IMAD.IADD R215, R214, 0x1, R0 ;  /* 0x00000001d6d77824 */ /* 0x000fe200078e0200 */
[----:B------:R-:W-:Y:S01]  /*2010*/  @!P3 LEA.HI.X R13, R3, c[0x0][0x25c], R4, 0x2, P0 ;  /* 0x00009700030dba11 */ /* 0x000fe200000f1404 */
[----:B------:R-:W-:Y:S01]  /*2020*/  IMAD.SHL.U32 R0, R28, 0x10, RZ ;  /* 0x000000101c007824 */ /* 0x000fe200078e00ff */
[----:B------:R-:W-:Y:S01]  /*2030*/  LOP3.LUT P0, RZ, R5, 0x1, RZ, 0xc0, !PT ;  /* 0x0000000105ff7812 */ /* 0x000fe2000780c0ff */
        /* <DEDUP_REMOVED lines=8> */
[----:B------:R-:W-:Y:S01]  /*20c0*/  CS2R R46, SRZ ;  /* 0x00000000002e7805 */ /* 0x000fe2000001ff00 */
[----:B------:R-:W-:Y:S01]  /*20d0*/  LEA.HI R2, R2, R3, RZ, 0x2 ;  /* 0x0000000302027211 */ /* 0x000fe200078f10ff */
[----:B------:R-:W-:Y:S01]  /*20e0*/  CS2R R44, SRZ ;  /* 0x00000000002c7805 */ /* 0x000fe2000001ff00 */
[----:B------:R-:W-:Y:S01]  /*20f0*/  LOP3.LUT P5, RZ, R5, 0x2, RZ, 0xc0, !PT ;  /* 0x0000000205ff7812 */ /* 0x000fe200078ac0ff */
[----:B--2---:R-:W-:Y:S01]  /*2100*/  CS2R R42, SRZ ;  /* 0x00000000002a7805 */ /* 0x004fe2000001ff00 */
[----:B------:R-:W-:Y:S01]  /*2110*/  LOP3.LUT R2, R2, 0xfffffffc, RZ, 0xc0, !PT ;  /* 0xfffffffc02027812 */ /* 0x000fe200078ec0ff */
[----:B---3--:R-:W-:Y:S01]  /*2120*/  CS2R R40, SRZ ;  /* 0x0000000000287805 */ /* 0x008fe2000001ff00 */
[----:B------:R-:W-:Y:S01]  /*2130*/  ISETP.GE.OR P5, PT, R38, UR12, !P5 ;  /* 0x0000000c26007c0c */ /* 0x000fe2000efa6670 */
[----:B------:R-:W-:Y:S01]  /*2140*/  UMOV UR18, 0x1 ;  /* 0x0000000100127882 */ /* 0x000fe20000000000 */
[----:B------:R-:W1:Y:S01]  /*2150*/  LDSM.16.M88.4 R164, [R214+0x6080] ;  /* 0x00608000d6a4783b */ /* 0x000e620000000200 */
[----:B------:R-:W-:Y:S01]  /*2160*/  IMAD.IADD R3, R3, 0x1, -R2 ;  /* 0x0000000103037824 */ /* 0x000fe200078e0a02 */
[----:B------:R-:W-:Y:S01]  /*2170*/  LEA.HI R4, R30, R32, RZ, 0x7 ;  /* 0x000000201e047211 */ /* 0x000fe200078f38ff */
[----:B------:R-:W-:Y:S01]  /*2180*/  IMAD.SHL.U32 R2, R24, 0x2, RZ ;  /* 0x0000000218027824 */ /* 0x000fe200078e00ff */
[----:B------:R-:W2:Y:S01]  /*2190*/  LDSM.16.M88.4 R168, [R214+0x7080] ;  /* 0x00708000d6a8783b */ /* 0x000ea20000000200 */
[----:B------:R-:W-:Y:S01]  /*21a0*/  LOP3.LUT R0, R0, 0x10, RZ, 0xc0, !PT ;  /* 0x0000001000007812 */ /* 0x000fe200078ec0ff */
[----:B------:R-:W-:Y:S01]  /*21b0*/  UMOV UR16, 0xffffffc0 ;  /* 0xffffffc000107882 */ /* 0x000fe20000000000 */
[----:B------:R-:W-:Y:S01]  /*21c0*/  SHF.R.U32.HI R11, RZ, 0x4, R4 ;  /* 0x00000004ff0b7819 */ /* 0x000fe20000011604 */
[----:B------:R-:W3:Y:S01]  /*21d0*/  LDSM.16.M88.4 R172, [R215+0x6080] ;  /* 0x00608000d7ac783b */ /* 0x000ee20000000200 */
[----:B------:R-:W-:Y:S01]  /*21e0*/  SEL R4, RZ, 0xffffffff, P4 ;  /* 0xffffffffff047807 */ /* 0x000fe20002000000 */
[----:B------:R-:W-:Y:S01]  /*21f0*/  ULDC UR5, c[0x0][0x198] ;  /* 0x0000660000057ab9 */ /* 0x000fe20000000800 */
[----:B------:R-:W-:Y:S01]  /*2200*/  LOP3.LUT R2, R2, 0x2, R31, 0xe2, !PT ;  /* 0x0000000202027812 */ /* 0x000fe200078ee21f */
[----:B------:R-:W4:Y:S01]  /*2210*/  LDSM.16.M88.4 R176, [R215+0x7080] ;  /* 0x00708000d7b0783b */ /* 0x000f220000000200 */
[----:B------:R-:W-:Y:S01]  /*2220*/  LOP3.LUT R11, R0, 0x8, R11, 0xf8, !PT ;  /* 0x00000008000b7812 */ /* 0x000fe200078ef80b */
[----:B------:R-:W-:Y:S01]  /*2230*/  IMAD.SHL.U32 R0, R4, 0x2, RZ ;  /* 0x0000000204007824 */ /* 0x000fe200078e00ff */
[----:B------:R-:W-:Y:S01]  /*2240*/  SHF.R.U32.HI R8, RZ, 0x3, R8 ;  /* 0x00000003ff087819 */ /* 0x000fe20000011608 */
[----:B------:R-:W1:Y:S01]  /*2250*/  LDSM.16.M88.4 R180, [R214+0x8080] ;  /* 0x00808000d6b4783b */ /* 0x000e620000000200 */
[----:B------:R-:W-:-:S02]  /*2260*/  LOP3.LUT P4, RZ, R16, 0x2, RZ, 0xc0, !PT ;  /* 0x0000000210ff7812 */ /* 0x000fc4000788c0ff */
[----:B------:R-:W-:Y:S01]  /*2270*/  LOP3.LUT R8, R19, R8, RZ, 0x3c, !PT ;  /* 0x0000000813087212 */ /* 0x000fe200078e3cff */
[----:B------:R-:W1:Y:S01]  /*2280*/  LDSM.16.M88.4 R184, [R214+0x9080] ;  /* 0x00908000d6b8783b */ /* 0x000e620000000200 */
[----:B------:R-:W-:Y:S02]  /*2290*/  LOP3.LUT R18, R0, 0x2, R18, 0xe2, !PT ;  /* 0x0000000200127812 */ /* 0x000fe400078ee212 */
[----:B------:R-:W-:Y:S01]  /*22a0*/  IADD3 R4, R37, UR4, RZ ;  /* 0x0000000425047c10 */ /* 0x000fe2000fffe0ff */
[----:B------:R-:W1:Y:S01]  /*22b0*/  LDSM.16.M88.4 R188, [R215+0x8080] ;  /* 0x00808000d7bc783b */ /* 0x000e620000000200 */
[----:B------:R-:W-:Y:S01]  /*22c0*/  IMAD R213, R28, 0x200, R8 ;  /* 0x000002001cd57824 */ /* 0x000fe200078e0208 */
[----:B------:R-:W-:Y:S01]  /*22d0*/  LOP3.LUT R7, R7, 0x8, RZ, 0xc0, !PT ;  /* 0x0000000807077812 */ /* 0x000fe200078ec0ff */
[----:B------:R-:W-:Y:S01]  /*22e0*/  UMOV UR4, URZ ;  /* 0x0000003f00047c82 */ /* 0x000fe20008000000 */
[----:B------:R-:W1:Y:S01]  /*22f0*/  LDSM.16.M88.4 R192, [R215+0x9080] ;  /* 0x00908000d7c0783b */ /* 0x000e620000000200 */
[----:B------:R-:W-:Y:S01]  /*2300*/  SHF.R.S32.HI R17, RZ, 0x2, R17 ;  /* 0x00000002ff117819 */ /* 0x000fe20000011411 */
        /* <DEDUP_REMOVED lines=78> */
.L_x_518:
        /* <DEDUP_REMOVED lines=216> */
.L_x_516:
        /* <DEDUP_REMOVED lines=556> */
.L_x_517:
[-C--:B-1234-:R-:W-:Y:S01]  /*5830*/  HMMA.16816.F32 R4, R20, R2.reuse, RZ ;  /* 0x000000021404723c */ /* 0x09efe200000018ff */
        /* <DEDUP_REMOVED lines=251> */
.L_x_515:
[----:B------:R-:W-:Y:S05]  /*67f0*/  @P1 EXIT ;  /* 0x000000000000194d */ /* 0x000fea0003800000 */
[----:B------:R-:W2:Y:S01]  /*6800*/  LDL.64 R2, [R1+0x18] ;  /* 0x0000180001027983 */ /* 0x000ea20000100a00 */
[----:B------:R-:W-:Y:S01]  /*6810*/  UMOV UR4, 0x1 ;  /* 0x0000000100047882 */ /* 0x000fe20000000000 */
[----:B------:R-:W-:Y:S01]  /*6820*/  BSSY B0, `(.L_x_519) ;  /* 0x0000023000007945 */ /* 0x000fe20003800000 */
[----:B------:R-:W-:Y:S02]  /*6830*/  ULDC.64 UR6, c[0x0][0x338] ;  /* 0x0000ce0000067ab9 */ /* 0x000fe40000000a00 */
[----:B------:R-:W-:-:S02]  /*6840*/  UISETP.NE.AND UP0, UPT, UR4, UR6, UPT ;  /* 0x000000060400728c */ /* 0x000fc4000bf05270 */
[----:B------:R-:W-:Y:S02]  /*6850*/  ULDC UR5, c[0x0][0x358] ;  /* 0x0000d60000057ab9 */ /* 0x000fe40000000800 */
[----:B------:R-:W-:Y:S02]  /*6860*/  UIMAD.WIDE.U32 UR12, UR10, UR7, URZ ;  /* 0x000000070a0c72a5 */ /* 0x000fe4000f8e003f */
[----:B------:R-:W-:Y:S02]  /*6870*/  UIMAD UR7, UR9, UR5, URZ ;  /* 0x00000005090772a4 */ /* 0x000fe4000f8e023f */
[----:B------:R-:W-:Y:S02]  /*6880*/  ULDC UR16, c[0x0][0x2f4] ;  /* 0x0000bd0000107ab9 */ /* 0x000fe40000000800 */
[----:B------:R-:W-:Y:S02]  /*6890*/  ULDC UR4, c[0x0][0x340] ;  /* 0x0000d00000047ab9 */ /* 0x000fe40000000800 */
[----:B------:R-:W-:-:S02]  /*68a0*/  UIMAD UR5, UR11, UR16, URZ ;  /* 0x000000100b0572a4 */ /* 0x000fc4000f8e023f */
[----:B------:R-:W-:Y:S02]  /*68b0*/  UMOV UR8, UR10 ;  /* 0x0000000a00087c82 */ /* 0x000fe40008000000 */
[----:B------:R-:W-:Y:S02]  /*68c0*/  UIMAD UR16, UR7, UR16, URZ ;  /* 0x00000010071072a4 */ /* 0x000fe4000f8e023f */
[----:B------:R-:W-:Y:S02]  /*68d0*/  @UP0 USHF.R.U32.HI UR8, URZ, UR4, UR13 ;  /* 0x000000043f080299 */ /* 0x000fe4000801160d */
[----:B------:R-:W-:Y:S02]  /*68e0*/  USHF.R.S32.HI UR4, URZ, 0x1f, UR5 ;  /* 0x0000001f3f047899 */ /* 0x000fe40008011405 */
[----:B------:R-:W-:Y:S02]  /*68f0*/  USHF.R.S32.HI UR12, URZ, 0x1f, UR16 ;  /* 0x0000001f3f0c7899 */ /* 0x000fe40008011410 */
[----:B------:R-:W-:-:S02]  /*6900*/  USHF.R.S32.HI UR13, URZ, 0x1f, UR8 ;  /* 0x0000001f3f0d7899 */ /* 0x000fc40008011408 */
[----:B------:R-:W-:-:S04]  /*6910*/  UIADD3 UR16, UP1, UP0, UR16, UR5, UR8 ;  /* 0x0000000510107290 */ /* 0x000fc8000f83e008 */
[----:B------:R-:W-:Y:S02]  /*6920*/  UIADD3.X UR12, UR12, UR4, UR13, UP1, UP0 ;  /* 0x000000040c0c7290 */ /* 0x000fe40008fe040d */
[----:B------:R-:W-:Y:S02]  /*6930*/  USHF.L.U32 UR7, UR16, 0x2, URZ ;  /* 0x0000000210077899 */ /* 0x000fe4000800063f */
[----:B------:R-:W-:Y:S02]  /*6940*/  ULDC.64 UR4, c[0x0][0x350] ;  /* 0x0000d40000047ab9 */ /* 0x000fe40000000a00 */
[----:B------:R-:W-:Y:S02]  /*6950*/  USHF.L.U64.HI UR12, UR16, 0x2, UR12 ;  /* 0x00000002100c7899 */ /* 0x000fe4000801020c */
[----:B------:R-:W-:Y:S02]  /*6960*/  UIADD3 UR4, UP0, UR7, UR4, URZ ;  /* 0x0000000407047290 */ /* 0x000fe4000ff1e03f */
[----:B------:R-:W-:-:S02]  /*6970*/  UIADD3 UR16, -UR8, URZ, URZ ;  /* 0x0000003f08107290 */ /* 0x000fc4000fffe13f */
[----:B------:R-:W-:Y:S02]  /*6980*/  UIADD3.X UR5, UR12, UR5, URZ, UP0, !UPT ;  /* 0x000000050c057290 */ /* 0x000fe400087fe43f */
[----:B------:R-:W-:Y:S01]  /*6990*/  UIMAD UR10, UR16, UR6, UR10 ;  /* 0x00000006100a72a4 */ /* 0x000fe2000f8e020a */
[----:B------:R-:W-:Y:S01]  /*69a0*/  IMAD.U32 R4, RZ, RZ, UR4 ;  /* 0x00000004ff047e24 */ /* 0x000fe2000f8e00ff */
[----:B------:R-:W-:Y:S02]  /*69b0*/  USHF.R.S32.HI UR6, URZ, 0x1f, UR11 ;  /* 0x0000001f3f067899 */ /* 0x000fe4000801140b */
[----:B------:R-:W-:Y:S01]  /*69c0*/  MOV R5, UR5 ;  /* 0x0000000500057c02 */ /* 0x000fe20008000f00 */
[----:B------:R-:W-:Y:S01]  /*69d0*/  BAR.SYNC.DEFER_BLOCKING 0x1, 0x100 ;  /* 0x0044000000007b1d */ /* 0x000fe20000010000 */
[----:B--2---:R-:W-:-:S13]  /*69e0*/  ISETP.NE.AND P1, PT, R2, RZ, PT ;  /* 0x000000ff0200720c */ /* 0x004fda0003f25270 */
[----:B------:R-:W-:Y:S05]  /*69f0*/  @P1 BRA `(.L_x_520) ;  /* 0x0000005000001947 */ /* 0x000fea0003800000 */
.L_x_521:
[----:B------:R-:W2:Y:S01]  /*6a00*/  LDG.E.STRONG.GPU R0, [R4.64] ;  /* 0x0000000e04007981 */ /* 0x000ea2000c1ef900 */
[----:B------:R-:W-:Y:S01]  /*6a10*/  YIELD ;  /* 0x0000000000007946 */ /* 0x000fe20003800000 */
[----:B--2---:R-:W-:Y:S01]  /*6a20*/  ISETP.NE.AND P0, PT, R0, UR10, PT ;  /* 0x0000000a00007c0c */ /* 0x004fe2000bf05270 */
[----:B------:R-:W-:-:S12]  /*6a30*/  CCTL.IVALL ;  /* 0x00000000ff00798f */ /* 0x000fd80002000000 */
[----:B------:R-:W-:Y:S05]  /*6a40*/  @P0 BRA `(.L_x_521) ;  /* 0xffffffb000000947 */ /* 0x000fea000383ffff */
.L_x_520:
[----:B------:R-:W-:Y:S05]  /*6a50*/  BSYNC B0 ;  /* 0x0000000000007941 */ /* 0x000fea0003800000 */
.L_x_519:
[----:B------:R-:W-:Y:S01]  /*6a60*/  MOV R10, 0xffffffff ;  /* 0xffffffff000a7802 */ /* 0x000fe20000000f00 */
[----:B------:R-:W-:Y:S05]  /*6a70*/  BRA.CONV ~URZ, `(.L_x_522) ;  /* 0x000000237f007947 */ /* 0x000fea000b800000 */
[----:B------:R-:W-:Y:S02]  /*6a80*/  MOV R2, 0x6aa0 ;  /* 0x00006aa000027802 */ /* 0x000fe40000000f00 */
[----:B------:R-:W-:Y:S05]  /*6a90*/  CALL.REL.NOINC `($__internal_4_$__cuda_sm70_warpsync) ;  /* 0x00000b4000007944 */ /* 0x000fea0003c00000 */
.L_x_522:
[----:B------:R-:W2:Y:S01]  /*6aa0*/  LDL.LU.64 R2, [R1+0x18] ;  /* 0x0000180001027983 */ /* 0x000ea20000300a00 */
[----:B------:R-:W-:Y:S01]  /*6ab0*/  UIMAD UR4, UR9, 0x3000, URZ ;  /* 0x00003000090478a4 */ /* 0x000fe2000f8e023f */
[----:B------:R-:W-:-:S03]  /*6ac0*/  IMAD.U32 R6, RZ, RZ, UR11 ;  /* 0x0000000bff067e24 */ /* 0x000fc6000f8e00ff */
[----:B------:R-:W-:Y:S01]  /*6ad0*/  USHF.R.S32.HI UR16, URZ, 0x1f, UR4 ;  /* 0x0000001f3f107899 */ /* 0x000fe20008011404 */
[----:B------:R-:W-:-:S06]  /*6ae0*/  NOP ;  /* 0x0000000000007918 */ /* 0x000fcc0000000000 */
[C---:B--2---:R-:W-:Y:S01]  /*6af0*/  IADD3 R8, P0, R2.reuse, UR4, RZ ;  /* 0x0000000402087c10 */ /* 0x044fe2000ff1e0ff */
[----:B------:R-:W-:Y:S02]  /*6b00*/  ULDC.64 UR4, c[0x0][0x328] ;  /* 0x0000ca0000047ab9 */ /* 0x000fe40000000a00 */
        /* <DEDUP_REMOVED lines=9> */
[----:B------:R-:W-:-:S05]  /*6ba0*/  IMAD.WIDE.U32 R6, R6, c[0x0][0x330], R2 ;  /* 0x0000cc0006067a25 */ /* 0x000fca00078e0002 */
        /* <DEDUP_REMOVED lines=53> */
[----:B------:R-:W-:Y:S05]  /*6f00*/  CALL.REL.NOINC `($__internal_4_$__cuda_sm70_warpsync) ;  /* 0x000006d000007944 */ /* 0x000fea0003c00000 */
.L_x_523:
        /* <DEDUP_REMOVED lines=12> */
.L_x_525:
[----:B------:R-:W-:Y:S05]  /*6fd0*/  BSYNC B0 ;  /* 0x0000000000007941 */ /* 0x000fea0003800000 */
.L_x_524:
[----:B------:R-:W-:Y:S01]  /*6fe0*/  ULDC.64 UR4, c[0x0][0x348] ;  /* 0x0000d20000047ab9 */ /* 0x000fe20000000a00 */
[----:B------:R-:W-:Y:S01]  /*6ff0*/  BSSY B0, `(.L_x_526) ;  /* 0x000000b000007945 */ /* 0x000fe20003800000 */
[----:B------:R-:W-:-:S04]  /*7000*/  UIADD3 UR4, UP0, UR7, UR4, URZ ;  /* 0x0000000407047290 */ /* 0x000fc8000ff1e03f */
[----:B------:R-:W-:Y:S02]  /*7010*/  UIADD3.X UR5, UR12, UR5, URZ, UP0, !UPT ;  /* 0x000000050c057290 */ /* 0x000fe400087fe43f */
[----:B--2---:R-:W-:-:S04]  /*7020*/  MOV R4, UR4 ;  /* 0x0000000400047c02 */ /* 0x004fc80008000f00 */
[----:B------:R-:W-:Y:S01]  /*7030*/  MOV R5, UR5 ;  /* 0x0000000500057c02 */ /* 0x000fe20008000f00 */
[----:B------:R-:W-:Y:S05]  /*7040*/  @P1 BRA `(.L_x_527) ;  /* 0x0000005000001947 */ /* 0x000fea0003800000 */
.L_x_528:
[----:B------:R-:W2:Y:S01]  /*7050*/  LDG.E.STRONG.GPU R0, [R4.64] ;  /* 0x0000000e04007981 */ /* 0x000ea2000c1ef900 */
[----:B------:R-:W-:Y:S01]  /*7060*/  YIELD ;  /* 0x0000000000007946 */ /* 0x000fe20003800000 */
[----:B--2---:R-:W-:Y:S01]  /*7070*/  ISETP.NE.AND P0, PT, R0, UR10, PT ;  /* 0x0000000a00007c0c */ /* 0x004fe2000bf05270 */
[----:B------:R-:W-:-:S12]  /*7080*/  CCTL.IVALL ;  /* 0x00000000ff00798f */ /* 0x000fd80002000000 */
[----:B------:R-:W-:Y:S05]  /*7090*/  @P0 BRA `(.L_x_528) ;  /* 0xffffffb000000947 */ /* 0x000fea000383ffff */
.L_x_527:
[----:B------:R-:W-:Y:S05]  /*70a0*/  BSYNC B0 ;  /* 0x0000000000007941 */ /* 0x000fea0003800000 */
.L_x_526:
[----:B------:R-:W-:Y:S05]  /*70b0*/  BRA.CONV ~URZ, `(.L_x_529) ;  /* 0x000000237f007947 */ /* 0x000fea000b800000 */
[----:B-1----:R-:W-:Y:S02]  /*70c0*/  MOV R2, 0x70e0 ;  /* 0x000070e000027802 */ /* 0x002fe40000000f00 */
[----:B------:R-:W-:Y:S05]  /*70d0*/  CALL.REL.NOINC `($__internal_4_$__cuda_sm70_warpsync) ;  /* 0x0000050000007944 */ /* 0x000fea0003c00000 */
.L_x_529:
[----:B------:R-:W-:Y:S01]  /*70e0*/  ULDC.64 UR4, c[0x0][0x300] ;  /* 0x0000c00000047ab9 */ /* 0x000fe20000000a00 */
[----:B-1----:R-:W-:Y:S01]  /*70f0*/  MOV R3, R9 ;  /* 0x0000000900037202 */ /* 0x002fe20000000f00 */
[----:B------:R-:W-:Y:S01]  /*7100*/  UIMAD UR4, UR13, UR4, URZ ;  /* 0x000000040d0472a4 */ /* 0x000fe2000f8e023f */
[----:B------:R-:W-:Y:S02]  /*7110*/  IMAD.U32 R0, RZ, RZ, UR8 ;  /* 0x00000008ff007e24 */ /* 0x000fe4000f8e00ff */
[----:B------:R-:W-:Y:S01]  /*7120*/  IMAD.MOV.U32 R2, RZ, RZ, R8 ;  /* 0x000000ffff027224 */ /* 0x000fe200078e0008 */
[----:B------:R-:W-:Y:S01]  /*7130*/  UIMAD UR16, UR8, UR5, UR4 ;  /* 0x00000005081072a4 */ /* 0x000fe2000f8e0204 */
[----:B------:R-:W-:Y:S02]  /*7140*/  IMAD.U32 R6, RZ, RZ, UR11 ;  /* 0x0000000bff067e24 */ /* 0x000fe4000f8e00ff */
        /* <DEDUP_REMOVED lines=61> */
.L_x_530:
        /* <DEDUP_REMOVED lines=12> */
        .weak           $__internal_4_$__cuda_sm70_warpsync
        .type           $__internal_4_$__cuda_sm70_warpsync,@function
        .size           $__internal_4_$__cuda_sm70_warpsync,(.L_x_1404 - $__internal_4_$__cuda_sm70_warpsync)
$__internal_4_$__cuda_sm70_warpsync:
[----:B------:R-:W-:Y:S01]  /*75e0*/  MOV R3, 0x0 ;  /* 0x0000000000037802 */ /* 0x000fe20000000f00 */
[----:B------:R-:W-:Y:S04]  /*75f0*/  WARPSYNC R10 ;  /* 0x0000000a00007348 */ /* 0x000fe80003800000 */
[----:B------:R-:W-:Y:S05]  /*7600*/  RET.REL.NODEC R2 `(_ZN7cutlass13device_kernelIN5flash19enable_sm80_to_sm89INS1_16FlashAttnBwdSm80INS1_25CollectiveMainloopBwdSm80ILi2ELi1EN4cute5tupleIJNS5_1CILi64EEENS7_ILi128EEENS7_ILi96EEEEEENS_6half_tEfNS_4arch4Sm80ELb1ELb0ELb1ELb0ELb1ELb0ELb0ELb0ELi2ELi2ELi4ELi2ELb1EEENS1_24CollectiveEpilogueBwdGQAISB_fSE_Li256ELb0ELb1EEENS1_25SingleTileBwdLPTSchedulerILb0ELi128ELb1EEEEEEEEEvNT_6ParamsE) ;  /* 0xffff89f002007950 */ /* 0x000fea0003c3ffff */
.L_x_531:
        /* <DEDUP_REMOVED lines=15> */
.L_x_1404:


//--------------------- .text._ZN7cutlass13device_kernelIN5flash19enable_sm80_to_sm89INS1_16FlashAttnBwdSm80INS1_25CollectiveMainloopBwdSm80ILi2ELi1EN4cute5tupleIJNS5_1CILi64EEENS7_ILi128EEENS7_ILi96EEEEEENS_6half_tEfNS_4arch4Sm80ELb1ELb0ELb1ELb1ELb0ELb0ELb0ELb0ELi2ELi2ELi4ELi2ELb1EEENS1_21CollectiveEpilogueBwdISB_SC_SE_Li256ELb1ELb0ELi2EEENS1_25SingleTileBwdLPTSchedulerILb1ELi128ELb0EEEEEEEEEvNT_6ParamsE --------------------------
	.section	.text._ZN7cutlass13device_kernelIN5flash19enable_sm80_to_sm89INS1_16FlashAttnBwdSm80INS1_25CollectiveMainloopBwdSm80ILi2ELi1EN4cute5tupleIJNS5_1CILi64EEENS7_ILi128EEENS7_ILi96EEEEEENS_6half_tEfNS_4arch4Sm80ELb1ELb0ELb1ELb1ELb0ELb0ELb0ELb0ELi2ELi2ELi4ELi2ELb1EEENS1_21CollectiveEpilogueBwdISB_SC_SE_Li256ELb1ELb0ELi2EEENS1_25SingleTileBwdLPTSchedulerILb1ELi128ELb0EEEEEEEEEvNT_6ParamsE,"ax",@progbits
	.sectioninfo	@"SHI_REGISTERS=255"
	.align	128
.text._ZN7cutlass13device_kernelIN5flash19enable_sm80_to_sm89INS1_16FlashAttnBwdSm80INS1_25CollectiveMainloopBwdSm80ILi2ELi1EN4cute5tupleIJNS5_1CILi64EEENS7_ILi128EEENS7_ILi96EEEEEENS_6half_tEfNS_4arch4Sm80ELb1ELb0ELb1ELb1ELb0ELb0ELb0ELb0ELi2ELi2ELi4ELi2ELb1EEENS1_21CollectiveEpilogueBwdISB_SC_SE_Li256ELb1ELb0ELi2EEENS1_25SingleTileBwdLPTSchedulerILb1ELi128ELb0EEEEEEEEEvNT_6ParamsE:
        .type           _ZN7cutlass13device_kernelIN5flash19enable_sm80_to_sm89INS1_16FlashAttnBwdSm80INS1_25CollectiveMainloopBwdSm80ILi2ELi1EN4cute5tupleIJNS5_1CILi64EEENS7_ILi128EEENS7_ILi96EEEEEENS_6half_tEfNS_4arch4Sm80ELb1ELb0ELb1ELb1ELb0ELb0ELb0ELb0ELi2ELi2ELi4ELi2ELb1EEENS1_21CollectiveEpilogueBwdISB_SC_SE_Li256ELb1ELb0ELi2EEENS1_25SingleTileBwdLPTSchedulerILb1ELi128ELb0EEEEEEEEEvNT_6ParamsE,@function
        .size           _ZN7cutlass13device_kernelIN5flash19enable_sm80_to_sm89INS1_16FlashAttnBwdSm80INS1_25CollectiveMainloopBwdSm80ILi2ELi1EN4cute5tupleIJNS5_1CILi64EEENS7_ILi128EEENS7_ILi96EEEEEENS_6half_tEfNS_4arch4Sm80ELb1ELb0ELb1ELb1ELb0ELb0ELb0ELb0ELi2ELi2ELi4ELi2ELb1EEENS1_21CollectiveEpilogueBwdISB_SC_SE_Li256ELb1ELb0ELi2EEENS1_25SingleTileBwdLPTSchedulerILb1ELi128ELb0EEEEEEEEEvNT_6ParamsE,(.L_x_1406 - _ZN7cutlass13device_kernelIN5flash19enable_sm80_to_sm89INS1_16FlashAttnBwdSm80INS1_25CollectiveMainloopBwdSm80ILi2ELi1EN4cute5tupleIJNS5_1CILi64EEENS7_ILi128EEENS7_ILi96EEEEEENS_6half_tEfNS_4arch4Sm80ELb1ELb0ELb1ELb1ELb0ELb0ELb0ELb0ELi2ELi2ELi4ELi2ELb1EEENS1_21CollectiveEpilogueBwdISB_SC_SE_Li256ELb1ELb0ELi2EEENS1_25SingleTileBwdLPTSchedulerILb1ELi128ELb0EEEEEEEEEvNT_6ParamsE)
        .other          _ZN7cutlass13device_kernelIN5flash19enable_sm80_to_sm89INS1_16FlashAttnBwdSm80INS1_25CollectiveMainloopBwdSm80ILi2ELi1EN4cute5tupleIJNS5_1CILi64EEENS7_ILi128EEENS7_ILi96EEEEEENS_6half_tEfNS_4arch4Sm80ELb1ELb0ELb1ELb1ELb0ELb0ELb0ELb0ELi2ELi2ELi4ELi2ELb1EEENS1_21CollectiveEpilogueBwdISB_SC_SE_Li256ELb1ELb0ELi2EEENS1_25SingleTileBwdLPTSchedulerILb1ELi128ELb0EEEEEEEEEvNT_6ParamsE,@"STO_CUDA_ENTRY STV_DEFAULT"
_ZN7cutlass13device_kernelIN5flash19enable_sm80_to_sm89INS1_16FlashAttnBwdSm80INS1_25CollectiveMainloopBwdSm80ILi2ELi1EN4cute5tupleIJNS5_1CILi64EEENS7_ILi128EEENS7_ILi96EEEEEENS_6half_tEfNS_4arch4Sm80ELb1ELb0ELb1ELb1ELb0ELb0ELb0ELb0ELi2ELi2ELi4ELi2ELb1EEENS1_21CollectiveEpilogueBwdISB_SC_SE_Li256ELb1ELb0ELi2EEENS1_25SingleTileBwdLPTSchedulerILb1ELi128ELb0EEEEEEEEEvNT_6ParamsE:
[----:B------:R-:W-:Y:S02]  /*0000*/  MOV R1, c[0x0][0x28] ;  /* 0x00000a0000017a02 */ /* 0x000fe40000000f00 */
[----:B------:R-:W1:Y:S01]  /*0010*/  S2R R85, SR_TID.X ;  /* 0x0000000000557919 */ /* 0x000e620000002100 */
[----:B------:R-:W2:Y:S01]  /*0020*/  S2UR UR4, SR_CTAID.X ;  /* 0x00000000000479c3 */ /* 0x000ea20000002500 */
[----:B------:R-:W-:Y:S01]  /*0030*/  ULDC.64 UR18, c[0x0][0x118] ;  /* 0x0000460000127ab9 */ /* 0x000fe20000000a00 */
[----:B------:R-:W-:Y:S02]  /*0040*/  IADD3 R1, R1, -0x68, RZ ;  /* 0xffffff9801017810 */ /* 0x000fe40007ffe0ff */
[----:B-1----:R-:W-:-:S06]  /*0050*/  SHF.R.U32.HI R0, RZ, 0x5, R85 ;  /* 0x00000005ff007819 */ /* 0x002fcc0000011655 */
        /* <DEDUP_REMOVED lines=8> */
[----:B------:R-:W-:Y:S02]  /*00e0*/  @UP0 UMOV UR7, UR11 ;  /* 0x0000000b00070c82 */ /* 0x000fe40008000000 */
        /* <DEDUP_REMOVED lines=12> */
[----:B------:R-:W-:Y:S02]  /*01b0*/  @UP0 UMOV UR9, UR11 ;  /* 0x0000000b00090c82 */ /* 0x000fe40008000000 */
[----:B------:R-:W-:-:S04]  /*01c0*/  @UP0 USHF.R.U32.HI UR12, URZ, UR5, UR9 ;  /* 0x000000053f0c0299 */ /* 0x000fc80008011609 */
[----:B------:R-:W-:Y:S01]  /*01d0*/  UIMAD UR7, UR12, UR7, URZ ;  /* 0x000000070c0772a4 */ /* 0x000fe2000f8e023f */
[----:B------:R-:W-:Y:S05]  /*01e0*/  BRA `(.L_x_534) ;  /* 0x0000008000007947 */ /* 0x000fea0003800000 */
.L_x_533:
[----:B------:R-:W-:Y:S02]  /*01f0*/  ULDC UR7, c[0x0][0x3ac] ;  /* 0x0000eb0000077ab9 */ /* 0x000fe40000000800 */
[----:B------:R-:W-:Y:S02]  /*0200*/  UISETP.NE.AND UP0, UPT, UR7, 0x1, UPT ;  /* 0x000000010700788c */ /* 0x000fe4000bf05270 */
[----:B------:R-:W-:Y:S02]  /*0210*/  ULDC.64 UR4, c[0x0][0x3b0] ;  /* 0x0000ec0000047ab9 */ /* 0x000fe40000000a00 */
[----:B------:R-:W-:Y:S02]  /*0220*/  UIMAD.WIDE.U32 UR10, UR6, UR4, URZ ;  /* 0x00000004060a72a5 */ /* 0x000fe4000f8e003f */
[----:B------:R-:W-:-:S05]  /*0230*/  UMOV UR12, UR6 ;  /* 0x00000006000c7c82 */ /* 0x000fca0008000000 */
[----:B------:R-:W-:Y:S02]  /*0240*/  @UP0 UMOV UR9, UR11 ;  /* 0x0000000b00090c82 */ /* 0x000fe40008000000 */
[----:B------:R-:W-:-:S04]  /*0250*/  @UP0 USHF.R.U32.HI UR12, URZ, UR5, UR9 ;  /* 0x000000053f0c0299 */ /* 0x000fc80008011609 */
[----:B------:R-:W-:-:S04]  /*0260*/  UIMAD UR7, UR12, UR7, URZ ;  /* 0x000000070c0772a4 */ /* 0x000fc8000f8e023f */
.L_x_534:
[----:B------:R-:W-:Y:S01]  /*0270*/  UIADD3 UR9, UR6, -UR7, URZ ;  /* 0x8000000706097290 */ /* 0x000fe2000fffe03f */
[----:B------:R-:W-:Y:S01]  /*0280*/  ISETP.NE.U32.AND P0, PT, RZ, c[0x0][0x3e0], PT ;  /* 0x0000f800ff007a0c */ /* 0x000fe20003f05070 */
[----:B------:R-:W-:Y:S02]  /*0290*/  ULDC.64 UR4, c[0x0][0x3a8] ;  /* 0x0000ea0000047ab9 */ /* 0x000fe40000000a00 */
[----:B------:R-:W-:Y:S01]  /*02a0*/  ULDC.64 UR6, c[0x0][0x3a0] ;  /* 0x0000e80000067ab9 */ /* 0x000fe20000000a00 */
[----:B------:R-:W-:Y:S01]  /*02b0*/  ISETP.NE.AND.EX P0, PT, RZ, c[0x0][0x3e4], PT, P0 ;  /* 0x0000f900ff007a0c */ /* 0x000fe20003f05300 */
[----:B------:R-:W-:Y:S02]  /*02c0*/  UISETP.NE.AND UP0, UPT, UR6, 0x1, UPT ;  /* 0x000000010600788c */ /* 0x000fe4000bf05270 */
[----:B------:R-:W-:-:S04]  /*02d0*/  UIMAD UR5, UR8, UR5, UR9 ;  /* 0x00000005080572a4 */ /* 0x000fc8000f8e0209 */
[----:B------:R-:W-:-:S03]  /*02e0*/  UIMAD.WIDE.U32 UR8, UR5, UR7, URZ ;  /* 0x00000007050872a5 */ /* 0x000fc6000f8e003f */
[----:B------:R-:W-:-:S04]  /*02f0*/  UMOV UR10, UR5 ;  /* 0x00000005000a7c82 */ /* 0x000fc80008000000 */
[----:B------:R-:W-:Y:S02]  /*0300*/  @UP0 UMOV UR7, UR9 ;  /* 0x0000000900070c82 */ /* 0x000fe40008000000 */
[----:B------:R-:W-:-:S04]  /*0310*/  @UP0 USHF.R.U32.HI UR10, URZ, UR4, UR7 ;  /* 0x000000043f0a0299 */ /* 0x000fc80008011607 */
[----:B------:R-:W-:-:S04]  /*0320*/  UIADD3 UR11, -UR10, URZ, URZ ;  /* 0x0000003f0a0b7290 */ /* 0x000fc8000fffe13f */
[----:B------:R-:W-:Y:S01]  /*0330*/  UIMAD UR11, UR11, UR6, UR5 ;  /* 0x000000060b0b72a4 */ /* 0x000fe2000f8e0205 */
[----:B------:R-:W-:Y:S05]  /*0340*/  @!P0 BRA `(.L_x_535) ;  /* 0x0000008000008947 */ /* 0x000fea0003800000 */
[----:B------:R-:W-:Y:S02]  /*0350*/  UMOV UR4, 0x4 ;  /* 0x0000000400047882 */ /* 0x000fe40000000000 */
[----:B------:R-:W-:Y:S02]  /*0360*/  ULDC.64 UR6, c[0x0][0x3e0] ;  /* 0x0000f80000067ab9 */ /* 0x000fe40000000a00 */
[----:B------:R-:W-:-:S06]  /*0370*/  UIMAD.WIDE UR4, UR10, UR4, UR6 ;  /* 0x000000040a0472a5 */ /* 0x000fcc000f8e0206 */
[----:B------:R-:W-:Y:S02]  /*0380*/  MOV R2, UR4 ;  /* 0x0000000400027c02 */ /* 0x000fe40008000f00 */
[----:B------:R-:W-:-:S05]  /*0390*/  MOV R3, UR5 ;  /* 0x0000000500037c02 */ /* 0x000fca0008000f00 */
[----:B------:R-:W2:Y:S02]  /*03a0*/  LDG.E R0, [R2.64] ;  /* 0x0000001202007981 */ /* 0x000ea4000c1e1900 */
[----:B--2---:R1:W2:Y:S02]  /*03b0*/  R2UR UR5, R0 ;  /* 0x00000000000573c2 */ /* 0x0042a400000e0000 */
[----:B-12---:R-:W-:Y:S05]  /*03c0*/  BRA `(.L_x_536) ;  /* 0x000000f000007947 */ /* 0x006fea0003800000 */
.L_x_535:
[----:B------:R-:W-:-:S04]  /*03d0*/  ISETP.NE.U32.AND P0, PT, RZ, c[0x0][0x3d8], PT ;  /* 0x0000f600ff007a0c */ /* 0x000fc80003f05070 */
[----:B------:R-:W-:-:S13]  /*03e0*/  ISETP.NE.AND.EX P0, PT, RZ, c[0x0][0x3dc], PT, P0 ;  /* 0x0000f700ff007a0c */ /* 0x000fda0003f05300 */
[----:B------:R-:W-:Y:S05]  /*03f0*/  @!P0 BRA `(.L_x_537) ;  /* 0x000000b000008947 */ /* 0x000fea0003800000 */
[----:B------:R-:W-:Y:S02]  /*0400*/  UMOV UR4, 0x4 ;  /* 0x0000000400047882 */ /* 0x000fe40000000000 */
[----:B------:R-:W-:Y:S02]  /*0410*/  ULDC.64 UR6, c[0x0][0x3d8] ;  /* 0x0000f60000067ab9 */ /* 0x000fe40000000a00 */
[----:B------:R-:W-:-:S06]  /*0420*/  UIMAD.WIDE UR4, UR10, UR4, UR6 ;  /* 0x000000040a0472a5 */ /* 0x000fcc000f8e0206 */
[----:B------:R-:W-:Y:S02]  /*0430*/  MOV R2, UR4 ;  /* 0x0000000400027c02 */ /* 0x000fe40008000f00 */
[----:B------:R-:W-:-:S05]  /*0440*/  MOV R3, UR5 ;  /* 0x0000000500037c02 */ /* 0x000fca0008000f00 */
[----:B------:R-:W2:Y:S04]  /*0450*/  LDG.E R4, [R2.64] ;  /* 0x0000001202047981 */ /* 0x000ea8000c1e1900 */
[----:B------:R-:W3:Y:S01]  /*0460*/  LDG.E R0, [R2.64+0x4] ;  /* 0x0000041202007981 */ /* 0x000ee2000c1e1900 */
[----:B--2---:R-:W1:Y:S08]  /*0470*/  R2UR UR5, R4 ;  /* 0x00000000040573c2 */ /* 0x004e7000000e0000 */
[----:B---3--:R-:W1:Y:S02]  /*0480*/  R2UR UR4, R0 ;  /* 0x00000000000473c2 */ /* 0x008e6400000e0000 */
[----:B-1----:R-:W-:Y:S01]  /*0490*/  UIADD3 UR5, -UR5, UR4, URZ ;  /* 0x0000000405057290 */ /* 0x002fe2000fffe13f */
[----:B------:R-:W-:Y:S05]  /*04a0*/  BRA `(.L_x_536) ;  /* 0x0000001000007947 */ /* 0x000fea0003800000 */
.L_x_537:
[----:B------:R-:W-:Y:S02]  /*04b0*/  ULDC UR5, c[0x0][0x3d4] ;  /* 0x0000f50000057ab9 */ /* 0x000fe40000000800 */
.L_x_536:
[----:B------:R-:W-:-:S04]  /*04c0*/  UIADD3 UR5, UR5, 0x7f, URZ ;  /* 0x0000007f05057890 */ /* 0x000fc8000fffe03f */
[----:B------:R-:W-:-:S04]  /*04d0*/  USHF.R.S32.HI UR4, URZ, 0x1f, UR5 ;  /* 0x0000001f3f047899 */ /* 0x000fc80008011405 */
[----:B------:R-:W-:-:S04]  /*04e0*/  ULEA.HI UR4, UR4, UR5, URZ, 0x7 ;  /* 0x0000000504047291 */ /* 0x000fc8000f8f383f */
[----:B------:R-:W-:-:S04]  /*04f0*/  USHF.R.S32.HI UR4, URZ, 0x7, UR4 ;  /* 0x000000073f047899 */ /* 0x000fc80008011404 */
[----:B------:R-:W-:-:S04]  /*0500*/  UISETP.GE.AND UP0, UPT, UR12, UR4, UPT ;  /* 0x000000040c00728c */ /* 0x000fc8000bf06270 */
[----:B------:R-:W-:Y:S01]  /*0510*/  USEL UR10, UR10, 0xffffffff, !UP0 ;  /* 0xffffffff0a0a7887 */ /* 0x000fe2000c000000 */
[----:B------:R-:W-:Y:S05]  /*0520*/  BRA `(.L_x_538) ;  /* 0x0000049000007947 */ /* 0x000fea0003800000 */
.L_x_532:
        /* <DEDUP_REMOVED lines=22> */
.L_x_539:
        /* <DEDUP_REMOVED lines=8> */
.L_x_540:
        /* <DEDUP_REMOVED lines=22> */
.L_x_541:
        /* <DEDUP_REMOVED lines=14> */
.L_x_543:
[----:B------:R-:W-:Y:S02]  /*0950*/  ULDC UR5, c[0x0][0x3d4] ;  /* 0x0000f50000057ab9 */ /* 0x000fe40000000800 */
.L_x_542:
[----:B------:R-:W-:-:S04]  /*0960*/  UIADD3 UR5, UR5, 0x7f, URZ ;  /* 0x0000007f05057890 */ /* 0x000fc8000fffe03f */
[----:B------:R-:W-:-:S04]  /*0970*/  USHF.R.S32.HI UR4, URZ, 0x1f, UR5 ;  /* 0x0000001f3f047899 */ /* 0x000fc80008011405 */
[----:B------:R-:W-:-:S04]  /*0980*/  ULEA.HI UR4, UR4, UR5, URZ, 0x7 ;  /* 0x0000000504047291 */ /* 0x000fc8000f8f383f */
[----:B------:R-:W-:-:S04]  /*0990*/  USHF.R.S32.HI UR4, URZ, 0x7, UR4 ;  /* 0x000000073f047899 */ /* 0x000fc80008011404 */
[----:B------:R-:W-:-:S04]  /*09a0*/  UISETP.GE.AND UP0, UPT, UR12, UR4, UPT ;  /* 0x000000040c00728c */ /* 0x000fc8000bf06270 */
[----:B------:R-:W-:-:S06]  /*09b0*/  USEL UR10, UR10, 0xffffffff, !UP0 ;  /* 0xffffffff0a0a7887 */ /* 0x000fcc000c000000 */
.L_x_538:
[----:B------:R-:W-:-:S13]  /*09c0*/  ISETP.LE.AND P0, PT, RZ, UR10, PT ;  /* 0x0000000aff007c0c */ /* 0x000fda000bf03270 */
[----:B------:R-:W-:Y:S05]  /*09d0*/  @!P0 EXIT ;  /* 0x000000000000894d */ /* 0x000fea0003800000 */
[----:B------:R-:W-:Y:S02]  /*09e0*/  ULDC.64 UR4, c[0x0][0x2c8] ;  /* 0x0000b20000047ab9 */ /* 0x000fe40000000a00 */
[----:B------:R-:W-:Y:S02]  /*09f0*/  UISETP.NE.U32.AND UP2, UPT, URZ, UR4, UPT ;  /* 0x000000043f00728c */ /* 0x000fe4000bf45070 */
[----:B------:R-:W-:Y:S02]  /*0a00*/  UMOV UR6, 0x4 ;  /* 0x0000000400067882 */ /* 0x000fe40000000000 */
[----:B------:R-:W-:Y:S02]  /*0a10*/  UISETP.NE.AND.EX UP2, UPT, URZ, UR5, UPT, UP2 ;  /* 0x000000053f00728c */ /* 0x000fe4000bf45320 */
[----:B------:R-:W-:Y:S02]  /*0a20*/  ULDC.64 UR8, c[0x0][0x2c8] ;  /* 0x0000b20000087ab9 */ /* 0x000fe40000000a00 */
[----:B------:R-:W-:-:S02]  /*0a30*/  UIMAD.WIDE UR8, UR10, UR6, UR8 ;  /* 0x000000060a0872a5 */ /* 0x000fc4000f8e0208 */
[----:B------:R-:W-:Y:S01]  /*0a40*/  PLOP3.LUT P2, PT, PT, PT, UP2, 0x80, 0x0 ;  /* 0x000000000000781c */ /* 0x000fe20003f4f028 */
[----:B------:R-:W-:Y:S02]  /*0a50*/  ULDC.64 UR4, c[0x0][0x2d8] ;  /* 0x0000b60000047ab9 */ /* 0x000fe40000000a00 */
[----:B------:R-:W-:Y:S01]  /*0a60*/  UISETP.NE.U32.AND UP0, UPT, URZ, UR4, UPT ;  /* 0x000000043f00728c */ /* 0x000fe2000bf05070 */
[----:B------:R-:W-:Y:S02]  /*0a70*/  IMAD.U32 R6, RZ, RZ, UR8 ;  /* 0x00000008ff067e24 */ /* 0x000fe4000f8e00ff */
[----:B------:R-:W-:Y:S01]  /*0a80*/  IMAD.U32 R7, RZ, RZ, UR9 ;  /* 0x00000009ff077e24 */ /* 0x000fe2000f8e00ff */
[----:B------:R-:W-:-:S06]  /*0a90*/  UISETP.NE.AND.EX UP0, UPT, URZ, UR5, UPT, UP0 ;  /* 0x000000053f00728c */ /* 0x000fcc000bf05300 */
[----:B------:R-:W2:Y:S01]  /*0aa0*/  @P2 LDG.E R4, [R6.64] ;  /* 0x0000001206042981 */ /* 0x000ea2000c1e1900 */
[----:B------:R-:W-:Y:S01]  /*0ab0*/  ULDC.64 UR4, c[0x0][0x2d8] ;  /* 0x0000b60000047ab9 */ /* 0x000fe20000000a00 */
[----:B------:R-:W-:-:S03]  /*0ac0*/  PLOP3.LUT P0, PT, PT, PT, UP0, 0x80, 0x0 ;  /* 0x000000000000781c */ /* 0x000fc60003f0f008 */
[----:B------:R-:W-:-:S06]  /*0ad0*/  @UP0 UIMAD.WIDE UR4, UR10, UR6, UR4 ;  /* 0x000000060a0402a5 */ /* 0x000fcc000f8e0204 */
[----:B------:R-:W-:Y:S01]  /*0ae0*/  MOV R2, UR4 ;  /* 0x0000000400027c02 */ /* 0x000fe20008000f00 */
[----:B------:R-:W-:Y:S01]  /*0af0*/  IMAD.U32 R3, RZ, RZ, UR5 ;  /* 0x00000005ff037e24 */ /* 0x000fe2000f8e00ff */
[----:B------:R-:W-:Y:S02]  /*0b00*/  ULDC.64 UR4, c[0x0][0x2d0] ;  /* 0x0000b40000047ab9 */ /* 0x000fe40000000a00 */
[----:B------:R-:W-:Y:S01]  /*0b10*/  UISETP.NE.U32.AND UP1, UPT, URZ, UR4, UPT ;  /* 0x000000043f00728c */ /* 0x000fe2000bf25070 */
[----:B------:R-:W-:Y:S01]  /*0b20*/  CS2R R8, SRZ ;  /* 0x0000000000087805 */ /* 0x000fe2000001ff00 */
[----:B------:R1:W3:Y:S02]  /*0b30*/  @P0 LDG.E R0, [R2.64] ;  /* 0x0000001202000981 */ /* 0x0002e4000c1e1900 */
[----:B------:R-:W-:-:S03]  /*0b40*/  UISETP.NE.AND.EX UP1, UPT, URZ, UR5, UPT, UP1 ;  /* 0x000000053f00728c */ /* 0x000fc6000bf25310 */
[----:B------:R-:W-:Y:S01]  /*0b50*/  ULDC.64 UR4, c[0x0][0x2d0] ;  /* 0x0000b40000047ab9 */ /* 0x000fe20000000a00 */
[----:B------:R4:W5:Y:S01]  /*0b60*/  @P2 LDG.E R8, [R6.64] ;  /* 0x0000001206082981 */ /* 0x000962000c1e1900 */
[----:B------:R-:W-:Y:S01]  /*0b70*/  UIMAD.WIDE UR4, UR10, UR6, UR4 ;  /* 0x000000060a0472a5 */ /* 0x000fe2000f8e0204 */
[----:B------:R-:W-:-:S05]  /*0b80*/  PLOP3.LUT P1, PT, PT, PT, UP1, 0x80, 0x0 ;  /* 0x000000000000781c */ /* 0x000fca0003f2f018 */
[----:B-1----:R-:W-:Y:S01]  /*0b90*/  MOV R2, UR4 ;  /* 0x0000000400027c02 */ /* 0x002fe20008000f00 */
[----:B------:R-:W-:-:S07]  /*0ba0*/  IMAD.U32 R3, RZ, RZ, UR5 ;  /* 0x00000005ff037e24 */ /* 0x000fce000f8e00ff */
[----:B------:R4:W5:Y:S01]  /*0bb0*/  @P1 LDG.E R9, [R2.64] ;  /* 0x0000001202091981 */ /* 0x000962000c1e1900 */
[----:B------:R-:W-:Y:S02]  /*0bc0*/  ULDC UR9, c[0x0][0x168] ;  /* 0x00005a0000097ab9 */ /* 0x000fe40000000800 */
[----:B------:R-:W-:Y:S02]  /*0bd0*/  UMOV UR14, URZ ;  /* 0x0000003f000e7c82 */ /* 0x000fe40008000000 */
[----:B------:R-:W-:Y:S01]  /*0be0*/  ULDC UR8, c[0x0][0x198] ;  /* 0x0000660000087ab9 */ /* 0x000fe20000000800 */
[----:B--2---:R-:W1:Y:S02]  /*0bf0*/  @P2 R2UR UR5, R4 ;  /* 0x00000000040523c2 */ /* 0x004e6400000e0000 */
[----:B-1----:R-:W-:-:S04]  /*0c00*/  @UP2 ULEA UR5, UR10, UR5, 0x6 ;  /* 0x000000050a052291 */ /* 0x002fc8000f8e303f */
[----:B------:R-:W-:-:S04]  /*0c10*/  @UP2 USHF.R.S32.HI UR4, URZ, 0x1f, UR5 ;  /* 0x0000001f3f042899 */ /* 0x000fc80008011405 */
[----:B------:R-:W-:Y:S01]  /*0c20*/  @UP2 ULEA.HI UR4, UR4, UR5, URZ, 0x6 ;  /* 0x0000000504042291 */ /* 0x000fe2000f8f303f */
[----:B---3--:R4:W1:Y:S03]  /*0c30*/  @P0 R2UR UR9, R0 ;  /* 0x00000000000903c2 */ /* 0x00886600000e0000 */
[----:B------:R-:W-:Y:S01]  /*0c40*/  @UP2 ULOP3.LUT UR14, UR4, 0xffffffc0, URZ, 0xc0, !UPT ;  /* 0xffffffc0040e2892 */ /* 0x000fe2000f8ec03f */
[----:B-1--4-:R-:W-:Y:S06]  /*0c50*/  @P0 BRA `(.L_x_544) ;  /* 0x0000006000000947 */ /* 0x012fec0003800000 */
[----:B------:R-:W-:Y:S05]  /*0c60*/  @!P2 BRA `(.L_x_544) ;  /* 0x000000500000a947 */ /* 0x000fea0003800000 */
[----:B------:R-:W2:Y:S04]  /*0c70*/  LDG.E R4, [R6.64] ;  /* 0x0000001206047981 */ /* 0x000ea8000c1e1900 */
[----:B------:R-:W3:Y:S01]  /*0c80*/  LDG.E R0, [R6.64+0x4] ;  /* 0x0000041206007981 */ /* 0x000ee2000c1e1900 */
[----:B--2---:R-:W1:Y:S08]  /*0c90*/  R2UR UR9, R4 ;  /* 0x00000000040973c2 */ /* 0x004e7000000e0000 */
[----:B---3--:R-:W1:Y:S02]  /*0ca0*/  R2UR UR4, R0 ;  /* 0x00000000000473c2 */ /* 0x008e6400000e0000 */
[----:B-1----:R-:W-:-:S06]  /*0cb0*/  UIADD3 UR9, -UR9, UR4, URZ ;  /* 0x0000000409097290 */ /* 0x002fcc000fffe13f */
.L_x_544:
[----:B------:R-:W-:-:S04]  /*0cc0*/  ISETP.NE.U32.AND P0, PT, RZ, c[0x0][0x2e0], PT ;  /* 0x0000b800ff007a0c */ /* 0x000fc80003f05070 */
[----:B------:R-:W-:-:S13]  /*0cd0*/  ISETP.NE.AND.EX P0, PT, RZ, c[0x0][0x2e4], PT, P0 ;  /* 0x0000b900ff007a0c */ /* 0x000fda0003f05300 */
[----:B------:R-:W-:Y:S05]  /*0ce0*/  @!P0 BRA `(.L_x_545) ;  /* 0x0000007000008947 */ /* 0x000fea0003800000 */
[----:B------:R-:W-:Y:S02]  /*0cf0*/  ULDC.64 UR4, c[0x0][0x2e0] ;  /* 0x0000b80000047ab9 */ /* 0x000fe40000000a00 */
[----:B------:R-:W-:-:S06]  /*0d00*/  UIMAD.WIDE UR4, UR10, UR6, UR4 ;  /* 0x000000060a0472a5 */ /* 0x000fcc000f8e0204 */
[----:B------:R-:W-:Y:S02]  /*0d10*/  MOV R2, UR4 ;  /* 0x0000000400027c02 */ /* 0x000fe40008000f00 */
[----:B------:R-:W-:-:S05]  /*0d20*/  MOV R3, UR5 ;  /* 0x0000000500037c02 */ /* 0x000fca0008000f00 */
[----:B------:R-:W2:Y:S02]  /*0d30*/  LDG.E R0, [R2.64] ;  /* 0x0000001202007981 */ /* 0x000ea4000c1e1900 */
[----:B--2---:R1:W2:Y:S02]  /*0d40*/  R2UR UR8, R0 ;  /* 0x00000000000873c2 */ /* 0x0042a400000e0000 */
[----:B-12---:R-:W-:Y:S05]  /*0d50*/  BRA `(.L_x_546) ;  /* 0x0000006000007947 */ /* 0x006fea0003800000 */
.L_x_545:
[----:B------:R-:W-:Y:S05]  /*0d60*/  @!P1 BRA `(.L_x_546) ;  /* 0x0000005000009947 */ /* 0x000fea0003800000 */
[----:B------:R1:W2:Y:S04]  /*0d70*/  LDG.E R0, [R2.64] ;  /* 0x0000001202007981 */ /* 0x0002a8000c1e1900 */
[----:B-1----:R-:W3:Y:S01]  /*0d80*/  LDG.E R2, [R2.64+0x4] ;  /* 0x0000041202027981 */ /* 0x002ee2000c1e1900 */
[----:B--2---:R-:W1:Y:S08]  /*0d90*/  R2UR UR8, R0 ;  /* 0x00000000000873c2 */ /* 0x004e7000000e0000 */
[----:B---3--:R-:W1:Y:S02]  /*0da0*/  R2UR UR4, R2 ;  /* 0x00000000020473c2 */ /* 0x008e6400000e0000 */
[----:B-1----:R-:W-:-:S06]  /*0db0*/  UIADD3 UR8, -UR8, UR4, URZ ;  /* 0x0000000408087290 */ /* 0x002fcc000fffe13f */
.L_x_546:
[----:B------:R-:W-:Y:S01]  /*0dc0*/  USHF.L.U32 UR6, UR12, 0x7, URZ ;  /* 0x000000070c067899 */ /* 0x000fe2000800063f */
[----:B------:R-:W-:Y:S01]  /*0dd0*/  PLOP3.LUT P1, PT, PT, PT, PT, 0x80, 0x0 ;  /* 0x000000000000781c */ /* 0x000fe20003f2f070 */
[----:B------:R-:W-:Y:S01]  /*0de0*/  ULDC UR4, c[0x0][0x2a4] ;  /* 0x0000a90000047ab9 */ /* 0x000fe20000000800 */
[----:B------:R-:W-:Y:S01]  /*0df0*/  CS2R R126, SRZ ;  /* 0x00000000007e7805 */ /* 0x000fe2000001ff00 */
[----:B------:R-:W-:Y:S01]  /*0e00*/  UIADD3 UR7, UR6, UR9, -UR8 ;  /* 0x0000000906077290 */ /* 0x000fe2000fffe808 */
[----:B------:R-:W-:Y:S01]  /*0e10*/  CS2R R124, SRZ ;  /* 0x00000000007c7805 */ /* 0x000fe2000001ff00 */
[----:B------:R-:W-:Y:S01]  /*0e20*/  UIADD3 UR5, UR9, 0x3f, URZ ;  /* 0x0000003f09057890 */ /* 0x000fe2000fffe03f */
        /* <DEDUP_REMOVED lines=8> */
[----:B------:R-:W-:Y:S01]  /*0eb0*/  IMAD.MOV.U32 R116, RZ, RZ, RZ ;  /* 0x000000ffff747224 */ /* 0x000fe200078e00ff */
[----:B------:R-:W-:Y:S01]  /*0ec0*/  ULEA.HI UR17, UR17, UR4, URZ, 0x6 ;  /* 0x0000000411117291 */ /* 0x000fe2000f8f303f */
[----:B------:R-:W-:Y:S01]  /*0ed0*/  IMAD.MOV.U32 R110, RZ, RZ, RZ ;  /* 0x000000ffff6e7224 */ /* 0x000fe200078e00ff */
[----:B------:R-:W-:Y:S01]  /*0ee0*/  USHF.R.S32.HI UR4, URZ, 0x1f, UR5 ;  /* 0x0000001f3f047899 */ /* 0x000fe20008011405 */
[----:B------:R-:W-:Y:S01]  /*0ef0*/  CS2R R12, SRZ ;  /* 0x00000000000c7805 */ /* 0x000fe2000001ff00 */
[----:B------:R-:W-:Y:S01]  /*0f00*/  USHF.R.S32.HI UR17, URZ, 0x6, UR17 ;  /* 0x000000063f117899 */ /* 0x000fe20008011411 */
[----:B------:R-:W-:Y:S01]  /*0f10*/  MOV R108, RZ ;  /* 0x000000ff006c7202 */ /* 0x000fe20000000f00 */
[----:B------:R-:W-:Y:S01]  /*0f20*/  ULEA.HI UR4, UR4, UR5, URZ, 0x6 ;  /* 0x0000000504047291 */ /* 0x000fe2000f8f303f */
[----:B------:R-:W-:Y:S01]  /*0f30*/  IMAD.MOV.U32 R114, RZ, RZ, RZ ;  /* 0x000000ffff727224 */ /* 0x000fe200078e00ff */
[----:B------:R-:W-:Y:S01]  /*0f40*/  UISETP.LT.AND UP0, UPT, URZ, UR17, UPT ;  /* 0x000000113f00728c */ /* 0x000fe2000bf01270 */
[----:B------:R-:W-:Y:S01]  /*0f50*/  CS2R R14, SRZ ;  /* 0x00000000000e7805 */ /* 0x000fe2000001ff00 */
[----:B------:R-:W-:Y:S01]  /*0f60*/  USHF.R.S32.HI UR7, URZ, 0x6, UR4 ;  /* 0x000000063f077899 */ /* 0x000fe20008011404 */
        /* <DEDUP_REMOVED lines=47> */
[----:B------:R-:W-:Y:S01]  /*1260*/  UIMAD UR4, UR14, 0x60, URZ ;  /* 0x000000600e0478a4 */ /* 0x000fe2000f8e023f */
[C---:B------:R-:W-:Y:S01]  /*1270*/  IMAD.SHL.U32 R3, R85.reuse, 0x4, RZ ;  /* 0x0000000455037824 */ /* 0x040fe200078e00ff */
[----:B------:R-:W-:Y:S01]  /*1280*/  USHF.R.S32.HI UR13, URZ, 0x1f, UR14 ;  /* 0x0000001f3f0d7899 */ /* 0x000fe2000801140e */
[--C-:B------:R-:W-:Y:S01]  /*1290*/  SHF.R.S32.HI R5, RZ, 0x1f, R85.reuse ;  /* 0x0000001fff057819 */ /* 0x100fe20000011455 */
[----:B------:R-:W-:Y:S01]  /*12a0*/  IMAD.U32 R6, RZ, RZ, UR11 ;  /* 0x0000000bff067e24 */ /* 0x000fe2000f8e00ff */
[----:B------:R-:W-:Y:S01]  /*12b0*/  SHF.R.S32.HI R31, RZ, 0x1f, R85 ;  /* 0x0000001fff1f7819 */ /* 0x000fe20000011455 */
[----:B------:R-:W-:Y:S01]  /*12c0*/  IMAD.U32 R0, RZ, RZ, UR4 ;  /* 0x00000004ff007e24 */ /* 0x000fe2000f8e00ff */
[----:B------:R-:W-:Y:S01]  /*12d0*/  IADD3 R4, P0, R85, UR4, RZ ;  /* 0x0000000455047c10 */ /* 0x000fe2000ff1e0ff */
[----:B------:R-:W-:Y:S01]  /*12e0*/  ULDC.64 UR4, c[0x0][0x248] ;  /* 0x0000920000047ab9 */ /* 0x000fe20000000a00 */
[C---:B------:R-:W-:Y:S01]  /*12f0*/  IADD3 R2, P1, R3.reuse, UR14, RZ ;  /* 0x0000000e03027c10 */ /* 0x040fe2000ff3e0ff */
[----:B------:R-:W-:Y:S01]  /*1300*/  UISETP.NE.AND UP0, UPT, UR4, 0x1, UPT ;  /* 0x000000010400788c */ /* 0x000fe2000bf05270 */
[----:B------:R-:W-:Y:S01]  /*1310*/  LEA.HI.X.SX32 R5, R0, R5, 0x1, P0 ;  /* 0x0000000500057211 */ /* 0x000fe200000f0eff */
[----:B------:R-:W-:Y:S01]  /*1320*/  IMAD.U32 R0, RZ, RZ, UR11 ;  /* 0x0000000bff007e24 */ /* 0x000fe2000f8e00ff */
[----:B------:R-:W-:Y:S01]  /*1330*/  LEA.HI.X.SX32 R3, R3, UR13, 0x1, P1 ;  /* 0x0000000d03037c11 */ /* 0x000fe200088f0eff */
[----:B------:R-:W-:Y:S01]  /*1340*/  UIMAD.WIDE.U32 UR20, UR11, UR5, URZ ;  /* 0x000000050b1472a5 */ /* 0x000fe2000f8e003f */
[CC--:B------:R-:W-:Y:S01]  /*1350*/  LEA.HI R17, R31.reuse, R85.reuse, RZ, 0x2 ;  /* 0x000000551f117211 */ /* 0x0c0fe200078f10ff */
[----:B------:R-:W-:Y:S01]  /*1360*/  ULDC UR4, c[0x0][0x250] ;  /* 0x0000940000047ab9 */ /* 0x000fe20000000800 */
[----:B------:R-:W-:Y:S01]  /*1370*/  IMAD.WIDE.U32 R20, R0, c[0x0][0x238], R4 ;  /* 0x00008e0000147a25 */ /* 0x000fe200078e0004 */
[----:B------:R-:W-:Y:S01]  /*1380*/  UMOV UR13, UR11 ;  /* 0x0000000b000d7c82 */ /* 0x000fe20008000000 */
[----:B------:R-:W-:Y:S01]  /*1390*/  SHF.R.S32.HI R37, RZ, 0x2, R17 ;  /* 0x00000002ff257819 */ /* 0x000fe20000011411 */
[----:B------:R-:W-:Y:S01]  /*13a0*/  ULDC.64 UR14, c[0x0][0x1e0] ;  /* 0x00007800000e7ab9 */ /* 0x000fe20000000a00 */
[--C-:B------:R-:W-:Y:S01]  /*13b0*/  IMAD.WIDE.U32 R24, R6, c[0x0][0x270], R2.reuse ;  /* 0x00009c0006187a25 */ /* 0x100fe200078e0002 */
[----:B------:R-:W-:Y:S01]  /*13c0*/  LEA.HI R32, R31, R85, RZ, 0x3 ;  /* 0x000000551f207211 */ /* 0x000fe200078f18ff */
[----:B------:R-:W-:Y:S01]  /*13d0*/  @UP0 USHF.R.U32.HI UR13, URZ, UR4, UR21 ;  /* 0x000000043f0d0299 */ /* 0x000fe20008011615 */
[----:B-----5:R-:W-:Y:S01]  /*13e0*/  IADD3 R14, P1, R37, R8, RZ ;  /* 0x00000008250e7210 */ /* 0x020fe20007f3e0ff */
[----:B------:R-:W-:Y:S01]  /*13f0*/  IMAD.WIDE.U32 R22, R0, c[0x0][0x288], R2 ;  /* 0x0000a20000167a25 */ /* 0x000fe200078e0002 */
[----:B------:R-:W-:Y:S01]  /*1400*/  LOP3.LUT R2, R17, 0xfffffffc, RZ, 0xc0, !PT ;  /* 0xfffffffc11027812 */ /* 0x000fe200078ec0ff */
[----:B------:R-:W-:Y:S01]  /*1410*/  USHF.R.S32.HI UR16, URZ, 0x1f, UR13 ;  /* 0x0000001f3f107899 */ /* 0x000fe2000801140d */
[----:B------:R-:W-:Y:S01]  /*1420*/  SHF.R.S32.HI R0, RZ, 0x1f, R37 ;  /* 0x0000001fff007819 */ /* 0x000fe20000011425 */
[----:B------:R-:W-:Y:S01]  /*1430*/  ULDC.64 UR4, c[0x0][0x1b0] ;  /* 0x00006c0000047ab9 */ /* 0x000fe20000000a00 */
[----:B------:R-:W-:Y:S01]  /*1440*/  IADD3 R4, P0, R37, R9, RZ ;  /* 0x0000000925047210 */ /* 0x000fe20007f1e0ff */
[----:B------:R-:W-:Y:S01]  /*1450*/  IMAD.IADD R18, R85, 0x1, -R2 ;  /* 0x0000000155127824 */ /* 0x000fe200078e0a02 */
[-C--:B------:R-:W-:Y:S01]  /*1460*/  LEA.HI.X.SX32 R16, R8, R0.reuse, 0x1, P1 ;  /* 0x0000000008107211 */ /* 0x080fe200008f0eff */
[----:B------:R-:W-:Y:S01]  /*1470*/  UIMAD UR14, UR16, UR14, URZ ;  /* 0x0000000e100e72a4 */ /* 0x000fe2000f8e023f */
[----:B------:R-:W-:Y:S01]  /*1480*/  LEA.HI.X.SX32 R5, R9, R0, 0x1, P0 ;  /* 0x0000000009057211 */ /* 0x000fe200000f0eff */
[----:B------:R-:W-:Y:S01]  /*1490*/  IMAD.SHL.U32 R2, R18, 0x8, RZ ;  /* 0x0000000812027824 */ /* 0x000fe200078e00ff */
[----:B------:R-:W-:Y:S01]  /*14a0*/  UIMAD UR16, UR16, UR4, URZ ;  /* 0x00000004101072a4 */ /* 0x000fe2000f8e023f */
[----:B------:R-:W-:Y:S01]  /*14b0*/  IMAD.SHL.U32 R0, R32, 0x8, RZ ;  /* 0x0000000820007824 */ /* 0x000fe200078e00ff */
[----:B------:R-:W-:Y:S01]  /*14c0*/  USHF.R.S32.HI UR22, URZ, 0x1f, UR10 ;  /* 0x0000001f3f167899 */ /* 0x000fe2000801140a */
[----:B------:R-:W-:Y:S01]  /*14d0*/  IMAD.U32 R10, RZ, RZ, UR12 ;  /* 0x0000000cff0a7e24 */ /* 0x000fe2000f8e00ff */
[----:B------:R-:W-:Y:S01]  /*14e0*/  SHF.R.S32.HI R3, RZ, 0x1f, R2 ;  /* 0x0000001fff037819 */ /* 0x000fe20000011402 */
[----:B------:R-:W-:Y:S01]  /*14f0*/  IMAD.U32 R6, RZ, RZ, UR13 ;  /* 0x0000000dff067e24 */ /* 0x000fe2000f8e00ff */
[----:B------:R-:W-:Y:S01]  /*1500*/  LOP3.LUT R0, R0, 0xc0, RZ, 0xc0, !PT ;  /* 0x000000c000007812 */ /* 0x000fe200078ec0ff */
[----:B------:R-:W-:Y:S01]  /*1510*/  UIMAD UR15, UR13, UR15, UR14 ;  /* 0x0000000f0d0f72a4 */ /* 0x000fe2000f8e020e */
[----:B------:R-:W-:Y:S01]  /*1520*/  IMAD.WIDE R10, R10, 0x80, R4 ;  /* 0x000000800a0a7825 */ /* 0x000fe200078e0204 */
[----:B------:R-:W-:Y:S01]  /*1530*/  UIMAD UR16, UR13, UR5, UR16 ;  /* 0x000000050d1072a4 */ /* 0x000fe2000f8e0210 */
[----:B------:R-:W-:Y:S01]  /*1540*/  SHF.R.U32.HI R8, RZ, 0x3, R0 ;  /* 0x00000003ff087819 */ /* 0x000fe20000011600 */
[----:B------:R-:W-:Y:S01]  /*1550*/  USEL UR14, UR10, URZ, !UP1 ;  /* 0x0000003f0a0e7287 */ /* 0x000fe2000c800000 */
[--C-:B------:R-:W-:Y:S01]  /*1560*/  IMAD.WIDE.U32 R4, R6, c[0x0][0x1e0], R2.reuse ;  /* 0x0000780006047a25 */ /* 0x100fe200078e0002 */
[--C-:B------:R-:W-:Y:S01]  /*1570*/  LOP3.LUT R0, R0, 0x18, R2.reuse, 0xf8, !PT ;  /* 0x0000001800007812 */ /* 0x100fe200078ef802 */
[----:B------:R-:W-:Y:S01]  /*1580*/  USEL UR13, UR22, URZ, !UP1 ;  /* 0x0000003f160d7287 */ /* 0x000fe2000c800000 */
[----:B------:R-:W-:Y:S01]  /*1590*/  LEA.HI R30, R31, R85, RZ, 0x5 ;  /* 0x000000551f1e7211 */ /* 0x000fe200078f28ff */
[----:B------:R-:W-:Y:S01]  /*15a0*/  ULDC.64 UR4, c[0x0][0x1e8] ;  /* 0x00007a0000047ab9 */ /* 0x000fe20000000a00 */
[----:B------:R-:W-:Y:S01]  /*15b0*/  IMAD.WIDE.U32 R6, R6, c[0x0][0x1b0], R2 ;  /* 0x00006c0006067a25 */ /* 0x000fe200078e0002 */
[----:B------:R-:W-:Y:S01]  /*15c0*/  IADD3 R5, R5, UR15, RZ ;  /* 0x0000000f05057c10 */ /* 0x000fe2000fffe0ff */
[----:B------:R-:W-:Y:S01]  /*15d0*/  UIMAD UR4, UR13, UR4, URZ ;  /* 0x000000040d0472a4 */ /* 0x000fe2000f8e023f */
[----:B------:R-:W-:Y:S01]  /*15e0*/  LOP3.LUT R15, R0, R8, RZ, 0x3c, !PT ;  /* 0x00000008000f7212 */ /* 0x000fe200078e3cff */
[----:B------:R-:W-:Y:S01]  /*15f0*/  IMAD.U32 R12, RZ, RZ, UR14 ;  /* 0x0000000eff0c7e24 */ /* 0x000fe2000f8e00ff */
[----:B------:R-:W-:Y:S01]  /*1600*/  LEA.HI R0, R17, R37, RZ, 0x1 ;  /* 0x0000002511007211 */ /* 0x000fe200078f08ff */
[----:B------:R-:W-:Y:S01]  /*1610*/  UIMAD UR15, UR14, UR5, UR4 ;  /* 0x000000050e0f72a4 */ /* 0x000fe2000f8e0204 */
[----:B------:R-:W-:Y:S01]  /*1620*/  IADD3 R7, R7, UR16, RZ ;  /* 0x0000001007077c10 */ /* 0x000fe2000fffe0ff */
[----:B------:R-:W-:Y:S01]  /*1630*/  IMAD.WIDE.U32 R4, R12, c[0x0][0x1e8], R4 ;  /* 0x00007a000c047a25 */ /* 0x000fe200078e0004 */
[----:B------:R-:W-:Y:S01]  /*1640*/  LOP3.LUT R0, R0, 0x7fffffe, RZ, 0xc0, !PT ;  /* 0x07fffffe00007812 */ /* 0x000fe200078ec0ff */
[----:B------:R-:W-:Y:S01]  /*1650*/  ULDC.64 UR4, c[0x0][0x1b8] ;  /* 0x00006e0000047ab9 */ /* 0x000fe20000000a00 */
[----:B------:R-:W-:Y:S01]  /*1660*/  SHF.R.S32.HI R29, RZ, 0x5, R30 ;  /* 0x00000005ff1d7819 */ /* 0x000fe2000001141e */
[----:B------:R-:W-:Y:S01]  /*1670*/  IMAD.WIDE.U32 R12, R12, c[0x0][0x1b8], R6 ;  /* 0x00006e000c0c7a25 */ /* 0x000fe200078e0006 */
[----:B------:R-:W-:Y:S01]  /*1680*/  IADD3 R5, R5, UR15, RZ ;  /* 0x0000000f05057c10 */ /* 0x000fe2000fffe0ff */
[----:B------:R-:W-:Y:S01]  /*1690*/  UIADD3 UR6, -UR6, UR8, URZ ;  /* 0x0000000806067290 */ /* 0x000fe2000fffe13f */
[C---:B------:R-:W-:Y:S01]  /*16a0*/  IADD3 R26, R2.reuse, 0x20, RZ ;  /* 0x00000020021a7810 */ /* 0x040fe20007ffe0ff */
[----:B------:R-:W-:Y:S01]  /*16b0*/  IMAD.IADD R6, R37, 0x1, -R0 ;  /* 0x0000000125067824 */ /* 0x000fe200078e0a00 */
[----:B------:R-:W-:Y:S01]  /*16c0*/  UIMAD UR4, UR13, UR4, URZ ;  /* 0x000000040d0472a4 */ /* 0x000fe2000f8e023f */
[----:B------:R-:W-:Y:S01]  /*16d0*/  IMAD R0, R11, c[0x0][0x1d8], RZ ;  /* 0x000076000b007a24 */ /* 0x000fe200078e02ff */
[----:B------:R-:W-:Y:S01]  /*16e0*/  IADD3 R36, R2, 0x40, RZ ;  /* 0x0000004002247810 */ /* 0x000fe20007ffe0ff */
[----:B------:R-:W-:Y:S01]  /*16f0*/  IMAD R6, R29, 0x8, R6 ;  /* 0x000000081d067824 */ /* 0x000fe200078e0206 */
[----:B------:R-:W-:Y:S01]  /*1700*/  UIMAD UR5, UR14, UR5, UR4 ;  /* 0x000000050e0572a4 */ /* 0x000fe2000f8e0204 */
[----:B------:R-:W-:Y:S01]  /*1710*/  IMAD R0, R10, c[0x0][0x1dc], R0 ;  /* 0x000077000a007a24 */ /* 0x000fe200078e0200 */
[----:B------:R-:W-:Y:S01]  /*1720*/  ISETP.GE.AND P3, PT, R2, c[0x0][0x1cc], PT ;  /* 0x0000730002007a0c */ /* 0x000fe20003f66270 */
[----:B------:R-:W-:Y:S01]  /*1730*/  IMAD.WIDE.U32 R8, R10, c[0x0][0x1d8], R4 ;  /* 0x000076000a087a25 */ /* 0x000fe200078e0004 */
[----:B------:R-:W-:Y:S01]  /*1740*/  ISETP.GE.AND P2, PT, R26, c[0x0][0x1cc], PT ;  /* 0x000073001a007a0c */ /* 0x000fe20003f46270 */
[----:B------:R-:W-:Y:S01]  /*1750*/  UMOV UR4, 0x6 ;  /* 0x0000000600047882 */ /* 0x000fe20000000000 */
[----:B------:R-:W-:Y:S01]  /*1760*/  ISETP.GE.AND P1, PT, R36, c[0x0][0x1cc], PT ;  /* 0x0000730024007a0c */ /* 0x000fe20003f26270 */
[----:B------:R-:W-:Y:S01]  /*1770*/  IMAD.U32 R15, R6, 0x20, R15 ;  /* 0x00000020060f7824 */ /* 0x000fe200078e000f */
[C---:B------:R-:W-:Y:S01]  /*1780*/  LEA R6, P0, R8.reuse, c[0x0][0x1c0], 0x1 ;  /* 0x0000700008067a11 */ /* 0x040fe200078008ff */
[----:B------:R-:W-:Y:S01]  /*1790*/  IMAD.IADD R0, R9, 0x1, R0 ;  /* 0x0000000109007824 */ /* 0x000fe200078e0200 */
[----:B------:R-:W-:Y:S01]  /*17a0*/  IADD3 R5, R13, UR5, RZ ;  /* 0x000000050d057c10 */ /* 0x000fe2000fffe0ff */
[----:B------:R-:W-:Y:S01]  /*17b0*/  IMAD.MOV.U32 R13, RZ, RZ, c[0x0][0x1d8] ;  /* 0x00007600ff0d7624 */ /* 0x000fe200078e00ff */
[----:B------:R-:W-:Y:S01]  /*17c0*/  ULDC.64 UR14, c[0x0][0x208] ;  /* 0x00008200000e7ab9 */ /* 0x000fe20000000a00 */
[----:B------:R-:W-:Y:S01]  /*17d0*/  IMAD.MOV.U32 R4, RZ, RZ, R12 ;  /* 0x000000ffff047224 */ /* 0x000fe200078e000c */
[----:B------:R-:W-:Y:S01]  /*17e0*/  LEA.HI.X R7, R8, c[0x0][0x1c4], R0, 0x1, P0 ;  /* 0x0000710008077a11 */ /* 0x000fe200000f0c00 */
[----:B------:R-:W-:Y:S01]  /*17f0*/  IMAD R0, R11, c[0x0][0x1a8], RZ ;  /* 0x00006a000b007a24 */ /* 0x000fe200078e02ff */
[----:B------:R-:W-:Y:S01]  /*1800*/  LEA R12, P0, R13, R6, 0x7 ;  /* 0x000000060d0c7211 */ /* 0x000fe200078038ff */
[----:B------:R-:W-:Y:S01]  /*1810*/  IMAD.MOV.U32 R19, RZ, RZ, c[0x0][0x1dc] ;  /* 0x00007700ff137624 */ /* 0x000fe200078e00ff */
[----:B------:R-:W-:Y:S01]  /*1820*/  USHF.R.S32.HI UR23, URZ, 0x1f, UR11 ;  /* 0x0000001f3f177899 */ /* 0x000fe2000801140b */
[----:B------:R-:W-:Y:S01]  /*1830*/  IMAD R11, R10, c[0x0][0x1ac], R0 ;  /* 0x00006b000a0b7a24 */ /* 0x000fe200078e0200 */
[----:B------:R-:W-:Y:S01]  /*1840*/  IADD3 R0, -R37, UR6, RZ ;  /* 0x0000000625007c10 */ /* 0x000fe2000fffe1ff */
[----:B------:R-:W-:Y:S01]  /*1850*/  IMAD.SHL.U32 R33, R15, 0x2, RZ ;  /* 0x000000020f217824 */ /* 0x000fe200078e00ff */
[----:B------:R-:W-:Y:S01]  /*1860*/  LEA.HI.X R13, R13, R7, R19, 0x7, P0 ;  /* 0x000000070d0d7211 */ /* 0x000fe200000f3c13 */
[----:B------:R-:W-:Y:S01]  /*1870*/  USHF.L.U64.HI UR15, UR14, UR4, UR15 ;  /* 0x000000040e0f7299 */ /* 0x000fe2000801020f */
[----:B------:R-:W-:Y:S01]  /*1880*/  ISETP.LT.OR P6, PT, R0, 0x1, P3 ;  /* 0x000000010000780c */ /* 0x000fe20001fc1670 */
[----:B------:R-:W-:Y:S01]  /*1890*/  IMAD.WIDE.U32 R8, R10, c[0x0][0x1a8], R4 ;  /* 0x00006a000a087a25 */ /* 0x000fe200078e0004 */
[C---:B------:R-:W-:Y:S01]  /*18a0*/  ISETP.LT.OR P5, PT, R0.reuse, 0x1, P2 ;  /* 0x000000010000780c */ /* 0x040fe200017a1670 */
[----:B------:R-:W-:Y:S01]  /*18b0*/  ULDC.64 UR4, c[0x0][0x270] ;  /* 0x00009c0000047ab9 */ /* 0x000fe20000000a00 */
[C---:B------:R-:W-:Y:S01]  /*18c0*/  ISETP.LT.OR P4, PT, R0.reuse, 0x1, P1 ;  /* 0x000000010000780c */ /* 0x040fe20000f81670 */
[----:B------:R-:W-:Y:S01]  /*18d0*/  UIMAD UR4, UR23, UR4, URZ ;  /* 0x00000004170472a4 */ /* 0x000fe2000f8e023f */
[C---:B------:R-:W-:Y:S01]  /*18e0*/  ISETP.LT.OR P3, PT, R0.reuse, 0x41, P3 ;  /* 0x000000410000780c */ /* 0x040fe20001f61670 */
[----:B------:R-:W-:Y:S01]  /*18f0*/  USHF.L.U32 UR16, UR14, 0x6, URZ ;  /* 0x000000060e107899 */ /* 0x000fe2000800063f */
[C---:B------:R-:W-:Y:S01]  /*1900*/  ISETP.LT.OR P2, PT, R0.reuse, 0x41, P2 ;  /* 0x000000410000780c */ /* 0x040fe20001741670 */
[----:B------:R-:W-:Y:S01]  /*1910*/  UIMAD UR14, UR11, UR5, UR4 ;  /* 0x000000050b0e72a4 */ /* 0x000fe2000f8e0204 */
[----:B------:R-:W-:Y:S01]  /*1920*/  ISETP.LT.OR P1, PT, R0, 0x41, P1 ;  /* 0x000000410000780c */ /* 0x000fe20000f21670 */
[----:B------:R-:W-:Y:S01]  /*1930*/  IMAD.IADD R5, R9, 0x1, R11 ;  /* 0x0000000109057824 */ /* 0x000fe200078e020b */
[----:B------:R-:W-:Y:S01]  /*1940*/  ULDC.64 UR4, c[0x0][0x288] ;  /* 0x0000a20000047ab9 */ /* 0x000fe20000000a00 */
[----:B------:R-:W-:Y:S01]  /*1950*/  @!PT LDS RZ, [RZ] ;  /* 0x00000000fffff984 */ /* 0x000fe20000000800 */
[----:B------:R-:W-:Y:S01]  /*1960*/  @!PT LDS RZ, [RZ] ;  /* 0x00000000fffff984 */ /* 0x000fe20000000800 */
[----:B------:R-:W-:Y:S01]  /*1970*/  @!PT LDS RZ, [RZ] ;  /* 0x00000000fffff984 */ /* 0x000fe20000000800 */
[----:B------:R1:W-:Y:S01]  /*1980*/  LDGSTS.E.BYPASS.LTC128B.128 [R33+0x6080], [R6.64], !P6 ;  /* 0x0608000006217fae */ /* 0x0003e2000f101d52 */
[----:B------:R-:W-:Y:S01]  /*1990*/  ISETP.GE.AND P6, PT, R26, c[0x0][0x19c], PT ;  /* 0x000067001a007a0c */ /* 0x000fe20003fc6270 */
[----:B------:R-:W-:Y:S01]  /*19a0*/  UIMAD UR4, UR23, UR4, URZ ;  /* 0x00000004170472a4 */ /* 0x000fe2000f8e023f */
[C---:B------:R-:W-:Y:S01]  /*19b0*/  LEA R4, P0, R8.reuse, c[0x0][0x190], 0x1 ;  /* 0x0000640008047a11 */ /* 0x040fe200078008ff */
[----:B------:R1:W-:Y:S01]  /*19c0*/  LDGSTS.E.BYPASS.LTC128B.128 [R33+0x8080], [R6.64+0x40], !P5 ;  /* 0x0808004006217fae */ /* 0x0003e2000e901d52 */
[CC--:B------:R-:W-:Y:S01]  /*19d0*/  LEA.HI R28, R31.reuse, R85.reuse, RZ, 0x4 ;  /* 0x000000551f1c7211 */ /* 0x0c0fe200078f20ff */
[----:B------:R-:W-:Y:S01]  /*19e0*/  UIMAD UR13, UR11, UR5, UR4 ;  /* 0x000000050b0d72a4 */ /* 0x000fe2000f8e0204 */
[----:B------:R-:W-:Y:S01]  /*19f0*/  LEA.HI.X R5, R8, c[0x0][0x194], R5, 0x1, P0 ;  /* 0x0000650008057a11 */ /* 0x000fe200000f0c05 */
[----:B------:R1:W-:Y:S01]  /*1a00*/  LDGSTS.E.BYPASS.LTC128B.128 [R33+0xa080], [R6.64+0x80], !P4 ;  /* 0x0a08008006217fae */ /* 0x0003e2000e101d52 */
[----:B------:R-:W-:Y:S01]  /*1a10*/  ISETP.GE.AND P4, PT, R36, c[0x0][0x19c], PT ;  /* 0x0000670024007a0c */ /* 0x000fe20003f86270 */
[----:B------:R-:W-:Y:S01]  /*1a20*/  IMAD.MOV.U32 R8, RZ, RZ, c[0x0][0x1a8] ;  /* 0x00006a00ff087624 */ /* 0x000fe200078e00ff */
[----:B------:R-:W-:Y:S01]  /*1a30*/  ULDC.64 UR4, c[0x0][0x180] ;  /* 0x0000600000047ab9 */ /* 0x000fe20000000a00 */
[----:B------:R2:W-:Y:S01]  /*1a40*/  LDGSTS.E.BYPASS.LTC128B.128 [R33+0x7080], [R12.64], !P3 ;  /* 0x070800000c217fae */ /* 0x0005e2000d901d52 */
[----:B------:R-:W-:Y:S01]  /*1a50*/  ISETP.LT.OR P3, PT, R0, 0x1, P6 ;  /* 0x000000010000780c */ /* 0x000fe20003761670 */
[----:B------:R-:W-:Y:S01]  /*1a60*/  IMAD.MOV.U32 R9, RZ, RZ, c[0x0][0x1ac] ;  /* 0x00006b00ff097624 */ /* 0x000fe200078e00ff */
[----:B------:R-:W-:Y:S01]  /*1a70*/  UIMAD UR4, UR23, UR4, URZ ;  /* 0x00000004170472a4 */ /* 0x000fe2000f8e023f */
[----:B------:R2:W-:Y:S01]  /*1a80*/  LDGSTS.E.BYPASS.LTC128B.128 [R33+0x9080], [R12.64+0x40], !P2 ;  /* 0x090800400c217fae */ /* 0x0005e2000d101d52 */
[----:B------:R-:W-:Y:S01]  /*1a90*/  ISETP.GE.AND P2, PT, R2, c[0x0][0x19c], PT ;  /* 0x0000670002007a0c */ /* 0x000fe20003f46270 */
[----:B------:R-:W-:Y:S01]  /*1aa0*/  USHF.L.U32 UR20, UR17, 0x6, URZ ;  /* 0x0000000611147899 */ /* 0x000fe2000800063f */
[C---:B------:R-:W-:Y:S01]  /*1ab0*/  ISETP.LT.OR P6, PT, R0.reuse, 0x41, P6 ;  /* 0x000000410000780c */ /* 0x040fe200037c1670 */
[----:B------:R2:W-:Y:S01]  /*1ac0*/  LDGSTS.E.BYPASS.LTC128B.128 [R33+0xb080], [R12.64+0x80], !P1 ;  /* 0x0b0800800c217fae */ /* 0x0005e2000c901d52 */
[C---:B------:R-:W-:Y:S01]  /*1ad0*/  ISETP.LT.OR P5, PT, R0.reuse, 0x1, P2 ;  /* 0x000000010000780c */ /* 0x040fe200017a1670 */
[----:B------:R-:W-:Y:S01]  /*1ae0*/  UIMAD UR25, UR11, UR5, UR4 ;  /* 0x000000050b1972a4 */ /* 0x000fe2000f8e0204 */
[C---:B------:R-:W-:Y:S01]  /*1af0*/  ISETP.LT.OR P1, PT, R0.reuse, 0x1, P4 ;  /* 0x000000010000780c */ /* 0x040fe20002721670 */
[----:B------:R-:W0:Y:S01]  /*1b00*/  LDGDEPBAR ;  /* 0x00000000000079af */ /* 0x000e220000000000 */
[C---:B------:R-:W-:Y:S01]  /*1b10*/  ISETP.LT.OR P2, PT, R0.reuse, 0x41, P2 ;  /* 0x000000410000780c */ /* 0x040fe20001741670 */
[----:B------:R-:W-:Y:S01]  /*1b20*/  ULDC.64 UR4, c[0x0][0x210] ;  /* 0x0000840000047ab9 */ /* 0x000fe20000000a00 */
[----:B------:R-:W-:Y:S01]  /*1b30*/  ISETP.LT.OR P4, PT, R0, 0x41, P4 ;  /* 0x000000410000780c */ /* 0x000fe20002781670 */
[----:B------:R-:W-:Y:S01]  /*1b40*/  UIMAD UR4, UR23, UR4, URZ ;  /* 0x00000004170472a4 */ /* 0x000fe2000f8e023f */
[----:B------:R-:W-:Y:S01]  /*1b50*/  SHF.R.S32.HI R0, RZ, 0x1f, R17 ;  /* 0x0000001fff007819 */ /* 0x000fe20000011411 */
[----:B------:R-:W-:Y:S01]  /*1b60*/  UIADD3 UR21, -UR20, UR9, URZ ;  /* 0x0000000914157290 */ /* 0x000fe2000fffe13f */
[----:B------:R-:W-:Y:S01]  /*1b70*/  LEA.HI R11, R31, R85, RZ, 0x6 ;  /* 0x000000551f0b7211 */ /* 0x000fe200078f30ff */
[----:B------:R-:W-:Y:S01]  /*1b80*/  UIMAD UR24, UR11, UR5, UR4 ;  /* 0x000000050b1872a4 */ /* 0x000fe2000f8e0204 */
[----:B------:R-:W-:Y:S01]  /*1b90*/  LEA.HI R0, R0, R37, RZ, 0x3 ;  /* 0x0000002500007211 */ /* 0x000fe200078f18ff */
[----:B------:R3:W-:Y:S01]  /*1ba0*/  LDGSTS.E.BYPASS.LTC128B.128 [R33+0x80], [R4.64], !P5 ;  /* 0x0008000004217fae */ /* 0x0007e2000e901d52 */
[----:B-1----:R-:W-:Y:S01]  /*1bb0*/  SHF.R.S32.HI R7, RZ, 0x4, R28 ;  /* 0x00000004ff077819 */ /* 0x002fe2000001141c */
[----:B------:R-:W-:Y:S01]  /*1bc0*/  ULDC.64 UR4, c[0x0][0x238] ;  /* 0x00008e0000047ab9 */ /* 0x000fe20000000a00 */
[----:B------:R-:W-:Y:S01]  /*1bd0*/  LOP3.LUT R0, R0, 0xfffffff8, RZ, 0xc0, !PT ;  /* 0xfffffff800007812 */ /* 0x000fe200078ec0ff */
[----:B------:R3:W-:Y:S01]  /*1be0*/  LDGSTS.E.BYPASS.LTC128B.128 [R33+0x2080], [R4.64+0x40], !P3 ;  /* 0x0208004004217fae */ /* 0x0007e2000d901d52 */
[----:B------:R-:W-:Y:S01]  /*1bf0*/  LEA.HI R6, R28, R7, RZ, 0x1 ;  /* 0x000000071c067211 */ /* 0x000fe200078f08ff */
[----:B------:R-:W-:Y:S01]  /*1c00*/  UIMAD UR4, UR23, UR4, URZ ;  /* 0x00000004170472a4 */ /* 0x000fe2000f8e023f */
[----:B------:R-:W-:Y:S01]  /*1c10*/  ISETP.GE.AND P3, PT, R2, c[0x0][0x16c], PT ;  /* 0x00005b0002007a0c */ /* 0x000fe20003f66270 */
[----:B------:R3:W-:Y:S01]  /*1c20*/  LDGSTS.E.BYPASS.LTC128B.128 [R33+0x4080], [R4.64+0x80], !P1 ;  /* 0x0408008004217fae */ /* 0x0007e2000c901d52 */
[----:B------:R-:W-:Y:S01]  /*1c30*/  LOP3.LUT R6, R6, 0xfffffffe, RZ, 0xc0, !PT ;  /* 0xfffffffe06067812 */ /* 0x000fe200078ec0ff */
[C---:B------:R-:W-:Y:S01]  /*1c40*/  IMAD.IADD R0, R37.reuse, 0x1, -R0 ;  /* 0x0000000125007824 */ /* 0x040fe200078e0a00 */
[----:B------:R-:W-:Y:S01]  /*1c50*/  ISETP.LT.AND P1, PT, R37, UR21, PT ;  /* 0x0000001525007c0c */ /* 0x000fe2000bf21270 */
[----:B------:R-:W-:Y:S01]  /*1c60*/  USEL UR22, UR22, URZ, !UP2 ;  /* 0x0000003f16167287 */ /* 0x000fe2000d000000 */
[----:B--2---:R-:W-:Y:S01]  /*1c70*/  LEA R12, P0, R8, R4, 0x7 ;  /* 0x00000004080c7211 */ /* 0x004fe200078038ff */
[----:B------:R-:W-:Y:S01]  /*1c80*/  IMAD.IADD R19, R7, 0x1, -R6 ;  /* 0x0000000107137824 */ /* 0x000fe200078e0a06 */
[----:B------:R-:W-:Y:S01]  /*1c90*/  ISETP.GE.AND P5, PT, R2, c[0x0][0x1fc], PT ;  /* 0x00007f0002007a0c */ /* 0x000fe20003fa6270 */
[----:B------:R-:W-:Y:S01]  /*1ca0*/  UIMAD UR26, UR11, UR5, UR4 ;  /* 0x000000050b1a72a4 */ /* 0x000fe2000f8e0204 */
[----:B------:R-:W-:Y:S01]  /*1cb0*/  LEA.HI.X R13, R8, R5, R9, 0x7, P0 ;  /* 0x00000005080d7211 */ /* 0x000fe200000f3c09 */
[----:B------:R-:W-:Y:S01]  /*1cc0*/  USEL UR23, UR10, URZ, !UP2 ;  /* 0x0000003f0a177287 */ /* 0x000fe2000d000000 */
[----:B------:R-:W-:Y:S01]  /*1cd0*/  ISETP.GE.OR P0, PT, R2, c[0x0][0x1fc], !P1 ;  /* 0x00007f0002007a0c */ /* 0x000fe20004f06670 */
[----:B------:R-:W-:Y:S01]  /*1ce0*/  ULDC.64 UR4, c[0x0][0x188] ;  /* 0x0000620000047ab9 */ /* 0x000fe20000000a00 */
[----:B------:R-:W-:Y:S01]  /*1cf0*/  SHF.R.S32.HI R11, RZ, 0x6, R11 ;  /* 0x00000006ff0b7819 */ /* 0x000fe2000001140b */
[----:B------:R1:W-:Y:S01]  /*1d00*/  LDGSTS.E.BYPASS.LTC128B.128 [R33+0x1080], [R12.64], !P2 ;  /* 0x010800000c217fae */ /* 0x0003e2000d101d52 */
[C---:B------:R-:W-:Y:S01]  /*1d10*/  LOP3.LUT P2, RZ, R0.reuse, 0x4, RZ, 0xc0, !PT ;  /* 0x0000000400ff7812 */ /* 0x040fe2000784c0ff */
[----:B------:R-:W-:Y:S01]  /*1d20*/  IMAD.SHL.U32 R0, R0, 0x40, RZ ;  /* 0x0000004000007824 */ /* 0x000fe200078e00ff */
[----:B------:R-:W-:Y:S01]  /*1d30*/  UIMAD UR4, UR22, UR4, URZ ;  /* 0x00000004160472a4 */ /* 0x000fe2000f8e023f */
[----:B------:R-:W-:Y:S01]  /*1d40*/  IMAD.U32 R10, RZ, RZ, UR23 ;  /* 0x00000017ff0a7e24 */ /* 0x000fe2000f8e00ff */
[----:B------:R-:W-:Y:S01]  /*1d50*/  USHF.R.S32.HI UR27, URZ, 0x1f, UR17 ;  /* 0x0000001f3f1b7899 */ /* 0x000fe20008011411 */
[----:B------:R-:W-:Y:S01]  /*1d60*/  IMAD.U32 R8, RZ, RZ, UR16 ;  /* 0x00000010ff087e24 */ /* 0x000fe2000f8e00ff */
[----:B------:R-:W-:Y:S01]  /*1d70*/  LOP3.LUT R0, R0, 0x1c0, RZ, 0xc0, !PT ;  /* 0x000001c000007812 */ /* 0x000fe200078ec0ff */
[----:B------:R-:W-:Y:S01]  /*1d80*/  UIMAD UR28, UR23, UR5, UR4 ;  /* 0x00000005171c72a4 */ /* 0x000fe2000f8e0204 */
[----:B------:R-:W-:Y:S01]  /*1d90*/  STL [R1+0x1c], R36 ;  /* 0x00001c2401007387 */ /* 0x000fe20000100800 */
[----:B------:R-:W-:Y:S01]  /*1da0*/  UIMAD UR15, UR15, UR17, URZ ;  /* 0x000000110f0f72a4 */ /* 0x000fe2000f8e023f */
[----:B------:R-:W-:Y:S01]  /*1db0*/  IMAD.MOV.U32 R222, RZ, RZ, 0x20 ;  /* 0x00000020ffde7424 */ /* 0x000fe200078e00ff */
[----:B------:R-:W-:Y:S01]  /*1dc0*/  ULDC.64 UR4, c[0x0][0x178] ;  /* 0x00005e0000047ab9 */ /* 0x000fe20000000a00 */
[C---:B---3--:R-:W-:Y:S01]  /*1dd0*/  IMAD R5, R16.reuse, c[0x0][0x178], RZ ;  /* 0x00005e0010057a24 */ /* 0x048fe200078e02ff */
[----:B------:R-:W-:Y:S01]  /*1de0*/  UIMAD.WIDE.U32 UR30, UR17, UR4, URZ ;  /* 0x00000004111e72a5 */ /* 0x000fe2000f8e003f */
[----:B------:R-:W-:Y:S01]  /*1df0*/  IMAD R4, R16, c[0x0][0x208], RZ ;  /* 0x0000820010047a24 */ /* 0x000fe200078e02ff */
[----:B------:R-:W-:Y:S01]  /*1e00*/  UIMAD UR15, UR27, UR16, UR15 ;  /* 0x000000101b0f72a4 */ /* 0x000fe2000f8e020f */
[C---:B------:R-:W-:Y:S01]  /*1e10*/  IMAD R6, R14.reuse, c[0x0][0x17c], R5 ;  /* 0x00005f000e067a24 */ /* 0x040fe200078e0205 */
[----:B------:R-:W-:Y:S01]  /*1e20*/  STL [R1+0xc], R33 ;  /* 0x00000c2101007387 */ /* 0x000fe20000100800 */
[C---:B------:R-:W-:Y:S01]  /*1e30*/  IMAD R7, R14.reuse, c[0x0][0x20c], R4 ;  /* 0x000083000e077a24 */ /* 0x040fe200078e0204 */
[----:B------:R-:W-:Y:S01]  /*1e40*/  CS2R R130, SRZ ;  /* 0x0000000000827805 */ /* 0x000fe2000001ff00 */
[----:B------:R-:W-:Y:S01]  /*1e50*/  IMAD.WIDE.U32 R4, R14, c[0x0][0x178], R2 ;  /* 0x00005e000e047a25 */ /* 0x000fe200078e0002 */
[----:B------:R1:W-:Y:S01]  /*1e60*/  LDGSTS.E.BYPASS.LTC128B.128 [R33+0x3080], [R12.64+0x40], !P6 ;  /* 0x030800400c217fae */ /* 0x0003e2000f101d52 */
[C---:B------:R-:W-:Y:S01]  /*1e70*/  ISETP.GE.OR P6, PT, R26.reuse, c[0x0][0x1fc], !P1 ;  /* 0x00007f001a007a0c */ /* 0x040fe20004fc6670 */
[----:B------:R-:W-:Y:S01]  /*1e80*/  CS2R R128, SRZ ;  /* 0x0000000000807805 */ /* 0x000fe2000001ff00 */
[----:B------:R-:W-:Y:S01]  /*1e90*/  IMAD.IADD R5, R5, 0x1, R6 ;  /* 0x0000000105057824 */ /* 0x000fe200078e0206 */
[----:B------:R1:W-:Y:S01]  /*1ea0*/  LDGSTS.E.BYPASS.LTC128B.128 [R33+0x5080], [R12.64+0x80], !P4 ;  /* 0x050800800c217fae */ /* 0x0003e2000e101d52 */
[----:B------:R-:W-:Y:S01]  /*1eb0*/  IMAD.U32 R6, RZ, RZ, UR11 ;  /* 0x0000000bff067e24 */ /* 0x000fe2000f8e00ff */
[----:B------:R-:W-:Y:S01]  /*1ec0*/  ISETP.GE.AND P4, PT, R26, c[0x0][0x16c], PT ;  /* 0x00005b001a007a0c */ /* 0x000fe20003f86270 */
[----:B------:R-:W-:Y:S01]  /*1ed0*/  IMAD.WIDE.U32 R2, R14, c[0x0][0x208], R2 ;  /* 0x000082000e027a25 */ /* 0x000fe200078e0002 */
[----:B------:R-:W0:Y:S01]  /*1ee0*/  LDGDEPBAR ;  /* 0x00000000000079af */ /* 0x000e220000000000 */
[----:B------:R-:W-:Y:S01]  /*1ef0*/  ISETP.GE.OR P1, PT, R36, c[0x0][0x1fc], !P1 ;  /* 0x00007f0024007a0c */ /* 0x000fe20004f26670 */
[----:B------:R-:W-:Y:S01]  /*1f00*/  CS2R R126, SRZ ;  /* 0x00000000007e7805 */ /* 0x000fe2000001ff00 */
[----:B------:R-:W-:Y:S01]  /*1f10*/  IMAD.WIDE.U32 R4, R6, c[0x0][0x180], R4 ;  /* 0x0000600006047a25 */ /* 0x000fe200078e0004 */
[----:B------:R-:W-:Y:S01]  /*1f20*/  LEA.HI R6, R30, R29, RZ, 0x1 ;  /* 0x0000001d1e067211 */ /* 0x000fe200078f08ff */
[----:B------:R-:W-:Y:S01]  /*1f30*/  CS2R R124, SRZ ;  /* 0x00000000007c7805 */ /* 0x000fe2000001ff00 */
[----:B------:R-:W-:Y:S01]  /*1f40*/  CS2R R122, SRZ ;  /* 0x00000000007a7805 */ /* 0x000fe2000001ff00 */
[----:B------:R-:W-:Y:S01]  /*1f50*/  IMAD.IADD R3, R3, 0x1, R7 ;  /* 0x0000000103037824 */ /* 0x000fe200078e0207 */
[----:B------:R-:W-:Y:S01]  /*1f60*/  LOP3.LUT R6, R6, 0xfffffffe, RZ, 0xc0, !PT ;  /* 0xfffffffe06067812 */ /* 0x000fe200078ec0ff */
[----:B------:R-:W-:Y:S01]  /*1f70*/  IMAD.SHL.U32 R7, R11, 0x8, RZ ;  /* 0x000000080b077824 */ /* 0x000fe200078e00ff */
[----:B------:R-:W-:Y:S01]  /*1f80*/  IADD3 R5, R5, UR25, RZ ;  /* 0x0000001905057c10 */ /* 0x000fe2000fffe0ff */
[----:B------:R-:W-:Y:S01]  /*1f90*/  UIMAD UR25, UR27, UR4, URZ ;  /* 0x000000041b1972a4 */ /* 0x000fe2000f8e023f */
[----:B------:R-:W-:Y:S01]  /*1fa0*/  IMAD.MOV.U32 R225, RZ, RZ, 0x10 ;  /* 0x00000010ffe17424 */ /* 0x000fe200078e00ff */
[----:B------:R-:W-:Y:S01]  /*1fb0*/  CS2R R120, SRZ ;  /* 0x0000000000787805 */ /* 0x000fe2000001ff00 */
[----:B------:R-:W-:Y:S01]  /*1fc0*/  IMAD.IADD R27, R29, 0x1, -R6 ;  /* 0x000000011d1b7824 */ /* 0x000fe200078e0a06 */
[----:B------:R-:W-:Y:S01]  /*1fd0*/  LOP3.LUT R212, R7, 0x18, RZ, 0xc0, !PT ;  /* 0x0000001807d47812 */ /* 0x000fe200078ec0ff */
[----:B------:R-:W-:Y:S01]  /*1fe0*/  IMAD.U32 R7, RZ, RZ, UR11 ;  /* 0x0000000bff077e24 */ /* 0x000fe2000f8e00ff */
[----:B------:R-:W-:Y:S01]  /*1ff0*/  SHF.R.U32.HI R6, RZ, 0x3, R0 ;  /* 0x00000003ff067819 */ /* 0x000fe20000011600 */
[----:B------:R-:W-:Y:S01]  /*2000*/  IMAD.SHL.U32 R15, R27, 0x400, RZ ;  /* 0x000004001b0f7824 */ /* 0x000fe200078e00ff */
[----:B------:R-:W-:Y:S01]  /*2010*/  UIMAD UR25, UR17, UR5, UR25 ;  /* 0x00000005111972a4 */ /* 0x000fe2000f8e0219 */
[----:B------:R-:W-:Y:S01]  /*2020*/  IMAD.WIDE.U32 R2, R7, c[0x0][0x210], R2 ;  /* 0x0000840007027a25 */ /* 0x000fe200078e0002 */
[----:B------:R-:W-:Y:S01]  /*2030*/  LOP3.LUT R0, R6, R0, R212, 0x1e, !PT ;  /* 0x0000000006007212 */ /* 0x000fe200078e1ed4 */
[----:B------:R-:W-:Y:S01]  /*2040*/  ULDC.64 UR4, c[0x0][0x218] ;  /* 0x0000860000047ab9 */ /* 0x000fe20000000a00 */
[----:B------:R-:W-:Y:S01]  /*2050*/  IADD3 R7, R25, UR14, RZ ;  /* 0x0000000e19077c10 */ /* 0x000fe2000fffe0ff */
[----:B------:R-:W-:Y:S01]  /*2060*/  IMAD R6, R18, 0x2, R15 ;  /* 0x0000000212067824 */ /* 0x000fe200078e020f */
[----:B------:R-:W-:Y:S01]  /*2070*/  IADD3 R3, R3, UR24, RZ ;  /* 0x0000001803037c10 */ /* 0x000fe2000fffe0ff */
[----:B------:R-:W-:Y:S01]  /*2080*/  UIMAD UR4, UR22, UR4, URZ ;  /* 0x00000004160472a4 */ /* 0x000fe2000f8e023f */
[----:B------:R-:W-:Y:S01]  /*2090*/  IMAD.WIDE.U32 R42, R10, c[0x0][0x188], R4 ;  /* 0x000062000a2a7a25 */ /* 0x000fe200078e0004 */
[----:B------:R-:W-:Y:S01]  /*20a0*/  UIADD3 UR25, UR31, UR25, URZ ;  /* 0x000000191f197290 */ /* 0x000fe2000fffe03f */
[----:B------:R-:W-:Y:S01]  /*20b0*/  IADD3 R5, R23, UR13, RZ ;  /* 0x0000000d17057c10 */ /* 0x000fe2000fffe0ff */
[----:B------:R-:W-:Y:S01]  /*20c0*/  UIMAD UR4, UR23, UR5, UR4 ;  /* 0x00000005170472a4 */ /* 0x000fe2000f8e0204 */
[----:B------:R-:W-:Y:S01]  /*20d0*/  IMAD.IADD R0, R6, 0x1, R0 ;  /* 0x0000000106007824 */ /* 0x000fe200078e0200 */
[----:B------:R-:W-:Y:S01]  /*20e0*/  IADD3 R34, R43, UR28, RZ ;  /* 0x0000001c2b227c10 */ /* 0x000fe2000fffe0ff */
[----:B------:R-:W-:Y:S01]  /*20f0*/  IMAD.WIDE.U32 R40, R10, c[0x0][0x218], R2 ;  /* 0x000086000a287a25 */ /* 0x000fe200078e0002 */
[----:B------:R-:W-:-:S04]  /*2100*/  DEPBAR.LE SB0, 0x1 ;  /* 0x000080400000791a */ /* 0x000fc80000000000 */
[----:B------:R-:W-:Y:S01]  /*2110*/  IMAD.SHL.U32 R227, R0, 0x2, RZ ;  /* 0x0000000200e37824 */ /* 0x000fe200078e00ff */
[----:B------:R-:W-:Y:S01]  /*2120*/  IADD3 R39, R41, UR4, RZ ;  /* 0x0000000429277c10 */ /* 0x000fe2000fffe0ff */
[----:B------:R-:W-:Y:S01]  /*2130*/  IMAD.U32 R2, RZ, RZ, UR30 ;  /* 0x0000001eff027e24 */ /* 0x000fe2000f8e00ff */
[----:B------:R-:W-:Y:S01]  /*2140*/  STL.64 [R1+0x48], R40 ;  /* 0x0000482801007387 */ /* 0x000fe20000100a00 */
[----:B------:R-:W-:Y:S01]  /*2150*/  IMAD.MOV.U32 R38, RZ, RZ, R40 ;  /* 0x000000ffff267224 */ /* 0x000fe200078e0028 */
[C---:B------:R-:W-:Y:S01]  /*2160*/  IADD3 R0, R227.reuse, 0xf480, RZ ;  /* 0x0000f480e3007810 */ /* 0x040fe20007ffe0ff */
[----:B------:R-:W-:Y:S01]  /*2170*/  IMAD.U32 R3, RZ, RZ, UR31 ;  /* 0x0000001fff037e24 */ /* 0x000fe2000f8e00ff */
[----:B------:R-:W-:Y:S01]  /*2180*/  IADD3 R228, R227, 0xf4c0, RZ ;  /* 0x0000f4c0e3e47810 */ /* 0x000fe20007ffe0ff */
[----:B------:R-:W-:Y:S01]  /*2190*/  IMAD.WIDE.U32 R8, R8, UR17, R38 ;  /* 0x0000001108087c25 */ /* 0x000fe2000f8e0026 */
[----:B------:R-:W-:Y:S01]  /*21a0*/  @P2 IADD3 R228, R0, -0x40, RZ ;  /* 0xffffffc000e42810 */ /* 0x000fe20007ffe0ff */
[----:B------:R2:W-:Y:S01]  /*21b0*/  STL.64 [R1+0x40], R42 ;  /* 0x0000402a01007387 */ /* 0x0005e20000100a00 */
[C---:B------:R-:W-:Y:S01]  /*21c0*/  LEA R14, P2, R2.reuse, R42, 0x6 ;  /* 0x0000002a020e7211 */ /* 0x040fe200078430ff */
[----:B------:R-:W-:Y:S01]  /*21d0*/  IMAD.U32 R0, RZ, RZ, UR25 ;  /* 0x00000019ff007e24 */ /* 0x000fe2000f8e00ff */
[----:B------:R-:W-:Y:S01]  /*21e0*/  IADD3 R3, R21, UR26, RZ ;  /* 0x0000001a15037c10 */ /* 0x000fe2000fffe0ff */
[----:B------:R3:W-:Y:S01]  /*21f0*/  STL [R1+0x64], R34 ;  /* 0x0000642201007387 */ /* 0x0007e20000100800 */
[----:B------:R-:W-:Y:S01]  /*2200*/  IMAD.MOV.U32 R4, RZ, RZ, R22 ;  /* 0x000000ffff047224 */ /* 0x000fe200078e0016 */
[----:B------:R-:W-:Y:S01]  /*2210*/  SEL R22, RZ, 0xffffffff, P4 ;  /* 0xffffffffff167807 */ /* 0x000fe20002000000 */
[----:B------:R-:W-:Y:S01]  /*2220*/  IMAD.MOV.U32 R6, RZ, RZ, R24 ;  /* 0x000000ffff067224 */ /* 0x000fe200078e0018 */
[----:B------:R-:W-:Y:S01]  /*2230*/  LEA.HI.X R18, R2, R34, R0, 0x6, P2 ;  /* 0x0000002202127211 */ /* 0x000fe200010f3400 */
[----:B------:R-:W-:Y:S01]  /*2240*/  IMAD.MOV.U32 R2, RZ, RZ, R20 ;  /* 0x000000ffff027224 */ /* 0x000fe200078e0014 */
[----:B------:R-:W-:Y:S01]  /*2250*/  IADD3 R0, R9, UR15, RZ ;  /* 0x0000000f09007c10 */ /* 0x000fe2000fffe0ff */
[----:B------:R4:W-:Y:S01]  /*2260*/  STL.64 [R1+0x28], R38 ;  /* 0x0000282601007387 */ /* 0x0009e20000100a00 */
[C---:B------:R-:W-:Y:S01]  /*2270*/  LEA R16, P2, R8.reuse, c[0x0][0x1f0], 0x1 ;  /* 0x00007c0008107a11 */ /* 0x040fe200078408ff */
[----:B------:R-:W-:Y:S01]  /*2280*/  ULDC.64 UR4, c[0x0][0x278] ;  /* 0x00009e0000047ab9 */ /* 0x000fe20000000a00 */
[----:B------:R-:W-:Y:S01]  /*2290*/  SEL R23, RZ, 0x1, P3 ;  /* 0x00000001ff177807 */ /* 0x000fe20001800000 */
[----:B------:R-:W-:Y:S01]  /*22a0*/  UIMAD UR4, UR22, UR4, URZ ;  /* 0x00000004160472a4 */ /* 0x000fe2000f8e023f */
[----:B------:R-:W-:Y:S01]  /*22b0*/  LEA.HI.X R17, R8, c[0x0][0x1f4], R0, 0x1, P2 ;  /* 0x00007d0008117a11 */ /* 0x000fe200010f0c00 */
[----:B------:R-:W-:Y:S01]  /*22c0*/  USHF.R.S32.HI UR13, URZ, 0x1f, UR20 ;  /* 0x0000001f3f0d7899 */ /* 0x000fe20008011414 */
[----:B------:R-:W-:Y:S01]  /*22d0*/  LOP3.LUT R0, R28, 0xfffffff0, RZ, 0xc0, !PT ;  /* 0xfffffff01c007812 */ /* 0x000fe200078ec0ff */
[----:B------:R-:W-:Y:S01]  /*22e0*/  UIMAD UR5, UR23, UR5, UR4 ;  /* 0x00000005170572a4 */ /* 0x000fe2000f8e0204 */
[----:B------:R-:W-:Y:S01]  /*22f0*/  ISETP.GE.AND P3, PT, R36, c[0x0][0x16c], PT ;  /* 0x00005b0024007a0c */ /* 0x000fe20003f66270 */
[----:B------:R-:W-:Y:S01]  /*2300*/  CS2R R118, SRZ ;  /* 0x0000000000767805 */ /* 0x000fe2000001ff00 */
[----:B------:R-:W-:Y:S01]  /*2310*/  ISETP.GE.AND P2, PT, R26, c[0x0][0x1fc], PT ;  /* 0x00007f001a007a0c */ /* 0x000fe20003f46270 */
[----:B------:R-:W-:Y:S01]  /*2320*/  IMAD.IADD R0, R85, 0x1, -R0 ;  /* 0x0000000155007824 */ /* 0x000fe200078e0a00 */
[----:B------:R-:W-:Y:S01]  /*2330*/  CS2R R116, SRZ ;  /* 0x0000000000747805 */ /* 0x000fe2000001ff00 */
[----:B------:R-:W-:Y:S01]  /*2340*/  CS2R R114, SRZ ;  /* 0x0000000000727805 */ /* 0x000fe2000001ff00 */
[----:B------:R-:W-:Y:S01]  /*2350*/  CS2R R112, SRZ ;  /* 0x0000000000707805 */ /* 0x000fe2000001ff00 */
[C---:B--2---:R-:W-:Y:S01]  /*2360*/  IMAD.WIDE.U32 R42, R10.reuse, c[0x0][0x278], R6 ;  /* 0x00009e000a2a7a25 */ /* 0x044fe200078e0006 */
[----:B------:R-:W-:Y:S01]  /*2370*/  CS2R R110, SRZ ;  /* 0x00000000006e7805 */ /* 0x000fe2000001ff00 */
[----:B------:R-:W-:Y:S01]  /*2380*/  CS2R R108, SRZ ;  /* 0x00000000006c7805 */ /* 0x000fe2000001ff00 */
[----:B------:R-:W-:Y:S01]  /*2390*/  CS2R R106, SRZ ;  /* 0x00000000006a7805 */ /* 0x000fe2000001ff00 */
[----:B---3--:R-:W-:Y:S01]  /*23a0*/  IMAD.WIDE.U32 R34, R10, c[0x0][0x240], R2 ;  /* 0x000090000a227a25 */ /* 0x008fe200078e0002 */
[----:B------:R-:W-:Y:S01]  /*23b0*/  LOP3.LUT R3, R32, 0xfffffff8, RZ, 0xc0, !PT ;  /* 0xfffffff820037812 */ /* 0x000fe200078ec0ff */
[----:B------:R2:W-:Y:S01]  /*23c0*/  STL.64 [R1+0x38], R42 ;  /* 0x0000382a01007387 */ /* 0x0005e20000100a00 */
[----:B------:R-:W-:Y:S01]  /*23d0*/  LOP3.LUT R2, R30, 0xffffffe0, RZ, 0xc0, !PT ;  /* 0xffffffe01e027812 */ /* 0x000fe200078ec0ff */
[----:B------:R-:W-:Y:S01]  /*23e0*/  CS2R R104, SRZ ;  /* 0x0000000000687805 */ /* 0x000fe2000001ff00 */
[----:B------:R-:W-:Y:S01]  /*23f0*/  IADD3 R40, R43, UR5, RZ ;  /* 0x000000052b287c10 */ /* 0x000fe2000fffe0ff */
[----:B------:R-:W-:Y:S01]  /*2400*/  IMAD.IADD R3, R85, 0x1, -R3 ;  /* 0x0000000155037824 */ /* 0x000fe200078e0a03 */
[----:B------:R-:W-:Y:S01]  /*2410*/  ULDC.64 UR4, c[0x0][0x290] ;  /* 0x0000a40000047ab9 */ /* 0x000fe20000000a00 */
[----:B----4-:R-:W-:Y:S01]  /*2420*/  IMAD.WIDE.U32 R38, R10, c[0x0][0x290], R4 ;  /* 0x0000a4000a267a25 */ /* 0x010fe200078e0004 */
[----:B------:R-:W-:Y:S01]  /*2430*/  SHF.R.S32.HI R5, RZ, 0x1f, R11 ;  /* 0x0000001fff057819 */ /* 0x000fe2000001140b */
[----:B------:R-:W-:Y:S01]  /*2440*/  UIMAD UR4, UR22, UR4, URZ ;  /* 0x00000004160472a4 */ /* 0x000fe2000f8e023f */
[----:B------:R-:W-:Y:S01]  /*2450*/  LEA.HI R8, R3, R3, RZ, 0x1 ;  /* 0x0000000303087211 */ /* 0x000fe200078f08ff */
[----:B------:R-:W-:Y:S01]  /*2460*/  IMAD.IADD R2, R85, 0x1, -R2 ;  /* 0x0000000155027824 */ /* 0x000fe200078e0a02 */
[----:B------:R-:W-:Y:S01]  /*2470*/  LEA.HI R5, R5, R11, RZ, 0x2 ;  /* 0x0000000b05057211 */ /* 0x000fe200078f10ff */
[----:B------:R-:W-:Y:S01]  /*2480*/  UIMAD UR4, UR23, UR5, UR4 ;  /* 0x00000005170472a4 */ /* 0x000fe2000f8e0204 */
[----:B------:R-:W-:Y:S01]  /*2490*/  SHF.R.S32.HI R4, RZ, 0x1f, R0 ;  /* 0x0000001fff047819 */ /* 0x000fe20000011400 */
[----:B------:R-:W-:Y:S01]  /*24a0*/  STL.64 [R1+0x30], R38 ;  /* 0x0000302601007387 */ /* 0x000fe20000100a00 */
[----:B------:R-:W-:Y:S01]  /*24b0*/  LOP3.LUT R5, R5, 0x1ffffffc, RZ, 0xc0, !PT ;  /* 0x1ffffffc05057812 */ /* 0x000fe200078ec0ff */
[----:B------:R-:W-:Y:S01]  /*24c0*/  CS2R R102, SRZ ;  /* 0x0000000000667805 */ /* 0x000fe2000001ff00 */
[----:B------:R-:W-:Y:S01]  /*24d0*/  SHF.R.S32.HI R7, RZ, 0x1f, R2 ;  /* 0x0000001fff077819 */ /* 0x000fe20000011402 */
[----:B------:R-:W-:Y:S01]  /*24e0*/  STL.64 [R1+0x58], R34 ;  /* 0x0000582201007387 */ /* 0x000fe20000100a00 */
[----:B------:R-:W-:Y:S01]  /*24f0*/  LOP3.LUT R6, R8, 0x7fffffe, RZ, 0xc0, !PT ;  /* 0x07fffffe08067812 */ /* 0x000fe200078ec0ff */
[----:B------:R-:W-:Y:S01]  /*2500*/  IMAD.IADD R20, R11, 0x1, -R5 ;  /* 0x000000010b147824 */ /* 0x000fe200078e0a05 */
[-C--:B------:R-:W-:Y:S01]  /*2510*/  LEA.HI R10, R0, R0.reuse, RZ, 0x1 ;  /* 0x00000000000a7211 */ /* 0x080fe200078f08ff */
[----:B------:R-:W-:Y:S01]  /*2520*/  IMAD R5, R19, 0x4, R11 ;  /* 0x0000000413057824 */ /* 0x000fe200078e020b */
[----:B------:R-:W-:Y:S01]  /*2530*/  LEA.HI R4, R4, R0, RZ, 0x3 ;  /* 0x0000000004047211 */ /* 0x000fe200078f18ff */
[----:B------:R-:W-:Y:S01]  /*2540*/  IMAD.IADD R9, R3, 0x1, -R6 ;  /* 0x0000000103097824 */ /* 0x000fe200078e0a06 */
[----:B-1----:R-:W-:Y:S01]  /*2550*/  LEA.HI R12, R7, R2, RZ, 0x2 ;  /* 0x00000002070c7211 */ /* 0x002fe200078f10ff */
[----:B------:R-:W-:Y:S01]  /*2560*/  IMAD.SHL.U32 R3, R3, 0x40, RZ ;  /* 0x0000004003037824 */ /* 0x000fe200078e00ff */
[----:B------:R-:W-:Y:S01]  /*2570*/  LOP3.LUT R7, R10, 0x7fffffe, RZ, 0xc0, !PT ;  /* 0x07fffffe0a077812 */ /* 0x000fe200078ec0ff */
[----:B------:R-:W-:Y:S01]  /*2580*/  IMAD R9, R5, 0x8, R9 ;  /* 0x0000000805097824 */ /* 0x000fe200078e0209 */
[----:B------:R-:W-:Y:S01]  /*2590*/  LOP3.LUT R6, R4, 0xfffffff8, RZ, 0xc0, !PT ;  /* 0xfffffff804067812 */ /* 0x000fe200078ec0ff */
[----:B------:R1:W-:Y:S01]  /*25a0*/  STL [R1+0x54], R40 ;  /* 0x0000542801007387 */ /* 0x0003e20000100800 */
[----:B------:R-:W-:Y:S01]  /*25b0*/  SHF.R.S32.HI R4, RZ, 0x3, R4 ;  /* 0x00000003ff047819 */ /* 0x000fe20000011404 */
[----:B------:R-:W-:Y:S01]  /*25c0*/  IMAD.IADD R7, R0, 0x1, -R7 ;  /* 0x0000000100077824 */ /* 0x000fe200078e0a07 */
[----:B------:R-:W-:Y:S01]  /*25d0*/  LOP3.LUT R5, R12, 0x7ffffffc, RZ, 0xc0, !PT ;  /* 0x7ffffffc0c057812 */ /* 0x000fe200078ec0ff */
[----:B------:R-:W-:Y:S01]  /*25e0*/  IMAD.IADD R11, R0, 0x1, -R6 ;  /* 0x00000001000b7824 */ /* 0x000fe200078e0a06 */
[----:B------:R-:W-:Y:S01]  /*25f0*/  SHF.R.S32.HI R0, RZ, 0x1, R8 ;  /* 0x00000001ff007819 */ /* 0x000fe20000011408 */
[C---:B------:R-:W-:Y:S01]  /*2600*/  IMAD R21, R4.reuse, 0x8, R7 ;  /* 0x0000000804157824 */ /* 0x040fe200078e0207 */
[----:B------:R-:W-:Y:S01]  /*2610*/  LOP3.LUT R8, R3, 0x1c0, RZ, 0xc0, !PT ;  /* 0x000001c003087812 */ /* 0x000fe200078ec0ff */
[----:B------:R-:W-:Y:S01]  /*2620*/  IMAD R218, R4, 0x200, R15 ;  /* 0x0000020004da7824 */ /* 0x000fe200078e020f */
[----:B------:R-:W-:Y:S01]  /*2630*/  SEL R4, RZ, 0x2, P4 ;  /* 0x00000002ff047807 */ /* 0x000fe20002000000 */
[----:B------:R-:W-:Y:S01]  /*2640*/  IMAD.IADD R15, R2, 0x1, -R5 ;  /* 0x00000001020f7824 */ /* 0x000fe200078e0a05 */
[C---:B------:R-:W-:Y:S01]  /*2650*/  LOP3.LUT P4, RZ, R0.reuse, 0x2, RZ, 0xc0, !PT ;  /* 0x0000000200ff7812 */ /* 0x040fe2000788c0ff */
[----:B------:R-:W-:Y:S01]  /*2660*/  IMAD.SHL.U32 R2, R29, 0x10, RZ ;  /* 0x000000101d027824 */ /* 0x000fe200078e00ff */
[----:B------:R-:W-:Y:S01]  /*2670*/  SEL R3, RZ, 0x4, P3 ;  /* 0x00000004ff037807 */ /* 0x000fe20001800000 */
[----:B------:R-:W-:Y:S01]  /*2680*/  IMAD.SHL.U32 R0, R0, 0x40, RZ ;  /* 0x0000004000007824 */ /* 0x000fe200078e00ff */
[----:B------:R-:W-:Y:S01]  /*2690*/  LEA R6, P3, R14, c[0x0][0x160], 0x1 ;  /* 0x000058000e067a11 */ /* 0x000fe200078608ff */
[----:B------:R-:W-:Y:S01]  /*26a0*/  IMAD R15, R20, 0x4, R15 ;  /* 0x00000004140f7824 */ /* 0x000fe200078e020f */
[----:B------:R-:W-:Y:S01]  /*26b0*/  LOP3.LUT R2, R8, 0x30, R2, 0xf8, !PT ;  /* 0x0000003008027812 */ /* 0x000fe200078ef802 */
[----:B------:R-:W-:Y:S01]  /*26c0*/  CS2R R100, SRZ ;  /* 0x0000000000647805 */ /* 0x000fe2000001ff00 */
[----:B------:R-:W-:Y:S01]  /*26d0*/  LOP3.LUT R0, R0, 0xc0, RZ, 0xc0, !PT ;  /* 0x000000c000007812 */ /* 0x000fe200078ec0ff */
[----:B------:R-:W-:Y:S01]  /*26e0*/  CS2R R98, SRZ ;  /* 0x0000000000627805 */ /* 0x000fe2000001ff00 */
[--C-:B------:R-:W-:Y:S01]  /*26f0*/  LOP3.LUT R13, R2, 0x8, R32.reuse, 0xf8, !PT ;  /* 0x00000008020d7812 */ /* 0x100fe200078ef820 */
[----:B------:R-:W-:Y:S01]  /*2700*/  CS2R R96, SRZ ;  /* 0x0000000000607805 */ /* 0x000fe2000001ff00 */
[----:B------:R-:W-:Y:S01]  /*2710*/  LOP3.LUT R2, R0, 0x8, R32, 0xf8, !PT ;  /* 0x0000000800027812 */ /* 0x000fe200078ef820 */
[----:B------:R-:W-:Y:S01]  /*2720*/  CS2R R94, SRZ ;  /* 0x00000000005e7805 */ /* 0x000fe2000001ff00 */
[----:B------:R-:W-:Y:S01]  /*2730*/  SHF.R.U32.HI R0, RZ, 0x3, R0 ;  /* 0x00000003ff007819 */ /* 0x000fe20000011600 */
[----:B------:R-:W-:Y:S01]  /*2740*/  CS2R R92, SRZ ;  /* 0x00000000005c7805 */ /* 0x000fe2000001ff00 */
[----:B------:R-:W-:Y:S01]  /*2750*/  LEA.HI.X R7, R14, c[0x0][0x164], R18, 0x1, P3 ;  /* 0x000059000e077a11 */ /* 0x000fe200018f0c12 */
[----:B------:R-:W-:Y:S01]  /*2760*/  CS2R R90, SRZ ;  /* 0x00000000005a7805 */ /* 0x000fe2000001ff00 */
[----:B------:R-:W-:Y:S01]  /*2770*/  LOP3.LUT R2, R2, R0, RZ, 0x3c, !PT ;  /* 0x0000000002027212 */ /* 0x000fe200078e3cff */
[----:B------:R-:W-:Y:S01]  /*2780*/  CS2R R88, SRZ ;  /* 0x0000000000587805 */ /* 0x000fe2000001ff00 */
[----:B------:R-:W-:Y:S01]  /*2790*/  ISETP.GT.AND P3, PT, R85, 0xf, PT ;  /* 0x0000000f5500780c */ /* 0x000fe20003f64270 */
[----:B------:R-:W-:Y:S01]  /*27a0*/  CS2R R86, SRZ ;  /* 0x0000000000567805 */ /* 0x000fe2000001ff00 */
[----:B------:R-:W-:Y:S01]  /*27b0*/  SEL R0, R222, 0xffffffe0, !P4 ;  /* 0xffffffe0de007807 */ /* 0x000fe20006000000 */
[----:B------:R-:W-:Y:S01]  /*27c0*/  IMAD.U32 R2, R9, 0x20, R2 ;  /* 0x0000002009027824 */ /* 0x000fe200078e0002 */
[----:B------:R-:W-:Y:S01]  /*27d0*/  IADD3 R3, R3, R4, R23 ;  /* 0x0000000403037210 */ /* 0x000fe20007ffe017 */
[----:B------:R-:W-:Y:S01]  /*27e0*/  CS2R R82, SRZ ;  /* 0x0000000000527805 */ /* 0x000fe2000001ff00 */
[----:B------:R-:W-:Y:S01]  /*27f0*/  LEA.HI R14, R31, R85, RZ, 0x7 ;  /* 0x000000551f0e7211 */ /* 0x000fe200078f38ff */
[----:B------:R-:W-:Y:S01]  /*2800*/  IMAD.SHL.U32 R214, R2, 0x2, RZ ;  /* 0x0000000202d67824 */ /* 0x000fe200078e00ff */
[----:B------:R-:W-:Y:S01]  /*2810*/  BAR.SYNC.DEFER_BLOCKING 0x0 ;  /* 0x0000000000007b1d */ /* 0x000fe20000010000 */
[----:B------:R-:W-:Y:S01]  /*2820*/  IMAD.SHL.U32 R2, R19, 0x10, RZ ;  /* 0x0000001013027824 */ /* 0x000fe200078e00ff */
[----:B------:R-:W-:Y:S01]  /*2830*/  SEL R18, RZ, 0x1, P5 ;  /* 0x00000001ff127807 */ /* 0x000fe20002800000 */
[----:B------:R-:W-:Y:S01]  /*2840*/  IMAD.IADD R215, R214, 0x1, R0 ;  /* 0x00000001d6d77824 */ /* 0x000fe200078e0200 */
[--C-:B------:R-:W-:Y:S01]  /*2850*/  SHF.R.S32.HI R4, RZ, 0x1, R10.reuse ;  /* 0x00000001ff047819 */ /* 0x100fe2000001140a */
[----:B------:R-:W-:Y:S01]  /*2860*/  CS2R R80, SRZ ;  /* 0x0000000000507805 */ /* 0x000fe2000001ff00 */
[----:B------:R-:W-:Y:S01]  /*2870*/  @!P3 IADD3 R5, P4, R42, UR20, RZ ;  /* 0x000000142a05bc10 */ /* 0x000fe2000ff9e0ff */
[----:B------:R-:W-:Y:S01]  /*2880*/  CS2R R78, SRZ ;  /* 0x00000000004e7805 */ /* 0x000fe2000001ff00 */
[C---:B------:R-:W-:Y:S01]  /*2890*/  LOP3.LUT P5, RZ, R3.reuse, 0x2, RZ, 0xc0, !PT ;  /* 0x0000000203ff7812 */ /* 0x040fe200078ac0ff */
[----:B------:R-:W-:Y:S01]  /*28a0*/  CS2R R76, SRZ ;  /* 0x00000000004c7805 */ /* 0x000fe2000001ff00 */
[----:B------:R-:W-:Y:S01]  /*28b0*/  @!P3 IADD3.X R9, R40, UR13, RZ, P4, !PT ;  /* 0x0000000d2809bc10 */ /* 0x000fe2000a7fe4ff */
[----:B------:R-:W-:Y:S01]  /*28c0*/  CS2R R74, SRZ ;  /* 0x00000000004a7805 */ /* 0x000fe2000001ff00 */
[----:B------:R-:W-:Y:S01]  /*28d0*/  LOP3.LUT P4, RZ, R3, 0x1, RZ, 0xc0, !PT ;  /* 0x0000000103ff7812 */ /* 0x000fe2000788c0ff */
[----:B------:R-:W-:Y:S01]  /*28e0*/  CS2R R72, SRZ ;  /* 0x0000000000487805 */ /* 0x000fe2000001ff00 */
[----:B------:R-:W-:Y:S01]  /*28f0*/  SHF.R.S32.HI R10, RZ, 0x1f, R10 ;  /* 0x0000001fff0a7819 */ /* 0x000fe2000001140a */
[----:B------:R-:W-:Y:S01]  /*2900*/  CS2R R70, SRZ ;  /* 0x0000000000467805 */ /* 0x000fe2000001ff00 */
[C---:B------:R-:W-:Y:S01]  /*2910*/  ISETP.GE.OR P4, PT, R37.reuse, UR21, !P4 ;  /* 0x0000001525007c0c */ /* 0x040fe2000e786670 */
[----:B------:R-:W-:Y:S01]  /*2920*/  CS2R R68, SRZ ;  /* 0x0000000000447805 */ /* 0x000fe2000001ff00 */
[----:B------:R-:W-:Y:S01]  /*2930*/  LOP3.LUT R2, R2, 0x10, RZ, 0xc0, !PT ;  /* 0x0000001002027812 */ /* 0x000fe200078ec0ff */
[----:B------:R-:W-:Y:S01]  /*2940*/  CS2R R66, SRZ ;  /* 0x0000000000427805 */ /* 0x000fe2000001ff00 */
[----:B------:R-:W-:Y:S01]  /*2950*/  SHF.R.U32.HI R8, RZ, 0x3, R8 ;  /* 0x00000003ff087819 */ /* 0x000fe20000011608 */
[----:B------:R-:W-:Y:S01]  /*2960*/  CS2R R64, SRZ ;  /* 0x0000000000407805 */ /* 0x000fe2000001ff00 */
[----:B------:R-:W-:Y:S01]  /*2970*/  ISETP.GE.OR P5, PT, R37, UR21, !P5 ;  /* 0x0000001525007c0c */ /* 0x000fe2000efa6670 */
[----:B------:R-:W-:Y:S01]  /*2980*/  CS2R R62, SRZ ;  /* 0x00000000003e7805 */ /* 0x000fe2000001ff00 */
[----:B------:R-:W3:Y:S01]  /*2990*/  LDSM.16.M88.4 R164, [R214+0x6080] ;  /* 0x00608000d6a4783b */ /* 0x000ee20000000200 */
[----:B------:R-:W-:Y:S01]  /*29a0*/  LEA.HI R0, R10, R4, RZ, 0x2 ;  /* 0x000000040a007211 */ /* 0x000fe200078f10ff */
[----:B------:R-:W-:Y:S01]  /*29b0*/  CS2R R60, SRZ ;  /* 0x00000000003c7805 */ /* 0x000fe2000001ff00 */
[----:B------:R-:W-:Y:S01]  /*29c0*/  LOP3.LUT R8, R13, R8, RZ, 0x3c, !PT ;  /* 0x000000080d087212 */ /* 0x000fe200078e3cff */
[----:B------:R-:W4:Y:S01]  /*29d0*/  LDSM.16.M88.4 R168, [R214+0x7080] ;  /* 0x00708000d6a8783b */ /* 0x000f220000000200 */
[----:B------:R-:W-:Y:S01]  /*29e0*/  SEL R13, RZ, 0xffffffff, P2 ;  /* 0xffffffffff0d7807 */ /* 0x000fe20001000000 */
[----:B------:R-:W-:Y:S01]  /*29f0*/  CS2R R58, SRZ ;  /* 0x00000000003a7805 */ /* 0x000fe2000001ff00 */
[----:B------:R-:W-:Y:S01]  /*2a00*/  LOP3.LUT R0, R0, 0xfffffffc, RZ, 0xc0, !PT ;  /* 0xfffffffc00007812 */ /* 0x000fe200078ec0ff */
[----:B------:R-:W3:Y:S01]  /*2a10*/  LDSM.16.M88.4 R172, [R215+0x6080] ;  /* 0x00608000d7ac783b */ /* 0x000ee20000000200 */
[----:B------:R-:W-:Y:S01]  /*2a20*/  IMAD R213, R19, 0x200, R8 ;  /* 0x0000020013d57824 */ /* 0x000fe200078e0208 */
[----:B------:R-:W-:Y:S01]  /*2a30*/  CS2R R56, SRZ ;  /* 0x0000000000387805 */ /* 0x000fe2000001ff00 */
[----:B------:R-:W-:Y:S01]  /*2a40*/  CS2R R54, SRZ ;  /* 0x0000000000367805 */ /* 0x000fe2000001ff00 */
[----:B------:R-:W3:Y:S01]  /*2a50*/  LDSM.16.M88.4 R176, [R215+0x7080] ;  /* 0x00708000d7b0783b */ /* 0x000ee20000000200 */
[----:B------:R-:W-:Y:S01]  /*2a60*/  IMAD.IADD R4, R4, 0x1, -R0 ;  /* 0x0000000104047824 */ /* 0x000fe200078e0a00 */
[----:B------:R-:W-:Y:S01]  /*2a70*/  CS2R R52, SRZ ;  /* 0x0000000000347805 */ /* 0x000fe2000001ff00 */
[----:B------:R-:W-:Y:S01]  /*2a80*/  IMAD.SHL.U32 R0, R13, 0x2, RZ ;  /* 0x000000020d007824 */ /* 0x000fe200078e00ff */
[----:B------:R-:W3:Y:S01]  /*2a90*/  LDSM.16.M88.4 R180, [R214+0x8080] ;  /* 0x00808000d6b4783b */ /* 0x000ee20000000200 */
[----:B------:R-:W-:Y:S01]  /*2aa0*/  CS2R R50, SRZ ;  /* 0x0000000000327805 */ /* 0x000fe2000001ff00 */
[----:B------:R-:W-:Y:S01]  /*2ab0*/  CS2R R48, SRZ ;  /* 0x0000000000307805 */ /* 0x000fe2000001ff00 */
[----:B------:R-:W-:Y:S01]  /*2ac0*/  CS2R R46, SRZ ;  /* 0x00000000002e7805 */ /* 0x000fe2000001ff00 */
[----:B------:R-:W3:Y:S01]  /*2ad0*/  LDSM.16.M88.4 R184, [R214+0x9080] ;  /* 0x00908000d6b8783b */ /* 0x000ee20000000200 */
[----:B------:R-:W-:Y:S01]  /*2ae0*/  LOP3.LUT R13, R0, 0x2, R18, 0xe2, !PT ;  /* 0x00000002000d7812 */ /* 0x000fe200078ee212 */
[----:B------:R-:W-:Y:S01]  /*2af0*/  IMAD.SHL.U32 R0, R19, 0x8, RZ ;  /* 0x0000000813007824 */ /* 0x000fe200078e00ff */
[----:B------:R-:W-:Y:S01]  /*2b00*/  CS2R R44, SRZ ;  /* 0x00000000002c7805 */ /* 0x000fe2000001ff00 */
[----:B------:R-:W3:Y:S01]  /*2b10*/  LDSM.16.M88.4 R188, [R215+0x8080] ;  /* 0x00808000d7bc783b */ /* 0x000ee20000000200 */
[----:B--2---:R-:W-:Y:S01]  /*2b20*/  CS2R R42, SRZ ;  /* 0x00000000002a7805 */ /* 0x004fe2000001ff00 */
[----:B-1----:R-:W-:Y:S01]  /*2b30*/  CS2R R40, SRZ ;  /* 0x0000000000287805 */ /* 0x002fe2000001ff00 */
[----:B------:R-:W-:Y:S01]  /*2b40*/  IMAD.SHL.U32 R213, R213, 0x2, RZ ;  /* 0x00000002d5d57824 */ /* 0x000fe200078e00ff */
[----:B------:R-:W1:Y:S04]  /*2b50*/  LDSM.16.M88.4 R192, [R215+0x9080] ;  /* 0x00908000d7c0783b */ /* 0x000e680000000200 */
[----:B------:R-:W2:Y:S04]  /*2b60*/  LDSM.16.M88.4 R196, [R214+0xa080] ;  /* 0x00a08000d6c4783b */ /* 0x000ea80000000200 */
        /* <DEDUP_REMOVED lines=12> */
[----:B------:R-:W-:Y:S01]  /*2c30*/  LOP3.LUT R10, R2, 0x8, R3, 0xf8, !PT ;  /* 0x00000008020a7812 */ /* 0x000fe200078ef803 */
[----:B------:R-:W-:Y:S01]  /*2c40*/  IMAD.SHL.U32 R3, R22, 0x2, RZ ;  /* 0x0000000216037824 */ /* 0x000fe200078e00ff */
[----:B------:R-:W-:Y:S02]  /*2c50*/  @!P3 LEA R2, P2, R5, c[0x0][0x258], 0x2 ;  /* 0x000096000502ba11 */ /* 0x000fe400078410ff */
[----:B------:R-:W-:Y:S02]  /*2c60*/  LOP3.LUT P5, RZ, R11, 0x4, RZ, 0xc0, !PT ;  /* 0x000000040bff7812 */ /* 0x000fe400078ac0ff */
[----:B------:R-:W-:-:S02]  /*2c70*/  LOP3.LUT R14, R3, 0x2, R23, 0xe2, !PT ;  /* 0x00000002030e7812 */ /* 0x000fc400078ee217 */
[----:B------:R-:W-:Y:S01]  /*2c80*/  @!P3 LEA.HI.X R3, R5, c[0x0][0x25c], R9, 0x2, P2 ;  /* 0x000097000503ba11 */ /* 0x000fe200010f1409 */
[----:B------:R-:W-:Y:S01]  /*2c90*/  @!P3 IMAD.SHL.U32 R5, R85, 0x10, RZ ;  /* 0x000000105505b824 */ /* 0x000fe200078e00ff */
[----:B------:R-:W-:Y:S01]  /*2ca0*/  ISETP.GE.AND P2, PT, R36, c[0x0][0x1fc], PT ;  /* 0x00007f0024007a0c */ /* 0x000fe20003f46270 */
[----:B------:R1:W-:Y:S01]  /*2cb0*/  LDGSTS.E.BYPASS.LTC128B.128 [R33+0x8080], [R6.64+0x80], !P4 ;  /* 0x0808008006217fae */ /* 0x0003e2000e101d52 */
[----:B------:R-:W-:Y:S01]  /*2cc0*/  LOP3.LUT P4, RZ, R11, 0x2, RZ, 0xc0, !PT ;  /* 0x000000020bff7812 */ /* 0x000fe2000788c0ff */
[----:B------:R-:W-:Y:S01]  /*2cd0*/  CS2R R36, SRZ ;  /* 0x0000000000247805 */ /* 0x000fe2000001ff00 */
[----:B------:R-:W-:Y:S01]  /*2ce0*/  SEL R9, RZ, 0x4, P2 ;  /* 0x00000004ff097807 */ /* 0x000fe20001000000 */
[----:B------:R1:W-:Y:S01]  /*2cf0*/  @!P3 LDGSTS.E.BYPASS.LTC128B.128 [R5+0xf080], [R2.64] ;  /* 0x0f0800000205bfae */ /* 0x0003e2000b901d52 */
[----:B------:R-:W-:Y:S02]  /*2d00*/  SEL R222, R222, 0xffffffe0, !P5 ;  /* 0xffffffe0dede7807 */ /* 0x000fe40006800000 */
[----:B------:R-:W-:Y:S01]  /*2d10*/  SEL R223, R225, 0xfffffff0, !P4 ;  /* 0xfffffff0e1df7807 */ /* 0x000fe20006000000 */
[----:B------:R2:W-:Y:S04]  /*2d20*/  STL [R1+0x18], R14 ;  /* 0x0000180e01007387 */ /* 0x0005e80000100800 */
[----:B------:R-:W0:Y:S04]  /*2d30*/  LDGDEPBAR ;  /* 0x00000000000079af */ /* 0x000e280000000000 */
[----:B------:R3:W-:Y:S01]  /*2d40*/  LDGSTS.E.BYPASS.LTC128B.128 [R33+0xc080], [R16.64], !P0 ;  /* 0x0c08000010217fae */ /* 0x0007e2000c101d52 */
[----:B------:R-:W-:-:S03]  /*2d50*/  LOP3.LUT P0, RZ, R4, 0x2, RZ, 0xc0, !PT ;  /* 0x0000000204ff7812 */ /* 0x000fc6000780c0ff */
[----:B------:R3:W-:Y:S01]  /*2d60*/  LDGSTS.E.BYPASS.LTC128B.128 [R33+0xd080], [R16.64+0x40], !P6 ;  /* 0x0d08004010217fae */ /* 0x0007e2000f101d52 */
[----:B------:R-:W-:-:S03]  /*2d70*/  SEL R225, R225, 0xfffffff0, !P0 ;  /* 0xfffffff0e1e17807 */ /* 0x000fc60004000000 */
[----:B------:R3:W-:Y:S01]  /*2d80*/  LDGSTS.E.BYPASS.LTC128B.128 [R33+0xe080], [R16.64+0x80], !P1 ;  /* 0x0e08008010217fae */ /* 0x0007e2000c901d52 */
[----:B-1----:R-:W-:Y:S01]  /*2d90*/  IMAD.SHL.U32 R2, R11, 0x40, RZ ;  /* 0x000000400b027824 */ /* 0x002fe200078e00ff */
[----:B------:R-:W-:Y:S01]  /*2da0*/  LOP3.LUT R3, R0, 0x8, RZ, 0xc0, !PT ;  /* 0x0000000800037812 */ /* 0x000fe200078ec0ff */
[----:B------:R-:W-:Y:S01]  /*2db0*/  IMAD.SHL.U32 R5, R4, 0x40, RZ ;  /* 0x0000004004057824 */ /* 0x000fe200078e00ff */
[----:B--2---:R-:W-:Y:S01]  /*2dc0*/  IADD3 R14, R39, UR4, RZ ;  /* 0x00000004270e7c10 */ /* 0x004fe2000fffe0ff */
[----:B------:R-:W-:Y:S01]  /*2dd0*/  ULDC.64 UR4, c[0x0][0x240] ;  /* 0x0000900000047ab9 */ /* 0x000fe20000000a00 */
[----:B------:R-:W-:Y:S01]  /*2de0*/  LOP3.LUT R2, R2, 0x1c0, RZ, 0xc0, !PT ;  /* 0x000001c002027812 */ /* 0x000fe200078ec0ff */
[----:B------:R-:W-:Y:S01]  /*2df0*/  UIMAD UR4, UR22, UR4, URZ ;  /* 0x00000004160472a4 */ /* 0x000fe2000f8e023f */
[----:B------:R-:W-:Y:S01]  /*2e00*/  IADD3 R0, P2, R38, UR20, RZ ;  /* 0x0000001426007c10 */ /* 0x000fe2000ff5e0ff */
[----:B------:R-:W-:Y:S01]  /*2e10*/  STL [R1+0x50], R14 ;  /* 0x0000500e01007387 */ /* 0x000fe20000100800 */
[----:B------:R-:W-:Y:S01]  /*2e20*/  SHF.R.U32.HI R7, RZ, 0x3, R2 ;  /* 0x00000003ff077819 */ /* 0x000fe20000011602 */
[----:B------:R-:W-:Y:S01]  /*2e30*/  UIMAD UR5, UR23, UR5, UR4 ;  /* 0x00000005170572a4 */ /* 0x000fe2000f8e0204 */
[----:B------:R-:W-:Y:S01]  /*2e40*/  IADD3.X R6, R14, UR13, RZ, P2, !PT ;  /* 0x0000000d0e067c10 */ /* 0x000fe200097fe4ff */
[----:B------:R-:W-:Y:S01]  /*2e50*/  CS2R R38, SRZ ;  /* 0x0000000000267805 */ /* 0x000fe2000001ff00 */
[----:B------:R-:W-:Y:S01]  /*2e60*/  LOP3.LUT R7, R7, R2, R3, 0x1e, !PT ;  /* 0x0000000207077212 */ /* 0x000fe200078e1e03 */
[----:B------:R-:W-:Y:S01]  /*2e70*/  UMOV UR4, URZ ;  /* 0x0000003f00047c82 */ /* 0x000fe20008000000 */
[----:B------:R-:W-:-:S02]  /*2e80*/  SHF.R.S32.HI R2, RZ, 0x2, R12 ;  /* 0x00000002ff027819 */ /* 0x000fc4000001140c */
[----:B------:R-:W-:Y:S01]  /*2e90*/  LEA R8, P2, R0, c[0x0][0x280], 0x2 ;  /* 0x0000a00000087a11 */ /* 0x000fe200078410ff */
[----:B------:R-:W-:Y:S01]  /*2ea0*/  IMAD.IADD R218, R218, 0x1, R7 ;  /* 0x00000001dada7824 */ /* 0x000fe200078e0207 */
[----:B------:R-:W-:Y:S01]  /*2eb0*/  LOP3.LUT R5, R5, 0xc0, RZ, 0xc0, !PT ;  /* 0x000000c005057812 */ /* 0x000fe200078ec0ff */
[----:B------:R-:W-:Y:S01]  /*2ec0*/  IMAD R2, R27, 0x10, R2 ;  /* 0x000000101b027824 */ /* 0x000fe200078e0202 */
[----:B------:R-:W-:Y:S02]  /*2ed0*/  LOP3.LUT R4, R13, R9, RZ, 0xfc, !PT ;  /* 0x000000090d047212 */ /* 0x000fe400078efcff */
[----:B------:R-:W-:Y:S01]  /*2ee0*/  LEA.HI.X R9, R0, c[0x0][0x284], R6, 0x2, P2 ;  /* 0x0000a10000097a11 */ /* 0x000fe200010f1406 */
[----:B------:R-:W-:Y:S01]  /*2ef0*/  IMAD.SHL.U32 R0, R21, 0x20, RZ ;  /* 0x0000002015007824 */ /* 0x000fe200078e00ff */
[----:B------:R-:W-:Y:S01]  /*2f00*/  SHF.R.U32.HI R6, RZ, 0x3, R5 ;  /* 0x00000003ff067819 */ /* 0x000fe20000011605 */
[----:B------:R1:W-:Y:S01]  /*2f10*/  STL [R1+0x14], R4 ;  /* 0x0000140401007387 */ /* 0x0003e20000100800 */
[----:B------:R-:W-:-:S02]  /*2f20*/  ISETP.GE.AND P2, PT, R85, 0x10, PT ;  /* 0x000000105500780c */ /* 0x000fc40003f46270 */
[CC--:B------:R-:W-:Y:S01]  /*2f30*/  LOP3.LUT R212, R6.reuse, R5.reuse, R212, 0x1e, !PT ;  /* 0x0000000506d47212 */ /* 0x0c0fe200078e1ed4 */
[----:B------:R2:W-:Y:S01]  /*2f40*/  STL [R1+0x8], R2 ;  /* 0x0000080201007387 */ /* 0x0005e20000100800 */
[----:B------:R-:W-:Y:S02]  /*2f50*/  LOP3.LUT R3, R6, R5, R3, 0x1e, !PT ;  /* 0x0000000506037212 */ /* 0x000fe400078e1e03 */
[----:B------:R-:W-:Y:S01]  /*2f60*/  LEA R218, R218, 0x13480, 0x1 ;  /* 0x00013480dada7811 */ /* 0x000fe200078e08ff */
[----:B------:R-:W-:-:S04]  /*2f70*/  IMAD.IADD R212, R0, 0x1, R212 ;  /* 0x0000000100d47824 */ /* 0x000fc800078e02d4 */
[--C-:B------:R-:W-:Y:S01]  /*2f80*/  IMAD R219, R222, 0x2, R218.reuse ;  /* 0x00000002dedb7824 */ /* 0x100fe200078e02da */
[----:B------:R-:W-:Y:S01]  /*2f90*/  LEA R212, R212, 0x80, 0x1 ;  /* 0x00000080d4d47811 */ /* 0x000fe200078e08ff */
[C---:B------:R-:W-:Y:S02]  /*2fa0*/  IMAD R220, R223.reuse, 0x2, R218 ;  /* 0x00000002dfdc7824 */ /* 0x040fe400078e02da */
[----:B------:R-:W-:Y:S02]  /*2fb0*/  IMAD R223, R223, 0x2, R219 ;  /* 0x00000002dfdf7824 */ /* 0x000fe400078e02db */
[----:B------:R-:W-:Y:S02]  /*2fc0*/  IMAD R222, R222, 0x2, R220 ;  /* 0x00000002dede7824 */ /* 0x000fe400078e02dc */
[----:B-1----:R-:W-:Y:S01]  /*2fd0*/  IMAD R4, R27, 0x200, R0 ;  /* 0x000002001b047824 */ /* 0x002fe200078e0200 */
[----:B--2---:R-:W-:-:S03]  /*2fe0*/  LOP3.LUT R2, R6, R10, R5, 0x1e, !PT ;  /* 0x0000000a06027212 */ /* 0x004fc600078e1e05 */
[----:B------:R-:W-:Y:S02]  /*2ff0*/  IMAD.IADD R221, R4, 0x1, R3 ;  /* 0x0000000104dd7824 */ /* 0x000fe400078e0203 */
[----:B------:R-:W-:Y:S02]  /*3000*/  @!P2 IMAD.SHL.U32 R3, R85, 0x10, RZ ;  /* 0x000000105503a824 */ /* 0x000fe400078e00ff */
[----:B------:R-:W-:Y:S01]  /*3010*/  IMAD.IADD R224, R0, 0x1, R2 ;  /* 0x0000000100e07824 */ /* 0x000fe200078e0202 */
[----:B------:R-:W-:Y:S01]  /*3020*/  IADD3 R2, R35, UR5, RZ ;  /* 0x0000000523027c10 */ /* 0x000fe2000fffe0ff */
[----:B------:R-:W-:Y:S01]  /*3030*/  IMAD.SHL.U32 R0, R15, 0x2, RZ ;  /* 0x000000020f007824 */ /* 0x000fe200078e00ff */
[----:B------:R1:W-:Y:S01]  /*3040*/  @!P2 LDGSTS.E.BYPASS.LTC128B.128 [R3+0xf280], [R8.64] ;  /* 0x0f2800000803afae */ /* 0x0003e2000b901d52 */
[C---:B------:R-:W-:Y:S01]  /*3050*/  IMAD.SHL.U32 R216, R221.reuse, 0x2, RZ ;  /* 0x00000002ddd87824 */ /* 0x040fe200078e00ff */
[----:B------:R-:W-:Y:S01]  /*3060*/  CS2R R84, SRZ ;  /* 0x0000000000547805 */ /* 0x000fe2000001ff00 */
[----:B------:R-:W-:Y:S01]  /*3070*/  IMAD.IADD R226, R221, 0x1, R225 ;  /* 0x00000001dde27824 */ /* 0x000fe200078e02e1 */
[----:B------:R-:W-:Y:S01]  /*3080*/  STL [R1+0x60], R2 ;  /* 0x0000600201007387 */ /* 0x000fe20000100800 */
[----:B------:R-:W-:Y:S01]  /*3090*/  UMOV UR5, 0x1 ;  /* 0x0000000100057882 */ /* 0x000fe20000000000 */
[----:B------:R-:W-:-:S02]  /*30a0*/  IADD3 R217, R216, 0xc080, RZ ;  /* 0x0000c080d8d97810 */ /* 0x000fc40007ffe0ff */
[----:B------:R2:W-:Y:S03]  /*30b0*/  STL [R1+0x20], R0 ;  /* 0x0000200001007387 */ /* 0x0005e60000100800 */
[----:B------:R-:W-:Y:S01]  /*30c0*/  IMAD R217, R225, 0x2, R217 ;  /* 0x00000002e1d97824 */ /* 0x000fe200078e02d9 */
[----:B------:R-:W0:Y:S04]  /*30d0*/  LDGDEPBAR ;  /* 0x00000000000079af */ /* 0x000e280000000000 */
[----:B------:R-:W0:Y:S01]  /*30e0*/  LDGDEPBAR ;  /* 0x00000000000079af */ /* 0x000e220000000000 */
[----:B--2---:R-:W-:-:S05]  /*30f0*/  IADD3 R0, -R0, UR6, RZ ;  /* 0x0000000600007c10 */ /* 0x004fca000fffe1ff */
[----:B---34-:R1:W-:Y:S02]  /*3100*/  STL [R1+0x10], R0 ;  /* 0x0000100001007387 */ /* 0x0183e40000100800 */
.L_x_550:
        /* <DEDUP_REMOVED lines=15> */
[----:B------:R-:W-:Y:S01]  /*3200*/  LDSM.16.M88.4 R16, [R214+0x80] ;  /* 0x00008000d610783b */ /* 0x000fe20000000200 */
[----:B------:R-:W-:Y:S07]  /*3210*/  UMOV UR6, UR17 ;  /* 0x0000001100067c82 */ /* 0x000fee0008000000 */
        /* <DEDUP_REMOVED lines=91> */
[----:B--2---:R2:W-:Y:S04]  /*37d0*/  STL [R1+0x4], R0 ;  /* 0x0000040001007387 */ /* 0x0045e80000100800 */
[----:B------:R-:W3:Y:S05]  /*37e0*/  LDL R234, [R1+0x8] ;  /* 0x0000080001ea7983 */ /* 0x000eea0000100800 */
[----:B------:R-:W-:Y:S10]  /*37f0*/  MUFU.TANH R156, R12 ;  /* 0x0000000c009c7308 */ /* 0x000ff40000002400 */
[----:B------:R-:W-:Y:S01]  /*3800*/  MUFU.TANH R251, R13 ;  /* 0x0000000d00fb7308 */ /* 0x000fe20000002400 */
[-C--:B-1----:R-:W-:Y:S09]  /*3810*/  HMMA.16816.F32 R20, R144, R4.reuse, R20 ;  /* 0x000000049014723c */ /* 0x082ff20000001814 */
[----:B--2---:R-:W1:Y:S01]  /*3820*/  MUFU.TANH R0, R14 ;  /* 0x0000000e00007308 */ /* 0x004e620000002400 */
[C---:B------:R-:W-:Y:S09]  /*3830*/  HMMA.16816.F32 R24, R136.reuse, R4, R24 ;  /* 0x000000048818723c */ /* 0x040ff20000001818 */
[----:B------:R-:W2:Y:S01]  /*3840*/  MUFU.TANH R235, R15 ;  /* 0x0000000f00eb7308 */ /* 0x000ea20000002400 */
[-C--:B------:R-:W-:Y:S04]  /*3850*/  HMMA.16816.F32 R28, R136, R6.reuse, R28 ;  /* 0x00000006881c723c */ /* 0x080fe8000000181c */
[----:B------:R-:W-:Y:S04]  /*3860*/  FMUL.FTZ R20, R20, c[0x0][0x2b4] ;  /* 0x0000ad0014147a20 */ /* 0x000fe80000410000 */
[----:B------:R-:W-:Y:S01]  /*3870*/  HMMA.16816.F32 R32, R144, R6, R32 ;  /* 0x000000069020723c */ /* 0x000fe20000001820 */
[----:B------:R-:W4:Y:S03]  /*3880*/  MUFU.TANH R160, R16 ;  /* 0x0000001000a07308 */ /* 0x000f260000002400 */
[----:B------:R-:W-:Y:S01]  /*3890*/  FMUL.FTZ R21, R21, c[0x0][0x2b4] ;  /* 0x0000ad0015157a20 */ /* 0x000fe20000410000 */
[----:B-1----:R1:W-:Y:S01]  /*38a0*/  STL [R1], R0 ;  /* 0x0000000001007387 */ /* 0x0023e20000100800 */
[----:B------:R-:W-:Y:S02]  /*38b0*/  FMUL.FTZ R22, R22, c[0x0][0x2b4] ;  /* 0x0000ad0016167a20 */ /* 0x000fe40000410000 */
[----:B------:R-:W-:Y:S03]  /*38c0*/  FMUL.FTZ R23, R23, c[0x0][0x2b4] ;  /* 0x0000ad0017177a20 */ /* 0x000fe60000410000 */
[----:B------:R-:W2:Y:S01]  /*38d0*/  MUFU.TANH R229, R17 ;  /* 0x0000001100e57308 */ /* 0x000ea20000002400 */
[----:B------:R-:W-:Y:S02]  /*38e0*/  FMUL.FTZ R24, R24, c[0x0][0x2b4] ;  /* 0x0000ad0018187a20 */ /* 0x000fe40000410000 */
[----:B------:R-:W-:Y:S02]  /*38f0*/  FMUL.FTZ R25, R25, c[0x0][0x2b4] ;  /* 0x0000ad0019197a20 */ /* 0x000fe40000410000 */
[----:B------:R-:W-:Y:S02]  /*3900*/  FMUL.FTZ R28, R28, c[0x0][0x2b4] ;  /* 0x0000ad001c1c7a20 */ /* 0x000fe40000410000 */
[----:B------:R-:W-:Y:S02]  /*3910*/  FMUL.FTZ R29, R29, c[0x0][0x2b4] ;  /* 0x0000ad001d1d7a20 */ /* 0x000fe40000410000 */
[----:B------:R-:W-:Y:S01]  /*3920*/  FMUL.FTZ R30, R30, c[0x0][0x2b4] ;  /* 0x0000ad001e1e7a20 */ /* 0x000fe20000410000 */
[----:B------:R-:W2:Y:S01]  /*3930*/  MUFU.TANH R247, R28 ;  /* 0x0000001c00f77308 */ /* 0x000ea20000002400 */
[----:B------:R-:W-:Y:S02]  /*3940*/  FMUL.FTZ R31, R31, c[0x0][0x2b4] ;  /* 0x0000ad001f1f7a20 */ /* 0x000fe40000410000 */
[----:B------:R-:W-:Y:S02]  /*3950*/  FMUL.FTZ R26, R26, c[0x0][0x2b4] ;  /* 0x0000ad001a1a7a20 */ /* 0x000fe40000410000 */
[----:B------:R-:W-:Y:S02]  /*3960*/  FMUL.FTZ R27, R27, c[0x0][0x2b4] ;  /* 0x0000ad001b1b7a20 */ /* 0x000fe40000410000 */
[----:B------:R-:W-:Y:S01]  /*3970*/  FMUL.FTZ R32, R32, c[0x0][0x2b4] ;  /* 0x0000ad0020207a20 */ /* 0x000fe20000410000 */
[----:B-1----:R-:W-:Y:S02]  /*3980*/  MOV R0, UR4 ;  /* 0x0000000400007c02 */ /* 0x002fe40008000f00 */
        /* <DEDUP_REMOVED lines=20> */
[----:B---3--:R-:W-:Y:S05]  /*3ad0*/  LEA R0, R0, R234, 0x6 ;  /* 0x000000ea00007211 */ /* 0x008fea00078e30ff */
        /* <DEDUP_REMOVED lines=11> */
[----:B--2-4-:R-:W2:Y:S01]  /*3b90*/  LDL.64 R152, [R1+0x40] ;  /* 0x0000400001987983 */ /* 0x014ea20000100a00 */
        /* <DEDUP_REMOVED lines=8> */
[----:B---3--:R-:W3:Y:S01]  /*3c20*/  LDL.64 R148, [R1+0x38] ;  /* 0x0000380001947983 */ /* 0x008ee20000100a00 */
[----:B------:R-:W-:Y:S01]  /*3c30*/  IMAD.U32 R3, RZ, RZ, UR20 ;  /* 0x00000014ff037e24 */ /* 0x000fe2000f8e00ff */
[----:B------:R-:W-:Y:S01]  /*3c40*/  UIMAD UR16, UR16, -0x40, UR9 ;  /* 0xffffffc0101078a4 */ /* 0x000fe2000f8e0209 */
[----:B------:R-:W-:Y:S01]  /*3c50*/  IMAD.U32 R9, RZ, RZ, UR20 ;  /* 0x00000014ff097e24 */ /* 0x000fe2000f8e00ff */
[----:B------:R-:W3:Y:S01]  /*3c60*/  LDL R8, [R1+0xc] ;  /* 0x00000c0001087983 */ /* 0x000ee20000100800 */
[----:B------:R-:W-:Y:S03]  /*3c70*/  UIADD3 UR13, UR21, UR13, URZ ;  /* 0x0000000d150d7290 */ /* 0x000fe6000fffe03f */
[----:B------:R-:W3:Y:S03]  /*3c80*/  LDL R11, [R1+0x54] ;  /* 0x00005400010b7983 */ /* 0x000ee60000100800 */
[----:B------:R-:W-:Y:S01]  /*3c90*/  IMAD.U32 R0, RZ, RZ, UR13 ;  /* 0x0000000dff007e24 */ /* 0x000fe2000f8e00ff */
[----:B------:R-:W3:Y:S04]  /*3ca0*/  LDL R12, [R1+0x1c] ;  /* 0x00001c00010c7983 */ /* 0x000ee80000100800 */
[----:B------:R-:W1:Y:S02]  /*3cb0*/  S2R R151, SR_TID.X ;  /* 0x0000000000977919 */ /* 0x000e640000002100 */
[----:B-1----:R-:W-:Y:S04]  /*3cc0*/  SHF.R.S32.HI R13, RZ, 0x1f, R151 ;  /* 0x0000001fff0d7819 */ /* 0x002fe80000011497 */
[----:B------:R-:W-:Y:S04]  /*3cd0*/  LEA.HI R13, R13, R151, RZ, 0x2 ;  /* 0x000000970d0d7211 */ /* 0x000fe800078f10ff */
[----:B------:R-:W-:Y:S04]  /*3ce0*/  SHF.R.S32.HI R13, RZ, 0x2, R13 ;  /* 0x00000002ff0d7819 */ /* 0x000fe8000001140d */
[----:B------:R-:W-:Y:S02]  /*3cf0*/  ISETP.LT.AND P4, PT, R13, UR16, PT ;  /* 0x000000100d007c0c */ /* 0x000fe4000bf81270 */
[----:B--2---:R-:W-:Y:S04]  /*3d00*/  LEA R3, P1, R3, R152, 0x6 ;  /* 0x0000009803037211 */ /* 0x004fe800078230ff */
[----:B----4-:R-:W-:Y:S01]  /*3d10*/  LEA.HI.X R9, R9, R2, R0, 0x6, P1 ;  /* 0x0000000209097211 */ /* 0x010fe200008f3400 */
[----:B------:R-:W-:Y:S01]  /*3d20*/  IMAD.U32 R2, RZ, RZ, UR17 ;  /* 0x00000011ff027e24 */ /* 0x000fe2000f8e00ff */
[----:B-----5:R-:W-:Y:S04]  /*3d30*/  LOP3.LUT P6, RZ, R10, 0x1, RZ, 0xc0, !PT ;  /* 0x000000010aff7812 */ /* 0x020fe800078cc0ff */
[----:B------:R-:W-:Y:S02]  /*3d40*/  @!P3 LEA R2, R2, 0x40, 0x6 ;  /* 0x000000400202b811 */ /* 0x000fe400078e30ff */
[----:B------:R-:W-:Y:S01]  /*3d50*/  LOP3.LUT P5, RZ, R10, 0x2, RZ, 0xc0, !PT ;  /* 0x000000020aff7812 */ /* 0x000fe200078ac0ff */
[----:B------:R-:W-:Y:S01]  /*3d60*/  IMAD.SHL.U32 R10, R151, 0x4, RZ ;  /* 0x00000004970a7824 */ /* 0x000fe200078e00ff */
[----:B---3--:R-:W-:Y:S02]  /*3d70*/  @!P3 IADD3 R5, P1, R2, R148, RZ ;  /* 0x000000940205b210 */ /* 0x008fe40007f3e0ff */
[----:B------:R-:W-:Y:S01]  /*3d80*/  ISETP.GE.OR P6, PT, R13, UR16, !P6 ;  /* 0x000000100d007c0c */ /* 0x000fe2000f7c6670 */
[----:B------:R-:W-:Y:S01]  /*3d90*/  @!P3 IMAD R7, R7, 0x40, R10 ;  /* 0x000000400707b824 */ /* 0x000fe200078e020a */
[----:B------:R-:W-:Y:S01]  /*3da0*/  IADD3 R0, R8, 0x6080, RZ ;  /* 0x0000608008007810 */ /* 0x000fe20007ffe0ff */
[----:B------:R-:W-:Y:S01]  /*3db0*/  IMAD.U32 R8, RZ, RZ, UR5 ;  /* 0x00000005ff087e24 */ /* 0x000fe2000f8e00ff */
[----:B------:R-:W-:Y:S02]  /*3dc0*/  ISETP.GE.OR P5, PT, R13, UR16, !P5 ;  /* 0x000000100d007c0c */ /* 0x000fe4000efa6670 */
[----:B------:R-:W-:Y:S01]  /*3dd0*/  @!P3 LEA.HI.X.SX32 R6, R2, R11, 0x1, P1 ;  /* 0x0000000b0206b211 */ /* 0x000fe200008f0eff */
[----:B------:R-:W-:Y:S01]  /*3de0*/  IMAD R0, R8, 0x3000, R0 ;  /* 0x0000300008007824 */ /* 0x000fe200078e0200 */
[C---:B------:R-:W-:Y:S02]  /*3df0*/  LEA R2, P2, R3.reuse, c[0x0][0x160], 0x1 ;  /* 0x0000580003027a11 */ /* 0x040fe400078408ff */
[----:B------:R-:W-:Y:S02]  /*3e00*/  ISETP.GE.OR P4, PT, R12, c[0x0][0x16c], !P4 ;  /* 0x00005b000c007a0c */ /* 0x000fe40006786670 */
[----:B------:R-:W-:Y:S02]  /*3e10*/  LEA.HI.X R3, R3, c[0x0][0x164], R9, 0x1, P2 ;  /* 0x0000590003037a11 */ /* 0x000fe400010f0c09 */
[C---:B------:R-:W-:Y:S03]  /*3e20*/  @!P3 LEA R4, P1, R5.reuse, c[0x0][0x258], 0x2 ;  /* 0x000096000504ba11 */ /* 0x040fe600078210ff */
[----:B------:R-:W-:Y:S01]  /*3e30*/  @!PT LDS RZ, [RZ] ;  /* 0x00000000fffff984 */ /* 0x000fe20000000800 */
[----:B------:R-:W-:Y:S01]  /*3e40*/  @!PT LDS RZ, [RZ] ;  /* 0x00000000fffff984 */ /* 0x000fe20000000800 */
[----:B------:R-:W-:Y:S01]  /*3e50*/  @!PT LDS RZ, [RZ] ;  /* 0x00000000fffff984 */ /* 0x000fe20000000800 */
[----:B------:R1:W-:Y:S01]  /*3e60*/  LDGSTS.E.BYPASS.LTC128B.128 [R0], [R2.64], !P6 ;  /* 0x0000000002007fae */ /* 0x0003e2000f101d52 */
[----:B------:R-:W-:Y:S01]  /*3e70*/  @!P3 LEA.HI.X R5, R5, c[0x0][0x25c], R6, 0x2, P1 ;  /* 0x000097000505ba11 */ /* 0x000fe200008f1406 */
[----:B------:R-:W-:Y:S02]  /*3e80*/  @!P3 IMAD.SHL.U32 R6, R7, 0x4, RZ ;  /* 0x000000040706b824 */ /* 0x000fe400078e00ff */
[----:B------:R1:W-:Y:S04]  /*3e90*/  LDGSTS.E.BYPASS.LTC128B.128 [R0+0x1000], [R2.64+0x40], !P5 ;  /* 0x0100004002007fae */ /* 0x0003e8000e901d52 */
[----:B------:R1:W-:Y:S04]  /*3ea0*/  LDGSTS.E.BYPASS.LTC128B.128 [R0+0x2000], [R2.64+0x80], !P4 ;  /* 0x0200008002007fae */ /* 0x0003e8000e101d52 */
[----:B------:R1:W-:Y:S02]  /*3eb0*/  @!P3 LDGSTS.E.BYPASS.LTC128B.128 [R6+0xf080], [R4.64] ;  /* 0x0f0800000406bfae */ /* 0x0003e4000b901d52 */
.L_x_548:
[-C--:B-12-4-:R-:W-:Y:S01]  /*3ec0*/  HMMA.16816.F32 R4, R132, R164.reuse, RZ ;  /* 0x000000a48404723c */ /* 0x096fe200000018ff */
[----:B------:R-:W2:Y:S01]  /*3ed0*/  LDL R2, [R1+0x20] ;  /* 0x0000200001027983 */ /* 0x000ea20000100800 */
[----:B------:R-:W-:Y:S02]  /*3ee0*/  ULEA UR14, UR17, 0x1, 0x6 ;  /* 0x00000001110e7891 */ /* 0x000fe4000f8e303f */
[----:B---3--:R-:W-:Y:S01]  /*3ef0*/  MOV R0, UR9 ;  /* 0x0000000900007c02 */ /* 0x008fe20008000f00 */
[----:B------:R-:W3:Y:S01]  /*3f00*/  LDL R155, [R1+0x10] ;  /* 0x00001000019b7983 */ /* 0x000ee20000100800 */
[----:B------:R-:W-:Y:S02]  /*3f10*/  USHF.L.U32 UR13, UR12, 0x7, URZ ;  /* 0x000000070c0d7899 */ /* 0x000fe4000800063f */
[C---:B------:R-:W-:Y:S01]  /*3f20*/  HMMA.16816.F32 R8, R28.reuse, R164, RZ ;  /* 0x000000a41c08723c */ /* 0x040fe200000018ff */
[----:B------:R-:W-:Y:S01]  /*3f30*/  LDS R3, [R234.X4+0xf280] ;  /* 0x00f28000ea037984 */ /* 0x000fe20000004800 */
[----:B------:R-:W-:Y:S02]  /*3f40*/  UIADD3 UR13, UR8, UR14, -UR13 ;  /* 0x0000000e080d7290 */ /* 0x000fe4000fffe80d */
[----:B------:R-:W-:Y:S01]  /*3f50*/  UIADD3 UR17, UR17, 0x1, URZ ;  /* 0x0000000111117890 */ /* 0x000fe2000fffe03f */
[----:B------:R-:W0:Y:S03]  /*3f60*/  LDGDEPBAR ;  /* 0x00000000000079af */ /* 0x000e260000000000 */
[-C--:B------:R-:W-:Y:S01]  /*3f70*/  HMMA.16816.F32 R12, R28, R166.reuse, RZ ;  /* 0x000000a61c0c723c */ /* 0x080fe200000018ff */
[----:B------:R-:W-:Y:S07]  /*3f80*/  IADD3 R0, R234, UR13, -R0 ;  /* 0x0000000dea007c10 */ /* 0x000fee000fffe800 */
        /* <DEDUP_REMOVED lines=15> */
[----:B------:R-:W5:Y:S07]  /*4080*/  LDSM.16.M88.4 R136, [R217+0x1000] ;  /* 0x00100000d988783b */ /* 0x000f6e0000000200 */
        /* <DEDUP_REMOVED lines=10> */
[-C--:B-----5:R-:W-:Y:S08]  /*4130*/  HMMA.16816.F32 R4, R136, R188.reuse, R4 ;  /* 0x000000bc8804723c */ /* 0x0a0ff00000001804 */
        /* <DEDUP_REMOVED lines=8> */
[----:B------:R-:W5:Y:S07]  /*41c0*/  LDSM.16.M88.4 R136, [R217+0x2000] ;  /* 0x00200000d988783b */ /* 0x000f6e0000000200 */
        /* <DEDUP_REMOVED lines=10> */
[-C--:B-----5:R-:W-:Y:S01]  /*4270*/  HMMA.16816.F32 R4, R136, R204.reuse, R4 ;  /* 0x000000cc8804723c */ /* 0x0a0fe20000001804 */
        /* <DEDUP_REMOVED lines=11> */
[--C-:B--2---:R-:W-:Y:S02]  /*4330*/  FADD.FTZ R151, R6, -R0.reuse ;  /* 0x8000000006977221 */ /* 0x104fe40000010000 */
[--C-:B------:R-:W-:Y:S02]  /*4340*/  FADD.FTZ R154, R7, -R0.reuse ;  /* 0x80000000079a7221 */ /* 0x100fe40000010000 */
[-C--:B------:R-:W-:Y:S08]  /*4350*/  HMMA.16816.F32 R20, R136, R208.reuse, R20 ;  /* 0x000000d08814723c */ /* 0x080ff00000001814 */
[C---:B------:R-:W-:Y:S08]  /*4360*/  HMMA.16816.F32 R24, R140.reuse, R208, R24 ;  /* 0x000000d08c18723c */ /* 0x040ff00000001818 */
[-C--:B------:R-:W-:Y:S04]  /*4370*/  HMMA.16816.F32 R28, R140, R210.reuse, R28 ;  /* 0x000000d28c1c723c */ /* 0x080fe8000000181c */
[--C-:B------:R-:W-:Y:S01]  /*4380*/  FADD.FTZ R153, R18, -R0.reuse ;  /* 0x8000000012997221 */ /* 0x100fe20000010000 */
[----:B------:R-:W-:Y:S01]  /*4390*/  MOV R18, R156 ;  /* 0x0000009c00127202 */ /* 0x000fe20000000f00 */
[----:B------:R-:W-:Y:S01]  /*43a0*/  FADD.FTZ R156, R19, -R0 ;  /* 0x80000000139c7221 */ /* 0x000fe20000010000 */
[----:B------:R-:W-:Y:S01]  /*43b0*/  MOV R19, R155 ;  /* 0x0000009b00137202 */ /* 0x000fe20000000f00 */
[----:B------:R-:W-:Y:S04]  /*43c0*/  HMMA.16816.F32 R32, R136, R210, R32 ;  /* 0x000000d28820723c */ /* 0x000fe80000001820 */
[----:B------:R-:W-:Y:S01]  /*43d0*/  FSEL R140, R231, -INF , P4 ;  /* 0xff800000e78c7808 */ /* 0x000fe20002000000 */
[--C-:B------:R-:W-:Y:S01]  /*43e0*/  FADD.FTZ R149, R21, -R3.reuse ;  /* 0x8000000315957221 */ /* 0x100fe20000010000 */
[----:B------:R-:W-:Y:S01]  /*43f0*/  ISETP.GT.AND P4, PT, R2, 0x41, PT ;  /* 0x000000410200780c */ /* 0x000fe20003f84270 */
[--C-:B------:R-:W-:Y:S01]  /*4400*/  FADD.FTZ R143, R17, -R3.reuse ;  /* 0x80000003118f7221 */ /* 0x100fe20000010000 */
[----:B------:R-:W-:Y:S01]  /*4410*/  FSEL R139, R232, -INF , P2 ;  /* 0xff800000e88b7808 */ /* 0x000fe20001000000 */
[--C-:B------:R-:W-:Y:S01]  /*4420*/  FFMA.FTZ R140, R140, c[0x0][0x29c], -R144.reuse ;  /* 0x0000a7008c8c7a23 */ /* 0x100fe20000010890 */
[----:B------:R-:W-:Y:S02]  /*4430*/  ISETP.GT.AND P2, PT, R2, 0x60, PT ;  /* 0x000000600200780c */ /* 0x000fe40003f44270 */
[----:B------:R-:W-:Y:S01]  /*4440*/  FSEL R138, R160, -INF , P1 ;  /* 0xff800000a08a7808 */ /* 0x000fe20000800000 */
[--C-:B------:R-:W-:Y:S01]  /*4450*/  FFMA.FTZ R139, R139, c[0x0][0x29c], -R144.reuse ;  /* 0x0000a7008b8b7a23 */ /* 0x100fe20000010890 */
[----:B------:R-:W-:Y:S01]  /*4460*/  ISETP.GT.AND P1, PT, R2, 0x61, PT ;  /* 0x000000610200780c */ /* 0x000fe20003f24270 */
[--C-:B------:R-:W-:Y:S01]  /*4470*/  FADD.FTZ R148, R20, -R3.reuse ;  /* 0x8000000314947221 */ /* 0x100fe20000010000 */
        /* <DEDUP_REMOVED lines=8> */
[----:B------:R-:W-:Y:S01]  /*4500*/  IADD3 R137, R132, 0x8, RZ ;  /* 0x0000000884897810 */ /* 0x000fe20007ffe0ff */
[--C-:B------:R-:W-:Y:S01]  /*4510*/  FFMA.FTZ R135, R133, c[0x0][0x29c], -R144.reuse ;  /* 0x0000a70085877a23 */ /* 0x100fe20000010890 */
[----:B------:R-:W-:Y:S01]  /*4520*/  MOV R21, R150 ;  /* 0x0000009600157202 */ /* 0x000fe20000000f00 */
[----:B------:R-:W-:Y:S01]  /*4530*/  FFMA.FTZ R144, R2, c[0x0][0x29c], -R144 ;  /* 0x0000a70002907a23 */ /* 0x000fe20000010890 */
[----:B------:R-:W-:Y:S01]  /*4540*/  IMNMX R2, R155, R137, PT ;  /* 0x000000899b027217 */ /* 0x000fe20003800200 */
[--C-:B------:R-:W-:Y:S01]  /*4550*/  FADD.FTZ R155, R22, -R0.reuse ;  /* 0x80000000169b7221 */ /* 0x100fe20000010000 */
[----:B------:R-:W-:Y:S01]  /*4560*/  MOV R22, R230 ;  /* 0x000000e600167202 */ /* 0x000fe20000000f00 */
[--C-:B------:R-:W-:Y:S01]  /*4570*/  FADD.FTZ R230, R23, -R0.reuse ;  /* 0x8000000017e67221 */ /* 0x100fe20000010000 */
[C---:B------:R-:W-:Y:S01]  /*4580*/  ISETP.GT.AND P2, PT, R2.reuse, 0x1, PT ;  /* 0x000000010200780c */ /* 0x040fe20003f44270 */
[----:B------:R1:W2:Y:S01]  /*4590*/  MUFU.EX2 R23, R140 ;  /* 0x0000008c00177308 */ /* 0x0002a20000000800 */
[----:B------:R-:W-:Y:S01]  /*45a0*/  ISETP.GT.AND P4, PT, R2, RZ, PT ;  /* 0x000000ff0200720c */ /* 0x000fe20003f84270 */
[--C-:B------:R-:W-:Y:S01]  /*45b0*/  FADD.FTZ R137, R16, -R3.reuse ;  /* 0x8000000310897221 */ /* 0x100fe20000010000 */
[----:B------:R-:W-:Y:S01]  /*45c0*/  ISETP.GT.AND P1, PT, R2, 0x20, PT ;  /* 0x000000200200780c */ /* 0x000fe20003f24270 */
[--C-:B------:R-:W-:Y:S01]  /*45d0*/  FADD.FTZ R150, R32, -R3.reuse ;  /* 0x8000000320967221 */ /* 0x100fe20000010000 */
[----:B------:R-:W-:Y:S01]  /*45e0*/  FSEL R17, R244, -INF , P2 ;  /* 0xff800000f4117808 */ /* 0x000fe20001000000 */
[--C-:B------:R-:W-:Y:S01]  /*45f0*/  FADD.FTZ R152, R33, -R3.reuse ;  /* 0x8000000321987221 */ /* 0x100fe20000010000 */
[----:B------:R-:W-:Y:S01]  /*4600*/  ISETP.GT.AND P2, PT, R2, 0x60, PT ;  /* 0x000000600200780c */ /* 0x000fe20003f44270 */
[--C-:B------:R-:W-:Y:S01]  /*4610*/  FADD.FTZ R133, R4, -R3.reuse ;  /* 0x8000000304857221 */ /* 0x100fe20000010000 */
[----:B------:R-:W-:Y:S01]  /*4620*/  FSEL R20, R243, -INF , P4 ;  /* 0xff800000f3147808 */ /* 0x000fe20002000000 */
[----:B------:R-:W-:Y:S01]  /*4630*/  FADD.FTZ R134, R5, -R3 ;  /* 0x8000000305867221 */ /* 0x000fe20000010000 */
[C---:B------:R-:W-:Y:S01]  /*4640*/  ISETP.GT.AND P6, PT, R2.reuse, 0x21, PT ;  /* 0x000000210200780c */ /* 0x040fe20003fc4270 */
[--C-:B------:R-:W-:Y:S01]  /*4650*/  FADD.FTZ R159, R35, -R0.reuse ;  /* 0x80000000239f7221 */ /* 0x100fe20000010000 */
[----:B------:R-:W-:Y:S01]  /*4660*/  ISETP.GT.AND P5, PT, R2, 0x40, PT ;  /* 0x000000400200780c */ /* 0x000fe20003fa4270 */
[--C-:B------:R-:W-:Y:S01]  /*4670*/  FFMA.FTZ R32, R20, c[0x0][0x29c], -R145.reuse ;  /* 0x0000a70014207a23 */ /* 0x100fe20000010891 */
[----:B------:R-:W-:Y:S01]  /*4680*/  ISETP.GT.AND P4, PT, R2, 0x41, PT ;  /* 0x000000410200780c */ /* 0x000fe20003f84270 */
[----:B------:R-:W-:Y:S01]  /*4690*/  FADD.FTZ R162, R34, -R0 ;  /* 0x8000000022a27221 */ /* 0x000fe20000010000 */
[----:B------:R-:W-:Y:S01]  /*46a0*/  FSEL R16, R239, -INF , P1 ;  /* 0xff800000ef107808 */ /* 0x000fe20000800000 */
[----:B------:R-:W-:Y:S01]  /*46b0*/  MUFU.EX2 R20, R141 ;  /* 0x0000008d00147308 */ /* 0x000fe20000000800 */
[----:B------:R-:W-:Y:S01]  /*46c0*/  ISETP.GT.AND P1, PT, R2, 0x61, PT ;  /* 0x000000610200780c */ /* 0x000fe20003f24270 */
[--C-:B------:R-:W-:Y:S01]  /*46d0*/  FFMA.FTZ R7, R17, c[0x0][0x29c], -R145.reuse ;  /* 0x0000a70011077a23 */ /* 0x100fe20000010891 */
[----:B------:R-:W-:Y:S01]  /*46e0*/  FSEL R2, R238, -INF , P2 ;  /* 0xff800000ee027808 */ /* 0x000fe20001000000 */
[--C-:B------:R-:W-:Y:S01]  /*46f0*/  FFMA.FTZ R6, R16, c[0x0][0x29c], -R145.reuse ;  /* 0x0000a70010067a23 */ /* 0x100fe20000010891 */
[----:B------:R-:W-:Y:S01]  /*4700*/  FSEL R5, R241, -INF , P6 ;  /* 0xff800000f1057808 */ /* 0x000fe20003000000 */
[----:B------:R-:W-:Y:S01]  /*4710*/  FFMA.FTZ R35, -R157, R157, 1 ;  /* 0x3f8000009d237423 */ /* 0x000fe2000001019d */
[----:B-1----:R-:W-:Y:S01]  /*4720*/  MOV R140, R22 ;  /* 0x00000016008c7202 */ /* 0x002fe20000000f00 */
[--C-:B------:R-:W-:Y:S01]  /*4730*/  FFMA.FTZ R33, R2, c[0x0][0x29c], -R145.reuse ;  /* 0x0000a70002217a23 */ /* 0x100fe20000010891 */
[----:B------:R-:W-:Y:S01]  /*4740*/  FSEL R4, R240, -INF , P5 ;  /* 0xff800000f0047808 */ /* 0x000fe20002800000 */
[----:B------:R1:W3:Y:S01]  /*4750*/  MUFU.EX2 R22, R139 ;  /* 0x0000008b00167308 */ /* 0x0002e20000000800 */
[----:B------:R-:W-:Y:S01]  /*4760*/  FSEL R0, R237, -INF , P1 ;  /* 0xff800000ed007808 */ /* 0x000fe20000800000 */
[--C-:B------:R-:W-:Y:S01]  /*4770*/  FFMA.FTZ R5, R5, c[0x0][0x29c], -R145.reuse ;  /* 0x0000a70005057a23 */ /* 0x100fe20000010891 */
[----:B------:R-:W-:Y:S01]  /*4780*/  FSEL R3, R242, -INF , P4 ;  /* 0xff800000f2037808 */ /* 0x000fe20002000000 */
[--C-:B------:R-:W-:Y:S01]  /*4790*/  FFMA.FTZ R4, R4, c[0x0][0x29c], -R145.reuse ;  /* 0x0000a70004047a23 */ /* 0x100fe20000010891 */
[----:B------:R-:W-:Y:S01]  /*47a0*/  MOV R34, R18 ;  /* 0x0000001200227202 */ /* 0x000fe20000000f00 */
[----:B--2---:R-:W-:Y:S01]  /*47b0*/  FMUL.FTZ R2, R23, R133 ;  /* 0x0000008517027220 */ /* 0x004fe20000410000 */
[----:B------:R-:W-:Y:S01]  /*47c0*/  MOV R133, R236 ;  /* 0x000000ec00857202 */ /* 0x000fe20000000f00 */
[--C-:B------:R-:W-:Y:S02]  /*47d0*/  FFMA.FTZ R3, R3, c[0x0][0x29c], -R145.reuse ;  /* 0x0000a70003037a23 */ /* 0x100fe40000010891 */
[----:B------:R-:W-:Y:S01]  /*47e0*/  MUFU.EX2 R16, R32 ;  /* 0x0000002000107308 */ /* 0x000fe20000000800 */
[----:B------:R-:W-:Y:S02]  /*47f0*/  FFMA.FTZ R145, R0, c[0x0][0x29c], -R145 ;  /* 0x0000a70000917a23 */ /* 0x000fe40000010891 */
[----:B------:R-:W-:Y:S01]  /*4800*/  FFMA.FTZ R0, -R231, R231, 1 ;  /* 0x3f800000e7007423 */ /* 0x000fe200000101e7 */
[----:B------:R-:W-:Y:S03]  /*4810*/  MOV R231, R19 ;  /* 0x0000001300e77202 */ /* 0x000fe60000000f00 */
[----:B------:R-:W-:Y:S01]  /*4820*/  FMUL.FTZ R236, R2, R0 ;  /* 0x0000000002ec7220 */ /* 0x000fe20000410000 */
[----:B------:R-:W-:Y:S01]  /*4830*/  MOV R157, R231 ;  /* 0x000000e7009d7202 */ /* 0x000fe20000000f00 */
[----:B------:R-:W-:Y:S01]  /*4840*/  FFMA.FTZ R0, -R232, R232, 1 ;  /* 0x3f800000e8007423 */ /* 0x000fe200000101e8 */
[----:B------:R2:W-:Y:S01]  /*4850*/  MUFU.EX2 R32, R33 ;  /* 0x0000002100207308 */ /* 0x0005e20000000800 */
[----:B-1----:R-:W-:Y:S01]  /*4860*/  MOV R139, R21 ;  /* 0x00000015008b7202 */ /* 0x002fe20000000f00 */
[----:B---3--:R-:W-:Y:S01]  /*4870*/  FMUL.FTZ R2, R22, R134 ;  /* 0x0000008616027220 */ /* 0x008fe20000410000 */
[----:B------:R-:W-:Y:S03]  /*4880*/  MOV R134, R235 ;  /* 0x000000eb00867202 */ /* 0x000fe60000000f00 */
[----:B------:R-:W-:Y:S04]  /*4890*/  FMUL.FTZ R235, R2, R0 ;  /* 0x0000000002eb7220 */ /* 0x000fe80000410000 */
[----:B------:R-:W1:Y:S01]  /*48a0*/  MUFU.EX2 R21, R142 ;  /* 0x0000008e00157308 */ /* 0x000e620000000800 */
[----:B------:R-:W-:Y:S01]  /*48b0*/  FFMA.FTZ R0, -R160, R160, 1 ;  /* 0x3f800000a0007423 */ /* 0x000fe200000101a0 */
[----:B------:R-:W-:Y:S08]  /*48c0*/  MOV R160, R233 ;  /* 0x000000e900a07202 */ /* 0x000ff00000000f00 */
[----:B------:R-:W3:Y:S01]  /*48d0*/  MUFU.EX2 R19, R138 ;  /* 0x0000008a00137308 */ /* 0x000ee20000000800 */
[----:B--2---:R-:W-:Y:S01]  /*48e0*/  FMUL.FTZ R33, R20, R143 ;  /* 0x0000008f14217220 */ /* 0x004fe20000410000 */
[----:B------:R-:W-:Y:S08]  /*48f0*/  MOV R143, R34 ;  /* 0x00000022008f7202 */ /* 0x000ff00000000f00 */
[----:B------:R-:W2:Y:S01]  /*4900*/  MUFU.EX2 R17, R135 ;  /* 0x0000008700117308 */ /* 0x000ea20000000800 */
[----:B-1----:R-:W-:Y:S01]  /*4910*/  FMUL.FTZ R2, R21, R137 ;  /* 0x0000008915027220 */ /* 0x002fe20000410000 */
[----:B------:R-:W-:Y:S03]  /*4920*/  MOV R142, R234 ;  /* 0x000000ea008e7202 */ /* 0x000fe60000000f00 */
[----:B------:R-:W-:Y:S01]  /*4930*/  FMUL.FTZ R234, R2, R0 ;  /* 0x0000000002ea7220 */ /* 0x000fe20000410000 */
[----:B------:R-:W-:Y:S04]  /*4940*/  IADD3 R0, R132, 0x20, RZ ;  /* 0x0000002084007810 */ /* 0x000fe80007ffe0ff */
[----:B------:R-:W1:Y:S01]  /*4950*/  MUFU.EX2 R18, R136 ;  /* 0x0000008800127308 */ /* 0x000e620000000800 */
[----:B------:R-:W-:Y:S01]  /*4960*/  FFMA.FTZ R2, -R229, R229, 1 ;  /* 0x3f800000e5027423 */ /* 0x000fe200000101e5 */
[----:B------:R-:W-:Y:S03]  /*4970*/  IMNMX R0, R231, R0, PT ;  /* 0x00000000e7007217 */ /* 0x000fe60003800200 */
[----:B------:R-:W-:Y:S01]  /*4980*/  FMUL.FTZ R233, R33, R2 ;  /* 0x0000000221e97220 */ /* 0x000fe20000410000 */
[----:B------:R-:W-:Y:S01]  /*4990*/  ISETP.GT.AND P1, PT, R0, RZ, PT ;  /* 0x000000ff0000720c */ /* 0x000fe20003f24270 */
[----:B---3--:R-:W-:Y:S01]  /*49a0*/  FMUL.FTZ R33, R19, R148 ;  /* 0x0000009413217220 */ /* 0x008fe20000410000 */
[----:B------:R-:W-:Y:S02]  /*49b0*/  MOV R148, R133 ;  /* 0x0000008500947202 */ /* 0x000fe40000000f00 */
[----:B------:R-:W3:Y:S01]  /*49c0*/  MUFU.EX2 R144, R144 ;  /* 0x0000009000907308 */ /* 0x000ee20000000800 */
[----:B------:R-:W-:Y:S01]  /*49d0*/  FSEL R137, R246, -INF , P1 ;  /* 0xff800000f6897808 */ /* 0x000fe20000800000 */
[----:B------:R-:W-:Y:S01]  /*49e0*/  FFMA.FTZ R2, -R163, R163, 1 ;  /* 0x3f800000a3027423 */ /* 0x000fe200000101a3 */
[----:B------:R-:W-:Y:S01]  /*49f0*/  ISETP.GT.AND P1, PT, R0, 0x1, PT ;  /* 0x000000010000780c */ /* 0x000fe20003f24270 */
[----:B--2---:R-:W-:Y:S01]  /*4a00*/  FMUL.FTZ R34, R17, R150 ;  /* 0x0000009611227220 */ /* 0x004fe20000410000 */
[----:B------:R-:W-:Y:S01]  /*4a10*/  MOV R135, R139 ;  /* 0x0000008b00877202 */ /* 0x000fe20000000f00 */
[----:B------:R-:W-:Y:S01]  /*4a20*/  FMUL.FTZ R232, R33, R2 ;  /* 0x0000000221e87220 */ /* 0x000fe20000410000 */
[----:B------:R-:W-:Y:S01]  /*4a30*/  FSEL R138, R140, -INF , P1 ;  /* 0xff8000008c8a7808 */ /* 0x000fe20000800000 */
[----:B------:R-:W-:Y:S01]  /*4a40*/  FMUL.FTZ R231, R34, R35 ;  /* 0x0000002322e77220 */ /* 0x000fe20000410000 */
[----:B------:R-:W-:Y:S01]  /*4a50*/  ISETP.GT.AND P1, PT, R0, 0x20, PT ;  /* 0x000000200000780c */ /* 0x000fe20003f24270 */
[----:B------:R-:W2:Y:S01]  /*4a60*/  MUFU.EX2 R6, R6 ;  /* 0x0000000600067308 */ /* 0x000ea20000000800 */
[----:B------:R-:W-:Y:S01]  /*4a70*/  FMUL.FTZ R34, R16, R151 ;  /* 0x0000009710227220 */ /* 0x000fe20000410000 */
[----:B------:R-:W-:Y:S01]  /*4a80*/  ISETP.GT.AND P4, PT, R0, 0x41, PT ;  /* 0x000000410000780c */ /* 0x000fe20003f84270 */
[----:B------:R-:W-:Y:S01]  /*4a90*/  FFMA.FTZ R2, -R161, R161, 1 ;  /* 0x3f800000a1027423 */ /* 0x000fe200000101a1 */
[----:B------:R-:W-:Y:S01]  /*4aa0*/  FSEL R139, R143, -INF , P1 ;  /* 0xff8000008f8b7808 */ /* 0x000fe20000800000 */
[----:B-1----:R-:W-:Y:S01]  /*4ab0*/  FMUL.FTZ R33, R18, R149 ;  /* 0x0000009512217220 */ /* 0x002fe20000410000 */
[C---:B------:R-:W-:Y:S01]  /*4ac0*/  ISETP.GT.AND P1, PT, R0.reuse, 0x21, PT ;  /* 0x000000210000780c */ /* 0x040fe20003f24270 */
[----:B------:R-:W-:Y:S01]  /*4ad0*/  FFMA.FTZ R35, -R243, R243, 1 ;  /* 0x3f800000f3237423 */ /* 0x000fe200000101f3 */
[----:B------:R-:W-:Y:S01]  /*4ae0*/  ISETP.GT.AND P2, PT, R0, 0x60, PT ;  /* 0x000000600000780c */ /* 0x000fe20003f44270 */
[----:B------:R-:W-:Y:S01]  /*4af0*/  FMUL.FTZ R136, R33, R2 ;  /* 0x0000000221887220 */ /* 0x000fe20000410000 */
[----:B------:R-:W1:Y:S01]  /*4b00*/  MUFU.EX2 R7, R7 ;  /* 0x0000000700077308 */ /* 0x000e620000000800 */
[----:B------:R-:W-:Y:S01]  /*4b10*/  FFMA.FTZ R2, -R158, R158, 1 ;  /* 0x3f8000009e027423 */ /* 0x000fe2000001019e */
[----:B------:R-:W-:Y:S01]  /*4b20*/  MOV R150, R142 ;  /* 0x0000008e00967202 */ /* 0x000fe20000000f00 */
[----:B------:R-:W-:Y:S01]  /*4b30*/  FMUL.FTZ R163, R34, R35 ;  /* 0x0000002322a37220 */ /* 0x000fe20000410000 */
[----:B------:R-:W-:Y:S01]  /*4b40*/  FSEL R149, R248, -INF , P4 ;  /* 0xff800000f8957808 */ /* 0x000fe20002000000 */
[----:B---3--:R-:W-:Y:S01]  /*4b50*/  FMUL.FTZ R33, R144, R152 ;  /* 0x0000009890217220 */ /* 0x008fe20000410000 */
[----:B------:R-:W-:Y:S01]  /*4b60*/  MOV R243, R148 ;  /* 0x0000009400f37202 */ /* 0x000fe20000000f00 */
[----:B------:R-:W-:Y:S01]  /*4b70*/  FFMA.FTZ R133, -R239, R239, 1 ;  /* 0x3f800000ef857423 */ /* 0x000fe200000101ef */
[----:B------:R-:W-:Y:S01]  /*4b80*/  MOV R239, R134 ;  /* 0x0000008600ef7202 */ /* 0x000fe20000000f00 */
[----:B------:R-:W-:Y:S01]  /*4b90*/  FMUL.FTZ R229, R33, R2 ;  /* 0x0000000221e57220 */ /* 0x000fe20000410000 */
[----:B------:R-:W-:Y:S01]  /*4ba0*/  FSEL R2, R251, -INF , P1 ;  /* 0xff800000fb027808 */ /* 0x000fe20000800000 */
[--C-:B------:R-:W-:Y:S01]  /*4bb0*/  FFMA.FTZ R137, R137, c[0x0][0x29c], -R147.reuse ;  /* 0x0000a70089897a23 */ /* 0x100fe20000010893 */
[----:B------:R-:W-:Y:S01]  /*4bc0*/  ISETP.GT.AND P1, PT, R0, 0x40, PT ;  /* 0x000000400000780c */ /* 0x000fe20003f24270 */
[----:B------:R-:W3:Y:S01]  /*4bd0*/  MUFU.EX2 R5, R5 ;  /* 0x0000000500057308 */ /* 0x000ee20000000800 */
[----:B--2---:R-:W-:Y:S01]  /*4be0*/  FMUL.FTZ R34, R6, R153 ;  /* 0x0000009906227220 */ /* 0x004fe20000410000 */
[----:B------:R-:W-:Y:S01]  /*4bf0*/  F2FP.PACK_AB R144, R144, R17 ;  /* 0x000000119090723e */ /* 0x000fe200000000ff */
[--C-:B------:R-:W-:Y:S01]  /*4c00*/  FFMA.FTZ R142, R2, c[0x0][0x29c], -R147.reuse ;  /* 0x0000a700028e7a23 */ /* 0x100fe20000010893 */
[----:B------:R-:W-:Y:S01]  /*4c10*/  FSEL R141, R249, -INF , P1 ;  /* 0xff800000f98d7808 */ /* 0x000fe20000800000 */
[----:B------:R2:W4:Y:S01]  /*4c20*/  LDS R2, [R150.X4+0xf300] ;  /* 0x00f3000096027984 */ /* 0x0005220000004800 */
[----:B------:R-:W-:Y:S01]  /*4c30*/  ISETP.GT.AND P1, PT, R0, 0x61, PT ;  /* 0x000000610000780c */ /* 0x000fe20003f24270 */
[----:B------:R-:W-:Y:S01]  /*4c40*/  FFMA.FTZ R35, -R244, R244, 1 ;  /* 0x3f800000f4237423 */ /* 0x000fe200000101f4 */
[----:B------:R-:W-:Y:S01]  /*4c50*/  IADD3 R0, R132, 0x28, RZ ;  /* 0x0000002884007810 */ /* 0x000fe20007ffe0ff */
[----:B------:R-:W-:Y:S01]  /*4c60*/  FFMA.FTZ R132, -R240, R240, 1 ;  /* 0x3f800000f0847423 */ /* 0x000fe200000101f0 */
[----:B------:R-:W-:Y:S01]  /*4c70*/  MUFU.EX2 R137, R137 ;  /* 0x0000008900897308 */ /* 0x000fe20000000800 */
[----:B-1----:R-:W-:Y:S01]  /*4c80*/  FMUL.FTZ R33, R7, R154 ;  /* 0x0000009a07217220 */ /* 0x002fe20000410000 */
[----:B------:R-:W-:Y:S01]  /*4c90*/  MOV R154, R160 ;  /* 0x000000a0009a7202 */ /* 0x000fe20000000f00 */
[----:B------:R-:W-:Y:S01]  /*4ca0*/  FMUL.FTZ R160, R34, R133 ;  /* 0x0000008522a07220 */ /* 0x000fe20000410000 */
[----:B------:R-:W-:Y:S01]  /*4cb0*/  IMNMX R0, R157, R0, PT ;  /* 0x000000009d007217 */ /* 0x000fe20003800200 */
[----:B------:R-:W-:Y:S01]  /*4cc0*/  FFMA.FTZ R133, -R241, R241, 1 ;  /* 0x3f800000f1857423 */ /* 0x000fe200000101f1 */
[----:B------:R-:W-:Y:S01]  /*4cd0*/  MOV R244, R135 ;  /* 0x0000008700f47202 */ /* 0x000fe20000000f00 */
[----:B------:R-:W5:Y:S01]  /*4ce0*/  LDL.LU R241, [R1] ;  /* 0x0000000001f17983 */ /* 0x000f620000300800 */
[----:B------:R-:W-:Y:S01]  /*4cf0*/  FMUL.FTZ R161, R33, R35 ;  /* 0x0000002321a17220 */ /* 0x000fe20000410000 */
[----:B------:R-:W-:Y:S01]  /*4d00*/  FSEL R33, R247, -INF , P2 ;  /* 0xff800000f7217808 */ /* 0x000fe20001000000 */
[----:B------:R-:W1:Y:S01]  /*4d10*/  MUFU.EX2 R4, R4 ;  /* 0x0000000400047308 */ /* 0x000e620000000800 */
[----:B------:R-:W5:Y:S01]  /*4d20*/  LDL.LU R240, [R1+0x4] ;  /* 0x0000040001f07983 */ /* 0x000f620000300800 */
[----:B------:R-:W-:Y:S01]  /*4d30*/  FSEL R35, R245, -INF , P1 ;  /* 0xff800000f5237808 */ /* 0x000fe20000800000 */
[--C-:B------:R-:W-:Y:S01]  /*4d40*/  FFMA.FTZ R139, R139, c[0x0][0x29c], -R147.reuse ;  /* 0x0000a7008b8b7a23 */ /* 0x100fe20000010893 */
[----:B------:R-:W-:Y:S01]  /*4d50*/  ISETP.GT.AND P4, PT, R0, RZ, PT ;  /* 0x000000ff0000720c */ /* 0x000fe20003f84270 */
[--C-:B------:R-:W-:Y:S01]  /*4d60*/  FFMA.FTZ R138, R138, c[0x0][0x29c], -R147.reuse ;  /* 0x0000a7008a8a7a23 */ /* 0x100fe20000010893 */
[C---:B------:R-:W-:Y:S01]  /*4d70*/  ISETP.GT.AND P2, PT, R0.reuse, 0x1, PT ;  /* 0x000000010000780c */ /* 0x040fe20003f44270 */
[--C-:B------:R-:W-:Y:S01]  /*4d80*/  FFMA.FTZ R141, R141, c[0x0][0x29c], -R147.reuse ;  /* 0x0000a7008d8d7a23 */ /* 0x100fe20000010893 */
[C---:B------:R-:W-:Y:S01]  /*4d90*/  ISETP.GT.AND P1, PT, R0.reuse, 0x20, PT ;  /* 0x000000200000780c */ /* 0x040fe20003f24270 */
[--C-:B------:R-:W-:Y:S01]  /*4da0*/  FFMA.FTZ R149, R149, c[0x0][0x29c], -R147.reuse ;  /* 0x0000a70095957a23 */ /* 0x100fe20000010893 */
[----:B------:R-:W4:Y:S01]  /*4db0*/  MUFU.EX2 R3, R3 ;  /* 0x0000000300037308 */ /* 0x000f220000000800 */
[--C-:B------:R-:W-:Y:S01]  /*4dc0*/  FFMA.FTZ R148, R33, c[0x0][0x29c], -R147.reuse ;  /* 0x0000a70021947a23 */ /* 0x100fe20000010893 */
[C---:B------:R-:W-:Y:S01]  /*4dd0*/  ISETP.GT.AND P6, PT, R0.reuse, 0x21, PT ;  /* 0x000000210000780c */ /* 0x040fe20003fc4270 */
[----:B------:R-:W-:Y:S01]  /*4de0*/  FFMA.FTZ R147, R35, c[0x0][0x29c], -R147 ;  /* 0x0000a70023937a23 */ /* 0x000fe20000010893 */
[----:B------:R-:W-:Y:S01]  /*4df0*/  ISETP.GT.AND P5, PT, R0, 0x40, PT ;  /* 0x000000400000780c */ /* 0x000fe20003fa4270 */
[----:B---3--:R-:W-:Y:S01]  /*4e00*/  FMUL.FTZ R34, R5, R156 ;  /* 0x0000009c05227220 */ /* 0x008fe20000410000 */
[----:B------:R-:W-:Y:S01]  /*4e10*/  FSEL R152, R154, -INF , P4 ;  /* 0xff8000009a987808 */ /* 0x000fe20002000000 */
[----:B------:R-:W-:Y:S01]  /*4e20*/  FFMA.FTZ R35, -R246, R246, 1 ;  /* 0x3f800000f6237423 */ /* 0x000fe200000101f6 */
[----:B------:R-:W-:Y:S01]  /*4e30*/  ISETP.GT.AND P4, PT, R0, 0x41, PT ;  /* 0x000000410000780c */ /* 0x000fe20003f84270 */
[----:B------:R-:W-:Y:S01]  /*4e40*/  FMUL.FTZ R158, R34, R133 ;  /* 0x00000085229e7220 */ /* 0x000fe20000410000 */
[----:B------:R-:W3:Y:S01]  /*4e50*/  MUFU.EX2 R145, R145 ;  /* 0x0000009100917308 */ /* 0x000ee20000000800 */
[----:B------:R-:W-:Y:S01]  /*4e60*/  FFMA.FTZ R152, R152, c[0x0][0x29c], -R146 ;  /* 0x0000a70098987a23 */ /* 0x000fe20000010892 */
[----:B------:R-:W-:Y:S01]  /*4e70*/  MOV R246, R140 ;  /* 0x0000008c00f67202 */ /* 0x000fe20000000f00 */
[----:B------:R-:W-:Y:S01]  /*4e80*/  FFMA.FTZ R133, -R238, R238, 1 ;  /* 0x3f800000ee857423 */ /* 0x000fe200000101ee */
[----:B------:R-:W-:Y:S01]  /*4e90*/  MOV R238, R150 ;  /* 0x0000009600ee7202 */ /* 0x000fe20000000f00 */
[----:B-1----:R-:W-:Y:S01]  /*4ea0*/  FMUL.FTZ R33, R4, R155 ;  /* 0x0000009b04217220 */ /* 0x002fe20000410000 */
[----:B--2---:R-:W-:Y:S01]  /*4eb0*/  F2FP.PACK_AB R150, R22, R23 ;  /* 0x000000171696723e */ /* 0x004fe200000000ff */
[----:B------:R-:W-:Y:S01]  /*4ec0*/  FFMA.FTZ R134, -R242, R242, 1 ;  /* 0x3f800000f2867423 */ /* 0x000fe200000101f2 */
[----:B------:R-:W-:Y:S01]  /*4ed0*/  MOV R242, R154 ;  /* 0x0000009a00f27202 */ /* 0x000fe20000000f00 */
[----:B------:R-:W-:Y:S01]  /*4ee0*/  FMUL.FTZ R157, R33, R132 ;  /* 0x00000084219d7220 */ /* 0x000fe20000410000 */
[----:B------:R-:W1:Y:S01]  /*4ef0*/  MUFU.EX2 R139, R139 ;  /* 0x0000008b008b7308 */ /* 0x000e620000000800 */
[----:B------:R-:W-:Y:S01]  /*4f00*/  FMUL.FTZ R33, R32, R162 ;  /* 0x000000a220217220 */ /* 0x000fe20000410000 */
[----:B------:R-:W-:Y:S01]  /*4f10*/  F2FP.PACK_AB R140, R20, R21 ;  /* 0x00000015148c723e */ /* 0x000fe200000000ff */
[----:B------:R-:W-:Y:S01]  /*4f20*/  FFMA.FTZ R132, -R237, R237, 1 ;  /* 0x3f800000ed847423 */ /* 0x000fe200000101ed */
[----:B------:R-:W-:Y:S01]  /*4f30*/  MOV R237, R143 ;  /* 0x0000008f00ed7202 */ /* 0x000fe20000000f00 */
[----:B----4-:R-:W-:Y:S01]  /*4f40*/  FMUL.FTZ R34, R3, R230 ;  /* 0x000000e603227220 */ /* 0x010fe20000410000 */
[----:B------:R-:W-:Y:S01]  /*4f50*/  F2FP.PACK_AB R143, R18, R19 ;  /* 0x00000013128f723e */ /* 0x000fe200000000ff */
[----:B------:R-:W-:Y:S01]  /*4f60*/  FMUL.FTZ R155, R33, R133 ;  /* 0x00000085219b7220 */ /* 0x000fe20000410000 */
[----:B------:R-:W-:Y:S01]  /*4f70*/  FSEL R33, R243, -INF , P4 ;  /* 0xff800000f3217808 */ /* 0x000fe20002000000 */
[----:B------:R-:W-:Y:S01]  /*4f80*/  FMUL.FTZ R134, R34, R134 ;  /* 0x0000008622867220 */ /* 0x000fe20000410000 */
[----:B------:R-:W2:Y:S01]  /*4f90*/  MUFU.EX2 R138, R138 ;  /* 0x0000008a008a7308 */ /* 0x000ea20000000800 */
[----:B------:R-:W-:Y:S01]  /*4fa0*/  FSEL R34, R244, -INF , P5 ;  /* 0xff800000f4227808 */ /* 0x000fe20002800000 */
[--C-:B------:R-:W-:Y:S01]  /*4fb0*/  FADD.FTZ R9, R9, -R2.reuse ;  /* 0x8000000209097221 */ /* 0x100fe20000010000 */
[----:B------:R-:W-:Y:S01]  /*4fc0*/  F2FP.PACK_AB R18, R3, R4 ;  /* 0x000000040312723e */ /* 0x000fe200000000ff */
[--C-:B------:R-:W-:Y:S01]  /*4fd0*/  FADD.FTZ R12, R12, -R2.reuse ;  /* 0x800000020c0c7221 */ /* 0x100fe20000010000 */
[----:B---3--:R-:W-:Y:S01]  /*4fe0*/  F2FP.PACK_AB R20, R145, R32 ;  /* 0x000000209114723e */ /* 0x008fe200000000ff */
[--C-:B------:R-:W-:Y:S01]  /*4ff0*/  FADD.FTZ R13, R13, -R2.reuse ;  /* 0x800000020d0d7221 */ /* 0x100fe20000010000 */
[----:B------:R-:W-:Y:S01]  /*5000*/  F2FP.PACK_AB R32, R235, R236 ;  /* 0x000000eceb20723e */ /* 0x000fe200000000ff */
[--C-:B------:R-:W-:Y:S01]  /*5010*/  FADD.FTZ R24, R24, -R2.reuse ;  /* 0x8000000218187221 */ /* 0x100fe20000010000 */
[----:B------:R-:W-:Y:S01]  /*5020*/  F2FP.PACK_AB R23, R161, R163 ;  /* 0x000000a3a117723e */ /* 0x000fe200000000ff */
[----:B------:R-:W3:Y:S01]  /*5030*/  MUFU.EX2 R142, R142 ;  /* 0x0000008e008e7308 */ /* 0x000ee20000000800 */
[--C-:B------:R-:W-:Y:S01]  /*5040*/  FADD.FTZ R25, R25, -R2.reuse ;  /* 0x8000000219197221 */ /* 0x100fe20000010000 */
[----:B------:R-:W-:Y:S01]  /*5050*/  F2FP.PACK_AB R136, R136, R232 ;  /* 0x000000e88888723e */ /* 0x000fe200000000ff */
[----:B------:R-:W-:Y:S01]  /*5060*/  FADD.FTZ R29, R29, -R2 ;  /* 0x800000021d1d7221 */ /* 0x000fe20000010000 */
[----:B------:R-:W-:Y:S01]  /*5070*/  F2FP.PACK_AB R134, R134, R157 ;  /* 0x0000009d8686723e */ /* 0x000fe200000000ff */
[----:B-1----:R-:W-:Y:S02]  /*5080*/  FMUL.FTZ R12, R139, R12 ;  /* 0x0000000c8b0c7220 */ /* 0x002fe40000410000 */
[----:B------:R-:W-:Y:S01]  /*5090*/  FFMA.FTZ R156, R34, c[0x0][0x29c], -R146 ;  /* 0x0000a700229c7a23 */ /* 0x000fe20000010892 */
[----:B------:R-:W-:Y:S01]  /*50a0*/  F2FP.PACK_AB R34, R158, R160 ;  /* 0x000000a09e22723e */ /* 0x000fe200000000ff */
[----:B------:R-:W-:Y:S01]  /*50b0*/  FFMA.FTZ R3, -R237, R237, 1 ;  /* 0x3f800000ed037423 */ /* 0x000fe200000101ed */
[----:B------:R-:W-:Y:S01]  /*50c0*/  MUFU.EX2 R141, R141 ;  /* 0x0000008d008d7308 */ /* 0x000fe20000000800 */
[----:B------:R-:W-:Y:S02]  /*50d0*/  FADD.FTZ R28, R28, -R2 ;  /* 0x800000021c1c7221 */ /* 0x000fe40000010000 */
[----:B------:R-:W-:Y:S01]  /*50e0*/  FFMA.FTZ R4, -R246, R246, 1 ;  /* 0x3f800000f6047423 */ /* 0x000fe200000101f6 */
[C---:B--2---:R-:W-:Y:S01]  /*50f0*/  F2FP.PACK_AB R17, R138.reuse, R137 ;  /* 0x000000898a11723e */ /* 0x044fe200000000ff */
[----:B------:R-:W-:Y:S04]  /*5100*/  FMUL.FTZ R138, R138, R9 ;  /* 0x000000098a8a7220 */ /* 0x000fe80000410000 */
[----:B------:R-:W-:Y:S01]  /*5110*/  FMUL.FTZ R138, R138, R4 ;  /* 0x000000048a8a7220 */ /* 0x000fe20000410000 */
[----:B------:R-:W1:Y:S01]  /*5120*/  MUFU.EX2 R149, R149 ;  /* 0x0000009500957308 */ /* 0x000e620000000800 */
[C---:B---3--:R-:W-:Y:S01]  /*5130*/  F2FP.PACK_AB R9, R142.reuse, R139 ;  /* 0x0000008b8e09723e */ /* 0x048fe200000000ff */
[----:B------:R-:W-:Y:S08]  /*5140*/  FMUL.FTZ R142, R142, R13 ;  /* 0x0000000d8e8e7220 */ /* 0x000ff00000410000 */
[----:B------:R-:W2:Y:S10]  /*5150*/  MUFU.EX2 R148, R148 ;  /* 0x0000009400947308 */ /* 0x000eb40000000800 */
[----:B------:R-:W3:Y:S01]  /*5160*/  MUFU.EX2 R147, R147 ;  /* 0x0000009300937308 */ /* 0x000ee20000000800 */
[----:B-1----:R-:W-:Y:S09]  /*5170*/  F2FP.PACK_AB R4, R149, R141 ;  /* 0x0000008d9504723e */ /* 0x002ff200000000ff */
[----:B------:R-:W-:Y:S01]  /*5180*/  MUFU.EX2 R152, R152 ;  /* 0x0000009800987308 */ /* 0x000fe20000000800 */
[----:B--2---:R-:W-:Y:S09]  /*5190*/  FMUL.FTZ R28, R148, R28 ;  /* 0x0000001c941c7220 */ /* 0x004ff20000410000 */
[----:B------:R-:W-:Y:S01]  /*51a0*/  MUFU.EX2 R21, R156 ;  /* 0x0000009c00157308 */ /* 0x000fe20000000800 */
[----:B-----5:R-:W-:Y:S02]  /*51b0*/  FSEL R135, R241, -INF , P1 ;  /* 0xff800000f1877808 */ /* 0x020fe40000800000 */
[----:B------:R-:W-:Y:S02]  /*51c0*/  ISETP.GT.AND P1, PT, R0, 0x61, PT ;  /* 0x000000610000780c */ /* 0x000fe40003f24270 */
[----:B------:R-:W-:Y:S01]  /*51d0*/  FSEL R151, R240, -INF , P2 ;  /* 0xff800000f0977808 */ /* 0x000fe20001000000 */
[----:B------:R-:W-:Y:S01]  /*51e0*/  FFMA.FTZ R133, R135, c[0x0][0x29c], -R146 ;  /* 0x0000a70087857a23 */ /* 0x000fe20000010892 */
[----:B------:R-:W-:Y:S01]  /*51f0*/  ISETP.GT.AND P2, PT, R0, 0x60, PT ;  /* 0x000000600000780c */ /* 0x000fe20003f44270 */
[----:B------:R-:W-:Y:S01]  /*5200*/  FADD.FTZ R0, R8, -R2 ;  /* 0x8000000208007221 */ /* 0x000fe20000010000 */
[----:B------:R-:W-:Y:S01]  /*5210*/  F2FP.PACK_AB R135, R229, R231 ;  /* 0x000000e7e587723e */ /* 0x000fe200000000ff */
[--C-:B------:R-:W-:Y:S01]  /*5220*/  FFMA.FTZ R151, R151, c[0x0][0x29c], -R146.reuse ;  /* 0x0000a70097977a23 */ /* 0x100fe20000010892 */
[----:B------:R1:W-:Y:S01]  /*5230*/  MUFU.EX2 R22, R133 ;  /* 0x0000008500167308 */ /* 0x0003e20000000800 */
[----:B------:R-:W-:Y:S02]  /*5240*/  FMUL.FTZ R0, R137, R0 ;  /* 0x0000000089007220 */ /* 0x000fe40000410000 */
[----:B------:R-:W-:Y:S02]  /*5250*/  FMUL.FTZ R8, R145, R159 ;  /* 0x0000009f91087220 */ /* 0x000fe40000410000 */
[----:B------:R-:W-:Y:S01]  /*5260*/  FMUL.FTZ R230, R0, R35 ;  /* 0x0000002300e67220 */ /* 0x000fe20000410000 */
[----:B------:R-:W-:Y:S01]  /*5270*/  FSEL R35, R239, -INF , P6 ;  /* 0xff800000ef237808 */ /* 0x000fe20003000000 */
[----:B------:R-:W-:Y:S01]  /*5280*/  FMUL.FTZ R154, R8, R132 ;  /* 0x00000084089a7220 */ /* 0x000fe20000410000 */
[----:B------:R-:W-:Y:S01]  /*5290*/  FSEL R0, R250, -INF , P1 ;  /* 0xff800000fa007808 */ /* 0x000fe20000800000 */
[--C-:B------:R-:W-:Y:S01]  /*52a0*/  FFMA.FTZ R159, R33, c[0x0][0x29c], -R146.reuse ;  /* 0x0000a700219f7a23 */ /* 0x100fe20000010892 */
[----:B------:R-:W2:Y:S01]  /*52b0*/  MUFU.EX2 R151, R151 ;  /* 0x0000009700977308 */ /* 0x000ea20000000800 */
[--C-:B------:R-:W-:Y:S01]  /*52c0*/  FFMA.FTZ R153, R35, c[0x0][0x29c], -R146.reuse ;  /* 0x0000a70023997a23 */ /* 0x100fe20000010892 */
[----:B------:R-:W-:Y:S01]  /*52d0*/  FSEL R8, R252, -INF , P2 ;  /* 0xff800000fc087808 */ /* 0x000fe20001000000 */
[----:B------:R-:W-:Y:S01]  /*52e0*/  FMUL.FTZ R137, R12, R3 ;  /* 0x000000030c897220 */ /* 0x000fe20000410000 */
[----:B------:R-:W-:Y:S01]  /*52f0*/  F2FP.PACK_AB R33, R7, R16 ;  /* 0x000000100721723e */ /* 0x000fe200000000ff */
[----:B------:R-:W-:Y:S01]  /*5300*/  FMUL.FTZ R16, R141, R24 ;  /* 0x000000188d107220 */ /* 0x000fe20000410000 */
[----:B------:R-:W-:Y:S01]  /*5310*/  F2FP.PACK_AB R132, R5, R6 ;  /* 0x000000060584723e */ /* 0x000fe200000000ff */
[--C-:B------:R-:W-:Y:S01]  /*5320*/  FFMA.FTZ R162, R8, c[0x0][0x29c], -R146.reuse ;  /* 0x0000a70008a27a23 */ /* 0x100fe20000010892 */
[----:B---3--:R-:W-:Y:S01]  /*5330*/  F2FP.PACK_AB R5, R147, R148 ;  /* 0x000000949305723e */ /* 0x008fe200000000ff */
[----:B------:R-:W-:Y:S01]  /*5340*/  FFMA.FTZ R146, R0, c[0x0][0x29c], -R146 ;  /* 0x0000a70000927a23 */ /* 0x000fe20000010892 */
[----:B------:R-:W3:Y:S01]  /*5350*/  MUFU.EX2 R19, R153 ;  /* 0x0000009900137308 */ /* 0x000ee20000000800 */
[----:B------:R-:W-:Y:S01]  /*5360*/  FFMA.FTZ R0, -R251, R251, 1 ;  /* 0x3f800000fb007423 */ /* 0x000fe200000101fb */
[----:B------:R-:W-:Y:S01]  /*5370*/  F2FP.PACK_AB R35, R233, R234 ;  /* 0x000000eae923723e */ /* 0x000fe200000000ff */
[----:B------:R-:W-:Y:S01]  /*5380*/  FMUL.FTZ R12, R149, R25 ;  /* 0x00000019950c7220 */ /* 0x000fe20000410000 */
[----:B-1----:R-:W-:Y:S01]  /*5390*/  F2FP.PACK_AB R133, R154, R155 ;  /* 0x0000009b9a85723e */ /* 0x002fe200000000ff */
[----:B------:R-:W-:Y:S02]  /*53a0*/  FMUL.FTZ R13, R142, R0 ;  /* 0x000000008e0d7220 */ /* 0x000fe40000410000 */
[----:B------:R-:W-:Y:S01]  /*53b0*/  FMUL.FTZ R147, R147, R29 ;  /* 0x0000001d93937220 */ /* 0x000fe20000410000 */
[----:B------:R-:W1:Y:S01]  /*53c0*/  LDS R0, [R238.X4+0xf320] ;  /* 0x00f32000ee007984 */ /* 0x000e620000004800 */
[----:B------:R-:W-:Y:S01]  /*53d0*/  FFMA.FTZ R8, -R249, R249, 1 ;  /* 0x3f800000f9087423 */ /* 0x000fe200000101f9 */
[----:B------:R-:W4:Y:S01]  /*53e0*/  MUFU.EX2 R7, R159 ;  /* 0x0000009f00077308 */ /* 0x000f220000000800 */
[----:B------:R-:W-:Y:S01]  /*53f0*/  FFMA.FTZ R3, -R247, R247, 1 ;  /* 0x3f800000f7037423 */ /* 0x000fe200000101f7 */
[----:B------:R-:W-:Y:S01]  /*5400*/  STS [R227+0xf480], R150 ;  /* 0x00f48096e3007388 */ /* 0x000fe20000000800 */
[----:B------:R-:W-:Y:S01]  /*5410*/  FFMA.FTZ R2, -R245, R245, 1 ;  /* 0x3f800000f5027423 */ /* 0x000fe200000101f5 */
[----:B------:R-:W-:Y:S01]  /*5420*/  F2FP.PACK_AB R13, R13, R137 ;  /* 0x000000890d0d723e */ /* 0x000fe200000000ff */
[----:B------:R-:W-:Y:S01]  /*5430*/  FFMA.FTZ R6, -R248, R248, 1 ;  /* 0x3f800000f8067423 */ /* 0x000fe200000101f8 */
[----:B------:R-:W-:Y:S01]  /*5440*/  STS [R227+0xf880], R33 ;  /* 0x00f88021e3007388 */ /* 0x000fe20000000800 */
[----:B------:R-:W-:Y:S02]  /*5450*/  FMUL.FTZ R3, R28, R3 ;  /* 0x000000031c037220 */ /* 0x000fe40000410000 */
[----:B------:R-:W-:Y:S01]  /*5460*/  FMUL.FTZ R2, R147, R2 ;  /* 0x0000000293027220 */ /* 0x000fe20000410000 */
[----:B------:R-:W-:Y:S01]  /*5470*/  STS [R228], R140 ;  /* 0x0000008ce4007388 */ /* 0x000fe20000000800 */
[----:B------:R-:W-:Y:S01]  /*5480*/  FMUL.FTZ R16, R16, R8 ;  /* 0x0000000810107220 */ /* 0x000fe20000410000 */
[----:B------:R-:W5:Y:S01]  /*5490*/  MUFU.EX2 R146, R146 ;  /* 0x0000009200927308 */ /* 0x000f620000000800 */
[----:B------:R-:W-:Y:S01]  /*54a0*/  FMUL.FTZ R12, R12, R6 ;  /* 0x000000060c0c7220 */ /* 0x000fe20000410000 */
[----:B------:R-:W-:Y:S01]  /*54b0*/  STS [R228+0x400], R132 ;  /* 0x00040084e4007388 */ /* 0x000fe20000000800 */
[----:B------:R-:W-:Y:S03]  /*54c0*/  F2FP.PACK_AB R8, R138, R230 ;  /* 0x000000e68a08723e */ /* 0x000fe600000000ff */
[----:B------:R-:W-:Y:S01]  /*54d0*/  F2FP.PACK_AB R12, R12, R16 ;  /* 0x000000100c0c723e */ /* 0x000fe200000000ff */
[----:B------:R-:W-:Y:S01]  /*54e0*/  STS [R227+0x10480], R17 ;  /* 0x01048011e3007388 */ /* 0x000fe20000000800 */
[----:B------:R-:W-:Y:S02]  /*54f0*/  F2FP.PACK_AB R16, R2, R3 ;  /* 0x000000030210723e */ /* 0x000fe400000000ff */
[----:B--2---:R-:W-:Y:S01]  /*5500*/  F2FP.PACK_AB R3, R151, R152 ;  /* 0x000000989703723e */ /* 0x004fe200000000ff */
[----:B------:R-:W2:Y:S01]  /*5510*/  MUFU.EX2 R6, R162 ;  /* 0x000000a200067308 */ /* 0x000ea20000000800 */
[----:B---3--:R-:W-:Y:S03]  /*5520*/  F2FP.PACK_AB R2, R19, R22 ;  /* 0x000000161302723e */ /* 0x008fe600000000ff */
[----:B------:R3:W-:Y:S04]  /*5530*/  STS [R227+0x10880], R3 ;  /* 0x01088003e3007388 */ /* 0x0007e80000000800 */
[----:B------:R4:W-:Y:S04]  /*5540*/  STS [R228+0x1400], R2 ;  /* 0x00140002e4007388 */ /* 0x0009e80000000800 */
[----:B------:R2:W-:Y:S01]  /*5550*/  STS [R228+0x1000], R9 ;  /* 0x00100009e4007388 */ /* 0x0005e20000000800 */
[--C-:B-1----:R-:W-:Y:S03]  /*5560*/  FADD.FTZ R10, R10, -R0.reuse ;  /* 0x800000000a0a7221 */ /* 0x102fe60000010000 */
[----:B------:R-:W-:Y:S01]  /*5570*/  STS [R227+0x11480], R143 ;  /* 0x0114808fe3007388 */ /* 0x000fe20000000800 */
[--C-:B------:R-:W-:Y:S02]  /*5580*/  FADD.FTZ R11, R11, -R0.reuse ;  /* 0x800000000b0b7221 */ /* 0x100fe40000010000 */
[----:B------:R-:W-:Y:S01]  /*5590*/  FMUL.FTZ R10, R152, R10 ;  /* 0x0000000a980a7220 */ /* 0x000fe20000410000 */
[----:B------:R-:W-:Y:S01]  /*55a0*/  STS [R227+0x11880], R18 ;  /* 0x01188012e3007388 */ /* 0x000fe20000000800 */
[--C-:B------:R-:W-:Y:S02]  /*55b0*/  FADD.FTZ R14, R14, -R0.reuse ;  /* 0x800000000e0e7221 */ /* 0x100fe40000010000 */
[--C-:B------:R-:W-:Y:S01]  /*55c0*/  FADD.FTZ R15, R15, -R0.reuse ;  /* 0x800000000f0f7221 */ /* 0x100fe20000010000 */
[----:B------:R-:W-:Y:S01]  /*55d0*/  STS [R228+0x2000], R144 ;  /* 0x00200090e4007388 */ /* 0x000fe20000000800 */
[----:B------:R-:W-:Y:S02]  /*55e0*/  FMUL.FTZ R14, R22, R14 ;  /* 0x0000000e160e7220 */ /* 0x000fe40000410000 */
[----:B------:R-:W-:Y:S01]  /*55f0*/  FMUL.FTZ R15, R19, R15 ;  /* 0x0000000f130f7220 */ /* 0x000fe20000410000 */
[----:B------:R-:W-:Y:S01]  /*5600*/  STS [R228+0x2400], R20 ;  /* 0x00240014e4007388 */ /* 0x000fe20000000800 */
[----:B---3--:R-:W-:Y:S02]  /*5610*/  FFMA.FTZ R3, -R240, R240, 1 ;  /* 0x3f800000f0037423 */ /* 0x008fe400000101f0 */
[--C-:B------:R-:W-:Y:S01]  /*5620*/  FADD.FTZ R26, R26, -R0.reuse ;  /* 0x800000001a1a7221 */ /* 0x100fe20000010000 */
[----:B------:R1:W-:Y:S01]  /*5630*/  STS [R227+0x12480], R4 ;  /* 0x01248004e3007388 */ /* 0x0003e20000000800 */
[----:B----4-:R-:W-:Y:S01]  /*5640*/  F2FP.PACK_AB R2, R7, R21 ;  /* 0x000000150702723e */ /* 0x010fe200000000ff */
[--C-:B------:R-:W-:Y:S02]  /*5650*/  FADD.FTZ R27, R27, -R0.reuse ;  /* 0x800000001b1b7221 */ /* 0x100fe40000010000 */
[--C-:B------:R-:W-:Y:S02]  /*5660*/  FADD.FTZ R30, R30, -R0.reuse ;  /* 0x800000001e1e7221 */ /* 0x100fe40000010000 */
[----:B------:R3:W-:Y:S01]  /*5670*/  STS [R227+0x12880], R2 ;  /* 0x01288002e3007388 */ /* 0x0007e20000000800 */
[----:B--2---:R-:W-:Y:S02]  /*5680*/  FMUL.FTZ R9, R151, R11 ;  /* 0x0000000b97097220 */ /* 0x004fe40000410000 */
[----:B------:R-:W-:Y:S01]  /*5690*/  FMUL.FTZ R21, R21, R26 ;  /* 0x0000001a15157220 */ /* 0x000fe20000410000 */
[----:B------:R2:W-:Y:S01]  /*56a0*/  STS [R228+0x3000], R5 ;  /* 0x00300005e4007388 */ /* 0x0005e20000000800 */
[----:B------:R-:W-:Y:S02]  /*56b0*/  FMUL.FTZ R9, R9, R3 ;  /* 0x0000000309097220 */ /* 0x000fe40000410000 */
[----:B------:R-:W-:Y:S02]  /*56c0*/  FFMA.FTZ R3, -R241, R241, 1 ;  /* 0x3f800000f1037423 */ /* 0x000fe400000101f1 */
[----:B------:R-:W-:Y:S02]  /*56d0*/  FMUL.FTZ R27, R7, R27 ;  /* 0x0000001b071b7220 */ /* 0x000fe40000410000 */
[----:B------:R-:W-:Y:S02]  /*56e0*/  FMUL.FTZ R3, R14, R3 ;  /* 0x000000030e037220 */ /* 0x000fe40000410000 */
[----:B------:R-:W-:Y:S02]  /*56f0*/  FADD.FTZ R31, R31, -R0 ;  /* 0x800000001f1f7221 */ /* 0x000fe40000010000 */
[----:B------:R-:W-:Y:S02]  /*5700*/  FFMA.FTZ R0, -R244, R244, 1 ;  /* 0x3f800000f4007423 */ /* 0x000fe400000101f4 */
[----:B-----5:R-:W-:Y:S02]  /*5710*/  FMUL.FTZ R31, R146, R31 ;  /* 0x0000001f921f7220 */ /* 0x020fe40000410000 */
[----:B-1----:R-:W-:Y:S02]  /*5720*/  FFMA.FTZ R4, -R239, R239, 1 ;  /* 0x3f800000ef047423 */ /* 0x002fe400000101ef */
[----:B------:R-:W-:Y:S02]  /*5730*/  FMUL.FTZ R7, R21, R0 ;  /* 0x0000000015077220 */ /* 0x000fe40000410000 */
[----:B------:R-:W-:Y:S02]  /*5740*/  FMUL.FTZ R4, R15, R4 ;  /* 0x000000040f047220 */ /* 0x000fe40000410000 */
[----:B---3--:R-:W-:Y:S02]  /*5750*/  FFMA.FTZ R2, -R242, R242, 1 ;  /* 0x3f800000f2027423 */ /* 0x008fe400000101f2 */
[----:B------:R-:W-:Y:S01]  /*5760*/  FFMA.FTZ R0, -R252, R252, 1 ;  /* 0x3f800000fc007423 */ /* 0x000fe200000101fc */
[----:B------:R-:W-:Y:S01]  /*5770*/  F2FP.PACK_AB R4, R4, R3 ;  /* 0x000000030404723e */ /* 0x000fe200000000ff */
[----:B------:R-:W-:Y:S01]  /*5780*/  FMUL.FTZ R10, R10, R2 ;  /* 0x000000020a0a7220 */ /* 0x000fe20000410000 */
[----:B------:R-:W-:Y:S01]  /*5790*/  F2FP.PACK_AB R2, R146, R6 ;  /* 0x000000069202723e */ /* 0x000fe200000000ff */
[----:B------:R-:W-:Y:S02]  /*57a0*/  FFMA.FTZ R3, -R243, R243, 1 ;  /* 0x3f800000f3037423 */ /* 0x000fe400000101f3 */
[----:B--2---:R-:W-:Y:S02]  /*57b0*/  FMUL.FTZ R5, R6, R30 ;  /* 0x0000001e06057220 */ /* 0x004fe40000410000 */
[----:B------:R1:W-:Y:S01]  /*57c0*/  STS [R228+0x3400], R2 ;  /* 0x00340002e4007388 */ /* 0x0003e20000000800 */
[----:B------:R-:W-:Y:S02]  /*57d0*/  FFMA.FTZ R6, -R250, R250, 1 ;  /* 0x3f800000fa067423 */ /* 0x000fe400000101fa */
[----:B------:R-:W-:Y:S01]  /*57e0*/  FMUL.FTZ R3, R27, R3 ;  /* 0x000000031b037220 */ /* 0x000fe20000410000 */
[----:B------:R-:W-:Y:S01]  /*57f0*/  BAR.SYNC.DEFER_BLOCKING 0x0 ;  /* 0x0000000000007b1d */ /* 0x000fe20000010000 */
[----:B------:R-:W-:Y:S02]  /*5800*/  FMUL.FTZ R5, R5, R0 ;  /* 0x0000000005057220 */ /* 0x000fe40000410000 */
[----:B------:R-:W-:Y:S01]  /*5810*/  FMUL.FTZ R0, R31, R6 ;  /* 0x000000061f007220 */ /* 0x000fe20000410000 */
[----:B------:R-:W-:Y:S02]  /*5820*/  F2FP.PACK_AB R3, R3, R7 ;  /* 0x000000070303723e */ /* 0x000fe400000000ff */
[----:B-1----:R-:W-:Y:S02]  /*5830*/  F2FP.PACK_AB R2, R9, R10 ;  /* 0x0000000a0902723e */ /* 0x002fe400000000ff */
        /* <DEDUP_REMOVED lines=107> */
[----:B------:R-:W5:Y:S01]  /*5ef0*/  LDL.64 R154, [R1+0x28] ;  /* 0x00002800019a7983 */ /* 0x000f620000100a00 */
[----:B------:R-:W-:Y:S02]  /*5f00*/  USHF.L.U32 UR14, UR17, 0x6, URZ ;  /* 0x00000006110e7899 */ /* 0x000fe4000800063f */
[----:B------:R-:W-:Y:S01]  /*5f10*/  UIMAD UR13, UR17, UR15, UR13 ;  /* 0x0000000f110d72a4 */ /* 0x000fe2000f8e020d */
[----:B------:R-:W5:Y:S03]  /*5f20*/  LDL R152, [R1+0x50] ;  /* 0x0000500001987983 */ /* 0x000f660000100800 */
[----:B------:R-:W-:Y:S01]  /*5f30*/  UIADD3 UR13, UR21, UR13, URZ ;  /* 0x0000000d150d7290 */ /* 0x000fe2000fffe03f */
[----:B------:R-:W5:Y:S01]  /*5f40*/  LDL R243, [R1+0xc] ;  /* 0x00000c0001f37983 */ /* 0x000f620000100800 */
[----:B------:R-:W-:Y:S03]  /*5f50*/  IMAD.U32 R7, RZ, RZ, UR14 ;  /* 0x0000000eff077e24 */ /* 0x000fe6000f8e00ff */
[----:B------:R-:W1:Y:S01]  /*5f60*/  S2R R239, SR_TID.X ;  /* 0x0000000000ef7919 */ /* 0x000e620000002100 */
[----:B------:R-:W-:Y:S01]  /*5f70*/  IMAD.U32 R8, RZ, RZ, UR13 ;  /* 0x0000000dff087e24 */ /* 0x000fe2000f8e00ff */
[----:B------:R-:W-:Y:S01]  /*5f80*/  UIADD3 UR13, -UR14, UR9, URZ ;  /* 0x000000090e0d7290 */ /* 0x000fe2000fffe13f */
        /* <DEDUP_REMOVED lines=10> */
[----:B---3--:R-:W-:Y:S02]  /*6030*/  LEA R0, P1, R0, R158, 0x6 ;  /* 0x0000009e00007211 */ /* 0x008fe400078230ff */
[----:B----4-:R-:W-:Y:S02]  /*6040*/  IADD3 R5, P0, R156, UR14, RZ ;  /* 0x0000000e9c057c10 */ /* 0x010fe4000ff1e0ff */
[----:B-----5:R-:W-:Y:S02]  /*6050*/  LEA.HI.X R8, R4, R155, R8, 0x6, P1 ;  /* 0x0000009b04087211 */ /* 0x020fe400008f3408 */
[C---:B------:R-:W-:Y:S02]  /*6060*/  LEA R4, P1, R0.reuse, c[0x0][0x1f0], 0x1 ;  /* 0x00007c0000047a11 */ /* 0x040fe400078208ff */
[----:B------:R-:W-:Y:S02]  /*6070*/  LEA.HI.X.SX32 R7, R7, R152, 0x1, P0 ;  /* 0x0000009807077211 */ /* 0x000fe400000f0eff */
[C---:B------:R-:W-:Y:S04]  /*6080*/  LEA R6, P0, R5.reuse, c[0x0][0x280], 0x2 ;  /* 0x0000a00005067a11 */ /* 0x040fe800078010ff */
[----:B------:R-:W-:Y:S02]  /*6090*/  LEA.HI.X R7, R5, c[0x0][0x284], R7, 0x2, P0 ;  /* 0x0000a10005077a11 */ /* 0x000fe400000f1407 */
[----:B------:R-:W-:Y:S05]  /*60a0*/  LEA.HI.X R5, R0, c[0x0][0x1f4], R8, 0x1, P1 ;  /* 0x00007d0000057a11 */ /* 0x000fea00008f0c08 */
[----:B------:R-:W-:Y:S01]  /*60b0*/  @!PT LDS RZ, [RZ] ;  /* 0x00000000fffff984 */ /* 0x000fe20000000800 */
[----:B------:R-:W-:Y:S01]  /*60c0*/  @!PT LDS RZ, [RZ] ;  /* 0x00000000fffff984 */ /* 0x000fe20000000800 */
[----:B------:R-:W-:Y:S01]  /*60d0*/  @!PT LDS RZ, [RZ] ;  /* 0x00000000fffff984 */ /* 0x000fe20000000800 */
[----:B------:R2:W-:Y:S01]  /*60e0*/  LDGSTS.E.BYPASS.LTC128B.128 [R243+0xc080], [R4.64], !P5 ;  /* 0x0c08000004f37fae */ /* 0x0005e2000e901d52 */
[----:B-1----:R-:W-:Y:S03]  /*60f0*/  @!P3 IMAD.SHL.U32 R0, R244, 0x10, RZ ;  /* 0x00000010f400b824 */ /* 0x002fe600078e00ff */
[----:B------:R2:W-:Y:S04]  /*6100*/  LDGSTS.E.BYPASS.LTC128B.128 [R243+0xd080], [R4.64+0x40], !P4 ;  /* 0x0d08004004f37fae */ /* 0x0005e8000e101d52 */
[----:B------:R2:W-:Y:S04]  /*6110*/  LDGSTS.E.BYPASS.LTC128B.128 [R243+0xe080], [R4.64+0x80], !P2 ;  /* 0x0e08008004f37fae */ /* 0x0005e8000d101d52 */
[----:B------:R2:W-:Y:S02]  /*6120*/  @!P3 LDGSTS.E.BYPASS.LTC128B.128 [R0+0xf280], [R6.64] ;  /* 0x0f2800000600bfae */ /* 0x0005e4000b901d52 */
.L_x_549:
        /* <DEDUP_REMOVED lines=9> */
[----:B------:R-:W-:Y:S01]  /*61c0*/  UISETP.GE.AND UP1, UPT, UR5, 0x1, UPT ;  /* 0x000000010500788c */ /* 0x000fe2000bf26270 */
[----:B------:R-:W1:Y:S03]  /*61d0*/  LDSM.16.M88.4 R132, [R219] ;  /* 0x00000000db84783b */ /* 0x000e660000000200 */
[-C--:B------:R-:W-:Y:S01]  /*61e0*/  HMMA.16816.F32 R12, R24, R28.reuse, RZ ;  /* 0x0000001c180c723c */ /* 0x080fe200000018ff */
[----:B------:R-:W4:Y:S04]  /*61f0*/  LDSM.16.M88.4 R136, [R219+0x1000] ;  /* 0x00100000db88783b */ /* 0x000f280000000200 */
        /* <DEDUP_REMOVED lines=227> */
.L_x_547:
[----:B------:R-:W-:Y:S01]  /*7030*/  USHF.L.U32 UR6, UR12, 0x7, URZ ;  /* 0x000000070c067899 */ /* 0x000fe2000800063f */
[----:B------:R-:W-:Y:S05]  /*7040*/  @P1 BRA `(.L_x_551) ;  /* 0x000012b000001947 */ /* 0x000fea0003800000 */
[----:B------:R-:W1:Y:S01]  /*7050*/  S2R R31, SR_TID.X ;  /* 0x00000000001f7919 */ /* 0x000e620000002100 */
[----:B------:R-:W-:Y:S01]  /*7060*/  F2FP.PACK_AB R36, R37, R36 ;  /* 0x000000242524723e */ /* 0x000fe200000000ff */
[----:B------:R-:W-:Y:S01]  /*7070*/  ULDC.64 UR4, c[0x0][0x358] ;  /* 0x0000d60000047ab9 */ /* 0x000fe20000000a00 */
[----:B------:R-:W-:Y:S01]  /*7080*/  F2FP.PACK_AB R38, R39, R38 ;  /* 0x000000262726723e */ /* 0x000fe200000000ff */
[----:B------:R-:W-:Y:S01]  /*7090*/  UISETP.NE.U32.AND UP1, UPT, URZ, UR4, UPT ;  /* 0x000000043f00728c */ /* 0x000fe2000bf25070 */
[----:B------:R-:W-:Y:S01]  /*70a0*/  F2FP.PACK_AB R48, R49, R48 ;  /* 0x000000303130723e */ /* 0x000fe200000000ff */
[----:B------:R-:W-:Y:S01]  /*70b0*/  UMOV UR7, 0x4 ;  /* 0x0000000400077882 */ /* 0x000fe20000000000 */
[----:B------:R-:W-:Y:S01]  /*70c0*/  F2FP.PACK_AB R50, R51, R50 ;  /* 0x000000323332723e */ /* 0x000fe200000000ff */
[----:B------:R-:W-:Y:S01]  /*70d0*/  UISETP.NE.AND.EX UP1, UPT, URZ, UR5, UPT, UP1 ;  /* 0x000000053f00728c */ /* 0x000fe2000bf25310 */
[----:B------:R-:W-:-:S02]  /*70e0*/  F2FP.PACK_AB R40, R41, R40 ;  /* 0x000000282928723e */ /* 0x000fc400000000ff */
[----:B------:R-:W-:Y:S01]  /*70f0*/  F2FP.PACK_AB R42, R43, R42 ;  /* 0x0000002a2b2a723e */ /* 0x000fe200000000ff */
[----:B------:R-:W-:Y:S01]  /*7100*/  ULDC.64 UR4, c[0x0][0x358] ;  /* 0x0000d60000047ab9 */ /* 0x000fe20000000a00 */
[----:B------:R-:W-:Y:S01]  /*7110*/  F2FP.PACK_AB R44, R45, R44 ;  /* 0x0000002c2d2c723e */ /* 0x000fe200000000ff */
[----:B------:R-:W-:Y:S01]  /*7120*/  UIMAD.WIDE UR4, UR10, UR7, UR4 ;  /* 0x000000070a0472a5 */ /* 0x000fe2000f8e0204 */
[----:B------:R-:W-:Y:S02]  /*7130*/  F2FP.PACK_AB R46, R47, R46 ;  /* 0x0000002e2f2e723e */ /* 0x000fe400000000ff */
[----:B------:R-:W-:Y:S02]  /*7140*/  F2FP.PACK_AB R52, R53, R52 ;  /* 0x000000343534723e */ /* 0x000fe400000000ff */
[----:B------:R-:W-:Y:S02]  /*7150*/  F2FP.PACK_AB R54, R55, R54 ;  /* 0x000000363736723e */ /* 0x000fe400000000ff */
[----:B------:R-:W-:-:S02]  /*7160*/  F2FP.PACK_AB R64, R65, R64 ;  /* 0x000000404140723e */ /* 0x000fc400000000ff */
[----:B------:R-:W-:Y:S02]  /*7170*/  F2FP.PACK_AB R66, R67, R66 ;  /* 0x000000424342723e */ /* 0x000fe400000000ff */
[----:B-1----:R-:W-:Y:S02]  /*7180*/  SHF.R.S32.HI R30, RZ, 0x1f, R31 ;  /* 0x0000001fff1e7819 */ /* 0x002fe4000001141f */
[----:B------:R-:W-:Y:S02]  /*7190*/  F2FP.PACK_AB R56, R57, R56 ;  /* 0x000000383938723e */ /* 0x000fe400000000ff */
[CC--:B------:R-:W-:Y:S02]  /*71a0*/  LEA.HI R3, R30.reuse, R31.reuse, RZ, 0x2 ;  /* 0x0000001f1e037211 */ /* 0x0c0fe400078f10ff */
[----:B------:R-:W-:Y:S02]  /*71b0*/  LEA.HI R2, R30, R31, RZ, 0x5 ;  /* 0x0000001f1e027211 */ /* 0x000fe400078f28ff */
[----:B------:R-:W-:-:S02]  /*71c0*/  SHF.R.S32.HI R28, RZ, 0x2, R3 ;  /* 0x00000002ff1c7819 */ /* 0x000fc40000011403 */
[----:B------:R-:W-:Y:S02]  /*71d0*/  SHF.R.S32.HI R0, RZ, 0x1f, R3 ;  /* 0x0000001fff007819 */ /* 0x000fe40000011403 */
[----:B------:R-:W-:Y:S02]  /*71e0*/  SHF.R.S32.HI R24, RZ, 0x5, R2 ;  /* 0x00000005ff187819 */ /* 0x000fe40000011402 */
        /* <DEDUP_REMOVED lines=62> */
[----:B-----5:R-:W-:-:S02]  /*75d0*/  F2FP.PACK_AB R9, R119, R118 ;  /* 0x000000767709723e */ /* 0x020fc400000000ff */
        /* <DEDUP_REMOVED lines=9> */
[----:B------:R-:W-:Y:S01]  /*7670*/  PLOP3.LUT P1, PT, PT, PT, UP1, 0x80, 0x0 ;  /* 0x000000000000781c */ /* 0x000fe20003f2f018 */
        /* <DEDUP_REMOVED lines=36> */
[----:B------:R3:W-:Y:S04]  /*78c0*/  STS [R0+0x5280], R7 ;  /* 0x0052800700007388 */ /* 0x0007e80000000800 */
[----:B------:R-:W-:Y:S04]  /*78d0*/  STS [R2+0x5080], R4 ;  /* 0x0050800402007388 */ /* 0x000fe80000000800 */
[----:B------:R4:W-:Y:S01]  /*78e0*/  STS [R2+0x5280], R3 ;  /* 0x0052800302007388 */ /* 0x0009e20000000800 */
[----:B-1----:R-:W-:-:S02]  /*78f0*/  IMAD.U32 R9, RZ, RZ, UR5 ;  /* 0x00000005ff097e24 */ /* 0x002fc4000f8e00ff */
[----:B--2---:R-:W-:Y:S01]  /*7900*/  IMAD.U32 R8, RZ, RZ, UR4 ;  /* 0x00000004ff087e24 */ /* 0x004fe2000f8e00ff */
[----:B------:R-:W-:Y:S06]  /*7910*/  BAR.SYNC.DEFER_BLOCKING 0x1, 0x100 ;  /* 0x0044000000007b1d */ /* 0x000fec0000010000 */
[----:B------:R-:W-:Y:S02]  /*7920*/  ULDC.64 UR4, c[0x0][0x360] ;  /* 0x0000d80000047ab9 */ /* 0x000fe40000000a00 */
[----:B------:R-:W-:Y:S01]  /*7930*/  UISETP.NE.U32.AND UP0, UPT, URZ, UR4, UPT ;  /* 0x000000043f00728c */ /* 0x000fe2000bf05070 */
[----:B---3--:R-:W2:Y:S03]  /*7940*/  @P1 LDG.E R0, [R8.64] ;  /* 0x0000001208001981 */ /* 0x008ea6000c1e1900 */
[----:B------:R-:W-:Y:S01]  /*7950*/  UISETP.NE.AND.EX UP0, UPT, URZ, UR5, UPT, UP0 ;  /* 0x000000053f00728c */ /* 0x000fe2000bf05300 */
[----:B------:R-:W-:-:S02]  /*7960*/  IMAD.MOV.U32 R5, RZ, RZ, c[0x0][0x2f0] ;  /* 0x0000bc00ff057624 */ /* 0x000fc400078e00ff */
[----:B------:R-:W-:-:S03]  /*7970*/  ULDC.64 UR4, c[0x0][0x360] ;  /* 0x0000d80000047ab9 */ /* 0x000fc60000000a00 */
[----:B------:R-:W-:-:S05]  /*7980*/  PLOP3.LUT P0, PT, PT, PT, UP0, 0x80, 0x0 ;  /* 0x000000000000781c */ /* 0x000fca0003f0f008 */
[----:B------:R-:W-:-:S06]  /*7990*/  @UP0 UIMAD.WIDE UR4, UR10, UR7, UR4 ;  /* 0x000000070a0402a5 */ /* 0x000fcc000f8e0204 */
[----:B----4-:R-:W-:Y:S02]  /*79a0*/  IMAD.U32 R2, RZ, RZ, UR4 ;  /* 0x00000004ff027e24 */ /* 0x010fe4000f8e00ff */
[----:B------:R-:W-:-:S05]  /*79b0*/  IMAD.U32 R3, RZ, RZ, UR5 ;  /* 0x00000005ff037e24 */ /* 0x000fca000f8e00ff */
[----:B------:R1:W5:Y:S01]  /*79c0*/  @P0 LDG.E R5, [R2.64] ;  /* 0x0000001202050981 */ /* 0x000362000c1e1900 */
[----:B------:R-:W-:Y:S02]  /*79d0*/  UMOV UR14, URZ ;  /* 0x0000003f000e7c82 */ /* 0x000fe40008000000 */
[----:B------:R-:W-:Y:S01]  /*79e0*/  UMOV UR15, URZ ;  /* 0x0000003f000f7c82 */ /* 0x000fe20008000000 */
[----:B--2---:R-:W2:Y:S02]  /*79f0*/  @P1 R2UR UR5, R0 ;  /* 0x00000000000513c2 */ /* 0x004ea400000e0000 */
[----:B--2---:R-:W-:Y:S02]  /*7a00*/  @UP1 USHF.R.S32.HI UR4, URZ, 0x1f, UR5 ;  /* 0x0000001f3f041899 */ /* 0x004fe40008011405 */
[----:B------:R-:W-:-:S05]  /*7a10*/  @UP1 UMOV UR14, UR5 ;  /* 0x00000005000e1c82 */ /* 0x000fca0008000000 */
[----:B------:R-:W-:Y:S01]  /*7a20*/  @UP1 UMOV UR15, UR4 ;  /* 0x00000004000f1c82 */ /* 0x000fe20008000000 */
[----:B------:R-:W-:Y:S05]  /*7a30*/  @P0 BRA `(.L_x_552) ;  /* 0x0000004000000947 */ /* 0x000fea0003800000 */
[----:B-1----:R-:W-:Y:S05]  /*7a40*/  @!P1 BRA `(.L_x_552) ;  /* 0x0000003000009947 */ /* 0x002fea0003800000 */
[----:B------:R-:W2:Y:S04]  /*7a50*/  LDG.E R0, [R8.64] ;  /* 0x0000001208007981 */ /* 0x000ea8000c1e1900 */
[----:B------:R-:W2:Y:S02]  /*7a60*/  LDG.E R2, [R8.64+0x4] ;  /* 0x0000041208027981 */ /* 0x000ea4000c1e1900 */
[----:B--2--5:R-:W-:Y:S02]  /*7a70*/  IADD3 R5, -R0, R2, RZ ;  /* 0x0000000200057210 */ /* 0x024fe40007ffe1ff */
.L_x_552:
[----:B-1----:R-:W-:Y:S01]  /*7a80*/  LEA.HI R0, R30, R31, RZ, 0x3 ;  /* 0x0000001f1e007211 */ /* 0x002fe200078f18ff */
[----:B------:R-:W-:Y:S01]  /*7a90*/  IMAD.SHL.U32 R12, R29, 0x8, RZ ;  /* 0x000000081d0c7824 */ /* 0x000fe200078e00ff */
[----:B------:R-:W-:Y:S01]  /*7aa0*/  LEA.HI R2, R28, R28, RZ, 0x1 ;  /* 0x0000001c1c027211 */ /* 0x000fe200078f08ff */
[----:B------:R-:W-:Y:S01]  /*7ab0*/  USHF.R.S32.HI UR7, URZ, 0x1f, UR11 ;  /* 0x0000001f3f077899 */ /* 0x000fe2000801140b */
[----:B-----5:R-:W-:Y:S01]  /*7ac0*/  IADD3 R5, R5, -UR6, RZ ;  /* 0x8000000605057c10 */ /* 0x020fe2000fffe0ff */
[----:B------:R-:W-:Y:S01]  /*7ad0*/  IMAD.SHL.U32 R0, R0, 0x8, RZ ;  /* 0x0000000800007824 */ /* 0x000fe200078e00ff */
[----:B------:R-:W-:Y:S01]  /*7ae0*/  LOP3.LUT R2, R2, 0x3fffffe, RZ, 0xc0, !PT ;  /* 0x03fffffe02027812 */ /* 0x000fe200078ec0ff */
[----:B------:R-:W-:Y:S01]  /*7af0*/  ULDC.64 UR4, c[0x0][0x338] ;  /* 0x0000ce0000047ab9 */ /* 0x000fe20000000a00 */
[----:B------:R-:W-:Y:S01]  /*7b00*/  SHF.R.S32.HI R13, RZ, 0x1f, R12 ;  /* 0x0000001fff0d7819 */ /* 0x000fe2000001140c */
[----:B------:R-:W-:Y:S01]  /*7b10*/  UIMAD UR4, UR7, UR4, URZ ;  /* 0x00000004070472a4 */ /* 0x000fe2000f8e023f */
[----:B------:R-:W-:Y:S01]  /*7b20*/  LOP3.LUT R0, R0, 0xc0, RZ, 0xc0, !PT ;  /* 0x000000c000007812 */ /* 0x000fe200078ec0ff */
[----:B------:R-:W-:Y:S01]  /*7b30*/  IMAD.IADD R2, R28, 0x1, -R2 ;  /* 0x000000011c027824 */ /* 0x000fe200078e0a02 */
[----:B------:R-:W-:Y:S01]  /*7b40*/  USHF.R.S32.HI UR8, URZ, 0x1f, UR10 ;  /* 0x0000001f3f087899 */ /* 0x000fe2000801140a */
[----:B------:R-:W-:Y:S01]  /*7b50*/  IMNMX R14, R5, 0x80, PT ;  /* 0x00000080050e7817 */ /* 0x000fe20003800200 */
[----:B------:R-:W-:Y:S01]  /*7b60*/  UIMAD UR5, UR11, UR5, UR4 ;  /* 0x000000050b0572a4 */ /* 0x000fe2000f8e0204 */
[----:B------:R-:W-:Y:S01]  /*7b70*/  LOP3.LUT R3, R0, 0x18, R12, 0xf8, !PT ;  /* 0x0000001800037812 */ /* 0x000fe200078ef80c */
[----:B------:R-:W-:Y:S01]  /*7b80*/  IMAD R2, R24, 0x8, R2 ;  /* 0x0000000818027824 */ /* 0x000fe200078e0202 */
[----:B------:R-:W-:Y:S01]  /*7b90*/  SHF.R.U32.HI R0, RZ, 0x3, R0 ;  /* 0x00000003ff007819 */ /* 0x000fe20000011600 */
[----:B------:R-:W-:Y:S01]  /*7ba0*/  USEL UR10, UR10, URZ, !UP1 ;  /* 0x0000003f0a0a7287 */ /* 0x000fe2000c800000 */
[C---:B------:R-:W-:Y:S01]  /*7bb0*/  ISETP.GE.AND P4, PT, R28.reuse, R14, PT ;  /* 0x0000000e1c00720c */ /* 0x040fe20003f86270 */
[----:B------:R-:W-:Y:S01]  /*7bc0*/  USEL UR8, UR8, URZ, !UP1 ;  /* 0x0000003f08087287 */ /* 0x000fe2000c800000 */
[----:B------:R-:W-:Y:S01]  /*7bd0*/  LOP3.LUT R0, R3, R0, RZ, 0x3c, !PT ;  /* 0x0000000003007212 */ /* 0x000fe200078e3cff */
[----:B------:R-:W-:Y:S01]  /*7be0*/  IMAD.U32 R6, RZ, RZ, UR12 ;  /* 0x0000000cff067e24 */ /* 0x000fe2000f8e00ff */
[----:B------:R-:W-:Y:S01]  /*7bf0*/  IADD3 R4, P0, R28, UR14, RZ ;  /* 0x0000000e1c047c10 */ /* 0x000fe2000ff1e0ff */
[----:B------:R-:W-:Y:S01]  /*7c00*/  IMAD.U32 R29, RZ, RZ, UR10 ;  /* 0x0000000aff1d7e24 */ /* 0x000fe2000f8e00ff */
[----:B------:R-:W-:Y:S01]  /*7c10*/  BSSY B0, `(.L_x_553) ;  /* 0x0000029000007945 */ /* 0x000fe20003800000 */
[----:B------:R-:W-:Y:S01]  /*7c20*/  IMAD.U32 R0, R2, 0x20, R0 ;  /* 0x0000002002007824 */ /* 0x000fe200078e0000 */
[----:B------:R-:W-:Y:S01]  /*7c30*/  LEA.HI.X.SX32 R5, R28, UR15, 0x1, P0 ;  /* 0x0000000f1c057c11 */ /* 0x000fe200080f0eff */
[----:B------:R-:W-:Y:S01]  /*7c40*/  IMAD.U32 R2, RZ, RZ, UR11 ;  /* 0x0000000bff027e24 */ /* 0x000fe2000f8e00ff */
[----:B------:R-:W-:Y:S01]  /*7c50*/  IADD3 R15, R12, 0x20, RZ ;  /* 0x000000200c0f7810 */ /* 0x000fe20007ffe0ff */
[----:B------:R-:W-:-:S02]  /*7c60*/  IMAD.SHL.U32 R0, R0, 0x2, RZ ;  /* 0x0000000200007824 */ /* 0x000fc400078e00ff */
[----:B------:R-:W-:-:S03]  /*7c70*/  IMAD.WIDE.U32 R2, R2, c[0x0][0x338], R12 ;  /* 0x0000ce0002027a25 */ /* 0x000fc600078e000c */
[----:B------:R1:W2:Y:S01]  /*7c80*/  LDS.128 R40, [R0+0x7080] ;  /* 0x0070800000287984 */ /* 0x0002a20000000c00 */
[----:B------:R-:W-:Y:S01]  /*7c90*/  IMAD.WIDE R8, R6, 0x80, R4 ;  /* 0x0000008006087825 */ /* 0x000fe200078e0204 */
[----:B------:R-:W-:Y:S01]  /*7ca0*/  IADD3 R3, R3, UR5, RZ ;  /* 0x0000000503037c10 */ /* 0x000fe2000fffe0ff */
[----:B------:R-:W-:Y:S01]  /*7cb0*/  ULDC.64 UR4, c[0x0][0x340] ;  /* 0x0000d00000047ab9 */ /* 0x000fe20000000a00 */
[----:B------:R1:W3:Y:S01]  /*7cc0*/  LDS.128 R36, [R0+0x9080] ;  /* 0x0090800000247984 */ /* 0x0002e20000000c00 */
[----:B------:R-:W-:Y:S02]  /*7cd0*/  UIMAD UR4, UR8, UR4, URZ ;  /* 0x00000004080472a4 */ /* 0x000fe4000f8e023f */
[----:B------:R-:W-:Y:S01]  /*7ce0*/  IMAD.WIDE.U32 R10, R29, c[0x0][0x340], R2 ;  /* 0x0000d0001d0a7a25 */ /* 0x000fe200078e0002 */
[----:B------:R1:W4:Y:S01]  /*7cf0*/  LDS.128 R32, [R0+0xb080] ;  /* 0x00b0800000207984 */ /* 0x0003220000000c00 */
[----:B------:R-:W-:-:S03]  /*7d00*/  UIMAD UR4, UR10, UR5, UR4 ;  /* 0x000000050a0472a4 */ /* 0x000fc6000f8e0204 */
[----:B------:R1:W1:Y:S03]  /*7d10*/  LDS.128 R52, [R0+0x80] ;  /* 0x0000800000347984 */ /* 0x0002660000000c00 */
[----:B------:R-:W-:Y:S01]  /*7d20*/  IADD3 R7, R11, UR4, RZ ;  /* 0x000000040b077c10 */ /* 0x000fe2000fffe0ff */
        /* <DEDUP_REMOVED lines=23> */
.L_x_554:
[----:B------:R-:W-:Y:S05]  /*7ea0*/  BSYNC B0 ;  /* 0x0000000000007941 */ /* 0x000fea0003800000 */
.L_x_553:
        /* <DEDUP_REMOVED lines=21> */
.L_x_556:
[----:B------:R-:W-:Y:S05]  /*8000*/  BSYNC B0 ;  /* 0x0000000000007941 */ /* 0x000fea0003800000 */
.L_x_555:
[----:B------:R-:W-:Y:S01]  /*8010*/  ULDC.64 UR4, c[0x0][0x308] ;  /* 0x0000c20000047ab9 */ /* 0x000fe20000000a00 */
[----:B-1----:R-:W-:Y:S01]  /*8020*/  MOV R2, UR11 ;  /* 0x0000000b00027c02 */ /* 0x002fe20008000f00 */
[----:B------:R-:W-:Y:S01]  /*8030*/  UIMAD UR4, UR7, UR4, URZ ;  /* 0x00000004070472a4 */ /* 0x000fe2000f8e023f */
[----:B------:R-:W-:Y:S03]  /*8040*/  BSSY B0, `(.L_x_557) ;  /* 0x0000018000007945 */ /* 0x000fe60003800000 */
        /* <DEDUP_REMOVED lines=23> */
.L_x_558:
[----:B------:R-:W-:Y:S05]  /*81c0*/  BSYNC B0 ;  /* 0x0000000000007941 */ /* 0x000fea0003800000 */
.L_x_557:
        /* <DEDUP_REMOVED lines=19> */
.L_x_551:
[----:B------:R-:W-:Y:S02]  /*8300*/  ULDC.64 UR4, c[0x0][0x358] ;  /* 0x0000d60000047ab9 */ /* 0x000fe40000000a00 */
[----:B------:R-:W-:-:S02]  /*8310*/  UISETP.NE.U32.AND UP1, UPT, URZ, UR4, UPT ;  /* 0x000000043f00728c */ /* 0x000fc4000bf25070 */
[----:B------:R-:W-:Y:S02]  /*8320*/  UMOV UR7, 0x4 ;  /* 0x0000000400077882 */ /* 0x000fe40000000000 */
[----:B------:R-:W-:-:S03]  /*8330*/  UISETP.NE.AND.EX UP1, UPT, URZ, UR5, UPT, UP1 ;  /* 0x000000053f00728c */ /* 0x000fc6000bf25310 */
[----:B------:R-:W-:Y:S02]  /*8340*/  ULDC.64 UR4, c[0x0][0x358] ;  /* 0x0000d60000047ab9 */ /* 0x000fe40000000a00 */
[----:B------:R-:W-:Y:S01]  /*8350*/  UIMAD.WIDE UR4, UR10, UR7, UR4 ;  /* 0x000000070a0472a5 */ /* 0x000fe2000f8e0204 */
[----:B------:R-:W-:-:S05]  /*8360*/  PLOP3.LUT P1, PT, PT, PT, UP1, 0x80, 0x0 ;  /* 0x000000000000781c */ /* 0x000fca0003f2f018 */
[----:B------:R-:W-:Y:S01]  /*8370*/  IMAD.U32 R4, RZ, RZ, UR4 ;  /* 0x00000004ff047e24 */ /* 0x000fe2000f8e00ff */
[----:B------:R-:W-:Y:S01]  /*8380*/  MOV R5, UR5 ;  /* 0x0000000500057c02 */ /* 0x000fe20008000f00 */
[----:B------:R-:W-:-:S06]  /*8390*/  ULDC.64 UR4, c[0x0][0x360] ;  /* 0x0000d80000047ab9 */ /* 0x000fcc0000000a00 */
[----:B------:R-:W2:Y:S01]  /*83a0*/  @P1 LDG.E R0, [R4.64] ;  /* 0x0000001204001981 */ /* 0x000ea2000c1e1900 */
[----:B------:R-:W-:Y:S01]  /*83b0*/  UISETP.NE.U32.AND UP0, UPT, URZ, UR4, UPT ;  /* 0x000000043f00728c */ /* 0x000fe2000bf05070 */
[----:B------:R-:W-:-:S03]  /*83c0*/  IMAD.MOV.U32 R6, RZ, RZ, c[0x0][0x2f0] ;  /* 0x0000bc00ff067624 */ /* 0x000fc600078e00ff */
[----:B------:R-:W-:-:S03]  /*83d0*/  UISETP.NE.AND.EX UP0, UPT, URZ, UR5, UPT, UP0 ;  /* 0x000000053f00728c */ /* 0x000fc6000bf05300 */
[----:B------:R-:W-:-:S03]  /*83e0*/  ULDC.64 UR4, c[0x0][0x360] ;  /* 0x0000d80000047ab9 */ /* 0x000fc60000000a00 */
[----:B------:R-:W-:-:S05]  /*83f0*/  PLOP3.LUT P0, PT, PT, PT, UP0, 0x80, 0x0 ;  /* 0x000000000000781c */ /* 0x000fca0003f0f008 */
[----:B------:R-:W-:-:S06]  /*8400*/  @UP0 UIMAD.WIDE UR4, UR10, UR7, UR4 ;  /* 0x000000070a0402a5 */ /* 0x000fcc000f8e0204 */
[----:B------:R-:W-:Y:S01]  /*8410*/  MOV R2, UR4 ;  /* 0x0000000400027c02 */ /* 0x000fe20008000f00 */
        /* <DEDUP_REMOVED lines=13> */
.L_x_559:
[----:B-1----:R-:W1:Y:S01]  /*84f0*/  S2R R2, SR_TID.X ;  /* 0x0000000000027919 */ /* 0x002e620000002100 */
[----:B------:R-:W-:Y:S01]  /*8500*/  USHF.R.S32.HI UR7, URZ, 0x1f, UR11 ;  /* 0x0000001f3f077899 */ /* 0x000fe2000801140b */
[----:B-----5:R-:W-:Y:S01]  /*8510*/  IADD3 R14, R6, -UR6, RZ ;  /* 0x80000006060e7c10 */ /* 0x020fe2000fffe0ff */
[----:B------:R-:W-:Y:S01]  /*8520*/  ULDC.64 UR4, c[0x0][0x308] ;  /* 0x0000c20000047ab9 */ /* 0x000fe20000000a00 */
[----:B------:R-:W-:Y:S01]  /*8530*/  IMAD.U32 R6, RZ, RZ, UR12 ;  /* 0x0000000cff067e24 */ /* 0x000fe2000f8e00ff */
[----:B------:R-:W-:Y:S01]  /*8540*/  UIMAD UR4, UR7, UR4, URZ ;  /* 0x00000004070472a4 */ /* 0x000fe2000f8e023f */
[----:B------:R-:W-:Y:S01]  /*8550*/  BSSY B0, `(.L_x_560) ;  /* 0x0000029000007945 */ /* 0x000fe20003800000 */
[----:B------:R-:W-:-:S02]  /*8560*/  USHF.R.S32.HI UR8, URZ, 0x1f, UR10 ;  /* 0x0000001f3f087899 */ /* 0x000fc4000801140a */
[----:B------:R-:W-:Y:S02]  /*8570*/  UIMAD UR5, UR11, UR5, UR4 ;  /* 0x000000050b0572a4 */ /* 0x000fe4000f8e0204 */
[----:B------:R-:W-:Y:S02]  /*8580*/  USEL UR10, UR10, URZ, !UP1 ;  /* 0x0000003f0a0a7287 */ /* 0x000fe4000c800000 */
[----:B------:R-:W-:-:S04]  /*8590*/  USEL UR8, UR8, URZ, !UP1 ;  /* 0x0000003f08087287 */ /* 0x000fc8000c800000 */
[----:B------:R-:W-:Y:S01]  /*85a0*/  IMAD.U32 R17, RZ, RZ, UR10 ;  /* 0x0000000aff117e24 */ /* 0x000fe2000f8e00ff */
[----:B-1----:R-:W-:-:S04]  /*85b0*/  SHF.R.S32.HI R4, RZ, 0x1f, R2 ;  /* 0x0000001fff047819 */ /* 0x002fc80000011402 */
[----:B------:R-:W-:-:S04]  /*85c0*/  LEA.HI R4, R4, R2, RZ, 0x2 ;  /* 0x0000000204047211 */ /* 0x000fc800078f10ff */
[----:B------:R-:W-:-:S05]  /*85d0*/  LOP3.LUT R0, R4, 0x1ffffffc, RZ, 0xc0, !PT ;  /* 0x1ffffffc04007812 */ /* 0x000fca00078ec0ff */
[----:B------:R-:W-:Y:S02]  /*85e0*/  IMAD.IADD R0, R2, 0x1, -R0 ;  /* 0x0000000102007824 */ /* 0x000fe400078e0a00 */
[----:B------:R-:W-:Y:S02]  /*85f0*/  IMAD.U32 R2, RZ, RZ, UR11 ;  /* 0x0000000bff027e24 */ /* 0x000fe4000f8e00ff */
[----:B------:R-:W-:Y:S01]  /*8600*/  IMAD.SHL.U32 R12, R0, 0x8, RZ ;  /* 0x00000008000c7824 */ /* 0x000fe200078e00ff */
[----:B------:R-:W-:-:S04]  /*8610*/  SHF.R.S32.HI R0, RZ, 0x2, R4 ;  /* 0x00000002ff007819 */ /* 0x000fc80000011404 */
[--C-:B------:R-:W-:Y:S02]  /*8620*/  SHF.R.S32.HI R13, RZ, 0x1f, R12.reuse ;  /* 0x0000001fff0d7819 */ /* 0x100fe4000001140c */
[C---:B------:R-:W-:Y:S02]  /*8630*/  ISETP.GE.AND P4, PT, R0.reuse, R14, PT ;  /* 0x0000000e0000720c */ /* 0x040fe40003f86270 */
[----:B------:R-:W-:Y:S01]  /*8640*/  IADD3 R4, P0, R0, UR14, RZ ;  /* 0x0000000e00047c10 */ /* 0x000fe2000ff1e0ff */
[----:B------:R-:W-:Y:S01]  /*8650*/  IMAD.WIDE.U32 R2, R2, c[0x0][0x308], R12 ;  /* 0x0000c20002027a25 */ /* 0x000fe200078e000c */
[----:B------:R-:W-:Y:S02]  /*8660*/  IADD3 R15, R12, 0x20, RZ ;  /* 0x000000200c0f7810 */ /* 0x000fe40007ffe0ff */
[----:B------:R-:W-:Y:S02]  /*8670*/  LEA.HI.X.SX32 R5, R0, UR15, 0x1, P0 ;  /* 0x0000000f00057c11 */ /* 0x000fe400080f0eff */
[----:B------:R-:W-:Y:S01]  /*8680*/  IADD3 R3, R3, UR5, RZ ;  /* 0x0000000503037c10 */ /* 0x000fe2000fffe0ff */
[----:B------:R-:W-:Y:S01]  /*8690*/  ULDC.64 UR4, c[0x0][0x310] ;  /* 0x0000c40000047ab9 */ /* 0x000fe20000000a00 */
[----:B------:R-:W-:Y:S01]  /*86a0*/  IADD3 R16, R12, 0x40, RZ ;  /* 0x000000400c107810 */ /* 0x000fe20007ffe0ff */
[----:B------:R-:W-:Y:S01]  /*86b0*/  UIMAD UR4, UR8, UR4, URZ ;  /* 0x00000004080472a4 */ /* 0x000fe2000f8e023f */
[----:B------:R-:W-:-:S03]  /*86c0*/  IMAD.WIDE R6, R6, 0x80, R4 ;  /* 0x0000008006067825 */ /* 0x000fc600078e0204 */
[----:B------:R-:W-:Y:S01]  /*86d0*/  UIMAD UR4, UR10, UR5, UR4 ;  /* 0x000000050a0472a4 */ /* 0x000fe2000f8e0204 */
        /* <DEDUP_REMOVED lines=16> */
.L_x_561:
[----:B------:R-:W-:Y:S05]  /*87e0*/  BSYNC B0 ;  /* 0x0000000000007941 */ /* 0x000fea0003800000 */
.L_x_560:
        /* <DEDUP_REMOVED lines=19> */
.L_x_563:
[----:B------:R-:W-:Y:S05]  /*8920*/  BSYNC B0 ;  /* 0x0000000000007941 */ /* 0x000fea0003800000 */
.L_x_562:
        /* <DEDUP_REMOVED lines=26> */
.L_x_565:
[----:B------:R-:W-:Y:S05]  /*8ad0*/  BSYNC B0 ;  /* 0x0000000000007941 */ /* 0x000fea0003800000 */
.L_x_564:
        /* <DEDUP_REMOVED lines=18> */
.L_x_566:
        /* <DEDUP_REMOVED lines=16> */
.L_x_1406:


//--------------------- .text._ZN7cutlass13device_kernelIN5flash19enable_sm80_to_sm89INS1_16FlashAttnBwdSm80INS1_25CollectiveMainloopBwdSm80ILi2ELi1EN4cute5tupleIJNS5_1CILi64EEENS7_ILi128EEENS7_ILi96EEEEEENS_6half_tEfNS_4arch4Sm80ELb1ELb0ELb1ELb1ELb1ELb0ELb0ELb0ELi2ELi2ELi4ELi2ELb1EEENS1_21CollectiveEpilogueBwdISB_SC_SE_Li256ELb1ELb0ELi2EEENS1_25SingleTileBwdLPTSchedulerILb1ELi128ELb1EEEEEEEEEvNT_6ParamsE --------------------------
	.section	.text._ZN7cutlass13device_kernelIN5flash19enable_sm80_to_sm89INS1_16FlashAttnBwdSm80INS1_25CollectiveMainloopBwdSm80ILi2ELi1EN4cute5tupleIJNS5_1CILi64EEENS7_ILi128EEENS7_ILi96EEEEEENS_6half_tEfNS_4arch4Sm80ELb1ELb0ELb1ELb1ELb1ELb0ELb0ELb0ELi2ELi2ELi4ELi2ELb1EEENS1_21CollectiveEpilogueBwdISB_SC_SE_Li256ELb1ELb0ELi2EEENS1_25SingleTileBwdLPTSchedulerILb1ELi128ELb1EEEEEEEEEvNT_6ParamsE,"ax",@progbits
	.sectioninfo	@"SHI_REGISTERS=255"
	.align	128
.text._ZN7cutlass13device_kernelIN5flash19enable_sm80_to_sm89INS1_16FlashAttnBwdSm80INS1_25CollectiveMainloopBwdSm80ILi2ELi1EN4cute5tupleIJNS5_1CILi64EEENS7_ILi128EEENS7_ILi96EEEEEENS_6half_tEfNS_4arch4Sm80ELb1ELb0ELb1ELb1ELb1ELb0ELb0ELb0ELi2ELi2ELi4ELi2ELb1EEENS1_21CollectiveEpilogueBwdISB_SC_SE_Li256ELb1ELb0ELi2EEENS1_25SingleTileBwdLPTSchedulerILb1ELi128ELb1EEEEEEEEEvNT_6ParamsE:
        .type           _ZN7cutlass13device_kernelIN5flash19enable_sm80_to_sm89INS1_16FlashAttnBwdSm80INS1_25CollectiveMainloopBwdSm80ILi2ELi1EN4cute5tupleIJNS5_1CILi64EEENS7_ILi128EEENS7_ILi96EEEEEENS_6half_tEfNS_4arch4Sm80ELb1ELb0ELb1ELb1ELb1ELb0ELb0ELb0ELi2ELi2ELi4ELi2ELb1EEENS1_21CollectiveEpilogueBwdISB_SC_SE_Li256ELb1ELb0ELi2EEENS1_25SingleTileBwdLPTSchedulerILb1ELi128ELb1EEEEEEEEEvNT_6ParamsE,@function
        .size           _ZN7cutlass13device_kernelIN5flash19enable_sm80_to_sm89INS1_16FlashAttnBwdSm80INS1_25CollectiveMainloopBwdSm80ILi2ELi1EN4cute5tupleIJNS5_1CILi64EEENS7_ILi128EEENS7_ILi96EEEEEENS_6half_tEfNS_4arch4Sm80ELb1ELb0ELb1ELb1ELb1ELb0ELb0ELb0ELi2ELi2ELi4ELi2ELb1EEENS1_21CollectiveEpilogueBwdISB_SC_SE_Li256ELb1ELb0ELi2EEENS1_25SingleTileBwdLPTSchedulerILb1ELi128ELb1EEEEEEEEEvNT_6ParamsE,(.L_x_1407 - _ZN7cutlass13device_kernelIN5flash19enable_sm80_to_sm89INS1_16FlashAttnBwdSm80INS1_25CollectiveMainloopBwdSm80ILi2ELi1EN4cute5tupleIJNS5_1CILi64EEENS7_ILi128EEENS7_ILi96EEEEEENS_6half_tEfNS_4arch4Sm80ELb1ELb0ELb1ELb1ELb1ELb0ELb0ELb0ELi2ELi2ELi4ELi2ELb1EEENS1_21CollectiveEpilogueBwdISB_SC_SE_Li256ELb1ELb0ELi2EEENS1_25SingleTileBwdLPTSchedulerILb1ELi128ELb1EEEEEEEEEvNT_6ParamsE)
        .other          _ZN7cutlass13device_kernelIN5flash19enable_sm80_to_sm89INS1_16FlashAttnBwdSm80INS1_25CollectiveMainloopBwdSm80ILi2ELi1EN4cute5tupleIJNS5_1CILi64EEENS7_ILi128EEENS7_ILi96EEEEEENS_6half_tEfNS_4arch4Sm80ELb1ELb0ELb1ELb1ELb1ELb0ELb0ELb0ELi2ELi2ELi4ELi2ELb1EEENS1_21CollectiveEpilogueBwdISB_SC_SE_Li256ELb1ELb0ELi2EEENS1_25SingleTileBwdLPTSchedulerILb1ELi128ELb1EEEEEEEEEvNT_6ParamsE,@"STO_CUDA_ENTRY STV_DEFAULT"
_ZN7cutlass13device_kernelIN5flash19enable_sm80_to_sm89INS1_16FlashAttnBwdSm80INS1_25CollectiveMainloopBwdSm80ILi2ELi1EN4cute5tupleIJNS5_1CILi64EEENS7_ILi128EEENS7_ILi96EEEEEENS_6half_tEfNS_4arch4Sm80ELb1ELb0ELb1ELb1ELb1ELb0ELb0ELb0ELi2ELi2ELi4ELi2ELb1EEENS1_21CollectiveEpilogueBwdISB_SC_SE_Li256ELb1ELb0ELi2EEENS1_25SingleTileBwdLPTSchedulerILb1ELi128ELb1EEEEEEEEEvNT_6ParamsE:
        /* <DEDUP_REMOVED lines=30> */
.L_x_568:
[----:B------:R-:W-:Y:S02]  /*01e0*/  ULDC UR7, c[0x0][0x3ac] ;  /* 0x0000eb0000077ab9 */ /* 0x000fe40000000800 */
[----:B------:R-:W-:Y:S02]  /*01f0*/  UISETP.NE.AND UP0, UPT, UR7, 0x1, UPT ;  /* 0x000000010700788c */ /* 0x000fe4000bf05270 */
[----:B------:R-:W-:Y:S02]  /*0200*/  ULDC.64 UR4, c[0x0][0x3b0] ;  /* 0x0000ec0000047ab9 */ /* 0x000fe40000000a00 */
[----:B------:R-:W-:Y:S02]  /*0210*/  UIMAD.WIDE.U32 UR10, UR6, UR4, URZ ;  /* 0x00000004060a72a5 */ /* 0x000fe4000f8e003f */
[----:B------:R-:W-:-:S05]  /*0220*/  UMOV UR9, UR6 ;  /* 0x0000000600097c82 */ /* 0x000fca0008000000 */
[----:B------:R-:W-:-:S04]  /*0230*/  @UP0 USHF.R.U32.HI UR9, URZ, UR5, UR11 ;  /* 0x000000053f090299 */ /* 0x000fc8000801160b */
[----:B------:R-:W-:-:S04]  /*0240*/  UIMAD UR7, UR9, UR7, URZ ;  /* 0x00000007090772a4 */ /* 0x000fc8000f8e023f */
.L_x_569:
        /* <DEDUP_REMOVED lines=12> */
[----:B------:R-:W-:-:S06]  /*0310*/  UIMAD UR4, UR4, UR6, UR5 ;  /* 0x00000006040472a4 */ /* 0x000fcc000f8e0205 */
[----:B------:R-:W-:-:S05]  /*0320*/  IMAD.U32 R0, RZ, RZ, UR4 ;  /* 0x00000004ff007e24 */ /* 0x000fca000f8e00ff */
[----:B------:R1:W-:Y:S01]  /*0330*/  STL [R1+0x20], R0 ;  /* 0x0000200001007387 */ /* 0x0003e20000100800 */
[----:B------:R-:W-:Y:S05]  /*0340*/  @!P0 BRA `(.L_x_570) ;  /* 0x0000008000008947 */ /* 0x000fea0003800000 */
[----:B------:R-:W-:Y:S02]  /*0350*/  UMOV UR4, 0x4 ;  /* 0x0000000400047882 */ /* 0x000fe40000000000 */
[----:B------:R-:W-:Y:S02]  /*0360*/  ULDC.64 UR6, c[0x0][0x3e0] ;  /* 0x0000f80000067ab9 */ /* 0x000fe40000000a00 */
[----:B------:R-:W-:-:S06]  /*0370*/  UIMAD.WIDE UR4, UR13, UR4, UR6 ;  /* 0x000000040d0472a5 */ /* 0x000fcc000f8e0206 */
[----:B------:R-:W-:Y:S02]  /*0380*/  MOV R2, UR4 ;  /* 0x0000000400027c02 */ /* 0x000fe40008000f00 */
[----:B------:R-:W-:-:S05]  /*0390*/  MOV R3, UR5 ;  /* 0x0000000500037c02 */ /* 0x000fca0008000f00 */
[----:B-1----:R-:W2:Y:S02]  /*03a0*/  LDG.E R0, [R2.64] ;  /* 0x0000001202007981 */ /* 0x002ea4000c1e1900 */
[----:B--2---:R1:W2:Y:S02]  /*03b0*/  R2UR UR5, R0 ;  /* 0x00000000000573c2 */ /* 0x0042a400000e0000 */
[----:B-12---:R-:W-:Y:S05]  /*03c0*/  BRA `(.L_x_571) ;  /* 0x000000f000007947 */ /* 0x006fea0003800000 */
.L_x_570:
        /* <DEDUP_REMOVED lines=9> */
[----:B-1----:R-:W3:Y:S01]  /*0460*/  LDG.E R0, [R2.64+0x4] ;  /* 0x0000041202007981 */ /* 0x002ee2000c1e1900 */
[----:B--2---:R-:W1:Y:S08]  /*0470*/  R2UR UR5, R4 ;  /* 0x00000000040573c2 */ /* 0x004e7000000e0000 */
[----:B---3--:R-:W1:Y:S02]  /*0480*/  R2UR UR4, R0 ;  /* 0x00000000000473c2 */ /* 0x008e6400000e0000 */
[----:B-1----:R-:W-:Y:S01]  /*0490*/  UIADD3 UR5, -UR5, UR4, URZ ;  /* 0x0000000405057290 */ /* 0x002fe2000fffe13f */
[----:B------:R-:W-:Y:S05]  /*04a0*/  BRA `(.L_x_571) ;  /* 0x0000001000007947 */ /* 0x000fea0003800000 */
.L_x_572:
[----:B------:R-:W-:Y:S02]  /*04b0*/  ULDC UR5, c[0x0][0x3d4] ;  /* 0x0000f50000057ab9 */ /* 0x000fe40000000800 */
.L_x_571:
[----:B------:R-:W-:Y:S02]  /*04c0*/  UIADD3 UR5, UR5, 0x7f, URZ ;  /* 0x0000007f05057890 */ /* 0x000fe4000fffe03f */
[----:B------:R-:W-:-:S02]  /*04d0*/  ULOP3.LUT UR14, URZ, UR9, URZ, 0x33, !UPT ;  /* 0x000000093f0e7292 */ /* 0x000fc4000f8e333f */
[----:B------:R-:W-:-:S04]  /*04e0*/  USHF.R.S32.HI UR4, URZ, 0x1f, UR5 ;  /* 0x0000001f3f047899 */ /* 0x000fc80008011405 */
[----:B------:R-:W-:-:S04]  /*04f0*/  ULEA.HI UR4, UR4, UR5, URZ, 0x7 ;  /* 0x0000000504047291 */ /* 0x000fc8000f8f383f */
[----:B------:R-:W-:-:S04]  /*0500*/  USHF.R.S32.HI UR4, URZ, 0x7, UR4 ;  /* 0x000000073f047899 */ /* 0x000fc80008011404 */
[----:B------:R-:W-:Y:S02]  /*0510*/  UISETP.GT.AND UP0, UPT, UR4, UR9, UPT ;  /* 0x000000090400728c */ /* 0x000fe4000bf04270 */
[----:B------:R-:W-:Y:S02]  /*0520*/  UIADD3 UR14, UR4, UR14, URZ ;  /* 0x0000000e040e7290 */ /* 0x000fe4000fffe03f */
[----:B------:R-:W-:Y:S01]  /*0530*/  USEL UR13, UR13, 0xffffffff, UP0 ;  /* 0xffffffff0d0d7887 */ /* 0x000fe20008000000 */
[----:B------:R-:W-:Y:S05]  /*0540*/  BRA `(.L_x_573) ;  /* 0x000004b000007947 */ /* 0x000fea0003800000 */
.L_x_567:
[----:B------:R-:W-:Y:S02]  /*0550*/  ULDC.64 UR6, c[0x0][0x3b8] ;  /* 0x0000ee0000067ab9 */ /* 0x000fe40000000a00 */
[----:B------:R-:W-:Y:S02]  /*0560*/  UISETP.NE.AND UP0, UPT, UR6, 0x1, UPT ;  /* 0x000000010600788c */ /* 0x000fe4000bf05270 */
[----:B------:R-:W-:Y:S02]  /*0570*/  UIMAD.WIDE.U32 UR10, UR4, UR7, URZ ;  /* 0x00000007040a72a5 */ /* 0x000fe4000f8e003f */
[----:B------:R-:W-:-:S02]  /*0580*/  ULDC UR5, c[0x0][0x3c0] ;  /* 0x0000f00000057ab9 */ /* 0x000fc40000000800 */
        /* <DEDUP_REMOVED lines=17> */
.L_x_574:
[----:B------:R-:W-:Y:S02]  /*06a0*/  ULDC UR7, c[0x0][0x3ac] ;  /* 0x0000eb0000077ab9 */ /* 0x000fe40000000800 */
[----:B------:R-:W-:Y:S02]  /*06b0*/  UISETP.NE.AND UP0, UPT, UR7, 0x1, UPT ;  /* 0x000000010700788c */ /* 0x000fe4000bf05270 */
[----:B------:R-:W-:Y:S02]  /*06c0*/  ULDC.64 UR4, c[0x0][0x3b0] ;  /* 0x0000ec0000047ab9 */ /* 0x000fe40000000a00 */
[----:B------:R-:W-:Y:S02]  /*06d0*/  UIMAD.WIDE.U32 UR10, UR6, UR4, URZ ;  /* 0x00000004060a72a5 */ /* 0x000fe4000f8e003f */
[----:B------:R-:W-:-:S05]  /*06e0*/  UMOV UR9, UR6 ;  /* 0x0000000600097c82 */ /* 0x000fca0008000000 */
[----:B------:R-:W-:-:S04]  /*06f0*/  @UP0 USHF.R.U32.HI UR9, URZ, UR5, UR11 ;  /* 0x000000053f090299 */ /* 0x000fc8000801160b */
[----:B------:R-:W-:-:S04]  /*0700*/  UIMAD UR7, UR9, UR7, URZ ;  /* 0x00000007090772a4 */ /* 0x000fc8000f8e023f */
.L_x_575:
        /* <DEDUP_REMOVED lines=24> */
.L_x_576:
        /* <DEDUP_REMOVED lines=14> */
.L_x_578:
[----:B------:R-:W-:Y:S02]  /*0970*/  ULDC UR5, c[0x0][0x3d4] ;  /* 0x0000f50000057ab9 */ /* 0x000fe40000000800 */
.L_x_577:
[----:B------:R-:W-:Y:S02]  /*0980*/  UIADD3 UR5, UR5, 0x7f, URZ ;  /* 0x0000007f05057890 */ /* 0x000fe4000fffe03f */
[----:B------:R-:W-:-:S02]  /*0990*/  ULOP3.LUT UR14, URZ, UR9, URZ, 0x33, !UPT ;  /* 0x000000093f0e7292 */ /* 0x000fc4000f8e333f */
[----:B------:R-:W-:-:S04]  /*09a0*/  USHF.R.S32.HI UR4, URZ, 0x1f, UR5 ;  /* 0x0000001f3f047899 */ /* 0x000fc80008011405 */
[----:B------:R-:W-:-:S04]  /*09b0*/  ULEA.HI UR4, UR4, UR5, URZ, 0x7 ;  /* 0x0000000504047291 */ /* 0x000fc8000f8f383f */
[----:B------:R-:W-:-:S04]  /*09c0*/  USHF.R.S32.HI UR4, URZ, 0x7, UR4 ;  /* 0x000000073f047899 */ /* 0x000fc80008011404 */
[----:B------:R-:W-:Y:S02]  /*09d0*/  UISETP.GT.AND UP0, UPT, UR4, UR9, UPT ;  /* 0x000000090400728c */ /* 0x000fe4000bf04270 */
[----:B------:R-:W-:Y:S02]  /*09e0*/  UIADD3 UR14, UR4, UR14, URZ ;  /* 0x0000000e040e7290 */ /* 0x000fe4000fffe03f */
[----:B------:R-:W-:-:S06]  /*09f0*/  USEL UR13, UR13, 0xffffffff, UP0 ;  /* 0xffffffff0d0d7887 */ /* 0x000fcc0008000000 */
.L_x_573:
        /* <DEDUP_REMOVED lines=22> */
[----:B------:R-:W-:Y:S01]  /*0b60*/  MOV R15, RZ ;  /* 0x000000ff000f7202 */ /* 0x000fe20000000f00 */
[----:B-1----:R1:W3:Y:S01]  /*0b70*/  @P0 LDG.E R0, [R2.64] ;  /* 0x0000001202000981 */ /* 0x0022e2000c1e1900 */
[----:B------:R-:W-:Y:S01]  /*0b80*/  IMAD.MOV.U32 R11, RZ, RZ, RZ ;  /* 0x000000ffff0b7224 */ /* 0x000fe200078e00ff */
        /* <DEDUP_REMOVED lines=24> */
.L_x_579:
        /* <DEDUP_REMOVED lines=10> */
.L_x_580:
[----:B------:R-:W-:Y:S05]  /*0db0*/  @!P1 BRA `(.L_x_581) ;  /* 0x0000005000009947 */ /* 0x000fea0003800000 */
[----:B------:R1:W2:Y:S04]  /*0dc0*/  LDG.E R0, [R2.64] ;  /* 0x0000001202007981 */ /* 0x0002a8000c1e1900 */
[----:B-1----:R-:W3:Y:S01]  /*0dd0*/  LDG.E R2, [R2.64+0x4] ;  /* 0x0000041202027981 */ /* 0x002ee2000c1e1900 */
[----:B--2---:R-:W1:Y:S08]  /*0de0*/  R2UR UR11, R0 ;  /* 0x00000000000b73c2 */ /* 0x004e7000000e0000 */
[----:B---3--:R-:W1:Y:S02]  /*0df0*/  R2UR UR4, R2 ;  /* 0x00000000020473c2 */ /* 0x008e6400000e0000 */
[----:B-1----:R-:W-:-:S06]  /*0e00*/  UIADD3 UR11, -UR11, UR4, URZ ;  /* 0x000000040b0b7290 */ /* 0x002fcc000fffe13f */
.L_x_581:
        /* <DEDUP_REMOVED lines=13> */
[----:B------:R-:W-:Y:S01]  /*0ee0*/  IMAD.MOV.U32 R120, RZ, RZ, RZ ;  /* 0x000000ffff787224 */ /* 0x000fe200078e00ff */
[----:B------:R-:W-:Y:S01]  /*0ef0*/  MOV R10, RZ ;  /* 0x000000ff000a7202 */ /* 0x000fe20000000f00 */
[----:B------:R-:W-:Y:S01]  /*0f00*/  IMAD.MOV.U32 R118, RZ, RZ, RZ ;  /* 0x000000ffff767224 */ /* 0x000fe200078e00ff */
[----:B------:R-:W-:Y:S01]  /*0f10*/  ULEA.HI UR10, UR10, UR4, URZ, 0x6 ;  /* 0x000000040a0a7291 */ /* 0x000fe2000f8f303f */
[----:B------:R-:W-:Y:S01]  /*0f20*/  IMAD.MOV.U32 R116, RZ, RZ, RZ ;  /* 0x000000ffff747224 */ /* 0x000fe200078e00ff */
[----:B------:R-:W-:Y:S01]  /*0f30*/  USHF.R.S32.HI UR4, URZ, 0x1f, UR5 ;  /* 0x0000001f3f047899 */ /* 0x000fe20008011405 */
[----:B------:R-:W-:Y:S01]  /*0f40*/  CS2R R110, SRZ ;  /* 0x00000000006e7805 */ /* 0x000fe2000001ff00 */
[----:B------:R-:W-:Y:S01]  /*0f50*/  USHF.R.S32.HI UR10, URZ, 0x6, UR10 ;  /* 0x000000063f0a7899 */ /* 0x000fe2000801140a */
[----:B------:R-:W-:Y:S01]  /*0f60*/  CS2R R12, SRZ ;  /* 0x00000000000c7805 */ /* 0x000fe2000001ff00 */
[----:B------:R-:W-:Y:S01]  /*0f70*/  ULEA.HI UR4, UR4, UR5, URZ, 0x6 ;  /* 0x0000000504047291 */ /* 0x000fe2000f8f303f */
[----:B------:R-:W-:Y:S01]  /*0f80*/  MOV R108, RZ ;  /* 0x000000ff006c7202 */ /* 0x000fe20000000f00 */
[----:B------:R-:W-:Y:S01]  /*0f90*/  UISETP.LT.AND UP0, UPT, URZ, UR10, UPT ;  /* 0x0000000a3f00728c */ /* 0x000fe2000bf01270 */
[----:B------:R-:W-:Y:S01]  /*0fa0*/  IMAD.MOV.U32 R114, RZ, RZ, RZ ;  /* 0x000000ffff727224 */ /* 0x000fe200078e00ff */
[----:B------:R-:W-:Y:S01]  /*0fb0*/  USHF.R.S32.HI UR9, URZ, 0x6, UR4 ;  /* 0x000000063f097899 */ /* 0x000fe20008011404 */
[----:B------:R-:W-:Y:S01]  /*0fc0*/  MOV R14, RZ ;  /* 0x000000ff000e7202 */ /* 0x000fe20000000f00 */
[----:B------:R-:W-:Y:S01]  /*0fd0*/  USEL UR10, URZ, UR10, !UP0 ;  /* 0x0000000a3f0a7287 */ /* 0x000fe2000c000000 */
[----:B------:R-:W-:Y:S01]  /*0fe0*/  IMAD.MOV.U32 R112, RZ, RZ, RZ ;  /* 0x000000ffff707224 */ /* 0x000fe200078e00ff */
[----:B------:R-:W-:Y:S01]  /*0ff0*/  CS2R R106, SRZ ;  /* 0x00000000006a7805 */ /* 0x000fe2000001ff00 */
        /* <DEDUP_REMOVED lines=44> */
[----:B------:R-:W2:Y:S01]  /*12c0*/  LDL R30, [R1+0x20] ;  /* 0x00002000011e7983 */ /* 0x000ea20000100800 */
[----:B------:R-:W-:Y:S01]  /*12d0*/  IMAD.MOV.U32 R0, RZ, RZ, c[0x0][0x248] ;  /* 0x00009200ff007624 */ /* 0x000fe200078e00ff */
[--C-:B------:R-:W-:Y:S01]  /*12e0*/  SHF.R.S32.HI R32, RZ, 0x1f, R85.reuse ;  /* 0x0000001fff207819 */ /* 0x100fe20000011455 */
[----:B------:R-:W-:Y:S01]  /*12f0*/  USHF.R.S32.HI UR15, URZ, 0x1f, UR13 ;  /* 0x0000001f3f0f7899 */ /* 0x000fe2000801140d */
[----:B------:R-:W-:Y:S01]  /*1300*/  SHF.R.S32.HI R19, RZ, 0x1f, R85 ;  /* 0x0000001fff137819 */ /* 0x000fe20000011455 */
[----:B------:R-:W-:Y:S01]  /*1310*/  USEL UR16, UR13, URZ, !UP1 ;  /* 0x0000003f0d107287 */ /* 0x000fe2000c800000 */
[----:B------:R-:W-:Y:S01]  /*1320*/  ISETP.NE.AND P0, PT, R0, 0x1, PT ;  /* 0x000000010000780c */ /* 0x000fe20003f05270 */
[----:B------:R-:W-:Y:S01]  /*1330*/  USEL UR7, UR15, URZ, !UP1 ;  /* 0x0000003f0f077287 */ /* 0x000fe2000c800000 */
[CC--:B------:R-:W-:Y:S01]  /*1340*/  LEA.HI R17, R32.reuse, R85.reuse, RZ, 0x2 ;  /* 0x0000005520117211 */ /* 0x0c0fe200078f10ff */
[----:B------:R-:W-:Y:S01]  /*1350*/  ULDC.64 UR4, c[0x0][0x1e8] ;  /* 0x00007a0000047ab9 */ /* 0x000fe20000000a00 */
[CC--:B------:R-:W-:Y:S01]  /*1360*/  LEA.HI R35, R32.reuse, R85.reuse, RZ, 0x3 ;  /* 0x0000005520237211 */ /* 0x0c0fe200078f18ff */
[----:B------:R-:W-:Y:S01]  /*1370*/  UIMAD UR4, UR7, UR4, URZ ;  /* 0x00000004070472a4 */ /* 0x000fe2000f8e023f */
[----:B------:R-:W-:Y:S01]  /*1380*/  LOP3.LUT R3, R17, 0xfffffffc, RZ, 0xc0, !PT ;  /* 0xfffffffc11037812 */ /* 0x000fe200078ec0ff */
[----:B------:R-:W-:Y:S01]  /*1390*/  UIADD3 UR8, -UR8, UR11, URZ ;  /* 0x0000000b08087290 */ /* 0x000fe2000fffe13f */
[----:B------:R-:W-:Y:S01]  /*13a0*/  SHF.R.S32.HI R40, RZ, 0x2, R17 ;  /* 0x00000002ff287819 */ /* 0x000fe20000011411 */
[----:B------:R-:W-:Y:S01]  /*13b0*/  UIMAD UR17, UR16, UR5, UR4 ;  /* 0x00000005101172a4 */ /* 0x000fe2000f8e0204 */
[-C--:B------:R-:W-:Y:S01]  /*13c0*/  LEA.HI R29, R32, R85.reuse, RZ, 0x5 ;  /* 0x00000055201d7211 */ /* 0x080fe200078f28ff */
[----:B------:R-:W-:Y:S01]  /*13d0*/  IMAD.IADD R18, R85, 0x1, -R3 ;  /* 0x0000000155127824 */ /* 0x000fe200078e0a03 */
[----:B------:R-:W-:Y:S01]  /*13e0*/  SHF.R.S32.HI R23, RZ, 0x1f, R40 ;  /* 0x0000001fff177819 */ /* 0x000fe20000011428 */
[----:B------:R-:W-:Y:S01]  /*13f0*/  ULDC.64 UR4, c[0x0][0x1b8] ;  /* 0x00006e0000047ab9 */ /* 0x000fe20000000a00 */
[----:B------:R-:W-:Y:S01]  /*1400*/  SHF.R.S32.HI R28, RZ, 0x5, R29 ;  /* 0x00000005ff1c7819 */ /* 0x000fe2000001141d */
[----:B------:R-:W-:Y:S01]  /*1410*/  IMAD.SHL.U32 R8, R18, 0x8, RZ ;  /* 0x0000000812087824 */ /* 0x000fe200078e00ff */
[----:B------:R-:W-:Y:S01]  /*1420*/  UIMAD UR4, UR7, UR4, URZ ;  /* 0x00000004070472a4 */ /* 0x000fe2000f8e023f */
[----:B------:R-:W-:Y:S01]  /*1430*/  LEA.HI R25, R32, R85, RZ, 0x4 ;  /* 0x0000005520197211 */ /* 0x000fe200078f20ff */
[----:B------:R-:W-:Y:S01]  /*1440*/  USEL UR15, UR15, URZ, !UP2 ;  /* 0x0000003f0f0f7287 */ /* 0x000fe2000d000000 */
[----:B------:R-:W-:Y:S01]  /*1450*/  IMAD.MOV.U32 R222, RZ, RZ, 0x20 ;  /* 0x00000020ffde7424 */ /* 0x000fe200078e00ff */
[----:B------:R-:W-:Y:S01]  /*1460*/  SHF.R.S32.HI R9, RZ, 0x1f, R8 ;  /* 0x0000001fff097819 */ /* 0x000fe20000011408 */
[----:B------:R-:W-:Y:S01]  /*1470*/  UIMAD UR4, UR16, UR5, UR4 ;  /* 0x00000005100472a4 */ /* 0x000fe2000f8e0204 */
[C---:B------:R-:W-:Y:S01]  /*1480*/  IADD3 R22, R8.reuse, 0x20, RZ ;  /* 0x0000002008167810 */ /* 0x040fe20007ffe0ff */
[----:B------:R-:W-:Y:S01]  /*1490*/  USHF.R.S32.HI UR21, URZ, 0x1f, UR10 ;  /* 0x0000001f3f157899 */ /* 0x000fe2000801140a */
[C---:B------:R-:W-:Y:S01]  /*14a0*/  IADD3 R37, R8.reuse, 0x40, RZ ;  /* 0x0000004008257810 */ /* 0x040fe20007ffe0ff */
[----:B------:R-:W-:Y:S01]  /*14b0*/  IMAD.MOV.U32 R225, RZ, RZ, 0x10 ;  /* 0x00000010ffe17424 */ /* 0x000fe200078e00ff */
[----:B------:R-:W-:Y:S01]  /*14c0*/  ISETP.GE.AND P3, PT, R8, c[0x0][0x1cc], PT ;  /* 0x0000730008007a0c */ /* 0x000fe20003f66270 */
[----:B------:R-:W-:Y:S01]  /*14d0*/  CS2R R130, SRZ ;  /* 0x0000000000827805 */ /* 0x000fe2000001ff00 */
[----:B------:R-:W-:Y:S01]  /*14e0*/  ISETP.GE.AND P2, PT, R22, c[0x0][0x1cc], PT ;  /* 0x0000730016007a0c */ /* 0x000fe20003f46270 */
[----:B------:R-:W-:Y:S01]  /*14f0*/  STL [R1+0x1c], R37 ;  /* 0x00001c2501007387 */ /* 0x000fe20000100800 */
[----:B------:R-:W-:Y:S01]  /*1500*/  SHF.R.S32.HI R16, RZ, 0x4, R25 ;  /* 0x00000004ff107819 */ /* 0x000fe20000011419 */
        /* <DEDUP_REMOVED lines=42> */
[----:B--2---:R-:W-:Y:S01]  /*17b0*/  @P0 IMAD.HI.U32 R2, R30, c[0x0][0x24c], RZ ;  /* 0x000093001e020a27 */ /* 0x004fe200078e00ff */
[----:B------:R-:W-:-:S03]  /*17c0*/  SHF.R.S32.HI R24, RZ, 0x1f, R30 ;  /* 0x0000001fff187819 */ /* 0x000fc6000001141e */
[----:B------:R-:W-:Y:S01]  /*17d0*/  IMAD.MOV.U32 R0, RZ, RZ, R30 ;  /* 0x000000ffff007224 */ /* 0x000fe200078e001e */
[----:B------:R-:W-:Y:S02]  /*17e0*/  @P0 SHF.R.U32.HI R0, RZ, c[0x0][0x250], R2 ;  /* 0x00009400ff000a19 */ /* 0x000fe40000011602 */
[----:B-----5:R-:W-:Y:S02]  /*17f0*/  IADD3 R10, P0, R40, R11, RZ ;  /* 0x0000000b280a7210 */ /* 0x020fe40007f1e0ff */
[----:B------:R-:W-:Y:S01]  /*1800*/  SHF.R.S32.HI R2, RZ, 0x1f, R0 ;  /* 0x0000001fff027819 */ /* 0x000fe20000011400 */
[----:B------:R-:W-:Y:S01]  /*1810*/  IMAD.WIDE.U32 R4, R0, c[0x0][0x1e0], R8 ;  /* 0x0000780000047a25 */ /* 0x000fe200078e0008 */
[----:B------:R-:W-:Y:S02]  /*1820*/  LEA.HI.X.SX32 R11, R11, R23, 0x1, P0 ;  /* 0x000000170b0b7211 */ /* 0x000fe400000f0eff */
[----:B------:R-:W-:Y:S01]  /*1830*/  IADD3 R20, P0, R40, R15, RZ ;  /* 0x0000000f28147210 */ /* 0x000fe20007f1e0ff */
[----:B------:R-:W-:-:S02]  /*1840*/  IMAD R3, R2, c[0x0][0x1e0], RZ ;  /* 0x0000780002037a24 */ /* 0x000fc400078e02ff */
[----:B------:R-:W-:Y:S01]  /*1850*/  IMAD R2, R2, c[0x0][0x1b0], RZ ;  /* 0x00006c0002027a24 */ /* 0x000fe200078e02ff */
[----:B------:R-:W-:Y:S01]  /*1860*/  LEA.HI.X.SX32 R23, R15, R23, 0x1, P0 ;  /* 0x000000170f177211 */ /* 0x000fe200000f0eff */
[C---:B------:R-:W-:Y:S01]  /*1870*/  IMAD R6, R0.reuse, c[0x0][0x1e4], R3 ;  /* 0x0000790000067a24 */ /* 0x040fe200078e0203 */
[----:B------:R-:W-:Y:S01]  /*1880*/  LEA.HI R15, R25, R16, RZ, 0x1 ;  /* 0x00000010190f7211 */ /* 0x000fe200078f08ff */
[C---:B------:R-:W-:Y:S02]  /*1890*/  IMAD R7, R0.reuse, c[0x0][0x1b4], R2 ;  /* 0x00006d0000077a24 */ /* 0x040fe400078e0202 */
[----:B------:R-:W-:Y:S01]  /*18a0*/  IMAD.WIDE.U32 R2, R0, c[0x0][0x1b0], R8 ;  /* 0x00006c0000027a25 */ /* 0x000fe200078e0008 */
[----:B------:R-:W-:-:S03]  /*18b0*/  LOP3.LUT R15, R15, 0xfffffffe, RZ, 0xc0, !PT ;  /* 0xfffffffe0f0f7812 */ /* 0x000fc600078ec0ff */
[----:B------:R-:W-:Y:S02]  /*18c0*/  IMAD.IADD R5, R5, 0x1, R6 ;  /* 0x0000000105057824 */ /* 0x000fe400078e0206 */
[----:B------:R-:W-:Y:S01]  /*18d0*/  IMAD.U32 R0, RZ, RZ, UR16 ;  /* 0x00000010ff007e24 */ /* 0x000fe2000f8e00ff */
[----:B------:R-:W-:Y:S01]  /*18e0*/  USEL UR16, UR13, URZ, !UP2 ;  /* 0x0000003f0d107287 */ /* 0x000fe2000d000000 */
[----:B------:R-:W-:Y:S02]  /*18f0*/  IMAD.IADD R3, R3, 0x1, R7 ;  /* 0x0000000103037824 */ /* 0x000fe400078e0207 */
[----:B------:R-:W-:-:S04]  /*1900*/  IMAD.WIDE.U32 R6, R0, c[0x0][0x1e8], R4 ;  /* 0x00007a0000067a25 */ /* 0x000fc800078e0004 */
[----:B------:R-:W-:Y:S01]  /*1910*/  IMAD.WIDE.U32 R4, R0, c[0x0][0x1b8], R2 ;  /* 0x00006e0000047a25 */ /* 0x000fe200078e0002 */
[----:B------:R-:W-:Y:S01]  /*1920*/  IADD3 R7, R7, UR17, RZ ;  /* 0x0000001107077c10 */ /* 0x000fe2000fffe0ff */
[----:B------:R-:W-:Y:S02]  /*1930*/  USHF.L.U32 UR17, UR10, 0x6, URZ ;  /* 0x000000060a117899 */ /* 0x000fe4000800063f */
[----:B------:R-:W-:Y:S01]  /*1940*/  IMAD.U32 R2, RZ, RZ, UR14 ;  /* 0x0000000eff027e24 */ /* 0x000fe2000f8e00ff */
[----:B------:R-:W-:Y:S01]  /*1950*/  IADD3 R5, R5, UR4, RZ ;  /* 0x0000000405057c10 */ /* 0x000fe2000fffe0ff */
[----:B------:R-:W-:Y:S01]  /*1960*/  IMAD.SHL.U32 R0, R35, 0x8, RZ ;  /* 0x0000000823007824 */ /* 0x000fe200078e00ff */
[----:B------:R-:W-:Y:S01]  /*1970*/  UIMAD UR4, UR6, 0x60, URZ ;  /* 0x00000060060478a4 */ /* 0x000fe2000f8e023f */
[----:B------:R-:W-:Y:S01]  /*1980*/  IMAD.WIDE R2, R2, 0x80, R10 ;  /* 0x0000008002027825 */ /* 0x000fe200078e020a */
[----:B------:R-:W-:Y:S02]  /*1990*/  UIADD3 UR20, -UR17, UR12, URZ ;  /* 0x0000000c11147290 */ /* 0x000fe4000fffe13f */
[----:B------:R-:W-:Y:S01]  /*19a0*/  LOP3.LUT R0, R0, 0xc0, RZ, 0xc0, !PT ;  /* 0x000000c000007812 */ /* 0x000fe200078ec0ff */
[----:B------:R-:W-:-:S02]  /*19b0*/  IMAD R10, R3, c[0x0][0x1d8], RZ ;  /* 0x00007600030a7a24 */ /* 0x000fc400078e02ff */
[----:B------:R-:W-:Y:S01]  /*19c0*/  IMAD R3, R3, c[0x0][0x1a8], RZ ;  /* 0x00006a0003037a24 */ /* 0x000fe200078e02ff */
[----:B------:R-:W-:Y:S01]  /*19d0*/  SHF.R.U32.HI R14, RZ, 0x3, R0 ;  /* 0x00000003ff0e7819 */ /* 0x000fe20000011600 */
[----:B------:R-:W-:Y:S01]  /*19e0*/  IMAD R12, R2, c[0x0][0x1dc], R10 ;  /* 0x00007700020c7a24 */ /* 0x000fe200078e020a */
[----:B------:R-:W-:Y:S01]  /*19f0*/  LOP3.LUT R13, R0, 0x18, R8, 0xf8, !PT ;  /* 0x00000018000d7812 */ /* 0x000fe200078ef808 */
[----:B------:R-:W-:-:S03]  /*1a00*/  IMAD.WIDE.U32 R10, R2, c[0x0][0x1d8], R6 ;  /* 0x00007600020a7a25 */ /* 0x000fc600078e0006 */
[----:B------:R-:W-:Y:S01]  /*1a10*/  LOP3.LUT R14, R13, R14, RZ, 0x3c, !PT ;  /* 0x0000000e0d0e7212 */ /* 0x000fe200078e3cff */
[C---:B------:R-:W-:Y:S02]  /*1a20*/  IMAD R0, R2.reuse, c[0x0][0x1ac], R3 ;  /* 0x00006b0002007a24 */ /* 0x040fe400078e0203 */
[----:B------:R-:W-:Y:S01]  /*1a30*/  IMAD.WIDE.U32 R6, R2, c[0x0][0x1a8], R4 ;  /* 0x00006a0002067a25 */ /* 0x000fe200078e0004 */
[----:B------:R-:W-:Y:S02]  /*1a40*/  LEA.HI R5, R17, R40, RZ, 0x1 ;  /* 0x0000002811057211 */ /* 0x000fe400078f08ff */
[----:B------:R-:W-:Y:S01]  /*1a50*/  LEA R4, P1, R10, c[0x0][0x1c0], 0x1 ;  /* 0x000070000a047a11 */ /* 0x000fe200078208ff */
[----:B------:R-:W-:Y:S01]  /*1a60*/  IMAD.IADD R3, R11, 0x1, R12 ;  /* 0x000000010b037824 */ /* 0x000fe200078e020c */
[----:B------:R-:W-:Y:S01]  /*1a70*/  LEA R2, P0, R6, c[0x0][0x190], 0x1 ;  /* 0x0000640006027a11 */ /* 0x000fe200078008ff */
[----:B------:R-:W-:Y:S01]  /*1a80*/  IMAD.IADD R0, R7, 0x1, R0 ;  /* 0x0000000107007824 */ /* 0x000fe200078e0200 */
[----:B------:R-:W-:Y:S01]  /*1a90*/  LOP3.LUT R7, R5, 0x7fffffe, RZ, 0xc0, !PT ;  /* 0x07fffffe05077812 */ /* 0x000fe200078ec0ff */
[----:B------:R-:W-:Y:S01]  /*1aa0*/  IMAD.MOV.U32 R13, RZ, RZ, c[0x0][0x1dc] ;  /* 0x00007700ff0d7624 */ /* 0x000fe200078e00ff */
[----:B------:R-:W-:Y:S01]  /*1ab0*/  LEA.HI.X R5, R10, c[0x0][0x1c4], R3, 0x1, P1 ;  /* 0x000071000a057a11 */ /* 0x000fe200008f0c03 */
[----:B------:R-:W-:Y:S01]  /*1ac0*/  IMAD.MOV.U32 R11, RZ, RZ, c[0x0][0x1a8] ;  /* 0x00006a00ff0b7624 */ /* 0x000fe200078e00ff */
[----:B------:R-:W-:Y:S01]  /*1ad0*/  LEA.HI.X R3, R6, c[0x0][0x194], R0, 0x1, P0 ;  /* 0x0000650006037a11 */ /* 0x000fe200000f0c00 */
[----:B------:R-:W-:-:S02]  /*1ae0*/  IMAD.IADD R0, R40, 0x1, -R7 ;  /* 0x0000000128007824 */ /* 0x000fc400078e0a07 */
[----:B------:R-:W-:Y:S01]  /*1af0*/  IMAD.MOV.U32 R7, RZ, RZ, c[0x0][0x1d8] ;  /* 0x00007600ff077624 */ /* 0x000fe200078e00ff */
[----:B------:R-:W-:Y:S01]  /*1b00*/  LEA R10, P0, R11, R2, 0x7 ;  /* 0x000000020b0a7211 */ /* 0x000fe200078038ff */
[----:B------:R-:W-:Y:S02]  /*1b10*/  IMAD R0, R28, 0x8, R0 ;  /* 0x000000081c007824 */ /* 0x000fe400078e0200 */
[----:B------:R-:W-:Y:S01]  /*1b20*/  IMAD.MOV.U32 R12, RZ, RZ, c[0x0][0x1ac] ;  /* 0x00006b00ff0c7624 */ /* 0x000fe200078e00ff */
[C---:B------:R-:W-:Y:S01]  /*1b30*/  LEA R6, P1, R7.reuse, R4, 0x7 ;  /* 0x0000000407067211 */ /* 0x040fe200078238ff */
[----:B------:R-:W-:Y:S01]  /*1b40*/  IMAD.U32 R14, R0, 0x20, R14 ;  /* 0x00000020000e7824 */ /* 0x000fe200078e000e */
[----:B------:R-:W-:Y:S01]  /*1b50*/  IADD3 R0, -R40, UR8, RZ ;  /* 0x0000000828007c10 */ /* 0x000fe2000fffe1ff */
[----:B------:R-:W-:Y:S01]  /*1b60*/  IMAD.IADD R26, R16, 0x1, -R15 ;  /* 0x00000001101a7824 */ /* 0x000fe200078e0a0f */
[----:B------:R-:W-:Y:S01]  /*1b70*/  LEA.HI.X R7, R7, R5, R13, 0x7, P1 ;  /* 0x0000000507077211 */ /* 0x000fe200008f3c0d */
[----:B------:R-:W-:Y:S01]  /*1b80*/  IMAD.SHL.U32 R36, R14, 0x2, RZ ;  /* 0x000000020e247824 */ /* 0x000fe200078e00ff */
[----:B------:R-:W-:Y:S01]  /*1b90*/  ISETP.GE.AND P1, PT, R37, c[0x0][0x1cc], PT ;  /* 0x0000730025007a0c */ /* 0x000fe20003f26270 */
[----:B------:R-:W-:Y:S01]  /*1ba0*/  IMAD.U32 R13, RZ, RZ, UR4 ;  /* 0x00000004ff0d7e24 */ /* 0x000fe2000f8e00ff */
[----:B------:R-:W-:-:S02]  /*1bb0*/  ISETP.LT.OR P6, PT, R0, 0x1, P3 ;  /* 0x000000010000780c */ /* 0x000fc40001fc1670 */
[C---:B------:R-:W-:Y:S01]  /*1bc0*/  ISETP.LT.OR P5, PT, R0.reuse, 0x1, P2 ;  /* 0x000000010000780c */ /* 0x040fe200017a1670 */
[----:B------:R-:W-:Y:S01]  /*1bd0*/  STL [R1+0xc], R36 ;  /* 0x00000c2401007387 */ /* 0x000fe20000100800 */
[C---:B------:R-:W-:Y:S02]  /*1be0*/  ISETP.LT.OR P4, PT, R0.reuse, 0x1, P1 ;  /* 0x000000010000780c */ /* 0x040fe40000f81670 */
[C---:B------:R-:W-:Y:S02]  /*1bf0*/  ISETP.LT.OR P3, PT, R0.reuse, 0x41, P3 ;  /* 0x000000410000780c */ /* 0x040fe40001f61670 */
[----:B------:R-:W-:Y:S02]  /*1c00*/  SHF.R.S32.HI R14, RZ, 0x1f, R17 ;  /* 0x0000001fff0e7819 */ /* 0x000fe40000011411 */
[C---:B------:R-:W-:Y:S02]  /*1c10*/  ISETP.LT.OR P2, PT, R0.reuse, 0x41, P2 ;  /* 0x000000410000780c */ /* 0x040fe40001741670 */
[----:B------:R-:W-:Y:S01]  /*1c20*/  ISETP.LT.OR P1, PT, R0, 0x41, P1 ;  /* 0x000000410000780c */ /* 0x000fe20000f21670 */
[----:B------:R-:W-:Y:S01]  /*1c30*/  @!PT LDS RZ, [RZ] ;  /* 0x00000000fffff984 */ /* 0x000fe20000000800 */
[----:B------:R-:W-:Y:S01]  /*1c40*/  @!PT LDS RZ, [RZ] ;  /* 0x00000000fffff984 */ /* 0x000fe20000000800 */
[----:B------:R-:W-:Y:S01]  /*1c50*/  @!PT LDS RZ, [RZ] ;  /* 0x00000000fffff984 */ /* 0x000fe20000000800 */
[----:B------:R1:W-:Y:S01]  /*1c60*/  LDGSTS.E.BYPASS.LTC128B.128 [R36+0x6080], [R4.64], !P6 ;  /* 0x0608000004247fae */ /* 0x0003e2000f101d52 */
[----:B------:R-:W-:-:S02]  /*1c70*/  LEA.HI.X R11, R11, R3, R12, 0x7, P0 ;  /* 0x000000030b0b7211 */ /* 0x000fc400000f3c0c */
[----:B------:R-:W-:Y:S01]  /*1c80*/  IADD3 R12, P0, R85, UR4, RZ ;  /* 0x00000004550c7c10 */ /* 0x000fe2000ff1e0ff */
[----:B------:R1:W-:Y:S01]  /*1c90*/  LDGSTS.E.BYPASS.LTC128B.128 [R36+0x8080], [R4.64+0x40], !P5 ;  /* 0x0808004004247fae */ /* 0x0003e2000e901d52 */
[----:B------:R-:W-:Y:S01]  /*1ca0*/  ISETP.GE.AND P6, PT, R22, c[0x0][0x19c], PT ;  /* 0x0000670016007a0c */ /* 0x000fe20003fc6270 */
[----:B------:R-:W-:Y:S01]  /*1cb0*/  USHF.R.S32.HI UR4, URZ, 0x1f, UR6 ;  /* 0x0000001f3f047899 */ /* 0x000fe20008011406 */
[----:B------:R-:W-:Y:S01]  /*1cc0*/  LEA.HI.X.SX32 R13, R13, R19, 0x1, P0 ;  /* 0x000000130d0d7211 */ /* 0x000fe200000f0eff */
[----:B------:R1:W-:Y:S01]  /*1cd0*/  LDGSTS.E.BYPASS.LTC128B.128 [R36+0xa080], [R4.64+0x80], !P4 ;  /* 0x0a08008004247fae */ /* 0x0003e2000e101d52 */
[----:B------:R-:W-:Y:S02]  /*1ce0*/  ISETP.GE.AND P0, PT, R8, c[0x0][0x19c], PT ;  /* 0x0000670008007a0c */ /* 0x000fe40003f06270 */
[----:B------:R-:W-:Y:S01]  /*1cf0*/  ISETP.GE.AND P4, PT, R37, c[0x0][0x19c], PT ;  /* 0x0000670025007a0c */ /* 0x000fe20003f86270 */
[----:B------:R2:W-:Y:S01]  /*1d00*/  LDGSTS.E.BYPASS.LTC128B.128 [R36+0x7080], [R6.64], !P3 ;  /* 0x0708000006247fae */ /* 0x0005e2000d901d52 */
[----:B------:R-:W-:-:S02]  /*1d10*/  ISETP.LT.OR P3, PT, R0, 0x1, P6 ;  /* 0x000000010000780c */ /* 0x000fc40003761670 */
[C---:B------:R-:W-:Y:S01]  /*1d20*/  ISETP.LT.OR P6, PT, R0.reuse, 0x41, P6 ;  /* 0x000000410000780c */ /* 0x040fe200037c1670 */
[----:B------:R2:W-:Y:S01]  /*1d30*/  LDGSTS.E.BYPASS.LTC128B.128 [R36+0x9080], [R6.64+0x40], !P2 ;  /* 0x0908004006247fae */ /* 0x0005e2000d101d52 */
[C---:B------:R-:W-:Y:S02]  /*1d40*/  ISETP.LT.OR P2, PT, R0.reuse, 0x1, P0 ;  /* 0x000000010000780c */ /* 0x040fe40000741670 */
[C---:B------:R-:W-:Y:S01]  /*1d50*/  ISETP.LT.OR P0, PT, R0.reuse, 0x41, P0 ;  /* 0x000000410000780c */ /* 0x040fe20000701670 */
[----:B------:R2:W-:Y:S01]  /*1d60*/  LDGSTS.E.BYPASS.LTC128B.128 [R36+0xb080], [R6.64+0x80], !P1 ;  /* 0x0b08008006247fae */ /* 0x0005e2000c901d52 */
[C---:B------:R-:W-:Y:S02]  /*1d70*/  ISETP.LT.OR P1, PT, R0.reuse, 0x1, P4 ;  /* 0x000000010000780c */ /* 0x040fe40002721670 */
[----:B------:R-:W-:Y:S01]  /*1d80*/  ISETP.LT.OR P4, PT, R0, 0x41, P4 ;  /* 0x000000410000780c */ /* 0x000fe20002781670 */
[----:B------:R-:W0:Y:S01]  /*1d90*/  LDGDEPBAR ;  /* 0x00000000000079af */ /* 0x000e220000000000 */
[----:B------:R-:W-:Y:S01]  /*1da0*/  IMAD R0, R24, c[0x0][0x288], RZ ;  /* 0x0000a20018007a24 */ /* 0x000fe200078e02ff */
[----:B------:R-:W-:-:S03]  /*1db0*/  ISETP.GE.AND P5, PT, R8, c[0x0][0x1fc], PT ;  /* 0x00007f0008007a0c */ /* 0x000fc60003fa6270 */
[----:B------:R-:W-:Y:S01]  /*1dc0*/  IMAD R15, R30, c[0x0][0x28c], R0 ;  /* 0x0000a3001e0f7a24 */ /* 0x000fe200078e0200 */
[----:B------:R3:W-:Y:S04]  /*1dd0*/  LDGSTS.E.BYPASS.LTC128B.128 [R36+0x80], [R2.64], !P2 ;  /* 0x0008000002247fae */ /* 0x0007e8000d101d52 */
[----:B------:R3:W-:Y:S01]  /*1de0*/  LDGSTS.E.BYPASS.LTC128B.128 [R36+0x2080], [R2.64+0x40], !P3 ;  /* 0x0208004002247fae */ /* 0x0007e2000d901d52 */
[----:B-1----:R-:W-:Y:S02]  /*1df0*/  LEA.HI R4, R32, R85, RZ, 0x6 ;  /* 0x0000005520047211 */ /* 0x002fe400078f30ff */
[----:B------:R-:W-:Y:S01]  /*1e00*/  LEA.HI R5, R14, R40, RZ, 0x3 ;  /* 0x000000280e057211 */ /* 0x000fe200078f18ff */
[----:B------:R3:W-:Y:S01]  /*1e10*/  LDGSTS.E.BYPASS.LTC128B.128 [R36+0x4080], [R2.64+0x80], !P1 ;  /* 0x0408008002247fae */ /* 0x0007e2000c901d52 */
[----:B------:R-:W-:-:S02]  /*1e20*/  SHF.R.S32.HI R14, RZ, 0x6, R4 ;  /* 0x00000006ff0e7819 */ /* 0x000fc40000011404 */
[----:B------:R-:W-:Y:S01]  /*1e30*/  LOP3.LUT R5, R5, 0xfffffff8, RZ, 0xc0, !PT ;  /* 0xfffffff805057812 */ /* 0x000fe200078ec0ff */
[----:B------:R1:W-:Y:S01]  /*1e40*/  LDGSTS.E.BYPASS.LTC128B.128 [R36+0x1080], [R10.64], !P0 ;  /* 0x010800000a247fae */ /* 0x0003e2000c101d52 */
[----:B------:R-:W-:Y:S01]  /*1e50*/  ISETP.GE.AND P3, PT, R8, c[0x0][0x16c], PT ;  /* 0x00005b0008007a0c */ /* 0x000fe20003f66270 */
[----:B------:R-:W-:Y:S02]  /*1e60*/  IMAD.SHL.U32 R4, R14, 0x8, RZ ;  /* 0x000000080e047824 */ /* 0x000fe400078e00ff */
[----:B------:R-:W-:Y:S01]  /*1e70*/  IMAD.IADD R5, R40, 0x1, -R5 ;  /* 0x0000000128057824 */ /* 0x000fe200078e0a05 */
[----:B--2---:R-:W-:Y:S01]  /*1e80*/  LEA.HI R6, R29, R28, RZ, 0x1 ;  /* 0x0000001c1d067211 */ /* 0x004fe200078f08ff */
[----:B------:R1:W-:Y:S01]  /*1e90*/  LDGSTS.E.BYPASS.LTC128B.128 [R36+0x3080], [R10.64+0x40], !P6 ;  /* 0x030800400a247fae */ /* 0x0003e2000f101d52 */
[----:B------:R-:W-:Y:S01]  /*1ea0*/  LOP3.LUT R212, R4, 0x18, RZ, 0xc0, !PT ;  /* 0x0000001804d47812 */ /* 0x000fe200078ec0ff */
[C---:B------:R-:W-:Y:S01]  /*1eb0*/  IMAD.SHL.U32 R4, R5.reuse, 0x40, RZ ;  /* 0x0000004005047824 */ /* 0x040fe200078e00ff */
[----:B------:R-:W-:Y:S01]  /*1ec0*/  LOP3.LUT R6, R6, 0xfffffffe, RZ, 0xc0, !PT ;  /* 0xfffffffe06067812 */ /* 0x000fe200078ec0ff */
[----:B------:R1:W-:Y:S01]  /*1ed0*/  LDGSTS.E.BYPASS.LTC128B.128 [R36+0x5080], [R10.64+0x80], !P4 ;  /* 0x050800800a247fae */ /* 0x0003e2000e101d52 */
[----:B------:R-:W-:-:S02]  /*1ee0*/  LOP3.LUT P2, RZ, R5, 0x4, RZ, 0xc0, !PT ;  /* 0x0000000405ff7812 */ /* 0x000fc4000784c0ff */
[----:B------:R-:W-:Y:S01]  /*1ef0*/  LOP3.LUT R4, R4, 0x1c0, RZ, 0xc0, !PT ;  /* 0x000001c004047812 */ /* 0x000fe200078ec0ff */
[----:B------:R-:W-:Y:S01]  /*1f00*/  IMAD.IADD R27, R28, 0x1, -R6 ;  /* 0x000000011c1b7824 */ /* 0x000fe200078e0a06 */
[----:B------:R-:W-:Y:S01]  /*1f10*/  ISETP.GE.AND P4, PT, R22, c[0x0][0x16c], PT ;  /* 0x00005b0016007a0c */ /* 0x000fe20003f86270 */
[----:B------:R-:W0:Y:S01]  /*1f20*/  LDGDEPBAR ;  /* 0x00000000000079af */ /* 0x000e220000000000 */
[----:B------:R-:W-:Y:S01]  /*1f30*/  SHF.R.U32.HI R6, RZ, 0x3, R4 ;  /* 0x00000003ff067819 */ /* 0x000fe20000011604 */
[----:B------:R-:W-:Y:S01]  /*1f40*/  IMAD.SHL.U32 R21, R27, 0x400, RZ ;  /* 0x000004001b157824 */ /* 0x000fe200078e00ff */
[----:B------:R-:W-:Y:S02]  /*1f50*/  SEL R34, RZ, 0x1, P3 ;  /* 0x00000001ff227807 */ /* 0x000fe40001800000 */
[----:B------:R-:W-:Y:S01]  /*1f60*/  LOP3.LUT R4, R6, R4, R212, 0x1e, !PT ;  /* 0x0000000406047212 */ /* 0x000fe200078e1ed4 */
[----:B------:R-:W-:Y:S01]  /*1f70*/  IMAD.SHL.U32 R6, R85, 0x4, RZ ;  /* 0x0000000455067824 */ /* 0x000fe200078e00ff */
[----:B------:R-:W-:Y:S01]  /*1f80*/  ISETP.GE.AND P3, PT, R37, c[0x0][0x16c], PT ;  /* 0x00005b0025007a0c */ /* 0x000fe20003f66270 */
[----:B------:R-:W-:-:S03]  /*1f90*/  IMAD R5, R18, 0x2, R21 ;  /* 0x0000000212057824 */ /* 0x000fc600078e0215 */
[----:B---3--:R-:W-:Y:S01]  /*1fa0*/  IADD3 R2, P1, R6, UR6, RZ ;  /* 0x0000000606027c10 */ /* 0x008fe2000ff3e0ff */
[----:B------:R-:W-:Y:S01]  /*1fb0*/  IMAD.IADD R227, R5, 0x1, R4 ;  /* 0x0000000105e37824 */ /* 0x000fe200078e0204 */
[----:B------:R-:W-:Y:S01]  /*1fc0*/  ULDC.64 UR6, c[0x0][0x218] ;  /* 0x0000860000067ab9 */ /* 0x000fe20000000a00 */
[----:B------:R-:W-:Y:S01]  /*1fd0*/  IMAD R4, R24, c[0x0][0x270], RZ ;  /* 0x00009c0018047a24 */ /* 0x000fe200078e02ff */
[----:B------:R-:W-:Y:S01]  /*1fe0*/  LEA.HI.X.SX32 R3, R6, UR4, 0x1, P1 ;  /* 0x0000000406037c11 */ /* 0x000fe200088f0eff */
[----:B------:R-:W-:Y:S01]  /*1ff0*/  IMAD R5, R24, c[0x0][0x238], RZ ;  /* 0x00008e0018057a24 */ /* 0x000fe200078e02ff */
[----:B------:R-:W-:Y:S01]  /*2000*/  ISETP.LT.AND P1, PT, R40, UR20, PT ;  /* 0x0000001428007c0c */ /* 0x000fe2000bf21270 */
[C---:B------:R-:W-:Y:S01]  /*2010*/  IMAD R16, R30.reuse, c[0x0][0x274], R4 ;  /* 0x00009d001e107a24 */ /* 0x040fe200078e0204 */
[----:B------:R-:W-:Y:S01]  /*2020*/  ULDC.64 UR4, c[0x0][0x188] ;  /* 0x0000620000047ab9 */ /* 0x000fe20000000a00 */
[--C-:B------:R-:W-:Y:S01]  /*2030*/  IMAD.WIDE.U32 R6, R30, c[0x0][0x270], R2.reuse ;  /* 0x00009c001e067a25 */ /* 0x100fe200078e0002 */
[----:B------:R-:W-:Y:S01]  /*2040*/  ISETP.GE.OR P6, PT, R22, c[0x0][0x1fc], !P1 ;  /* 0x00007f0016007a0c */ /* 0x000fe20004fc6670 */
[----:B------:R-:W-:Y:S01]  /*2050*/  UIMAD UR4, UR15, UR4, URZ ;  /* 0x000000040f0472a4 */ /* 0x000fe2000f8e023f */
[----:B------:R-:W-:Y:S01]  /*2060*/  ISETP.GE.OR P0, PT, R8, c[0x0][0x1fc], !P1 ;  /* 0x00007f0008007a0c */ /* 0x000fe20004f06670 */
[----:B------:R-:W-:Y:S01]  /*2070*/  IMAD.WIDE.U32 R2, R30, c[0x0][0x288], R2 ;  /* 0x0000a2001e027a25 */ /* 0x000fe200078e0002 */
[----:B------:R-:W-:Y:S01]  /*2080*/  UIMAD UR6, UR15, UR6, URZ ;  /* 0x000000060f0672a4 */ /* 0x000fe2000f8e023f */
[----:B------:R-:W-:-:S04]  /*2090*/  DEPBAR.LE SB0, 0x1 ;  /* 0x000080400000791a */ /* 0x000fc80000000000 */
[C---:B------:R-:W-:Y:S01]  /*20a0*/  IMAD R0, R30.reuse, c[0x0][0x23c], R5 ;  /* 0x00008f001e007a24 */ /* 0x040fe200078e0205 */
[----:B------:R-:W-:Y:S01]  /*20b0*/  UIMAD UR22, UR16, UR5, UR4 ;  /* 0x00000005101672a4 */ /* 0x000fe2000f8e0204 */
[----:B------:R-:W-:Y:S01]  /*20c0*/  IMAD.WIDE.U32 R4, R30, c[0x0][0x238], R12 ;  /* 0x00008e001e047a25 */ /* 0x000fe200078e000c */
[----:B------:R-:W-:Y:S01]  /*20d0*/  UIMAD UR23, UR16, UR7, UR6 ;  /* 0x00000007101772a4 */ /* 0x000fe2000f8e0206 */
[----:B------:R-:W-:Y:S01]  /*20e0*/  ISETP.GE.OR P1, PT, R37, c[0x0][0x1fc], !P1 ;  /* 0x00007f0025007a0c */ /* 0x000fe20004f26670 */
[----:B------:R-:W-:Y:S01]  /*20f0*/  ULDC.64 UR4, c[0x0][0x178] ;  /* 0x00005e0000047ab9 */ /* 0x000fe20000000a00 */
[----:B------:R-:W-:Y:S01]  /*2100*/  IMAD.SHL.U32 R227, R227, 0x2, RZ ;  /* 0x00000002e3e37824 */ /* 0x000fe200078e00ff */
[----:B------:R-:W-:Y:S01]  /*2110*/  UIMAD.WIDE.U32 UR24, UR10, UR4, URZ ;  /* 0x000000040a1872a5 */ /* 0x000fe2000f8e003f */
[----:B------:R-:W-:Y:S01]  /*2120*/  IMAD.MOV.U32 R12, RZ, RZ, R2 ;  /* 0x000000ffff0c7224 */ /* 0x000fe200078e0002 */
[----:B------:R-:W-:Y:S01]  /*2130*/  LOP3.LUT R2, R35, 0xfffffff8, RZ, 0xc0, !PT ;  /* 0xfffffff823027812 */ /* 0x000fe200078ec0ff */
[----:B------:R-:W-:Y:S01]  /*2140*/  IMAD.IADD R19, R5, 0x1, R0 ;  /* 0x0000000105137824 */ /* 0x000fe200078e0200 */
[----:B------:R-:W-:Y:S01]  /*2150*/  IADD3 R0, R227, 0xf480, RZ ;  /* 0x0000f480e3007810 */ /* 0x000fe20007ffe0ff */
[----:B------:R-:W-:Y:S01]  /*2160*/  IMAD.IADD R13, R3, 0x1, R15 ;  /* 0x00000001030d7824 */ /* 0x000fe200078e020f */
[----:B------:R-:W-:Y:S01]  /*2170*/  IADD3 R228, R227, 0xf4c0, RZ ;  /* 0x0000f4c0e3e47810 */ /* 0x000fe20007ffe0ff */
[----:B------:R-:W-:Y:S01]  /*2180*/  IMAD.IADD R17, R7, 0x1, R16 ;  /* 0x0000000107117824 */ /* 0x000fe200078e0210 */
[----:B------:R-:W-:Y:S01]  /*2190*/  @P2 IADD3 R228, R0, -0x40, RZ ;  /* 0xffffffc000e42810 */ /* 0x000fe20007ffe0ff */
[----:B------:R-:W-:Y:S01]  /*21a0*/  IMAD.IADD R15, R85, 0x1, -R2 ;  /* 0x00000001550f7824 */ /* 0x000fe200078e0a02 */
[----:B------:R-:W-:Y:S01]  /*21b0*/  LOP3.LUT R0, R25, 0xfffffff0, RZ, 0xc0, !PT ;  /* 0xfffffff019007812 */ /* 0x000fe200078ec0ff */
[----:B------:R-:W-:Y:S01]  /*21c0*/  IMAD.MOV.U32 R16, RZ, RZ, R6 ;  /* 0x000000ffff107224 */ /* 0x000fe200078e0006 */
[----:B------:R-:W-:Y:S01]  /*21d0*/  SHF.R.S32.HI R6, RZ, 0x1f, R14 ;  /* 0x0000001fff067819 */ /* 0x000fe2000001140e */
[C---:B------:R-:W-:Y:S01]  /*21e0*/  IMAD R3, R23.reuse, c[0x0][0x178], RZ ;  /* 0x00005e0017037a24 */ /* 0x040fe200078e02ff */
[----:B------:R-:W-:Y:S01]  /*21f0*/  ISETP.GE.AND P2, PT, R22, c[0x0][0x1fc], PT ;  /* 0x00007f0016007a0c */ /* 0x000fe20003f46270 */
[----:B------:R-:W-:Y:S01]  /*2200*/  IMAD R2, R23, c[0x0][0x208], RZ ;  /* 0x0000820017027a24 */ /* 0x000fe200078e02ff */
[----:B------:R-:W-:Y:S01]  /*2210*/  LEA.HI R22, R15, R15, RZ, 0x1 ;  /* 0x0000000f0f167211 */ /* 0x000fe200078f08ff */
[----:B------:R-:W-:Y:S01]  /*2220*/  IMAD.IADD R0, R85, 0x1, -R0 ;  /* 0x0000000155007824 */ /* 0x000fe200078e0a00 */
[----:B------:R-:W-:Y:S01]  /*2230*/  LEA.HI R6, R6, R14, RZ, 0x2 ;  /* 0x0000000e06067211 */ /* 0x000fe200078f10ff */
[----:B------:R-:W-:Y:S01]  /*2240*/  IMAD.MOV.U32 R18, RZ, RZ, R4 ;  /* 0x000000ffff127224 */ /* 0x000fe200078e0004 */
[----:B------:R-:W-:Y:S01]  /*2250*/  LOP3.LUT R7, R22, 0x7fffffe, RZ, 0xc0, !PT ;  /* 0x07fffffe16077812 */ /* 0x000fe200078ec0ff */
[----:B-1----:R-:W-:Y:S01]  /*2260*/  IMAD R10, R20, c[0x0][0x17c], R3 ;  /* 0x00005f00140a7a24 */ /* 0x002fe200078e0203 */
[----:B------:R-:W-:Y:S01]  /*2270*/  LOP3.LUT R6, R6, 0x1ffffffc, RZ, 0xc0, !PT ;  /* 0x1ffffffc06067812 */ /* 0x000fe200078ec0ff */
[C---:B------:R-:W-:Y:S01]  /*2280*/  IMAD R11, R20.reuse, c[0x0][0x20c], R2 ;  /* 0x00008300140b7a24 */ /* 0x040fe200078e0202 */
[----:B------:R-:W-:Y:S01]  /*2290*/  UIMAD UR4, UR21, UR4, URZ ;  /* 0x00000004150472a4 */ /* 0x000fe2000f8e023f */
[----:B------:R-:W-:Y:S01]  /*22a0*/  IMAD.WIDE.U32 R4, R20, c[0x0][0x178], R8 ;  /* 0x00005e0014047a25 */ /* 0x000fe200078e0008 */
[----:B------:R-:W-:-:S02]  /*22b0*/  ULDC.64 UR6, c[0x0][0x208] ;  /* 0x0000820000067ab9 */ /* 0x000fc40000000a00 */
[----:B------:R-:W-:Y:S01]  /*22c0*/  UIMAD UR4, UR10, UR5, UR4 ;  /* 0x000000050a0472a4 */ /* 0x000fe2000f8e0204 */
[----:B------:R-:W-:Y:S01]  /*22d0*/  IMAD.WIDE.U32 R2, R20, c[0x0][0x208], R8 ;  /* 0x0000820014027a25 */ /* 0x000fe200078e0008 */
[----:B------:R-:W-:Y:S02]  /*22e0*/  SHF.R.S32.HI R8, RZ, 0x1f, R0 ;  /* 0x0000001fff087819 */ /* 0x000fe40000011400 */
[-C--:B------:R-:W-:Y:S01]  /*22f0*/  LEA.HI R20, R0, R0.reuse, RZ, 0x1 ;  /* 0x0000000000147211 */ /* 0x080fe200078f08ff */
[----:B------:R-:W-:Y:S01]  /*2300*/  IMAD.IADD R9, R15, 0x1, -R7 ;  /* 0x000000010f097824 */ /* 0x000fe200078e0a07 */
[----:B------:R-:W-:Y:S01]  /*2310*/  UIADD3 UR4, UR25, UR4, URZ ;  /* 0x0000000419047290 */ /* 0x000fe2000fffe03f */
[----:B------:R-:W-:Y:S01]  /*2320*/  IMAD.IADD R31, R14, 0x1, -R6 ;  /* 0x000000010e1f7824 */ /* 0x000fe200078e0a06 */
[----:B------:R-:W-:Y:S01]  /*2330*/  LEA.HI R6, R8, R0, RZ, 0x3 ;  /* 0x0000000008067211 */ /* 0x000fe200078f18ff */
[----:B------:R-:W-:Y:S01]  /*2340*/  IMAD R7, R26, 0x4, R14 ;  /* 0x000000041a077824 */ /* 0x000fe200078e020e */
[----:B------:R-:W-:Y:S01]  /*2350*/  LOP3.LUT R8, R20, 0x7fffffe, RZ, 0xc0, !PT ;  /* 0x07fffffe14087812 */ /* 0x000fe200078ec0ff */
[----:B------:R-:W-:Y:S01]  /*2360*/  IMAD.IADD R5, R5, 0x1, R10 ;  /* 0x0000000105057824 */ /* 0x000fe200078e020a */
[----:B------:R-:W-:Y:S01]  /*2370*/  SEL R14, RZ, 0x2, P4 ;  /* 0x00000002ff0e7807 */ /* 0x000fe20002000000 */
[----:B------:R-:W-:Y:S01]  /*2380*/  IMAD R25, R7, 0x8, R9 ;  /* 0x0000000807197824 */ /* 0x000fe200078e0209 */
[----:B------:R-:W-:Y:S01]  /*2390*/  LOP3.LUT R9, R6, 0xfffffff8, RZ, 0xc0, !PT ;  /* 0xfffffff806097812 */ /* 0x000fe200078ec0ff */
[----:B------:R-:W-:Y:S01]  /*23a0*/  IMAD.IADD R7, R0, 0x1, -R8 ;  /* 0x0000000100077824 */ /* 0x000fe200078e0a08 */
[----:B------:R-:W-:Y:S01]  /*23b0*/  SHF.R.S32.HI R6, RZ, 0x3, R6 ;  /* 0x00000003ff067819 */ /* 0x000fe20000011406 */
[----:B------:R-:W-:-:S02]  /*23c0*/  IMAD R8, R24, c[0x0][0x210], RZ ;  /* 0x0000840018087a24 */ /* 0x000fc400078e02ff */
[----:B------:R-:W-:Y:S01]  /*23d0*/  IMAD.IADD R23, R0, 0x1, -R9 ;  /* 0x0000000100177824 */ /* 0x000fe200078e0a09 */
[----:B------:R-:W-:Y:S01]  /*23e0*/  LOP3.LUT R0, R29, 0xffffffe0, RZ, 0xc0, !PT ;  /* 0xffffffe01d007812 */ /* 0x000fe200078ec0ff */
[C---:B------:R-:W-:Y:S01]  /*23f0*/  IMAD R33, R6.reuse, 0x8, R7 ;  /* 0x0000000806217824 */ /* 0x040fe200078e0207 */
[----:B------:R-:W-:Y:S01]  /*2400*/  SEL R9, RZ, 0x4, P3 ;  /* 0x00000004ff097807 */ /* 0x000fe20001800000 */
[----:B------:R-:W-:Y:S02]  /*2410*/  IMAD R218, R6, 0x200, R21 ;  /* 0x0000020006da7824 */ /* 0x000fe400078e0215 */
[----:B------:R-:W-:Y:S02]  /*2420*/  IMAD.IADD R0, R85, 0x1, -R0 ;  /* 0x0000000155007824 */ /* 0x000fe400078e0a00 */
[----:B------:R-:W-:Y:S02]  /*2430*/  IMAD R6, R24, c[0x0][0x180], RZ ;  /* 0x0000600018067a24 */ /* 0x000fe400078e02ff */
[----:B------:R-:W-:Y:S01]  /*2440*/  IMAD.WIDE.U32 R4, R30, c[0x0][0x180], R4 ;  /* 0x000060001e047a25 */ /* 0x000fe200078e0004 */
[----:B------:R-:W-:-:S03]  /*2450*/  SHF.R.S32.HI R7, RZ, 0x1f, R0 ;  /* 0x0000001fff077819 */ /* 0x000fc60000011400 */
[----:B------:R-:W-:Y:S01]  /*2460*/  IMAD.IADD R3, R3, 0x1, R11 ;  /* 0x0000000103037824 */ /* 0x000fe200078e020b */
[----:B------:R-:W-:Y:S01]  /*2470*/  LEA.HI R24, R7, R0, RZ, 0x2 ;  /* 0x0000000007187211 */ /* 0x000fe200078f10ff */
[C---:B------:R-:W-:Y:S02]  /*2480*/  IMAD R7, R30.reuse, c[0x0][0x184], R6 ;  /* 0x000061001e077a24 */ /* 0x040fe400078e0206 */
[----:B------:R-:W-:Y:S01]  /*2490*/  IMAD R6, R30, c[0x0][0x214], R8 ;  /* 0x000085001e067a24 */ /* 0x000fe200078e0208 */
[----:B------:R-:W-:Y:S01]  /*24a0*/  LOP3.LUT R8, R24, 0x7ffffffc, RZ, 0xc0, !PT ;  /* 0x7ffffffc18087812 */ /* 0x000fe200078ec0ff */
[----:B------:R-:W-:Y:S02]  /*24b0*/  IMAD.IADD R5, R5, 0x1, R7 ;  /* 0x0000000105057824 */ /* 0x000fe400078e0207 */
[----:B------:R-:W-:Y:S02]  /*24c0*/  IMAD.U32 R7, RZ, RZ, UR16 ;  /* 0x00000010ff077e24 */ /* 0x000fe4000f8e00ff */
[----:B------:R-:W-:-:S02]  /*24d0*/  IMAD.IADD R29, R0, 0x1, -R8 ;  /* 0x00000001001d7824 */ /* 0x000fc400078e0a08 */
[----:B------:R-:W-:-:S04]  /*24e0*/  IMAD.WIDE.U32 R42, R7, c[0x0][0x188], R4 ;  /* 0x00006200072a7a25 */ /* 0x000fc800078e0004 */
[----:B------:R-:W-:Y:S01]  /*24f0*/  IMAD.U32 R4, RZ, RZ, UR24 ;  /* 0x00000018ff047e24 */ /* 0x000fe2000f8e00ff */
[----:B------:R-:W-:Y:S01]  /*2500*/  IADD3 R10, R43, UR22, RZ ;  /* 0x000000162b0a7c10 */ /* 0x000fe2000fffe0ff */
[----:B------:R-:W-:Y:S01]  /*2510*/  IMAD.U32 R5, RZ, RZ, UR25 ;  /* 0x00000019ff057e24 */ /* 0x000fe2000f8e00ff */
[----:B------:R1:W-:Y:S01]  /*2520*/  STL.64 [R1+0x48], R42 ;  /* 0x0000482a01007387 */ /* 0x0003e20000100a00 */
[----:B------:R-:W-:Y:S01]  /*2530*/  IMAD.U32 R0, RZ, RZ, UR4 ;  /* 0x00000004ff007e24 */ /* 0x000fe2000f8e00ff */
[----:B------:R-:W-:Y:S01]  /*2540*/  LEA R5, P3, R4, R42, 0x6 ;  /* 0x0000002a04057211 */ /* 0x000fe200078630ff */
[----:B------:R-:W-:Y:S01]  /*2550*/  IMAD.WIDE.U32 R2, R30, c[0x0][0x210], R2 ;  /* 0x000084001e027a25 */ /* 0x000fe200078e0002 */
[----:B------:R2:W-:Y:S01]  /*2560*/  STL [R1+0x64], R10 ;  /* 0x0000640a01007387 */ /* 0x0005e20000100800 */
[----:B------:R-:W-:Y:S01]  /*2570*/  UMOV UR22, 0x6 ;  /* 0x0000000600167882 */ /* 0x000fe20000000000 */
[----:B------:R-:W-:Y:S01]  /*2580*/  LEA.HI.X R0, R4, R10, R0, 0x6, P3 ;  /* 0x0000000a04007211 */ /* 0x000fe200018f3400 */
[----:B------:R-:W-:Y:S01]  /*2590*/  IMAD.IADD R3, R3, 0x1, R6 ;  /* 0x0000000103037824 */ /* 0x000fe200078e0206 */
[----:B------:R-:W-:Y:S01]  /*25a0*/  USHF.L.U32 UR24, UR6, 0x6, URZ ;  /* 0x0000000606187899 */ /* 0x000fe2000800063f */
[----:B------:R-:W-:Y:S01]  /*25b0*/  IMAD.SHL.U32 R4, R15, 0x40, RZ ;  /* 0x000000400f047824 */ /* 0x000fe200078e00ff */
[----:B------:R-:W-:Y:S01]  /*25c0*/  USHF.L.U64.HI UR7, UR6, UR22, UR7 ;  /* 0x0000001606077299 */ /* 0x000fe20008010207 */
[----:B------:R-:W-:Y:S01]  /*25d0*/  SEL R30, RZ, 0xffffffff, P4 ;  /* 0xffffffffff1e7807 */ /* 0x000fe20002000000 */
[C---:B------:R-:W-:Y:S01]  /*25e0*/  IMAD.WIDE.U32 R16, R7.reuse, c[0x0][0x278], R16 ;  /* 0x00009e0007107a25 */ /* 0x040fe200078e0010 */
[----:B------:R-:W-:Y:S01]  /*25f0*/  ULDC.64 UR4, c[0x0][0x278] ;  /* 0x00009e0000047ab9 */ /* 0x000fe20000000a00 */
[----:B------:R-:W-:Y:S01]  /*2600*/  LOP3.LUT R15, R4, 0x1c0, RZ, 0xc0, !PT ;  /* 0x000001c0040f7812 */ /* 0x000fe200078ec0ff */
[----:B------:R-:W-:Y:S01]  /*2610*/  UIMAD UR7, UR7, UR10, URZ ;  /* 0x0000000a070772a4 */ /* 0x000fe2000f8e023f */
[----:B------:R-:W-:Y:S01]  /*2620*/  IMAD.WIDE.U32 R18, R7, c[0x0][0x240], R18 ;  /* 0x0000900007127a25 */ /* 0x000fe200078e0012 */
[----:B------:R-:W-:-:S02]  /*2630*/  UIMAD UR4, UR15, UR4, URZ ;  /* 0x000000040f0472a4 */ /* 0x000fc4000f8e023f */
[----:B------:R-:W-:Y:S01]  /*2640*/  UIMAD UR7, UR21, UR24, UR7 ;  /* 0x00000018150772a4 */ /* 0x000fe2000f8e0207 */
[----:B------:R-:W-:Y:S01]  /*2650*/  IMAD R29, R31, 0x4, R29 ;  /* 0x000000041f1d7824 */ /* 0x000fe200078e021d */
[----:B------:R-:W-:Y:S02]  /*2660*/  UIMAD UR4, UR16, UR5, UR4 ;  /* 0x00000005100472a4 */ /* 0x000fe4000f8e0204 */
[----:B------:R-:W-:Y:S01]  /*2670*/  USHF.R.S32.HI UR6, URZ, 0x1f, UR17 ;  /* 0x0000001f3f067899 */ /* 0x000fe20008011411 */
[----:B-1----:R-:W-:-:S03]  /*2680*/  IMAD.WIDE.U32 R42, R7, c[0x0][0x218], R2 ;  /* 0x00008600072a7a25 */ /* 0x002fc600078e0002 */
[----:B------:R-:W-:Y:S01]  /*2690*/  IADD3 R41, R17, UR4, RZ ;  /* 0x0000000411297c10 */ /* 0x000fe2000fffe0ff */
[----:B------:R-:W-:Y:S01]  /*26a0*/  ULDC.64 UR4, c[0x0][0x290] ;  /* 0x0000a40000047ab9 */ /* 0x000fe20000000a00 */
[----:B------:R-:W-:Y:S01]  /*26b0*/  BAR.SYNC.DEFER_BLOCKING 0x0 ;  /* 0x0000000000007b1d */ /* 0x000fe20000010000 */
[----:B--2---:R-:W-:Y:S01]  /*26c0*/  LEA R10, P3, R5, c[0x0][0x160], 0x1 ;  /* 0x00005800050a7a11 */ /* 0x004fe200078608ff */
[----:B------:R-:W-:Y:S01]  /*26d0*/  IMAD.U32 R2, RZ, RZ, UR24 ;  /* 0x00000018ff027e24 */ /* 0x000fe2000f8e00ff */
[----:B------:R-:W-:Y:S01]  /*26e0*/  IADD3 R39, R43, UR23, RZ ;  /* 0x000000172b277c10 */ /* 0x000fe2000fffe0ff */
[----:B------:R-:W-:Y:S01]  /*26f0*/  IMAD.MOV.U32 R38, RZ, RZ, R42 ;  /* 0x000000ffff267224 */ /* 0x000fe200078e002a */
[----:B------:R-:W-:Y:S01]  /*2700*/  LEA.HI.X R11, R5, c[0x0][0x164], R0, 0x1, P3 ;  /* 0x00005900050b7a11 */ /* 0x000fe200018f0c00 */
[----:B------:R-:W-:Y:S01]  /*2710*/  IMAD.SHL.U32 R5, R28, 0x10, RZ ;  /* 0x000000101c057824 */ /* 0x000fe200078e00ff */
[----:B------:R-:W-:Y:S01]  /*2720*/  SHF.R.S32.HI R0, RZ, 0x1, R22 ;  /* 0x00000001ff007819 */ /* 0x000fe20000011416 */
[----:B------:R-:W-:Y:S01]  /*2730*/  IMAD.WIDE.U32 R2, R2, UR10, R38 ;  /* 0x0000000a02027c25 */ /* 0x000fe2000f8e0026 */
[----:B------:R1:W-:Y:S01]  /*2740*/  STL.64 [R1+0x40], R42 ;  /* 0x0000402a01007387 */ /* 0x0003e20000100a00 */
[----:B------:R-:W-:Y:S01]  /*2750*/  ISETP.GT.AND P3, PT, R85, 0xf, PT ;  /* 0x0000000f5500780c */ /* 0x000fe20003f64270 */
[----:B------:R-:W-:Y:S01]  /*2760*/  UIMAD UR4, UR15, UR4, URZ ;  /* 0x000000040f0472a4 */ /* 0x000fe2000f8e023f */
[C---:B------:R-:W-:Y:S01]  /*2770*/  IMAD.SHL.U32 R4, R0.reuse, 0x40, RZ ;  /* 0x0000004000047824 */ /* 0x040fe200078e00ff */
[----:B------:R-:W-:Y:S01]  /*2780*/  LOP3.LUT P4, RZ, R0, 0x2, RZ, 0xc0, !PT ;  /* 0x0000000200ff7812 */ /* 0x000fe2000788c0ff */
[----:B------:R2:W-:Y:S01]  /*2790*/  STL.64 [R1+0x28], R38 ;  /* 0x0000282601007387 */ /* 0x0005e20000100a00 */
[----:B------:R-:W-:Y:S01]  /*27a0*/  LOP3.LUT R0, R15, 0x30, R5, 0xf8, !PT ;  /* 0x000000300f007812 */ /* 0x000fe200078ef805 */
[----:B------:R-:W-:Y:S01]  /*27b0*/  UIMAD UR4, UR16, UR5, UR4 ;  /* 0x00000005100472a4 */ /* 0x000fe2000f8e0204 */
[----:B------:R-:W-:Y:S01]  /*27c0*/  LOP3.LUT R4, R4, 0xc0, RZ, 0xc0, !PT ;  /* 0x000000c004047812 */ /* 0x000fe200078ec0ff */
[----:B------:R-:W-:Y:S01]  /*27d0*/  STL.64 [R1+0x38], R16 ;  /* 0x0000381001007387 */ /* 0x000fe20000100a00 */
[----:B------:R-:W-:-:S02]  /*27e0*/  LOP3.LUT R21, R0, 0x8, R35, 0xf8, !PT ;  /* 0x0000000800157812 */ /* 0x000fc400078ef823 */
[----:B------:R-:W-:Y:S02]  /*27f0*/  LOP3.LUT R6, R4, 0x8, R35, 0xf8, !PT ;  /* 0x0000000804067812 */ /* 0x000fe400078ef823 */
[----:B------:R-:W-:Y:S02]  /*2800*/  SHF.R.U32.HI R4, RZ, 0x3, R4 ;  /* 0x00000003ff047819 */ /* 0x000fe40000011604 */
[----:B------:R-:W-:Y:S02]  /*2810*/  SEL R0, R222, 0xffffffe0, !P4 ;  /* 0xffffffe0de007807 */ /* 0x000fe40006000000 */
[----:B------:R-:W-:Y:S02]  /*2820*/  IADD3 R5, R3, UR7, RZ ;  /* 0x0000000703057c10 */ /* 0x000fe4000fffe0ff */
[----:B------:R-:W-:Y:S02]  /*2830*/  LEA R8, P4, R2, c[0x0][0x1f0], 0x1 ;  /* 0x00007c0002087a11 */ /* 0x000fe400078808ff */
[----:B------:R-:W-:-:S02]  /*2840*/  LOP3.LUT R3, R6, R4, RZ, 0x3c, !PT ;  /* 0x0000000406037212 */ /* 0x000fc400078e3cff */
[----:B------:R-:W-:Y:S02]  /*2850*/  SHF.R.S32.HI R4, RZ, 0x1f, R20 ;  /* 0x0000001fff047819 */ /* 0x000fe40000011414 */
[----:B------:R-:W-:Y:S01]  /*2860*/  SHF.R.U32.HI R15, RZ, 0x3, R15 ;  /* 0x00000003ff0f7819 */ /* 0x000fe2000001160f */
[----:B-1----:R-:W-:-:S03]  /*2870*/  CS2R R42, SRZ ;  /* 0x00000000002a7805 */ /* 0x002fc6000001ff00 */
[----:B------:R-:W-:Y:S01]  /*2880*/  LOP3.LUT R15, R21, R15, RZ, 0x3c, !PT ;  /* 0x0000000f150f7212 */ /* 0x000fe200078e3cff */
[----:B--2---:R-:W-:Y:S01]  /*2890*/  IMAD.WIDE.U32 R38, R7, c[0x0][0x290], R12 ;  /* 0x0000a40007267a25 */ /* 0x004fe200078e000c */
[----:B------:R-:W-:Y:S02]  /*28a0*/  IADD3 R7, R9, R14, R34 ;  /* 0x0000000e09077210 */ /* 0x000fe40007ffe022 */
[----:B------:R-:W-:Y:S01]  /*28b0*/  LEA.HI.X R9, R2, c[0x0][0x1f4], R5, 0x1, P4 ;  /* 0x00007d0002097a11 */ /* 0x000fe200020f0c05 */
[----:B------:R-:W-:Y:S01]  /*28c0*/  IMAD.U32 R2, R25, 0x20, R3 ;  /* 0x0000002019027824 */ /* 0x000fe200078e0003 */
[----:B------:R-:W-:Y:S01]  /*28d0*/  @!P3 IADD3 R5, P4, R16, UR17, RZ ;  /* 0x000000111005bc10 */ /* 0x000fe2000ff9e0ff */
[----:B------:R-:W-:Y:S01]  /*28e0*/  STL.64 [R1+0x30], R38 ;  /* 0x0000302601007387 */ /* 0x000fe20000100a00 */
[----:B------:R-:W-:Y:S01]  /*28f0*/  SHF.R.S32.HI R3, RZ, 0x1, R20 ;  /* 0x00000001ff037819 */ /* 0x000fe20000011414 */
[----:B------:R-:W-:Y:S01]  /*2900*/  IMAD.SHL.U32 R214, R2, 0x2, RZ ;  /* 0x0000000202d67824 */ /* 0x000fe200078e00ff */
[----:B------:R-:W-:Y:S01]  /*2910*/  @!P3 IADD3.X R6, R41, UR6, RZ, P4, !PT ;  /* 0x000000062906bc10 */ /* 0x000fe2000a7fe4ff */
[----:B------:R-:W-:Y:S01]  /*2920*/  STL.64 [R1+0x58], R18 ;  /* 0x0000581201007387 */ /* 0x000fe20000100a00 */
[C---:B------:R-:W-:Y:S01]  /*2930*/  LOP3.LUT P4, RZ, R7.reuse, 0x1, RZ, 0xc0, !PT ;  /* 0x0000000107ff7812 */ /* 0x040fe2000788c0ff */
[----:B------:R-:W-:Y:S01]  /*2940*/  IMAD.IADD R215, R214, 0x1, R0 ;  /* 0x00000001d6d77824 */ /* 0x000fe200078e0200 */
[----:B------:R-:W-:Y:S01]  /*2950*/  LEA.HI R4, R4, R3, RZ, 0x2 ;  /* 0x0000000304047211 */ /* 0x000fe200078f10ff */
[----:B------:R-:W1:Y:S01]  /*2960*/  LDSM.16.M88.4 R164, [R214+0x6080] ;  /* 0x00608000d6a4783b */ /* 0x000e620000000200 */
[----:B------:R-:W-:Y:S01]  /*2970*/  ISETP.GE.OR P4, PT, R40, UR20, !P4 ;  /* 0x0000001428007c0c */ /* 0x000fe2000e786670 */
[----:B------:R-:W-:Y:S01]  /*2980*/  IMAD.SHL.U32 R0, R26, 0x10, RZ ;  /* 0x000000101a007824 */ /* 0x000fe200078e00ff */
[----:B------:R-:W-:Y:S01]  /*2990*/  SEL R13, RZ, 0x1, P5 ;  /* 0x00000001ff0d7807 */ /* 0x000fe20002800000 */
[----:B------:R-:W2:Y:S01]  /*29a0*/  LDSM.16.M88.4 R168, [R214+0x7080] ;  /* 0x00708000d6a8783b */ /* 0x000ea20000000200 */
[----:B------:R-:W-:Y:S01]  /*29b0*/  LEA.HI R12, R32, R85, RZ, 0x7 ;  /* 0x00000055200c7211 */ /* 0x000fe200078f38ff */
[----:B------:R-:W-:Y:S01]  /*29c0*/  IMAD R213, R26, 0x200, R15 ;  /* 0x000002001ad57824 */ /* 0x000fe200078e020f */
[----:B------:R-:W-:Y:S01]  /*29d0*/  LOP3.LUT P5, RZ, R7, 0x2, RZ, 0xc0, !PT ;  /* 0x0000000207ff7812 */ /* 0x000fe200078ac0ff */
[----:B------:R-:W3:Y:S01]  /*29e0*/  LDSM.16.M88.4 R172, [R215+0x6080] ;  /* 0x00608000d7ac783b */ /* 0x000ee20000000200 */
[----:B------:R-:W-:Y:S01]  /*29f0*/  LOP3.LUT R4, R4, 0xfffffffc, RZ, 0xc0, !PT ;  /* 0xfffffffc04047812 */ /* 0x000fe200078ec0ff */
[----:B------:R-:W-:Y:S01]  /*2a00*/  IMAD.SHL.U32 R213, R213, 0x2, RZ ;  /* 0x00000002d5d57824 */ /* 0x000fe200078e00ff */
[----:B------:R-:W-:Y:S01]  /*2a10*/  SHF.R.U32.HI R2, RZ, 0x4, R12 ;  /* 0x00000004ff027819 */ /* 0x000fe2000001160c */
[----:B------:R-:W4:Y:S01]  /*2a20*/  LDSM.16.M88.4 R176, [R215+0x7080] ;  /* 0x00708000d7b0783b */ /* 0x000f220000000200 */
[----:B------:R-:W-:Y:S01]  /*2a30*/  LOP3.LUT R0, R0, 0x10, RZ, 0xc0, !PT ;  /* 0x0000001000007812 */ /* 0x000fe200078ec0ff */
[----:B------:R-:W-:Y:S01]  /*2a40*/  IMAD.IADD R4, R3, 0x1, -R4 ;  /* 0x0000000103047824 */ /* 0x000fe200078e0a04 */
[----:B------:R-:W-:Y:S01]  /*2a50*/  ISETP.GE.OR P5, PT, R40, UR20, !P5 ;  /* 0x0000001428007c0c */ /* 0x000fe2000efa6670 */
[----:B------:R-:W1:Y:S01]  /*2a60*/  LDSM.16.M88.4 R180, [R214+0x8080] ;  /* 0x00808000d6b4783b */ /* 0x000e620000000200 */
[----:B------:R-:W-:Y:S01]  /*2a70*/  IMAD.SHL.U32 R3, R30, 0x2, RZ ;  /* 0x000000021e037824 */ /* 0x000fe200078e00ff */
[----:B------:R-:W-:-:S02]  /*2a80*/  LOP3.LUT R12, R0, 0x8, R2, 0xf8, !PT ;  /* 0x00000008000c7812 */ /* 0x000fc400078ef802 */
        /* <DEDUP_REMOVED lines=14> */
[----:B------:R-:W-:Y:S01]  /*2b70*/  SEL R7, RZ, 0xffffffff, P2 ;  /* 0xffffffffff077807 */ /* 0x000fe20001000000 */
[----:B------:R1:W-:Y:S01]  /*2b80*/  LDGSTS.E.BYPASS.LTC128B.128 [R36+0x7080], [R10.64+0x40], !P5 ;  /* 0x070800400a247fae */ /* 0x0003e2000e901d52 */
[----:B------:R-:W-:Y:S02]  /*2b90*/  ISETP.GE.OR P4, PT, R40, UR20, !P4 ;  /* 0x0000001428007c0c */ /* 0x000fe4000e786670 */
[----:B------:R-:W-:Y:S01]  /*2ba0*/  @!P3 LEA R2, P2, R5, c[0x0][0x258], 0x2 ;  /* 0x000096000502ba11 */ /* 0x000fe200078410ff */
[----:B------:R-:W-:Y:S01]  /*2bb0*/  IMAD.SHL.U32 R0, R7, 0x2, RZ ;  /* 0x0000000207007824 */ /* 0x000fe200078e00ff */
[----:B------:R-:W-:Y:S01]  /*2bc0*/  LOP3.LUT R7, R3, 0x2, R34, 0xe2, !PT ;  /* 0x0000000203077812 */ /* 0x000fe200078ee222 */
[----:B--2---:R-:W-:Y:S01]  /*2bd0*/  CS2R R40, SRZ ;  /* 0x0000000000287805 */ /* 0x004fe2000001ff00 */
[----:B------:R-:W-:Y:S01]  /*2be0*/  @!P3 LEA.HI.X R3, R5, c[0x0][0x25c], R6, 0x2, P2 ;  /* 0x000097000503ba11 */ /* 0x000fe200010f1406 */
[----:B------:R-:W-:Y:S01]  /*2bf0*/  @!P3 IMAD.SHL.U32 R5, R85, 0x10, RZ ;  /* 0x000000105505b824 */ /* 0x000fe200078e00ff */
[----:B------:R-:W-:Y:S01]  /*2c00*/  LOP3.LUT R13, R0, 0x2, R13, 0xe2, !PT ;  /* 0x00000002000d7812 */ /* 0x000fe200078ee20d */
[----:B------:R-:W-:Y:S01]  /*2c10*/  IMAD.SHL.U32 R0, R26, 0x8, RZ ;  /* 0x000000081a007824 */ /* 0x000fe200078e00ff */
[----:B------:R-:W-:Y:S01]  /*2c20*/  ISETP.GE.AND P2, PT, R37, c[0x0][0x1fc], PT ;  /* 0x00007f0025007a0c */ /* 0x000fe20003f46270 */
[----:B------:R2:W-:Y:S01]  /*2c30*/  STL [R1+0x18], R7 ;  /* 0x0000180701007387 */ /* 0x0005e20000100800 */
[----:B------:R-:W-:-:S03]  /*2c40*/  LOP3.LUT P5, RZ, R23, 0x4, RZ, 0xc0, !PT ;  /* 0x0000000417ff7812 */ /* 0x000fc600078ac0ff */
[----:B------:R1:W-:Y:S01]  /*2c50*/  LDGSTS.E.BYPASS.LTC128B.128 [R36+0x8080], [R10.64+0x80], !P4 ;  /* 0x080800800a247fae */ /* 0x0003e2000e101d52 */
[----:B------:R-:W-:Y:S02]  /*2c60*/  LOP3.LUT P4, RZ, R23, 0x2, RZ, 0xc0, !PT ;  /* 0x0000000217ff7812 */ /* 0x000fe4000788c0ff */
[----:B------:R-:W-:Y:S01]  /*2c70*/  SEL R222, R222, 0xffffffe0, !P5 ;  /* 0xffffffe0dede7807 */ /* 0x000fe20006800000 */
[----:B------:R3:W-:Y:S01]  /*2c80*/  @!P3 LDGSTS.E.BYPASS.LTC128B.128 [R5+0xf080], [R2.64] ;  /* 0x0f0800000205bfae */ /* 0x0007e2000b901d52 */
[----:B------:R-:W-:-:S03]  /*2c90*/  SEL R223, R225, 0xfffffff0, !P4 ;  /* 0xfffffff0e1df7807 */ /* 0x000fc60006000000 */
[----:B------:R-:W0:Y:S04]  /*2ca0*/  LDGDEPBAR ;  /* 0x00000000000079af */ /* 0x000e280000000000 */
[----:B------:R4:W-:Y:S01]  /*2cb0*/  LDGSTS.E.BYPASS.LTC128B.128 [R36+0xc080], [R8.64], !P0 ;  /* 0x0c08000008247fae */ /* 0x0009e2000c101d52 */
[----:B------:R-:W-:-:S03]  /*2cc0*/  LOP3.LUT P0, RZ, R4, 0x2, RZ, 0xc0, !PT ;  /* 0x0000000204ff7812 */ /* 0x000fc6000780c0ff */
[----:B------:R4:W-:Y:S01]  /*2cd0*/  LDGSTS.E.BYPASS.LTC128B.128 [R36+0xd080], [R8.64+0x40], !P6 ;  /* 0x0d08004008247fae */ /* 0x0009e2000f101d52 */
[----:B------:R-:W-:-:S03]  /*2ce0*/  SEL R225, R225, 0xfffffff0, !P0 ;  /* 0xfffffff0e1e17807 */ /* 0x000fc60004000000 */
[----:B------:R4:W-:Y:S01]  /*2cf0*/  LDGSTS.E.BYPASS.LTC128B.128 [R36+0xe080], [R8.64+0x80], !P1 ;  /* 0x0e08008008247fae */ /* 0x0009e2000c901d52 */
[----:B--2---:R-:W-:Y:S01]  /*2d00*/  IADD3 R7, R39, UR4, RZ ;  /* 0x0000000427077c10 */ /* 0x004fe2000fffe0ff */
[----:B------:R-:W-:Y:S02]  /*2d10*/  ULDC.64 UR4, c[0x0][0x240] ;  /* 0x0000900000047ab9 */ /* 0x000fe40000000a00 */
[----:B------:R-:W-:Y:S02]  /*2d20*/  UIMAD UR4, UR15, UR4, URZ ;  /* 0x000000040f0472a4 */ /* 0x000fe4000f8e023f */
[----:B------:R2:W-:Y:S01]  /*2d30*/  STL [R1+0x54], R7 ;  /* 0x0000540701007387 */ /* 0x0005e20000100800 */
[----:B-1----:R-:W-:Y:S01]  /*2d40*/  SEL R11, RZ, 0x4, P2 ;  /* 0x00000004ff0b7807 */ /* 0x002fe20001000000 */
[----:B------:R-:W-:Y:S01]  /*2d50*/  UIMAD UR5, UR16, UR5, UR4 ;  /* 0x00000005100572a4 */ /* 0x000fe2000f8e0204 */
[----:B---3--:R-:W-:Y:S01]  /*2d60*/  IMAD.SHL.U32 R2, R23, 0x40, RZ ;  /* 0x0000004017027824 */ /* 0x008fe200078e00ff */
[----:B------:R-:W-:Y:S01]  /*2d70*/  LOP3.LUT R3, R0, 0x8, RZ, 0xc0, !PT ;  /* 0x0000000800037812 */ /* 0x000fe200078ec0ff */
[----:B------:R-:W-:Y:S01]  /*2d80*/  IMAD.SHL.U32 R5, R4, 0x40, RZ ;  /* 0x0000004004057824 */ /* 0x000fe200078e00ff */
[----:B------:R-:W-:Y:S01]  /*2d90*/  IADD3 R0, P2, R38, UR17, RZ ;  /* 0x0000001126007c10 */ /* 0x000fe2000ff5e0ff */
[----:B------:R-:W-:Y:S01]  /*2da0*/  UMOV UR4, URZ ;  /* 0x0000003f00047c82 */ /* 0x000fe20008000000 */
[----:B------:R-:W-:Y:S01]  /*2db0*/  LOP3.LUT R2, R2, 0x1c0, RZ, 0xc0, !PT ;  /* 0x000001c002027812 */ /* 0x000fe200078ec0ff */
[----:B------:R-:W-:Y:S01]  /*2dc0*/  CS2R R38, SRZ ;  /* 0x0000000000267805 */ /* 0x000fe2000001ff00 */
[----:B------:R-:W-:-:S02]  /*2dd0*/  IADD3.X R6, R7, UR6, RZ, P2, !PT ;  /* 0x0000000607067c10 */ /* 0x000fc400097fe4ff */
[C---:B------:R-:W-:Y:S02]  /*2de0*/  LEA R10, P2, R0.reuse, c[0x0][0x280], 0x2 ;  /* 0x0000a000000a7a11 */ /* 0x040fe400078410ff */
[----:B------:R-:W-:Y:S02]  /*2df0*/  LOP3.LUT R5, R5, 0xc0, RZ, 0xc0, !PT ;  /* 0x000000c005057812 */ /* 0x000fe400078ec0ff */
[----:B------:R-:W-:Y:S02]  /*2e00*/  LOP3.LUT R4, R13, R11, RZ, 0xfc, !PT ;  /* 0x0000000b0d047212 */ /* 0x000fe400078efcff */
[----:B------:R-:W-:Y:S01]  /*2e10*/  LEA.HI.X R11, R0, c[0x0][0x284], R6, 0x2, P2 ;  /* 0x0000a100000b7a11 */ /* 0x000fe200010f1406 */
[----:B------:R-:W-:Y:S01]  /*2e20*/  IMAD.SHL.U32 R0, R33, 0x20, RZ ;  /* 0x0000002021007824 */ /* 0x000fe200078e00ff */
[----:B------:R-:W-:Y:S01]  /*2e30*/  SHF.R.U32.HI R6, RZ, 0x3, R5 ;  /* 0x00000003ff067819 */ /* 0x000fe20000011605 */
[----:B------:R1:W-:Y:S01]  /*2e40*/  STL [R1+0x14], R4 ;  /* 0x0000140401007387 */ /* 0x0003e20000100800 */
[----:B------:R-:W-:Y:S01]  /*2e50*/  ISETP.GE.AND P2, PT, R85, 0x10, PT ;  /* 0x000000105500780c */ /* 0x000fe20003f46270 */
[----:B----4-:R-:W-:Y:S01]  /*2e60*/  CS2R R36, SRZ ;  /* 0x0000000000247805 */ /* 0x010fe2000001ff00 */
[----:B--2---:R-:W-:-:S02]  /*2e70*/  SHF.R.U32.HI R7, RZ, 0x3, R2 ;  /* 0x00000003ff077819 */ /* 0x004fc40000011602 */
[-C--:B------:R-:W-:Y:S02]  /*2e80*/  LOP3.LUT R212, R6, R5.reuse, R212, 0x1e, !PT ;  /* 0x0000000506d47212 */ /* 0x080fe400078e1ed4 */
[--C-:B------:R-:W-:Y:S02]  /*2e90*/  LOP3.LUT R7, R7, R2, R3.reuse, 0x1e, !PT ;  /* 0x0000000207077212 */ /* 0x100fe400078e1e03 */
[----:B------:R-:W-:Y:S01]  /*2ea0*/  SHF.R.S32.HI R2, RZ, 0x2, R24 ;  /* 0x00000002ff027819 */ /* 0x000fe20000011418 */
[----:B------:R-:W-:Y:S01]  /*2eb0*/  IMAD.IADD R212, R0, 0x1, R212 ;  /* 0x0000000100d47824 */ /* 0x000fe200078e02d4 */
[----:B------:R-:W-:Y:S01]  /*2ec0*/  LOP3.LUT R3, R6, R5, R3, 0x1e, !PT ;  /* 0x0000000506037212 */ /* 0x000fe200078e1e03 */
[----:B------:R-:W-:Y:S02]  /*2ed0*/  IMAD.IADD R218, R218, 0x1, R7 ;  /* 0x00000001dada7824 */ /* 0x000fe400078e0207 */
[----:B------:R-:W-:Y:S01]  /*2ee0*/  IMAD R2, R27, 0x10, R2 ;  /* 0x000000101b027824 */ /* 0x000fe200078e0202 */
[----:B------:R-:W-:-:S02]  /*2ef0*/  LEA R212, R212, 0x80, 0x1 ;  /* 0x00000080d4d47811 */ /* 0x000fc400078e08ff */
[----:B------:R-:W-:Y:S02]  /*2f00*/  LEA R218, R218, 0x13480, 0x1 ;  /* 0x00013480dada7811 */ /* 0x000fe400078e08ff */
[----:B------:R2:W-:Y:S03]  /*2f10*/  STL [R1+0x8], R2 ;  /* 0x0000080201007387 */ /* 0x0005e60000100800 */
[--C-:B------:R-:W-:Y:S02]  /*2f20*/  IMAD R219, R222, 0x2, R218.reuse ;  /* 0x00000002dedb7824 */ /* 0x100fe400078e02da */
[----:B------:R-:W-:Y:S02]  /*2f30*/  IMAD R220, R223, 0x2, R218 ;  /* 0x00000002dfdc7824 */ /* 0x000fe400078e02da */
[----:B-1----:R-:W-:Y:S02]  /*2f40*/  IMAD R4, R27, 0x200, R0 ;  /* 0x000002001b047824 */ /* 0x002fe400078e0200 */
[----:B------:R-:W-:-:S02]  /*2f50*/  IMAD R223, R223, 0x2, R219 ;  /* 0x00000002dfdf7824 */ /* 0x000fc400078e02db */
[----:B------:R-:W-:Y:S02]  /*2f60*/  IMAD.IADD R221, R4, 0x1, R3 ;  /* 0x0000000104dd7824 */ /* 0x000fe400078e0203 */
[----:B------:R-:W-:Y:S02]  /*2f70*/  @!P2 IMAD.SHL.U32 R3, R85, 0x10, RZ ;  /* 0x000000105503a824 */ /* 0x000fe400078e00ff */
[C---:B------:R-:W-:Y:S01]  /*2f80*/  IMAD.SHL.U32 R216, R221.reuse, 0x2, RZ ;  /* 0x00000002ddd87824 */ /* 0x040fe200078e00ff */
[----:B------:R-:W-:Y:S01]  /*2f90*/  CS2R R84, SRZ ;  /* 0x0000000000547805 */ /* 0x000fe2000001ff00 */
[----:B------:R-:W-:Y:S01]  /*2fa0*/  IMAD R222, R222, 0x2, R220 ;  /* 0x00000002dede7824 */ /* 0x000fe200078e02dc */
[----:B------:R1:W-:Y:S01]  /*2fb0*/  @!P2 LDGSTS.E.BYPASS.LTC128B.128 [R3+0xf280], [R10.64] ;  /* 0x0f2800000a03afae */ /* 0x0003e2000b901d52 */
[----:B------:R-:W-:Y:S01]  /*2fc0*/  IMAD.IADD R226, R221, 0x1, R225 ;  /* 0x00000001dde27824 */ /* 0x000fe200078e02e1 */
[----:B------:R-:W-:Y:S02]  /*2fd0*/  IADD3 R217, R216, 0xc080, RZ ;  /* 0x0000c080d8d97810 */ /* 0x000fe40007ffe0ff */
[----:B------:R-:W0:Y:S01]  /*2fe0*/  LDGDEPBAR ;  /* 0x00000000000079af */ /* 0x000e220000000000 */
[----:B--2---:R-:W-:-:S03]  /*2ff0*/  LOP3.LUT R2, R6, R12, R5, 0x1e, !PT ;  /* 0x0000000c06027212 */ /* 0x004fc600078e1e05 */
[----:B------:R-:W0:Y:S01]  /*3000*/  LDGDEPBAR ;  /* 0x00000000000079af */ /* 0x000e220000000000 */
[----:B------:R-:W-:Y:S02]  /*3010*/  IMAD R217, R225, 0x2, R217 ;  /* 0x00000002e1d97824 */ /* 0x000fe400078e02d9 */
[----:B------:R-:W-:Y:S01]  /*3020*/  IMAD.IADD R224, R0, 0x1, R2 ;  /* 0x0000000100e07824 */ /* 0x000fe200078e0202 */
[----:B------:R-:W-:Y:S01]  /*3030*/  IADD3 R2, R19, UR5, RZ ;  /* 0x0000000513027c10 */ /* 0x000fe2000fffe0ff */
[----:B------:R-:W-:Y:S01]  /*3040*/  IMAD.SHL.U32 R0, R29, 0x2, RZ ;  /* 0x000000021d007824 */ /* 0x000fe200078e00ff */
[----:B------:R-:W-:-:S03]  /*3050*/  UMOV UR5, 0x1 ;  /* 0x0000000100057882 */ /* 0x000fc60000000000 */
[----:B------:R-:W-:Y:S04]  /*3060*/  STL [R1+0x68], R2 ;  /* 0x0000680201007387 */ /* 0x000fe80000100800 */
[----:B------:R2:W-:Y:S02]  /*3070*/  STL [R1+0x50], R0 ;  /* 0x0000500001007387 */ /* 0x0005e40000100800 */
[----:B--2---:R-:W-:-:S05]  /*3080*/  IADD3 R0, -R0, UR8, RZ ;  /* 0x0000000800007c10 */ /* 0x004fca000fffe1ff */
[----:B------:R1:W-:Y:S02]  /*3090*/  STL [R1+0x10], R0 ;  /* 0x0000100001007387 */ /* 0x0003e40000100800 */
.L_x_585:
        /* <DEDUP_REMOVED lines=31> */
[----:B------:R-:W-:Y:S01]  /*3290*/  LDSM.16.M88.4 R160, [R215+0x4080] ;  /* 0x00408000d7a0783b */ /* 0x000fe20000000200 */
        /* <DEDUP_REMOVED lines=15> */
[-C--:B-----5:R-:W-:Y:S01]  /*3390*/  HMMA.16816.F32 R4, R152, R156.reuse, R4 ;  /* 0x0000009c9804723c */ /* 0x0a0fe20000001804 */
[----:B------:R-:W4:Y:S07]  /*33a0*/  LDSM.16.M88.4 R148, [R2+0x7880] ;  /* 0x007880000294783b */ /* 0x000f2e0000000200 */
[C---:B---3--:R-:W-:Y:S08]  /*33b0*/  HMMA.16816.F32 R8, R132.reuse, R156, R8 ;  /* 0x0000009c8408723c */ /* 0x048ff00000001808 */
        /* <DEDUP_REMOVED lines=9> */
[-C--:B--2---:R-:W-:Y:S01]  /*3450*/  HMMA.16816.F32 R4, R136, R144.reuse, R4 ;  /* 0x000000908804723c */ /* 0x084fe20000001804 */
[----:B------:R-:W-:Y:S07]  /*3460*/  LDSM.16.M88.4 R152, [R214+0x5080] ;  /* 0x00508000d698783b */ /* 0x000fee0000000200 */
[C---:B----4-:R-:W-:Y:S08]  /*3470*/  HMMA.16816.F32 R8, R148.reuse, R144, R8 ;  /* 0x000000909408723c */ /* 0x050ff00000001808 */
[-C--:B------:R-:W-:Y:S08]  /*3480*/  HMMA.16816.F32 R12, R148, R146.reuse, R12 ;  /* 0x00000092940c723c */ /* 0x080ff0000000180c */
[C---:B------:R-:W-:Y:S01]  /*3490*/  HMMA.16816.F32 R16, R136.reuse, R146, R16 ;  /* 0x000000928810723c */ /* 0x040fe20000001810 */
[----:B------:R-:W2:Y:S07]  /*34a0*/  LDSM.16.M88.4 R144, [R0+0x8880] ;  /* 0x008880000090783b */ /* 0x000eae0000000200 */
[-C--:B---3--:R-:W-:Y:S08]  /*34b0*/  HMMA.16816.F32 R20, R136, R156.reuse, R20 ;  /* 0x0000009c8814723c */ /* 0x088ff00000001814 */
[C---:B------:R-:W-:Y:S08]  /*34c0*/  HMMA.16816.F32 R24, R148.reuse, R156, R24 ;  /* 0x0000009c9418723c */ /* 0x040ff00000001818 */
[-C--:B------:R-:W-:Y:S01]  /*34d0*/  HMMA.16816.F32 R28, R148, R158.reuse, R28 ;  /* 0x0000009e941c723c */ /* 0x080fe2000000181c */
[----:B------:R-:W3:Y:S07]  /*34e0*/  LDSM.16.M88.4 R148, [R3+0x8080] ;  /* 0x008080000394783b */ /* 0x000eee0000000200 */
[----:B------:R-:W-:Y:S01]  /*34f0*/  HMMA.16816.F32 R32, R136, R158, R32 ;  /* 0x0000009e8820723c */ /* 0x000fe20000001820 */
[----:B------:R-:W4:Y:S07]  /*3500*/  LDSM.16.M88.4 R136, [R2+0x8880] ;  /* 0x008880000288783b */ /* 0x000f2e0000000200 */
[-C--:B-1----:R-:W-:Y:S08]  /*3510*/  HMMA.16816.F32 R4, R132, R140.reuse, R4 ;  /* 0x0000008c8404723c */ /* 0x082ff00000001804 */
[C---:B--2---:R-:W-:Y:S08]  /*3520*/  HMMA.16816.F32 R8, R144.reuse, R140, R8 ;  /* 0x0000008c9008723c */ /* 0x044ff00000001808 */
[-C--:B------:R-:W-:Y:S08]  /*3530*/  HMMA.16816.F32 R12, R144, R142.reuse, R12 ;  /* 0x0000008e900c723c */ /* 0x080ff0000000180c */
[C---:B------:R-:W-:Y:S08]  /*3540*/  HMMA.16816.F32 R16, R132.reuse, R142, R16 ;  /* 0x0000008e8410723c */ /* 0x040ff00000001810 */
[-C--:B------:R-:W-:Y:S08]  /*3550*/  HMMA.16816.F32 R20, R132, R152.reuse, R20 ;  /* 0x000000988414723c */ /* 0x080ff00000001814 */
[C---:B------:R-:W-:Y:S08]  /*3560*/  HMMA.16816.F32 R24, R144.reuse, R152, R24 ;  /* 0x000000989018723c */ /* 0x040ff00000001818 */
[-C--:B------:R-:W-:Y:S08]  /*3570*/  HMMA.16816.F32 R28, R144, R154.reuse, R28 ;  /* 0x0000009a901c723c */ /* 0x080ff0000000181c */
[----:B------:R-:W-:Y:S08]  /*3580*/  HMMA.16816.F32 R32, R132, R154, R32 ;  /* 0x0000009a8420723c */ /* 0x000ff00000001820 */
[-C--:B---3--:R-:W-:Y:S08]  /*3590*/  HMMA.16816.F32 R4, R148, R160.reuse, R4 ;  /* 0x000000a09404723c */ /* 0x088ff00000001804 */
        /* <DEDUP_REMOVED lines=139> */
.L_x_583:
        /* <DEDUP_REMOVED lines=518> */
[----:B------:R-:W5:Y:S01]  /*5eb0*/  LDL R152, [R1+0x54] ;  /* 0x0000540001987983 */ /* 0x000f620000100800 */
[----:B------:R-:W-:Y:S02]  /*5ec0*/  UIADD3 UR7, -UR6, UR12, URZ ;  /* 0x0000000c06077290 */ /* 0x000fe4000fffe13f */
[----:B------:R-:W-:Y:S01]  /*5ed0*/  IMAD.U32 R7, RZ, RZ, UR6 ;  /* 0x00000006ff077e24 */ /* 0x000fe2000f8e00ff */
[----:B------:R-:W5:Y:S01]  /*5ee0*/  LDL R243, [R1+0xc] ;  /* 0x00000c0001f37983 */ /* 0x000f620000100800 */
[----:B------:R-:W-:Y:S03]  /*5ef0*/  UIADD3 UR15, UR17, UR15, URZ ;  /* 0x0000000f110f7290 */ /* 0x000fe6000fffe03f */
[----:B------:R-:W1:Y:S03]  /*5f00*/  S2R R239, SR_TID.X ;  /* 0x0000000000ef7919 */ /* 0x000e660000002100 */
        /* <DEDUP_REMOVED lines=27> */
.L_x_584:
        /* <DEDUP_REMOVED lines=80> */
[-C--:B------:R-:W-:Y:S04]  /*65c0*/  HMMA.16816.F32 R12, R148, R152.reuse, R12 ;  /* 0x00000098940c723c */ /* 0x080fe8000000180c */
        /* <DEDUP_REMOVED lines=159> */
.L_x_582:
        /* <DEDUP_REMOVED lines=165> */
.L_x_587:
[----:B-1----:R-:W2:Y:S01]  /*7a10*/  LDL R31, [R1+0x20] ;  /* 0x00002000011f7983 */ /* 0x002ea20000100800 */
[----:B------:R-:W-:Y:S01]  /*7a20*/  LEA.HI R0, R30, R32, RZ, 0x3 ;  /* 0x000000201e007211 */ /* 0x000fe200078f18ff */
[----:B------:R-:W-:Y:S01]  /*7a30*/  IMAD.SHL.U32 R12, R29, 0x8, RZ ;  /* 0x000000081d0c7824 */ /* 0x000fe200078e00ff */
[----:B------:R-:W-:Y:S01]  /*7a40*/  LEA.HI R2, R28, R28, RZ, 0x1 ;  /* 0x0000001c1c027211 */ /* 0x000fe200078f08ff */
[----:B------:R-:W-:Y:S01]  /*7a50*/  USHF.R.S32.HI UR7, URZ, 0x1f, UR13 ;  /* 0x0000001f3f077899 */ /* 0x000fe2000801140d */
[----:B-----5:R-:W-:Y:S01]  /*7a60*/  IADD3 R5, R5, -UR6, RZ ;  /* 0x8000000605057c10 */ /* 0x020fe2000fffe0ff */
[----:B------:R-:W-:Y:S01]  /*7a70*/  IMAD.SHL.U32 R0, R0, 0x8, RZ ;  /* 0x0000000800007824 */ /* 0x000fe200078e00ff */
[----:B------:R-:W-:Y:S01]  /*7a80*/  LOP3.LUT R2, R2, 0x3fffffe, RZ, 0xc0, !PT ;  /* 0x03fffffe02027812 */ /* 0x000fe200078ec0ff */
[----:B------:R-:W-:Y:S01]  /*7a90*/  USEL UR13, UR13, URZ, !UP1 ;  /* 0x0000003f0d0d7287 */ /* 0x000fe2000c800000 */
[----:B------:R-:W-:Y:S01]  /*7aa0*/  SHF.R.S32.HI R13, RZ, 0x1f, R12 ;  /* 0x0000001fff0d7819 */ /* 0x000fe2000001140c */
[----:B------:R-:W-:Y:S01]  /*7ab0*/  USEL UR7, UR7, URZ, !UP1 ;  /* 0x0000003f07077287 */ /* 0x000fe2000c800000 */
[----:B------:R-:W-:Y:S01]  /*7ac0*/  LOP3.LUT R0, R0, 0xc0, RZ, 0xc0, !PT ;  /* 0x000000c000007812 */ /* 0x000fe200078ec0ff */
[----:B------:R-:W-:Y:S01]  /*7ad0*/  IMAD.IADD R2, R28, 0x1, -R2 ;  /* 0x000000011c027824 */ /* 0x000fe200078e0a02 */
[----:B------:R-:W-:Y:S01]  /*7ae0*/  IMNMX R14, R5, 0x80, PT ;  /* 0x00000080050e7817 */ /* 0x000fe20003800200 */
[----:B------:R-:W-:Y:S01]  /*7af0*/  ULDC.64 UR4, c[0x0][0x340] ;  /* 0x0000d00000047ab9 */ /* 0x000fe20000000a00 */
[----:B------:R-:W-:Y:S01]  /*7b00*/  LOP3.LUT R3, R0, 0x18, R12, 0xf8, !PT ;  /* 0x0000001800037812 */ /* 0x000fe200078ef80c */
[----:B------:R-:W-:Y:S01]  /*7b10*/  IMAD R2, R24, 0x8, R2 ;  /* 0x0000000818027824 */ /* 0x000fe200078e0202 */
[----:B------:R-:W-:Y:S01]  /*7b20*/  SHF.R.U32.HI R0, RZ, 0x3, R0 ;  /* 0x00000003ff007819 */ /* 0x000fe20000011600 */
[----:B------:R-:W-:Y:S01]  /*7b30*/  UIMAD UR4, UR7, UR4, URZ ;  /* 0x00000004070472a4 */ /* 0x000fe2000f8e023f */
[----:B------:R-:W-:Y:S01]  /*7b40*/  ISETP.GE.AND P4, PT, R28, R14, PT ;  /* 0x0000000e1c00720c */ /* 0x000fe20003f86270 */
[----:B------:R-:W-:Y:S01]  /*7b50*/  IMAD.U32 R30, RZ, RZ, UR13 ;  /* 0x0000000dff1e7e24 */ /* 0x000fe2000f8e00ff */
[----:B------:R-:W-:Y:S01]  /*7b60*/  LOP3.LUT R0, R3, R0, RZ, 0x3c, !PT ;  /* 0x0000000003007212 */ /* 0x000fe200078e3cff */
[----:B------:R-:W-:Y:S01]  /*7b70*/  UIMAD UR4, UR13, UR5, UR4 ;  /* 0x000000050d0472a4 */ /* 0x000fe2000f8e0204 */
[----:B------:R-:W-:Y:S01]  /*7b80*/  IMAD.U32 R6, RZ, RZ, UR14 ;  /* 0x0000000eff067e24 */ /* 0x000fe2000f8e00ff */
[----:B------:R-:W-:Y:S01]  /*7b90*/  BSSY B0, `(.L_x_588) ;  /* 0x0000029000007945 */ /* 0x000fe20003800000 */
[----:B------:R-:W-:Y:S01]  /*7ba0*/  IADD3 R15, R12, 0x20, RZ ;  /* 0x000000200c0f7810 */ /* 0x000fe20007ffe0ff */
[----:B------:R-:W-:-:S04]  /*7bb0*/  IMAD.U32 R0, R2, 0x20, R0 ;  /* 0x0000002002007824 */ /* 0x000fc800078e0000 */
[----:B------:R-:W-:-:S05]  /*7bc0*/  IMAD.SHL.U32 R0, R0, 0x2, RZ ;  /* 0x0000000200007824 */ /* 0x000fca00078e00ff */
[----:B------:R1:W3:Y:S04]  /*7bd0*/  LDS.128 R40, [R0+0x7080] ;  /* 0x0070800000287984 */ /* 0x0002e80000000c00 */
[----:B------:R1:W4:Y:S04]  /*7be0*/  LDS.128 R36, [R0+0x9080] ;  /* 0x0090800000247984 */ /* 0x0003280000000c00 */
[----:B------:R1:W1:Y:S04]  /*7bf0*/  LDS.128 R32, [R0+0xb080] ;  /* 0x00b0800000207984 */ /* 0x0002680000000c00 */
[----:B------:R1:W1:Y:S04]  /*7c00*/  LDS.128 R52, [R0+0x80] ;  /* 0x0000800000347984 */ /* 0x0002680000000c00 */
[----:B------:R1:W1:Y:S04]  /*7c10*/  LDS.128 R48, [R0+0x2080] ;  /* 0x0020800000307984 */ /* 0x0002680000000c00 */
[----:B------:R1:W1:Y:S04]  /*7c20*/  LDS.128 R44, [R0+0x4080] ;  /* 0x00408000002c7984 */ /* 0x0002680000000c00 */
[----:B------:R1:W1:Y:S04]  /*7c30*/  LDS.128 R60, [R0+0x1080] ;  /* 0x00108000003c7984 */ /* 0x0002680000000c00 */
[----:B------:R1:W1:Y:S04]  /*7c40*/  LDS.128 R56, [R0+0x3080] ;  /* 0x0030800000387984 */ /* 0x0002680000000c00 */
[----:B------:R1:W1:Y:S01]  /*7c50*/  LDS.128 R64, [R0+0x5080] ;  /* 0x0050800000407984 */ /* 0x0002620000000c00 */
[----:B--2---:R-:W-:-:S05]  /*7c60*/  SHF.R.S32.HI R29, RZ, 0x1f, R31 ;  /* 0x0000001fff1d7819 */ /* 0x004fca000001141f */
[----:B------:R-:W-:-:S04]  /*7c70*/  IMAD R2, R29, c[0x0][0x338], RZ ;  /* 0x0000ce001d027a24 */ /* 0x000fc800078e02ff */
[C---:B------:R-:W-:Y:S02]  /*7c80*/  IMAD R4, R31.reuse, c[0x0][0x33c], R2 ;  /* 0x0000cf001f047a24 */ /* 0x040fe400078e0202 */
[----:B------:R-:W-:-:S04]  /*7c90*/  IMAD.WIDE.U32 R2, R31, c[0x0][0x338], R12 ;  /* 0x0000ce001f027a25 */ /* 0x000fc800078e000c */
[----:B------:R-:W-:Y:S01]  /*7ca0*/  IMAD.IADD R3, R3, 0x1, R4 ;  /* 0x0000000103037824 */ /* 0x000fe200078e0204 */
[----:B------:R-:W-:-:S03]  /*7cb0*/  IADD3 R4, P0, R28, UR8, RZ ;  /* 0x000000081c047c10 */ /* 0x000fc6000ff1e0ff */
[----:B------:R-:W-:Y:S01]  /*7cc0*/  IMAD.WIDE.U32 R10, R30, c[0x0][0x340], R2 ;  /* 0x0000d0001e0a7a25 */ /* 0x000fe200078e0002 */
[----:B------:R-:W-:-:S04]  /*7cd0*/  LEA.HI.X.SX32 R5, R28, UR9, 0x1, P0 ;  /* 0x000000091c057c11 */ /* 0x000fc800080f0eff */
[----:B------:R-:W-:Y:S01]  /*7ce0*/  IADD3 R7, R11, UR4, RZ ;  /* 0x000000040b077c10 */ /* 0x000fe2000fffe0ff */
[----:B------:R-:W-:Y:S01]  /*7cf0*/  IMAD.WIDE R8, R6, 0x80, R4 ;  /* 0x0000008006087825 */ /* 0x000fe200078e0204 */
[----:B------:R-:W-:Y:S05]  /*7d00*/  @P4 BRA `(.L_x_589) ;  /* 0x0000011000004947 */ /* 0x000fea0003800000 */
[C---:B-1-34-:R-:W-:Y:S01]  /*7d10*/  ISETP.GE.AND P3, PT, R12.reuse, c[0x0][0x324], PT ;  /* 0x0000c9000c007a0c */ /* 0x05afe20003f66270 */
[----:B------:R-:W1:Y:S01]  /*7d20*/  LDS.128 R24, [R0+0x8080] ;  /* 0x0080800000187984 */ /* 0x000e620000000c00 */
[----:B------:R-:W-:Y:S01]  /*7d30*/  IMAD.MOV.U32 R6, RZ, RZ, R10 ;  /* 0x000000ffff067224 */ /* 0x000fe200078e000a */
[----:B------:R-:W-:Y:S02]  /*7d40*/  IADD3 R2, R12, 0x40, RZ ;  /* 0x000000400c027810 */ /* 0x000fe40007ffe0ff */
[----:B------:R-:W-:Y:S01]  /*7d50*/  LDS.128 R16, [R0+0xa080] ;  /* 0x00a0800000107984 */ /* 0x000fe20000000c00 */
[----:B------:R-:W-:Y:S01]  /*7d60*/  IMAD.WIDE.U32 R4, R8, c[0x0][0x330], R6 ;  /* 0x0000cc0008047a25 */ /* 0x000fe200078e0006 */
[----:B------:R-:W-:Y:S02]  /*7d70*/  ISETP.GE.AND P2, PT, R15, c[0x0][0x324], PT ;  /* 0x0000c9000f007a0c */ /* 0x000fe40003f46270 */
[----:B------:R-:W-:-:S02]  /*7d80*/  ISETP.GE.AND P1, PT, R2, c[0x0][0x324], PT ;  /* 0x0000c90002007a0c */ /* 0x000fc40003f26270 */
[----:B------:R-:W-:Y:S02]  /*7d90*/  LEA R2, P0, R4, c[0x0][0x318], 0x1 ;  /* 0x0000c60004027a11 */ /* 0x000fe400078008ff */
[----:B------:R2:W3:Y:S02]  /*7da0*/  @!P3 LDS.128 R20, [R0+0x6080] ;  /* 0x006080000014b984 */ /* 0x0004e40000000c00 */
[----:B--2---:R-:W-:-:S04]  /*7db0*/  IMAD R0, R9, c[0x0][0x330], RZ ;  /* 0x0000cc0009007a24 */ /* 0x004fc800078e02ff */
[----:B------:R-:W-:-:S04]  /*7dc0*/  IMAD R0, R8, c[0x0][0x334], R0 ;  /* 0x0000cd0008007a24 */ /* 0x000fc800078e0200 */
[----:B------:R-:W-:-:S05]  /*7dd0*/  IMAD.IADD R0, R5, 0x1, R0 ;  /* 0x0000000105007824 */ /* 0x000fca00078e0200 */
[----:B------:R-:W-:-:S05]  /*7de0*/  LEA.HI.X R3, R4, c[0x0][0x31c], R0, 0x1, P0 ;  /* 0x0000c70004037a11 */ /* 0x000fca00000f0c00 */
[----:B-1----:R1:W-:Y:S04]  /*7df0*/  @!P2 STG.E.128 [R2.64+0x40], R24 ;  /* 0x000040180200a986 */ /* 0x0023e8000c101d12 */
[----:B---3--:R1:W-:Y:S04]  /*7e00*/  @!P3 STG.E.128 [R2.64], R20 ;  /* 0x000000140200b986 */ /* 0x0083e8000c101d12 */
[----:B------:R1:W-:Y:S02]  /*7e10*/  @!P1 STG.E.128 [R2.64+0x80], R16 ;  /* 0x0000801002009986 */ /* 0x0003e4000c101d12 */
.L_x_589:
[----:B-1-34-:R-:W-:Y:S05]  /*7e20*/  BSYNC B0 ;  /* 0x0000000000007941 */ /* 0x01afea0003800000 */
.L_x_588:
[----:B------:R-:W-:Y:S01]  /*7e30*/  IADD3 R28, R28, 0x40, RZ ;  /* 0x000000401c1c7810 */ /* 0x000fe20007ffe0ff */
[----:B------:R-:W-:Y:S03]  /*7e40*/  BSSY B0, `(.L_x_590) ;  /* 0x0000014000007945 */ /* 0x000fe60003800000 */
[----:B------:R-:W-:-:S13]  /*7e50*/  ISETP.GE.AND P3, PT, R28, R14, PT ;  /* 0x0000000e1c00720c */ /* 0x000fda0003f66270 */
        /* <DEDUP_REMOVED lines=15> */
[----:B------:R1:W-:Y:S04]  /*7f50*/  @!P2 STG.E.128 [R2.64], R40 ;  /* 0x000000280200a986 */ /* 0x0003e8000c101d12 */
[----:B------:R1:W-:Y:S04]  /*7f60*/  @!P1 STG.E.128 [R2.64+0x40], R36 ;  /* 0x0000402402009986 */ /* 0x0003e8000c101d12 */
[----:B------:R1:W-:Y:S02]  /*7f70*/  @!P0 STG.E.128 [R2.64+0x80], R32 ;  /* 0x0000802002008986 */ /* 0x0003e4000c101d12 */
.L_x_591:
[----:B------:R-:W-:Y:S05]  /*7f80*/  BSYNC B0 ;  /* 0x0000000000007941 */ /* 0x000fea0003800000 */
.L_x_590:
[----:B------:R-:W-:Y:S01]  /*7f90*/  IMAD R0, R29, c[0x0][0x308], RZ ;  /* 0x0000c2001d007a24 */ /* 0x000fe200078e02ff */
[----:B------:R-:W-:Y:S01]  /*7fa0*/  ULDC.64 UR4, c[0x0][0x310] ;  /* 0x0000c40000047ab9 */ /* 0x000fe20000000a00 */
[C---:B-1----:R-:W-:Y:S01]  /*7fb0*/  IMAD.WIDE.U32 R2, R31.reuse, c[0x0][0x308], R12 ;  /* 0x0000c2001f027a25 */ /* 0x042fe200078e000c */
[----:B------:R-:W-:Y:S01]  /*7fc0*/  UIMAD UR4, UR7, UR4, URZ ;  /* 0x00000004070472a4 */ /* 0x000fe2000f8e023f */
[----:B------:R-:W-:Y:S02]  /*7fd0*/  BSSY B0, `(.L_x_592) ;  /* 0x0000015000007945 */ /* 0x000fe40003800000 */
[----:B------:R-:W-:Y:S01]  /*7fe0*/  IMAD R0, R31, c[0x0][0x30c], R0 ;  /* 0x0000c3001f007a24 */ /* 0x000fe200078e0200 */
[----:B------:R-:W-:-:S04]  /*7ff0*/  UIMAD UR4, UR13, UR5, UR4 ;  /* 0x000000050d0472a4 */ /* 0x000fc8000f8e0204 */
[----:B------:R-:W-:-:S05]  /*8000*/  IADD3 R3, R3, R0, RZ ;  /* 0x0000000003037210 */ /* 0x000fca0007ffe0ff */
        /* <DEDUP_REMOVED lines=17> */
.L_x_593:
[----:B------:R-:W-:Y:S05]  /*8120*/  BSYNC B0 ;  /* 0x0000000000007941 */ /* 0x000fea0003800000 */
.L_x_592:
        /* <DEDUP_REMOVED lines=19> */
.L_x_586:
        /* <DEDUP_REMOVED lines=31> */
.L_x_594:
[----:B-1----:R-:W2:Y:S01]  /*8450*/  LDL R0, [R1+0x20] ;  /* 0x0000200001007983 */ /* 0x002ea20000100800 */
[----:B------:R-:W-:Y:S01]  /*8460*/  USHF.R.S32.HI UR7, URZ, 0x1f, UR13 ;  /* 0x0000001f3f077899 */ /* 0x000fe2000801140d */
[----:B-----5:R-:W-:Y:S01]  /*8470*/  IADD3 R14, R6, -UR6, RZ ;  /* 0x80000006060e7c10 */ /* 0x020fe2000fffe0ff */
[----:B------:R-:W-:Y:S01]  /*8480*/  USEL UR13, UR13, URZ, !UP1 ;  /* 0x0000003f0d0d7287 */ /* 0x000fe2000c800000 */
[----:B------:R-:W1:Y:S01]  /*8490*/  S2R R2, SR_TID.X ;  /* 0x0000000000027919 */ /* 0x000e620000002100 */
[----:B------:R-:W-:Y:S01]  /*84a0*/  USEL UR7, UR7, URZ, !UP1 ;  /* 0x0000003f07077287 */ /* 0x000fe2000c800000 */
[----:B------:R-:W-:Y:S01]  /*84b0*/  IMAD.U32 R6, RZ, RZ, UR14 ;  /* 0x0000000eff067e24 */ /* 0x000fe2000f8e00ff */
[----:B------:R-:W-:Y:S01]  /*84c0*/  ULDC.64 UR4, c[0x0][0x310] ;  /* 0x0000c40000047ab9 */ /* 0x000fe20000000a00 */
[----:B------:R-:W-:Y:S01]  /*84d0*/  BSSY B0, `(.L_x_595) ;  /* 0x0000027000007945 */ /* 0x000fe20003800000 */
[----:B------:R-:W-:Y:S01]  /*84e0*/  UIMAD UR4, UR7, UR4, URZ ;  /* 0x00000004070472a4 */ /* 0x000fe2000f8e023f */
[----:B------:R-:W-:-:S03]  /*84f0*/  IMAD.U32 R17, RZ, RZ, UR13 ;  /* 0x0000000dff117e24 */ /* 0x000fc6000f8e00ff */
[----:B------:R-:W-:Y:S01]  /*8500*/  UIMAD UR4, UR13, UR5, UR4 ;  /* 0x000000050d0472a4 */ /* 0x000fe2000f8e0204 */
[----:B-1----:R-:W-:-:S04]  /*8510*/  SHF.R.S32.HI R4, RZ, 0x1f, R2 ;  /* 0x0000001fff047819 */ /* 0x002fc80000011402 */
[----:B------:R-:W-:Y:S01]  /*8520*/  LEA.HI R4, R4, R2, RZ, 0x2 ;  /* 0x0000000204047211 */ /* 0x000fe200078f10ff */
[----:B--2---:R-:W-:-:S03]  /*8530*/  IMAD.MOV.U32 R19, RZ, RZ, R0 ;  /* 0x000000ffff137224 */ /* 0x004fc600078e0000 */
[----:B------:R-:W-:Y:S02]  /*8540*/  LOP3.LUT R0, R4, 0x1ffffffc, RZ, 0xc0, !PT ;  /* 0x1ffffffc04007812 */ /* 0x000fe400078ec0ff */
[----:B------:R-:W-:-:S03]  /*8550*/  SHF.R.S32.HI R18, RZ, 0x1f, R19 ;  /* 0x0000001fff127819 */ /* 0x000fc60000011413 */
[----:B------:R-:W-:-:S04]  /*8560*/  IMAD.IADD R0, R2, 0x1, -R0 ;  /* 0x0000000102007824 */ /* 0x000fc800078e0a00 */
[----:B------:R-:W-:Y:S02]  /*8570*/  IMAD.SHL.U32 R12, R0, 0x8, RZ ;  /* 0x00000008000c7824 */ /* 0x000fe400078e00ff */
[----:B------:R-:W-:-:S03]  /*8580*/  IMAD R0, R18, c[0x0][0x308], RZ ;  /* 0x0000c20012007a24 */ /* 0x000fc600078e02ff */
[----:B------:R-:W-:Y:S01]  /*8590*/  SHF.R.S32.HI R13, RZ, 0x1f, R12 ;  /* 0x0000001fff0d7819 */ /* 0x000fe2000001140c */
[C---:B------:R-:W-:Y:S01]  /*85a0*/  IMAD R0, R19.reuse, c[0x0][0x30c], R0 ;  /* 0x0000c30013007a24 */ /* 0x040fe200078e0200 */
[C---:B------:R-:W-:Y:S02]  /*85b0*/  IADD3 R15, R12.reuse, 0x20, RZ ;  /* 0x000000200c0f7810 */ /* 0x040fe40007ffe0ff */
[----:B------:R-:W-:Y:S01]  /*85c0*/  IADD3 R16, R12, 0x40, RZ ;  /* 0x000000400c107810 */ /* 0x000fe20007ffe0ff */
[----:B------:R-:W-:-:S04]  /*85d0*/  IMAD.WIDE.U32 R2, R19, c[0x0][0x308], R12 ;  /* 0x0000c20013027a25 */ /* 0x000fc800078e000c */
[----:B------:R-:W-:Y:S01]  /*85e0*/  IMAD.IADD R3, R3, 0x1, R0 ;  /* 0x0000000103037824 */ /* 0x000fe200078e0200 */
[----:B------:R-:W-:-:S03]  /*85f0*/  SHF.R.S32.HI R0, RZ, 0x2, R4 ;  /* 0x00000002ff007819 */ /* 0x000fc60000011404 */
[----:B------:R-:W-:Y:S01]  /*8600*/  IMAD.WIDE.U32 R10, R17, c[0x0][0x310], R2 ;  /* 0x0000c400110a7a25 */ /* 0x000fe200078e0002 */
[C---:B------:R-:W-:Y:S02]  /*8610*/  ISETP.GE.AND P4, PT, R0.reuse, R14, PT ;  /* 0x0000000e0000720c */ /* 0x040fe40003f86270 */
[C---:B------:R-:W-:Y:S02]  /*8620*/  IADD3 R4, P0, R0.reuse, UR8, RZ ;  /* 0x0000000800047c10 */ /* 0x040fe4000ff1e0ff */
[----:B------:R-:W-:Y:S02]  /*8630*/  IADD3 R3, R11, UR4, RZ ;  /* 0x000000040b037c10 */ /* 0x000fe4000fffe0ff */
[----:B------:R-:W-:-:S05]  /*8640*/  LEA.HI.X.SX32 R5, R0, UR9, 0x1, P0 ;  /* 0x0000000900057c11 */ /* 0x000fca00080f0eff */
[----:B------:R-:W-:Y:S02]  /*8650*/  IMAD.WIDE R6, R6, 0x80, R4 ;  /* 0x0000008006067825 */ /* 0x000fe400078e0204 */
        /* <DEDUP_REMOVED lines=14> */
.L_x_596:
[----:B------:R-:W-:Y:S05]  /*8740*/  BSYNC B0 ;  /* 0x0000000000007941 */ /* 0x000fea0003800000 */
.L_x_595:
        /* <DEDUP_REMOVED lines=19> */
.L_x_598:
[----:B------:R-:W-:Y:S05]  /*8880*/  BSYNC B0 ;  /* 0x0000000000007941 */ /* 0x000fea0003800000 */
.L_x_597:
        /* <DEDUP_REMOVED lines=24> */
.L_x_600:
[----:B------:R-:W-:Y:S05]  /*8a10*/  BSYNC B0 ;  /* 0x0000000000007941 */ /* 0x000fea0003800000 */
.L_x_599:
        /* <DEDUP_REMOVED lines=18> */
.L_x_601:
        /* <DEDUP_REMOVED lines=12> */
.L_x_1407:


//--------------------- .text._ZN7cutlass13device_kernelIN5flash19enable_sm80_to_sm89INS1_16FlashAttnBwdSm80INS1_25CollectiveMainloopBwdSm80ILi2ELi1EN4cute5tupleIJNS5_1CILi64EEENS7_ILi128EEENS7_ILi96EEEEEENS_6half_tEfNS_4arch4Sm80ELb1ELb0ELb1ELb1ELb0ELb0ELb0ELb0ELi2ELi2ELi4ELi2ELb1EEENS1_24CollectiveEpilogueBwdGQAISB_fSE_Li256ELb1ELb0EEENS1_25SingleTileBwdLPTSchedulerILb1ELi128ELb0EEEEEEEEEvNT_6ParamsE --------------------------
	.section	.text._ZN7cutlass13device_kernelIN5flash19enable_sm80_to_sm89INS1_16FlashAttnBwdSm80INS1_25CollectiveMainloopBwdSm80ILi2ELi1EN4cute5tupleIJNS5_1CILi64EEENS7_ILi128EEENS7_ILi96EEEEEENS_6half_tEfNS_4arch4Sm80ELb1ELb0ELb1ELb1ELb0ELb0ELb0ELb0ELi2ELi2ELi4ELi2ELb1EEENS1_24CollectiveEpilogueBwdGQAISB_fSE_Li256ELb1ELb0EEENS1_25SingleTileBwdLPTSchedulerILb1ELi128ELb0EEEEEEEEEvNT_6ParamsE,"ax",@progbits
	.sectioninfo	@"SHI_REGISTERS=255"
	.align	128
.text._ZN7cutlass13device_kernelIN5flash19enable_sm80_to_sm89INS1_16FlashAttnBwdSm80INS1_25CollectiveMainloopBwdSm80ILi2ELi1EN4cute5tupleIJNS5_1CILi64EEENS7_ILi128EEENS7_ILi96EEEEEENS_6half_tEfNS_4arch4Sm80ELb1ELb0ELb1ELb1ELb0ELb0ELb0ELb0ELi2ELi2ELi4ELi2ELb1EEENS1_24CollectiveEpilogueBwdGQAISB_fSE_Li256ELb1ELb0EEENS1_25SingleTileBwdLPTSchedulerILb1ELi128ELb0EEEEEEEEEvNT_6ParamsE:
        .type           _ZN7cutlass13device_kernelIN5flash19enable_sm80_to_sm89INS1_16FlashAttnBwdSm80INS1_25CollectiveMainloopBwdSm80ILi2ELi1EN4cute5tupleIJNS5_1CILi64EEENS7_ILi128EEENS7_ILi96EEEEEENS_6half_tEfNS_4arch4Sm80ELb1ELb0ELb1ELb1ELb0ELb0ELb0ELb0ELi2ELi2ELi4ELi2ELb1EEENS1_24CollectiveEpilogueBwdGQAISB_fSE_Li256ELb1ELb0EEENS1_25SingleTileBwdLPTSchedulerILb1ELi128ELb0EEEEEEEEEvNT_6ParamsE,@function
        .size           _ZN7cutlass13device_kernelIN5flash19enable_sm80_to_sm89INS1_16FlashAttnBwdSm80INS1_25CollectiveMainloopBwdSm80ILi2ELi1EN4cute5tupleIJNS5_1CILi64EEENS7_ILi128EEENS7_ILi96EEEEEENS_6half_tEfNS_4arch4Sm80ELb1ELb0ELb1ELb1ELb0ELb0ELb0ELb0ELi2ELi2ELi4ELi2ELb1EEENS1_24CollectiveEpilogueBwdGQAISB_fSE_Li256ELb1ELb0EEENS1_25SingleTileBwdLPTSchedulerILb1ELi128ELb0EEEEEEEEEvNT_6ParamsE,(.L_x_1408 - _ZN7cutlass13device_kernelIN5flash19enable_sm80_to_sm89INS1_16FlashAttnBwdSm80INS1_25CollectiveMainloopBwdSm80ILi2ELi1EN4cute5tupleIJNS5_1CILi64EEENS7_ILi128EEENS7_ILi96EEEEEENS_6half_tEfNS_4arch4Sm80ELb1ELb0ELb1ELb1ELb0ELb0ELb0ELb0ELi2ELi2ELi4ELi2ELb1EEENS1_24CollectiveEpilogueBwdGQAISB_fSE_Li256ELb1ELb0EEENS1_25SingleTileBwdLPTSchedulerILb1ELi128ELb0EEEEEEEEEvNT_6ParamsE)
        .other          _ZN7cutlass13device_kernelIN5flash19enable_sm80_to_sm89INS1_16FlashAttnBwdSm80INS1_25CollectiveMainloopBwdSm80ILi2ELi1EN4cute5tupleIJNS5_1CILi64EEENS7_ILi128EEENS7_ILi96EEEEEENS_6half_tEfNS_4arch4Sm80ELb1ELb0ELb1ELb1ELb0ELb0ELb0ELb0ELi2ELi2ELi4ELi2ELb1EEENS1_24CollectiveEpilogueBwdGQAISB_fSE_Li256ELb1ELb0EEENS1_25SingleTileBwdLPTSchedulerILb1ELi128ELb0EEEEEEEEEvNT_6ParamsE,@"STO_CUDA_ENTRY STV_DEFAULT"
_ZN7cutlass13device_kernelIN5flash19enable_sm80_to_sm89INS1_16FlashAttnBwdSm80INS1_25CollectiveMainloopBwdSm80ILi2ELi1EN4cute5tupleIJNS5_1CILi64EEENS7_ILi128EEENS7_ILi96EEEEEENS_6half_tEfNS_4arch4Sm80ELb1ELb0ELb1ELb1ELb0ELb0ELb0ELb0ELi2ELi2ELi4ELi2ELb1EEENS1_24CollectiveEpilogueBwdGQAISB_fSE_Li256ELb1ELb0EEENS1_25SingleTileBwdLPTSchedulerILb1ELi128ELb0EEEEEEEEEvNT_6ParamsE:
        /* <DEDUP_REMOVED lines=31> */
.L_x_603:
        /* <DEDUP_REMOVED lines=8> */
.L_x_604:
        /* <DEDUP_REMOVED lines=8> */
[----:B------:R-:W-:Y:S02]  /*02f0*/  UMOV UR7, UR5 ;  /* 0x0000000500077c82 */ /* 0x000fe40008000000 */
        /* <DEDUP_REMOVED lines=12> */
.L_x_605:
        /* <DEDUP_REMOVED lines=14> */
.L_x_607:
[----:B------:R-:W-:Y:S02]  /*04a0*/  ULDC UR5, c[0x0][0x3dc] ;  /* 0x0000f70000057ab9 */ /* 0x000fe40000000800 */
.L_x_606:
[----:B------:R-:W-:-:S04]  /*04b0*/  UIADD3 UR5, UR5, 0x7f, URZ ;  /* 0x0000007f05057890 */ /* 0x000fc8000fffe03f */
[----:B------:R-:W-:-:S04]  /*04c0*/  USHF.R.S32.HI UR4, URZ, 0x1f, UR5 ;  /* 0x0000001f3f047899 */ /* 0x000fc80008011405 */
[----:B------:R-:W-:-:S04]  /*04d0*/  ULEA.HI UR4, UR4, UR5, URZ, 0x7 ;  /* 0x0000000504047291 */ /* 0x000fc8000f8f383f */
[----:B------:R-:W-:-:S04]  /*04e0*/  USHF.R.S32.HI UR4, URZ, 0x7, UR4 ;  /* 0x000000073f047899 */ /* 0x000fc80008011404 */
[----:B------:R-:W-:-:S04]  /*04f0*/  UISETP.GE.AND UP0, UPT, UR14, UR4, UPT ;  /* 0x000000040e00728c */ /* 0x000fc8000bf06270 */
[----:B------:R-:W-:-:S06]  /*0500*/  USEL UR7, UR7, 0xffffffff, !UP0 ;  /* 0xffffffff07077887 */ /* 0x000fcc000c000000 */
[----:B------:R-:W-:-:S05]  /*0510*/  MOV R0, UR7 ;  /* 0x0000000700007c02 */ /* 0x000fca0008000f00 */
[----:B------:R1:W-:Y:S01]  /*0520*/  STL [R1+0x68], R0 ;  /* 0x0000680001007387 */ /* 0x0003e20000100800 */
[----:B------:R-:W-:Y:S05]  /*0530*/  BRA `(.L_x_608) ;  /* 0x000004a000007947 */ /* 0x000fea0003800000 */
.L_x_602:
        /* <DEDUP_REMOVED lines=22> */
.L_x_609:
        /* <DEDUP_REMOVED lines=8> */
.L_x_610:
        /* <DEDUP_REMOVED lines=21> */
.L_x_611:
        /* <DEDUP_REMOVED lines=14> */
.L_x_613:
[----:B------:R-:W-:Y:S02]  /*0950*/  ULDC UR5, c[0x0][0x3dc] ;  /* 0x0000f70000057ab9 */ /* 0x000fe40000000800 */
.L_x_612:
[----:B------:R-:W-:-:S04]  /*0960*/  UIADD3 UR5, UR5, 0x7f, URZ ;  /* 0x0000007f05057890 */ /* 0x000fc8000fffe03f */
[----:B------:R-:W-:-:S04]  /*0970*/  USHF.R.S32.HI UR4, URZ, 0x1f, UR5 ;  /* 0x0000001f3f047899 */ /* 0x000fc80008011405 */
[----:B------:R-:W-:-:S04]  /*0980*/  ULEA.HI UR4, UR4, UR5, URZ, 0x7 ;  /* 0x0000000504047291 */ /* 0x000fc8000f8f383f */
[----:B------:R-:W-:-:S04]  /*0990*/  USHF.R.S32.HI UR4, URZ, 0x7, UR4 ;  /* 0x000000073f047899 */ /* 0x000fc80008011404 */
[----:B------:R-:W-:-:S04]  /*09a0*/  UISETP.GE.AND UP0, UPT, UR14, UR4, UPT ;  /* 0x000000040e00728c */ /* 0x000fc8000bf06270 */
[----:B------:R-:W-:-:S06]  /*09b0*/  USEL UR7, UR7, 0xffffffff, !UP0 ;  /* 0xffffffff07077887 */ /* 0x000fcc000c000000 */
[----:B------:R-:W-:-:S05]  /*09c0*/  MOV R0, UR7 ;  /* 0x0000000700007c02 */ /* 0x000fca0008000f00 */
[----:B------:R1:W-:Y:S02]  /*09d0*/  STL [R1+0x68], R0 ;  /* 0x0000680001007387 */ /* 0x0003e40000100800 */
.L_x_608:
[----:B------:R-:W2:Y:S02]  /*09e0*/  LDL R23, [R1+0x68] ;  /* 0x0000680001177983 */ /* 0x000ea40000100800 */
[----:B--2---:R-:W-:-:S13]  /*09f0*/  ISETP.GE.AND P0, PT, R23, RZ, PT ;  /* 0x000000ff1700720c */ /* 0x004fda0003f06270 */
[----:B------:R-:W-:Y:S05]  /*0a00*/  @!P0 EXIT ;  /* 0x000000000000894d */ /* 0x000fea0003800000 */
[----:B------:R-:W-:Y:S01]  /*0a10*/  ISETP.NE.U32.AND P1, PT, RZ, c[0x0][0x2d8], PT ;  /* 0x0000b600ff007a0c */ /* 0x000fe20003f25070 */
[----:B------:R-:W-:Y:S01]  /*0a20*/  IMAD.MOV.U32 R9, RZ, RZ, 0x4 ;  /* 0x00000004ff097424 */ /* 0x000fe200078e00ff */
[----:B------:R-:W-:Y:S02]  /*0a30*/  ISETP.NE.U32.AND P0, PT, RZ, c[0x0][0x2c8], PT ;  /* 0x0000b200ff007a0c */ /* 0x000fe40003f05070 */
[----:B------:R-:W-:Y:S01]  /*0a40*/  ISETP.NE.AND.EX P1, PT, RZ, c[0x0][0x2dc], PT, P1 ;  /* 0x0000b700ff007a0c */ /* 0x000fe20003f25310 */
[----:B------:R-:W-:Y:S01]  /*0a50*/  IMAD.WIDE R4, R23, R9, c[0x0][0x2c8] ;  /* 0x0000b20017047625 */ /* 0x000fe200078e0209 */
        /* <DEDUP_REMOVED lines=11> */
[----:B------:R-:W-:Y:S01]  /*0b10*/  ULDC UR11, c[0x0][0x198] ;  /* 0x00006600000b7ab9 */ /* 0x000fe20000000800 */
[----:B------:R-:W-:Y:S01]  /*0b20*/  CS2R R10, SRZ ;  /* 0x00000000000a7805 */ /* 0x000fe2000001ff00 */
[----:B------:R-:W-:Y:S02]  /*0b30*/  IMAD.MOV.U32 R18, RZ, RZ, RZ ;  /* 0x000000ffff127224 */ /* 0x000fe400078e00ff */
[----:B--2---:R-:W-:Y:S01]  /*0b40*/  @P0 IMAD R0, R23, 0x40, R0 ;  /* 0x0000004017000824 */ /* 0x004fe200078e0200 */
[----:B---3--:R1:W2:Y:S01]  /*0b50*/  @P1 R2UR UR12, R8 ;  /* 0x00000000080c13c2 */ /* 0x0082a200000e0000 */
[--C-:B----4-:R-:W-:Y:S01]  /*0b60*/  @P0 SHF.R.S32.HI R17, RZ, 0x1f, R7.reuse ;  /* 0x0000001fff110819 */ /* 0x110fe20000011407 */
[----:B------:R-:W-:-:S02]  /*0b70*/  @P0 IMAD.MOV.U32 R16, RZ, RZ, R7 ;  /* 0x000000ffff100224 */ /* 0x000fc400078e0007 */
[----:B-1----:R-:W-:-:S04]  /*0b80*/  @P0 SHF.R.S32.HI R8, RZ, 0x1f, R0 ;  /* 0x0000001fff080819 */ /* 0x002fc80000011400 */
[----:B------:R-:W-:Y:S02]  /*0b90*/  @P0 LEA.HI R0, R8, R0, RZ, 0x6 ;  /* 0x0000000008000211 */ /* 0x000fe400078f30ff */
[--C-:B-----5:R-:W-:Y:S01]  /*0ba0*/  @P2 SHF.R.S32.HI R11, RZ, 0x1f, R6.reuse ;  /* 0x0000001fff0b2819 */ /* 0x120fe20000011406 */
        /* <DEDUP_REMOVED lines=9> */
.L_x_614:
[----:B------:R-:W-:-:S04]  /*0c40*/  ISETP.NE.U32.AND P1, PT, RZ, c[0x0][0x2e0], PT ;  /* 0x0000b800ff007a0c */ /* 0x000fc80003f25070 */
[----:B------:R-:W-:-:S13]  /*0c50*/  ISETP.NE.AND.EX P1, PT, RZ, c[0x0][0x2e4], PT, P1 ;  /* 0x0000b900ff007a0c */ /* 0x000fda0003f25310 */
[----:B------:R-:W-:Y:S05]  /*0c60*/  @!P1 BRA `(.L_x_615) ;  /* 0x0000004000009947 */ /* 0x000fea0003800000 */
[----:B------:R-:W-:-:S05]  /*0c70*/  IMAD.WIDE R2, R23, R9, c[0x0][0x2e0] ;  /* 0x0000b80017027625 */ /* 0x000fca00078e0209 */
[----:B------:R-:W2:Y:S02]  /*0c80*/  LDG.E R0, [R2.64] ;  /* 0x0000001002007981 */ /* 0x000ea4000c1e1900 */
[----:B--2---:R1:W2:Y:S02]  /*0c90*/  R2UR UR11, R0 ;  /* 0x00000000000b73c2 */ /* 0x0042a400000e0000 */
[----:B-12---:R-:W-:Y:S05]  /*0ca0*/  BRA `(.L_x_616) ;  /* 0x0000006000007947 */ /* 0x006fea0003800000 */
.L_x_615:
[----:B------:R-:W-:Y:S05]  /*0cb0*/  @!P2 BRA `(.L_x_616) ;  /* 0x000000500000a947 */ /* 0x000fea0003800000 */
[----:B------:R1:W2:Y:S04]  /*0cc0*/  LDG.E R0, [R2.64] ;  /* 0x0000001002007981 */ /* 0x0002a8000c1e1900 */
[----:B-1----:R-:W3:Y:S01]  /*0cd0*/  LDG.E R2, [R2.64+0x4] ;  /* 0x0000041002027981 */ /* 0x002ee2000c1e1900 */
[----:B--2---:R-:W1:Y:S08]  /*0ce0*/  R2UR UR11, R0 ;  /* 0x00000000000b73c2 */ /* 0x004e7000000e0000 */
[----:B---3--:R-:W1:Y:S02]  /*0cf0*/  R2UR UR4, R2 ;  /* 0x00000000020473c2 */ /* 0x008e6400000e0000 */
[----:B-1----:R-:W-:-:S06]  /*0d00*/  UIADD3 UR11, -UR11, UR4, URZ ;  /* 0x000000040b0b7290 */ /* 0x002fcc000fffe13f */
.L_x_616:
        /* <DEDUP_REMOVED lines=65> */
[----:B------:R-:W-:Y:S01]  /*1120*/  ULDC.64 UR4, c[0x0][0x248] ;  /* 0x0000920000047ab9 */ /* 0x000fe20000000a00 */
[----:B------:R-:W-:Y:S01]  /*1130*/  SHF.R.S32.HI R38, RZ, 0x1f, R132 ;  /* 0x0000001fff267819 */ /* 0x000fe20000011484 */
[----:B------:R-:W-:Y:S01]  /*1140*/  UISETP.NE.AND UP0, UPT, UR4, 0x1, UPT ;  /* 0x000000010400788c */ /* 0x000fe2000bf05270 */
[----:B------:R-:W-:Y:S01]  /*1150*/  SHF.R.S32.HI R20, RZ, 0x1f, R23 ;  /* 0x0000001fff147819 */ /* 0x000fe20000011417 */
[----:B------:R-:W-:Y:S01]  /*1160*/  UIMAD.WIDE.U32 UR6, UR13, UR5, URZ ;  /* 0x000000050d0672a5 */ /* 0x000fe2000f8e003f */
[-C--:B------:R-:W-:Y:S01]  /*1170*/  LEA.HI R21, R38, R132.reuse, RZ, 0x2 ;  /* 0x0000008426157211 */ /* 0x080fe200078f10ff */
[----:B------:R-:W-:Y:S01]  /*1180*/  ULDC UR4, c[0x0][0x250] ;  /* 0x0000940000047ab9 */ /* 0x000fe20000000800 */
[----:B------:R-:W-:Y:S01]  /*1190*/  SEL R12, R20, RZ, !P2 ;  /* 0x000000ff140c7207 */ /* 0x000fe20005000000 */
[----:B------:R-:W-:Y:S01]  /*11a0*/  UMOV UR18, UR13 ;  /* 0x0000000d00127c82 */ /* 0x000fe20008000000 */
[----:B------:R-:W-:Y:S01]  /*11b0*/  LOP3.LUT R0, R21, 0xfffffffc, RZ, 0xc0, !PT ;  /* 0xfffffffc15007812 */ /* 0x000fe200078ec0ff */
[----:B------:R-:W-:Y:S01]  /*11c0*/  IMAD.U32 R14, RZ, RZ, UR14 ;  /* 0x0000000eff0e7e24 */ /* 0x000fe2000f8e00ff */
[----:B------:R-:W-:Y:S01]  /*11d0*/  SHF.R.S32.HI R43, RZ, 0x2, R21 ;  /* 0x00000002ff2b7819 */ /* 0x000fe20000011415 */
[----:B------:R-:W-:Y:S01]  /*11e0*/  UIADD3 UR8, -UR8, UR11, URZ ;  /* 0x0000000b08087290 */ /* 0x000fe2000fffe13f */
[----:B------:R-:W-:Y:S01]  /*11f0*/  LEA.HI R40, R38, R132, RZ, 0x3 ;  /* 0x0000008426287211 */ /* 0x000fe200078f18ff */
[----:B------:R-:W-:Y:S01]  /*1200*/  @UP0 UMOV UR5, UR7 ;  /* 0x0000000700050c82 */ /* 0x000fe20008000000 */
[----:B------:R-:W-:Y:S01]  /*1210*/  IMAD.IADD R27, R132, 0x1, -R0 ;  /* 0x00000001841b7824 */ /* 0x000fe200078e0a00 */
[----:B------:R-:W-:Y:S01]  /*1220*/  @UP0 USHF.R.U32.HI UR18, URZ, UR4, UR5 ;  /* 0x000000043f120299 */ /* 0x000fe20008011605 */
[----:B------:R-:W-:Y:S01]  /*1230*/  SHF.R.S32.HI R24, RZ, 0x1f, R43 ;  /* 0x0000001fff187819 */ /* 0x000fe2000001142b */
[----:B------:R-:W-:Y:S01]  /*1240*/  ULDC.64 UR6, c[0x0][0x1e0] ;  /* 0x0000780000067ab9 */ /* 0x000fe20000000a00 */
[----:B------:R-:W-:Y:S01]  /*1250*/  IMAD.SHL.U32 R8, R27, 0x8, RZ ;  /* 0x000000081b087824 */ /* 0x000fe200078e00ff */
[----:B------:R-:W-:Y:S01]  /*1260*/  USHF.R.S32.HI UR15, URZ, 0x1f, UR18 ;  /* 0x0000001f3f0f7899 */ /* 0x000fe20008011412 */
[----:B------:R-:W-:Y:S01]  /*1270*/  IADD3 R10, P1, R43, R10, RZ ;  /* 0x0000000a2b0a7210 */ /* 0x000fe20007f3e0ff */
[----:B------:R-:W-:Y:S01]  /*1280*/  ULDC.64 UR4, c[0x0][0x1b0] ;  /* 0x00006c0000047ab9 */ /* 0x000fe20000000a00 */
[----:B------:R-:W-:Y:S01]  /*1290*/  IMAD.U32 R6, RZ, RZ, UR18 ;  /* 0x00000012ff067e24 */ /* 0x000fe2000f8e00ff */
[----:B------:R-:W-:Y:S01]  /*12a0*/  UIMAD UR6, UR15, UR6, URZ ;  /* 0x000000060f0672a4 */ /* 0x000fe2000f8e023f */
[--C-:B------:R-:W-:Y:S01]  /*12b0*/  SHF.R.S32.HI R9, RZ, 0x1f, R8.reuse ;  /* 0x0000001fff097819 */ /* 0x100fe20000011408 */
[----:B------:R-:W-:Y:S01]  /*12c0*/  UIMAD UR4, UR15, UR4, URZ ;  /* 0x000000040f0472a4 */ /* 0x000fe2000f8e023f */
[----:B------:R-:W-:Y:S01]  /*12d0*/  SEL R0, R23, RZ, !P2 ;  /* 0x000000ff17007207 */ /* 0x000fe20005000000 */
[----:B------:R-:W-:Y:S01]  /*12e0*/  UIMAD UR6, UR18, UR7, UR6 ;  /* 0x00000007120672a4 */ /* 0x000fe2000f8e0206 */
[----:B------:R-:W-:Y:S01]  /*12f0*/  IMAD.X R11, R24, 0x1, R11, P1 ;  /* 0x00000001180b7824 */ /* 0x000fe200008e060b */
[----:B------:R-:W-:Y:S01]  /*1300*/  UIMAD UR4, UR18, UR5, UR4 ;  /* 0x00000005120472a4 */ /* 0x000fe2000f8e0204 */
[--C-:B------:R-:W-:Y:S01]  /*1310*/  IMAD.WIDE.U32 R2, R6, c[0x0][0x1e0], R8.reuse ;  /* 0x0000780006027a25 */ /* 0x100fe200078e0008 */
[----:B------:R-:W-:Y:S01]  /*1320*/  IADD3 R22, P1, R43, R16, RZ ;  /* 0x000000102b167210 */ /* 0x000fe20007f3e0ff */
[----:B------:R-:W-:Y:S01]  /*1330*/  USHF.R.S32.HI UR19, URZ, 0x1f, UR13 ;  /* 0x0000001f3f137899 */ /* 0x000fe2000801140d */
[-C--:B------:R-:W-:Y:S01]  /*1340*/  LEA.HI R30, R38, R132.reuse, RZ, 0x5 ;  /* 0x00000084261e7211 */ /* 0x080fe200078f28ff */
[----:B------:R-:W-:Y:S01]  /*1350*/  IMAD.WIDE.U32 R6, R6, c[0x0][0x1b0], R8 ;  /* 0x00006c0006067a25 */ /* 0x000fe200078e0008 */
[----:B------:R-:W-:Y:S01]  /*1360*/  IADD3 R5, R3, UR6, RZ ;  /* 0x0000000603057c10 */ /* 0x000fe2000fffe0ff */
[----:B------:R-:W-:Y:S01]  /*1370*/  ULDC.64 UR6, c[0x0][0x180] ;  /* 0x0000600000067ab9 */ /* 0x000fe20000000a00 */
[----:B------:R-:W-:Y:S01]  /*1380*/  SHF.R.S32.HI R33, RZ, 0x5, R30 ;  /* 0x00000005ff217819 */ /* 0x000fe2000001141e */
[----:B------:R-:W-:Y:S01]  /*1390*/  IMAD.MOV.U32 R4, RZ, RZ, R2 ;  /* 0x000000ffff047224 */ /* 0x000fe200078e0002 */
[----:B------:R-:W-:Y:S01]  /*13a0*/  IADD3 R3, R7, UR4, RZ ;  /* 0x0000000407037c10 */ /* 0x000fe2000fffe0ff */
[----:B------:R-:W-:Y:S01]  /*13b0*/  IMAD R7, R12, c[0x0][0x1e8], RZ ;  /* 0x00007a000c077a24 */ /* 0x000fe200078e02ff */
[C---:B------:R-:W-:Y:S01]  /*13c0*/  IADD3 R25, R8.reuse, 0x20, RZ ;  /* 0x0000002008197810 */ /* 0x040fe20007ffe0ff */
[----:B------:R-:W-:Y:S01]  /*13d0*/  IMAD.MOV.U32 R2, RZ, RZ, R6 ;  /* 0x000000ffff027224 */ /* 0x000fe200078e0006 */
[----:B------:R-:W-:Y:S01]  /*13e0*/  IADD3 R42, R8, 0x40, RZ ;  /* 0x00000040082a7810 */ /* 0x000fe20007ffe0ff */
[----:B------:R-:W-:Y:S01]  /*13f0*/  IMAD R13, R0, c[0x0][0x1ec], R7 ;  /* 0x00007b00000d7a24 */ /* 0x000fe200078e0207 */
[----:B------:R-:W-:Y:S01]  /*1400*/  ISETP.GE.AND P4, PT, R8, c[0x0][0x1cc], PT ;  /* 0x0000730008007a0c */ /* 0x000fe20003f86270 */
[----:B------:R-:W-:Y:S01]  /*1410*/  IMAD R12, R12, c[0x0][0x1b8], RZ ;  /* 0x00006e000c0c7a24 */ /* 0x000fe200078e02ff */
[----:B------:R-:W-:Y:S01]  /*1420*/  LEA.HI R29, R38, R132, RZ, 0x4 ;  /* 0x00000084261d7211 */ /* 0x000fe200078f20ff */
[C---:B------:R-:W-:Y:S01]  /*1430*/  IMAD.WIDE.U32 R6, R0.reuse, c[0x0][0x1e8], R4 ;  /* 0x00007a0000067a25 */ /* 0x040fe200078e0004 */
[----:B------:R-:W-:Y:S01]  /*1440*/  ULDC.64 UR4, c[0x0][0x270] ;  /* 0x00009c0000047ab9 */ /* 0x000fe20000000a00 */
[----:B------:R-:W-:Y:S01]  /*1450*/  SEL R26, R23, RZ, !P0 ;  /* 0x000000ff171a7207 */ /* 0x000fe20004000000 */
[----:B------:R-:W-:Y:S01]  /*1460*/  UIMAD UR4, UR19, UR4, URZ ;  /* 0x00000004130472a4 */ /* 0x000fe2000f8e023f */
[----:B------:R-:W-:Y:S01]  /*1470*/  IMAD.WIDE.U32 R4, R0, c[0x0][0x1b8], R2 ;  /* 0x00006e0000047a25 */ /* 0x000fe200078e0002 */
[----:B------:R-:W-:Y:S01]  /*1480*/  UIMAD UR20, UR19, UR6, URZ ;  /* 0x00000006131472a4 */ /* 0x000fe2000f8e023f */
[----:B------:R-:W-:Y:S01]  /*1490*/  STL [R1+0x1c], R42 ;  /* 0x00001c2a01007387 */ /* 0x000fe20000100800 */
[----:B------:R-:W-:Y:S01]  /*14a0*/  UIMAD UR5, UR13, UR5, UR4 ;  /* 0x000000050d0572a4 */ /* 0x000fe2000f8e0204 */
[----:B------:R-:W-:Y:S01]  /*14b0*/  IMAD.WIDE R2, R14, 0x80, R10 ;  /* 0x000000800e027825 */ /* 0x000fe200078e020a */
[----:B------:R-:W-:Y:S01]  /*14c0*/  USHF.L.U32 UR15, UR10, 0x6, URZ ;  /* 0x000000060a0f7899 */ /* 0x000fe2000800063f */
[----:B------:R-:W-:Y:S01]  /*14d0*/  CS2R R130, SRZ ;  /* 0x0000000000827805 */ /* 0x000fe2000001ff00 */
[----:B------:R-:W-:Y:S01]  /*14e0*/  CS2R R128, SRZ ;  /* 0x0000000000807805 */ /* 0x000fe2000001ff00 */
[----:B------:R-:W-:Y:S01]  /*14f0*/  IMAD R12, R0, c[0x0][0x1bc], R12 ;  /* 0x00006f00000c7a24 */ /* 0x000fe200078e020c */
[----:B------:R-:W-:Y:S01]  /*1500*/  UIADD3 UR18, -UR15, UR12, URZ ;  /* 0x0000000c0f127290 */ /* 0x000fe2000fffe13f */
[----:B------:R-:W-:Y:S01]  /*1510*/  IMAD.SHL.U32 R0, R40, 0x8, RZ ;  /* 0x0000000828007824 */ /* 0x000fe200078e00ff */
[----:B------:R-:W-:Y:S01]  /*1520*/  CS2R R126, SRZ ;  /* 0x00000000007e7805 */ /* 0x000fe2000001ff00 */
[----:B------:R-:W-:Y:S01]  /*1530*/  IMAD R10, R3, c[0x0][0x1d8], RZ ;  /* 0x00007600030a7a24 */ /* 0x000fe200078e02ff */
[----:B------:R-:W-:Y:S01]  /*1540*/  CS2R R124, SRZ ;  /* 0x00000000007c7805 */ /* 0x000fe2000001ff00 */
[----:B------:R-:W-:Y:S01]  /*1550*/  IMAD.IADD R7, R7, 0x1, R13 ;  /* 0x0000000107077824 */ /* 0x000fe200078e020d */
[----:B------:R-:W-:Y:S01]  /*1560*/  LOP3.LUT R0, R0, 0xc0, RZ, 0xc0, !PT ;  /* 0x000000c000007812 */ /* 0x000fe200078ec0ff */
[----:B------:R-:W-:Y:S01]  /*1570*/  IMAD.IADD R5, R5, 0x1, R12 ;  /* 0x0000000105057824 */ /* 0x000fe200078e020c */
[----:B------:R-:W-:Y:S01]  /*1580*/  CS2R R122, SRZ ;  /* 0x00000000007a7805 */ /* 0x000fe2000001ff00 */
[C---:B------:R-:W-:Y:S01]  /*1590*/  IMAD R13, R2.reuse, c[0x0][0x1dc], R10 ;  /* 0x00007700020d7a24 */ /* 0x040fe200078e020a */
[----:B------:R-:W-:Y:S01]  /*15a0*/  SHF.R.U32.HI R12, RZ, 0x3, R0 ;  /* 0x00000003ff0c7819 */ /* 0x000fe20000011600 */
[C---:B------:R-:W-:Y:S01]  /*15b0*/  IMAD.WIDE.U32 R10, R2.reuse, c[0x0][0x1d8], R6 ;  /* 0x00007600020a7a25 */ /* 0x040fe200078e0006 */
[----:B------:R-:W-:Y:S01]  /*15c0*/  CS2R R120, SRZ ;  /* 0x0000000000787805 */ /* 0x000fe2000001ff00 */
[----:B------:R-:W-:Y:S01]  /*15d0*/  CS2R R118, SRZ ;  /* 0x0000000000767805 */ /* 0x000fe2000001ff00 */
[----:B------:R-:W-:Y:S01]  /*15e0*/  CS2R R116, SRZ ;  /* 0x0000000000747805 */ /* 0x000fe2000001ff00 */
[----:B------:R-:W-:Y:S01]  /*15f0*/  IMAD.WIDE.U32 R6, R2, c[0x0][0x1a8], R4 ;  /* 0x00006a0002067a25 */ /* 0x000fe200078e0004 */
[----:B------:R-:W-:Y:S01]  /*1600*/  LOP3.LUT R5, R0, 0x18, R8, 0xf8, !PT ;  /* 0x0000001800057812 */ /* 0x000fe200078ef808 */
[----:B------:R-:W-:Y:S01]  /*1610*/  CS2R R114, SRZ ;  /* 0x0000000000727805 */ /* 0x000fe2000001ff00 */
[----:B------:R-:W-:Y:S01]  /*1620*/  LEA R4, P2, R10, c[0x0][0x1c0], 0x1 ;  /* 0x000070000a047a11 */ /* 0x000fe200078408ff */
[----:B------:R-:W-:Y:S01]  /*1630*/  IMAD.IADD R0, R11, 0x1, R13 ;  /* 0x000000010b007824 */ /* 0x000fe200078e020d */
[----:B------:R-:W-:Y:S01]  /*1640*/  LOP3.LUT R12, R5, R12, RZ, 0x3c, !PT ;  /* 0x0000000c050c7212 */ /* 0x000fe200078e3cff */
[----:B------:R-:W-:Y:S01]  /*1650*/  IMAD R3, R3, c[0x0][0x1a8], RZ ;  /* 0x00006a0003037a24 */ /* 0x000fe200078e02ff */
[----:B------:R-:W-:Y:S01]  /*1660*/  CS2R R112, SRZ ;  /* 0x0000000000707805 */ /* 0x000fe2000001ff00 */
[----:B------:R-:W-:Y:S01]  /*1670*/  IMAD.X R24, R24, 0x1, R17, P1 ;  /* 0x0000000118187824 */ /* 0x000fe200008e0611 */
[----:B------:R-:W-:Y:S01]  /*1680*/  LEA.HI.X R5, R10, c[0x0][0x1c4], R0, 0x1, P2 ;  /* 0x000071000a057a11 */ /* 0x000fe200010f0c00 */
[----:B------:R-:W-:Y:S01]  /*1690*/  IMAD R3, R2, c[0x0][0x1ac], R3 ;  /* 0x00006b0002037a24 */ /* 0x000fe200078e0203 */
[----:B------:R-:W-:Y:S01]  /*16a0*/  LEA.HI R0, R21, R43, RZ, 0x1 ;  /* 0x0000002b15007211 */ /* 0x000fe200078f08ff */
[----:B------:R-:W-:Y:S01]  /*16b0*/  IMAD.MOV.U32 R13, RZ, RZ, c[0x0][0x1d8] ;  /* 0x00007600ff0d7624 */ /* 0x000fe200078e00ff */
[----:B------:R-:W-:Y:S01]  /*16c0*/  LEA R2, P1, R6, c[0x0][0x190], 0x1 ;  /* 0x0000640006027a11 */ /* 0x000fe200078208ff */
[----:B------:R-:W-:Y:S01]  /*16d0*/  IMAD.IADD R3, R7, 0x1, R3 ;  /* 0x0000000107037824 */ /* 0x000fe200078e0203 */
[----:B------:R-:W-:Y:S01]  /*16e0*/  LOP3.LUT R0, R0, 0x7fffffe, RZ, 0xc0, !PT ;  /* 0x07fffffe00007812 */ /* 0x000fe200078ec0ff */
[----:B------:R-:W-:Y:S01]  /*16f0*/  IMAD.MOV.U32 R11, RZ, RZ, c[0x0][0x1a8] ;  /* 0x00006a00ff0b7624 */ /* 0x000fe200078e00ff */
[----:B------:R-:W-:Y:S01]  /*1700*/  CS2R R110, SRZ ;  /* 0x00000000006e7805 */ /* 0x000fe2000001ff00 */
[----:B------:R-:W-:Y:S01]  /*1710*/  IMAD.MOV.U32 R16, RZ, RZ, c[0x0][0x1dc] ;  /* 0x00007700ff107624 */ /* 0x000fe200078e00ff */
[----:B------:R-:W-:Y:S01]  /*1720*/  LEA.HI.X R3, R6, c[0x0][0x194], R3, 0x1, P1 ;  /* 0x0000650006037a11 */ /* 0x000fe200008f0c03 */
[----:B------:R-:W-:Y:S01]  /*1730*/  IMAD.IADD R6, R43, 0x1, -R0 ;  /* 0x000000012b067824 */ /* 0x000fe200078e0a00 */
[----:B------:R-:W-:Y:S01]  /*1740*/  LEA R14, P2, R11, R2, 0x7 ;  /* 0x000000020b0e7211 */ /* 0x000fe200078438ff */
[----:B------:R-:W-:Y:S01]  /*1750*/  IMAD.MOV.U32 R15, RZ, RZ, c[0x0][0x1ac] ;  /* 0x00006b00ff0f7624 */ /* 0x000fe200078e00ff */
[----:B------:R-:W-:Y:S01]  /*1760*/  IADD3 R0, -R43, UR8, RZ ;  /* 0x000000082b007c10 */ /* 0x000fe2000fffe1ff */
[----:B------:R-:W-:Y:S01]  /*1770*/  IMAD R7, R33, 0x8, R6 ;  /* 0x0000000821077824 */ /* 0x000fe200078e0206 */
[----:B------:R-:W-:Y:S01]  /*1780*/  LEA R6, P3, R13, R4, 0x7 ;  /* 0x000000040d067211 */ /* 0x000fe200078638ff */
[----:B------:R-:W-:Y:S01]  /*1790*/  IMAD.MOV.U32 R222, RZ, RZ, 0x20 ;  /* 0x00000020ffde7424 */ /* 0x000fe200078e00ff */
[----:B------:R-:W-:Y:S01]  /*17a0*/  LEA.HI.X R15, R11, R3, R15, 0x7, P2 ;  /* 0x000000030b0f7211 */ /* 0x000fe200010f3c0f */
[----:B------:R-:W-:Y:S01]  /*17b0*/  IMAD.U32 R10, R7, 0x20, R12 ;  /* 0x00000020070a7824 */ /* 0x000fe200078e000c */
[----:B------:R-:W-:Y:S01]  /*17c0*/  LEA.HI.X R7, R13, R5, R16, 0x7, P3 ;  /* 0x000000050d077211 */ /* 0x000fe200018f3c10 */
[----:B------:R-:W-:Y:S01]  /*17d0*/  IMAD.SHL.U32 R12, R132, 0x4, RZ ;  /* 0x00000004840c7824 */ /* 0x000fe200078e00ff */
[----:B------:R-:W-:Y:S01]  /*17e0*/  ISETP.GE.AND P3, PT, R25, c[0x0][0x1cc], PT ;  /* 0x0000730019007a0c */ /* 0x000fe20003f66270 */
[----:B------:R-:W-:Y:S01]  /*17f0*/  IMAD.SHL.U32 R41, R10, 0x2, RZ ;  /* 0x000000020a297824 */ /* 0x000fe200078e00ff */
[----:B------:R-:W-:Y:S01]  /*1800*/  ISETP.GE.AND P2, PT, R42, c[0x0][0x1cc], PT ;  /* 0x000073002a007a0c */ /* 0x000fe20003f46270 */
[----:B------:R-:W-:Y:S01]  /*1810*/  IMAD R13, R18, 0x60, RZ ;  /* 0x00000060120d7824 */ /* 0x000fe200078e02ff */
[C---:B------:R-:W-:Y:S01]  /*1820*/  ISETP.LT.OR P1, PT, R0.reuse, 0x1, P4 ;  /* 0x000000010000780c */ /* 0x040fe20002721670 */
[----:B------:R-:W-:Y:S01]  /*1830*/  IMAD.MOV.U32 R225, RZ, RZ, 0x10 ;  /* 0x00000010ffe17424 */ /* 0x000fe200078e00ff */
[C---:B------:R-:W-:Y:S01]  /*1840*/  ISETP.LT.OR P6, PT, R0.reuse, 0x1, P3 ;  /* 0x000000010000780c */ /* 0x040fe20001fc1670 */
[----:B------:R-:W-:Y:S01]  /*1850*/  STL [R1+0xc], R41 ;  /* 0x00000c2901007387 */ /* 0x000fe20000100800 */
[C---:B------:R-:W-:Y:S01]  /*1860*/  ISETP.LT.OR P5, PT, R0.reuse, 0x1, P2 ;  /* 0x000000010000780c */ /* 0x040fe200017a1670 */
[----:B------:R-:W-:Y:S01]  /*1870*/  CS2R R108, SRZ ;  /* 0x00000000006c7805 */ /* 0x000fe2000001ff00 */
[C---:B------:R-:W-:Y:S01]  /*1880*/  ISETP.LT.OR P4, PT, R0.reuse, 0x41, P4 ;  /* 0x000000410000780c */ /* 0x040fe20002781670 */
[----:B------:R-:W-:Y:S01]  /*1890*/  CS2R R106, SRZ ;  /* 0x00000000006a7805 */ /* 0x000fe2000001ff00 */
[C---:B------:R-:W-:Y:S01]  /*18a0*/  ISETP.LT.OR P3, PT, R0.reuse, 0x41, P3 ;  /* 0x000000410000780c */ /* 0x040fe20001f61670 */
[----:B------:R-:W-:Y:S01]  /*18b0*/  CS2R R104, SRZ ;  /* 0x0000000000687805 */ /* 0x000fe2000001ff00 */
[----:B------:R-:W-:Y:S01]  /*18c0*/  ISETP.LT.OR P2, PT, R0, 0x41, P2 ;  /* 0x000000410000780c */ /* 0x000fe20001741670 */
[----:B------:R-:W-:Y:S01]  /*18d0*/  CS2R R102, SRZ ;  /* 0x0000000000667805 */ /* 0x000fe2000001ff00 */
[----:B------:R-:W-:Y:S01]  /*18e0*/  SHF.R.S32.HI R11, RZ, 0x1f, R18 ;  /* 0x0000001fff0b7819 */ /* 0x000fe20000011412 */
[----:B------:R-:W-:Y:S01]  /*18f0*/  @!PT LDS RZ, [RZ] ;  /* 0x00000000fffff984 */ /* 0x000fe20000000800 */
[----:B------:R-:W-:Y:S01]  /*1900*/  @!PT LDS RZ, [RZ] ;  /* 0x00000000fffff984 */ /* 0x000fe20000000800 */
[----:B------:R-:W-:Y:S01]  /*1910*/  @!PT LDS RZ, [RZ] ;  /* 0x00000000fffff984 */ /* 0x000fe20000000800 */
[----:B------:R1:W-:Y:S01]  /*1920*/  LDGSTS.E.BYPASS.LTC128B.128 [R41+0x6080], [R4.64], !P1 ;  /* 0x0608000004297fae */ /* 0x0003e2000c901d50 */
[C---:B------:R-:W-:Y:S01]  /*1930*/  IADD3 R10, P1, R12.reuse, R18, RZ ;  /* 0x000000120c0a7210 */ /* 0x040fe20007f3e0ff */
[----:B------:R-:W-:Y:S01]  /*1940*/  CS2R R100, SRZ ;  /* 0x0000000000647805 */ /* 0x000fe2000001ff00 */
[----:B------:R-:W-:Y:S01]  /*1950*/  SHF.R.S32.HI R16, RZ, 0x1f, R132 ;  /* 0x0000001fff107819 */ /* 0x000fe20000011484 */
[----:B------:R1:W-:Y:S01]  /*1960*/  LDGSTS.E.BYPASS.LTC128B.128 [R41+0x8080], [R4.64+0x40], !P6 ;  /* 0x0808004004297fae */ /* 0x0003e2000f101d50 */
[----:B------:R-:W-:Y:S01]  /*1970*/  LEA.HI.X.SX32 R11, R12, R11, 0x1, P1 ;  /* 0x0000000b0c0b7211 */ /* 0x000fe200008f0eff */
[----:B------:R-:W-:Y:S01]  /*1980*/  CS2R R98, SRZ ;  /* 0x0000000000627805 */ /* 0x000fe2000001ff00 */
[----:B------:R-:W-:Y:S01]  /*1990*/  IADD3 R12, P1, R13, R132, RZ ;  /* 0x000000840d0c7210 */ /* 0x000fe20007f3e0ff */
[----:B------:R1:W-:Y:S01]  /*19a0*/  LDGSTS.E.BYPASS.LTC128B.128 [R41+0xa080], [R4.64+0x80], !P5 ;  /* 0x0a08008004297fae */ /* 0x0003e2000e901d50 */
[----:B------:R-:W-:Y:S01]  /*19b0*/  ISETP.GE.AND P5, PT, R25, c[0x0][0x19c], PT ;  /* 0x0000670019007a0c */ /* 0x000fe20003fa6270 */
[----:B------:R-:W-:Y:S01]  /*19c0*/  CS2R R96, SRZ ;  /* 0x0000000000607805 */ /* 0x000fe2000001ff00 */
[----:B------:R-:W-:Y:S01]  /*19d0*/  LEA.HI.X.SX32 R13, R13, R16, 0x1, P1 ;  /* 0x000000100d0d7211 */ /* 0x000fe200008f0eff */
[----:B------:R2:W-:Y:S01]  /*19e0*/  LDGSTS.E.BYPASS.LTC128B.128 [R41+0x7080], [R6.64], !P4 ;  /* 0x0708000006297fae */ /* 0x0005e2000e101d50 */
[----:B------:R-:W-:Y:S01]  /*19f0*/  ISETP.LT.OR P4, PT, R0, 0x1, P5 ;  /* 0x000000010000780c */ /* 0x000fe20002f81670 */
[----:B------:R-:W-:Y:S01]  /*1a00*/  CS2R R94, SRZ ;  /* 0x00000000005e7805 */ /* 0x000fe2000001ff00 */
[----:B------:R-:W-:Y:S01]  /*1a10*/  SHF.R.S32.HI R18, RZ, 0x4, R29 ;  /* 0x00000004ff127819 */ /* 0x000fe2000001141d */
[----:B------:R2:W-:Y:S01]  /*1a20*/  LDGSTS.E.BYPASS.LTC128B.128 [R41+0x9080], [R6.64+0x40], !P3 ;  /* 0x0908004006297fae */ /* 0x0005e2000d901d50 */
[----:B------:R-:W-:Y:S01]  /*1a30*/  ISETP.GE.AND P3, PT, R42, c[0x0][0x19c], PT ;  /* 0x000067002a007a0c */ /* 0x000fe20003f66270 */
[----:B------:R-:W-:Y:S01]  /*1a40*/  CS2R R92, SRZ ;  /* 0x00000000005c7805 */ /* 0x000fe2000001ff00 */
[----:B------:R-:W-:Y:S01]  /*1a50*/  LEA.HI R19, R29, R18, RZ, 0x1 ;  /* 0x000000121d137211 */ /* 0x000fe200078f08ff */
[----:B------:R2:W-:Y:S01]  /*1a60*/  LDGSTS.E.BYPASS.LTC128B.128 [R41+0xb080], [R6.64+0x80], !P2 ;  /* 0x0b08008006297fae */ /* 0x0005e2000d101d50 */
[----:B------:R-:W-:Y:S01]  /*1a70*/  ISETP.GE.AND P2, PT, R8, c[0x0][0x19c], PT ;  /* 0x0000670008007a0c */ /* 0x000fe20003f46270 */
[----:B------:R-:W-:Y:S01]  /*1a80*/  CS2R R90, SRZ ;  /* 0x00000000005a7805 */ /* 0x000fe2000001ff00 */
[C---:B------:R-:W-:Y:S01]  /*1a90*/  ISETP.LT.OR P1, PT, R0.reuse, 0x1, P3 ;  /* 0x000000010000780c */ /* 0x040fe20001f21670 */
[----:B------:R-:W0:Y:S01]  /*1aa0*/  LDGDEPBAR ;  /* 0x00000000000079af */ /* 0x000e220000000000 */
        /* <DEDUP_REMOVED lines=10> */
[----:B-1----:R-:W-:Y:S01]  /*1b50*/  IMAD.U32 R4, RZ, RZ, UR13 ;  /* 0x0000000dff047e24 */ /* 0x002fe2000f8e00ff */
[----:B------:R-:W-:Y:S01]  /*1b60*/  CS2R R76, SRZ ;  /* 0x00000000004c7805 */ /* 0x000fe2000001ff00 */
[----:B------:R-:W-:Y:S01]  /*1b70*/  CS2R R74, SRZ ;  /* 0x00000000004a7805 */ /* 0x000fe2000001ff00 */
[----:B------:R1:W-:Y:S01]  /*1b80*/  LDGSTS.E.BYPASS.LTC128B.128 [R41+0x80], [R2.64], !P6 ;  /* 0x0008000002297fae */ /* 0x0003e2000f101d50 */
[----:B------:R-:W-:Y:S01]  /*1b90*/  IMAD.WIDE.U32 R4, R4, c[0x0][0x270], R10 ;  /* 0x00009c0004047a25 */ /* 0x000fe200078e000a */
[C---:B------:R-:W-:Y:S01]  /*1ba0*/  ISETP.GE.AND P6, PT, R8.reuse, c[0x0][0x1fc], PT ;  /* 0x00007f0008007a0c */ /* 0x040fe20003fc6270 */
[----:B------:R-:W-:Y:S01]  /*1bb0*/  CS2R R72, SRZ ;  /* 0x0000000000487805 */ /* 0x000fe2000001ff00 */
[----:B------:R1:W-:Y:S01]  /*1bc0*/  LDGSTS.E.BYPASS.LTC128B.128 [R41+0x2080], [R2.64+0x40], !P4 ;  /* 0x0208004002297fae */ /* 0x0003e2000e101d50 */
[----:B------:R-:W-:Y:S01]  /*1bd0*/  CS2R R70, SRZ ;  /* 0x0000000000467805 */ /* 0x000fe2000001ff00 */
[----:B------:R-:W-:Y:S01]  /*1be0*/  CS2R R68, SRZ ;  /* 0x0000000000447805 */ /* 0x000fe2000001ff00 */
[----:B------:R-:W-:Y:S01]  /*1bf0*/  CS2R R66, SRZ ;  /* 0x0000000000427805 */ /* 0x000fe2000001ff00 */
[----:B------:R1:W-:Y:S01]  /*1c00*/  LDGSTS.E.BYPASS.LTC128B.128 [R41+0x4080], [R2.64+0x80], !P1 ;  /* 0x0408008002297fae */ /* 0x0003e2000c901d50 */
[----:B--2---:R-:W-:Y:S01]  /*1c10*/  IMAD.U32 R7, RZ, RZ, UR13 ;  /* 0x0000000dff077e24 */ /* 0x004fe2000f8e00ff */
[----:B------:R-:W-:Y:S01]  /*1c20*/  ISETP.LT.AND P1, PT, R43, UR18, PT ;  /* 0x000000122b007c0c */ /* 0x000fe2000bf21270 */
[----:B------:R-:W-:Y:S01]  /*1c30*/  IMAD.U32 R6, RZ, RZ, UR13 ;  /* 0x0000000dff067e24 */ /* 0x000fe2000f8e00ff */
[----:B------:R2:W-:Y:S01]  /*1c40*/  LDGSTS.E.BYPASS.LTC128B.128 [R41+0x1080], [R14.64], !P2 ;  /* 0x010800000e297fae */ /* 0x0005e2000d101d50 */
[----:B------:R-:W-:Y:S01]  /*1c50*/  IMAD.WIDE.U32 R12, R7, c[0x0][0x238], R12 ;  /* 0x00008e00070c7a25 */ /* 0x000fe200078e000c */
[----:B------:R-:W-:Y:S01]  /*1c60*/  ISETP.GE.OR P4, PT, R8, c[0x0][0x1fc], !P1 ;  /* 0x00007f0008007a0c */ /* 0x000fe20004f86670 */
[----:B------:R-:W-:Y:S01]  /*1c70*/  CS2R R64, SRZ ;  /* 0x0000000000407805 */ /* 0x000fe2000001ff00 */
[----:B------:R2:W-:Y:S01]  /*1c80*/  LDGSTS.E.BYPASS.LTC128B.128 [R41+0x3080], [R14.64+0x40], !P5 ;  /* 0x030800400e297fae */ /* 0x0005e2000e901d50 */
[----:B------:R-:W-:Y:S01]  /*1c90*/  IMAD.WIDE.U32 R16, R6, c[0x0][0x288], R10 ;  /* 0x0000a20006107a25 */ /* 0x000fe200078e000a */
[----:B------:R-:W-:Y:S01]  /*1ca0*/  LOP3.LUT R6, R19, 0xfffffffe, RZ, 0xc0, !PT ;  /* 0xfffffffe13067812 */ /* 0x000fe200078ec0ff */
[----:B------:R-:W-:Y:S01]  /*1cb0*/  CS2R R62, SRZ ;  /* 0x00000000003e7805 */ /* 0x000fe2000001ff00 */
[----:B------:R-:W-:Y:S01]  /*1cc0*/  LEA.HI R10, R38, R132, RZ, 0x6 ;  /* 0x00000084260a7211 */ /* 0x000fe200078f30ff */
[----:B------:R2:W-:Y:S01]  /*1cd0*/  LDGSTS.E.BYPASS.LTC128B.128 [R41+0x5080], [R14.64+0x80], !P3 ;  /* 0x050800800e297fae */ /* 0x0005e2000d901d50 */
[C---:B------:R-:W-:Y:S01]  /*1ce0*/  ISETP.GE.AND P5, PT, R25.reuse, c[0x0][0x1fc], PT ;  /* 0x00007f0019007a0c */ /* 0x040fe20003fa6270 */
[----:B------:R-:W-:Y:S01]  /*1cf0*/  IMAD.IADD R28, R18, 0x1, -R6 ;  /* 0x00000001121c7824 */ /* 0x000fe200078e0a06 */
[----:B------:R-:W-:Y:S01]  /*1d00*/  SEL R18, R20, RZ, !P0 ;  /* 0x000000ff14127207 */ /* 0x000fe20004000000 */
[----:B------:R-:W-:Y:S01]  /*1d10*/  IMAD.MOV.U32 R20, RZ, RZ, R4 ;  /* 0x000000ffff147224 */ /* 0x000fe200078e0004 */
[----:B------:R-:W-:Y:S01]  /*1d20*/  SHF.R.S32.HI R10, RZ, 0x6, R10 ;  /* 0x00000006ff0a7819 */ /* 0x000fe2000001140a */
[----:B------:R-:W0:Y:S01]  /*1d30*/  LDGDEPBAR ;  /* 0x00000000000079af */ /* 0x000e220000000000 */
[----:B------:R-:W-:Y:S01]  /*1d40*/  ISETP.GE.AND P0, PT, R8, c[0x0][0x16c], PT ;  /* 0x00005b0008007a0c */ /* 0x000fe20003f06270 */
[----:B------:R-:W-:Y:S01]  /*1d50*/  IMAD R0, R18, c[0x0][0x188], RZ ;  /* 0x0000620012007a24 */ /* 0x000fe200078e02ff */
[----:B------:R-:W-:Y:S01]  /*1d60*/  ISETP.GE.OR P3, PT, R25, c[0x0][0x1fc], !P1 ;  /* 0x00007f0019007a0c */ /* 0x000fe20004f66670 */
[----:B------:R-:W-:Y:S01]  /*1d70*/  CS2R R60, SRZ ;  /* 0x00000000003c7805 */ /* 0x000fe2000001ff00 */
[----:B------:R-:W-:Y:S01]  /*1d80*/  SEL R39, RZ, 0x1, P0 ;  /* 0x00000001ff277807 */ /* 0x000fe20000000000 */
[----:B------:R-:W-:Y:S01]  /*1d90*/  CS2R R58, SRZ ;  /* 0x00000000003a7805 */ /* 0x000fe2000001ff00 */
[----:B------:R-:W-:Y:S01]  /*1da0*/  ISETP.GE.AND P0, PT, R42, c[0x0][0x16c], PT ;  /* 0x00005b002a007a0c */ /* 0x000fe20003f06270 */
[----:B-1----:R-:W-:Y:S01]  /*1db0*/  IMAD R2, R24, c[0x0][0x178], RZ ;  /* 0x00005e0018027a24 */ /* 0x002fe200078e02ff */
[----:B------:R-:W-:Y:S01]  /*1dc0*/  SHF.R.S32.HI R3, RZ, 0x1f, R21 ;  /* 0x0000001fff037819 */ /* 0x000fe20000011415 */
[----:B------:R-:W-:Y:S01]  /*1dd0*/  CS2R R56, SRZ ;  /* 0x0000000000387805 */ /* 0x000fe2000001ff00 */
[----:B------:R-:W-:Y:S01]  /*1de0*/  IADD3 R21, R5, UR5, RZ ;  /* 0x0000000505157c10 */ /* 0x000fe2000fffe0ff */
[C---:B------:R-:W-:Y:S01]  /*1df0*/  IMAD R6, R22.reuse, c[0x0][0x17c], R2 ;  /* 0x00005f0016067a24 */ /* 0x040fe200078e0202 */
[----:B------:R-:W-:Y:S01]  /*1e00*/  LEA.HI R7, R3, R43, RZ, 0x3 ;  /* 0x0000002b03077211 */ /* 0x000fe200078f18ff */
[----:B------:R-:W-:Y:S01]  /*1e10*/  IMAD.WIDE.U32 R2, R22, c[0x0][0x178], R8 ;  /* 0x00005e0016027a25 */ /* 0x000fe200078e0008 */
[----:B------:R-:W-:Y:S01]  /*1e20*/  ULDC.64 UR4, c[0x0][0x288] ;  /* 0x0000a20000047ab9 */ /* 0x000fe20000000a00 */
[----:B------:R-:W-:Y:S01]  /*1e30*/  ISETP.GE.OR P1, PT, R42, c[0x0][0x1fc], !P1 ;  /* 0x00007f002a007a0c */ /* 0x000fe20004f26670 */
[----:B------:R-:W-:Y:S01]  /*1e40*/  UIMAD UR6, UR19, UR4, URZ ;  /* 0x00000004130672a4 */ /* 0x000fe2000f8e023f */
[----:B------:R-:W-:Y:S01]  /*1e50*/  LOP3.LUT R5, R7, 0xfffffff8, RZ, 0xc0, !PT ;  /* 0xfffffff807057812 */ /* 0x000fe200078ec0ff */
[----:B------:R-:W-:Y:S01]  /*1e60*/  IMAD.SHL.U32 R7, R10, 0x8, RZ ;  /* 0x000000080a077824 */ /* 0x000fe200078e00ff */
[----:B------:R-:W-:Y:S01]  /*1e70*/  UIMAD UR4, UR13, UR7, UR20 ;  /* 0x000000070d0472a4 */ /* 0x000fe2000f8e0214 */
[----:B------:R-:W-:Y:S01]  /*1e80*/  IMAD.IADD R3, R3, 0x1, R6 ;  /* 0x0000000103037824 */ /* 0x000fe200078e0206 */
[----:B------:R-:W-:Y:S01]  /*1e90*/  UIMAD UR7, UR13, UR5, UR6 ;  /* 0x000000050d0772a4 */ /* 0x000fe2000f8e0206 */
[----:B------:R-:W-:Y:S01]  /*1ea0*/  IMAD.IADD R4, R43, 0x1, -R5 ;  /* 0x000000012b047824 */ /* 0x000fe200078e0a05 */
[----:B------:R-:W-:Y:S01]  /*1eb0*/  LEA.HI R5, R30, R33, RZ, 0x1 ;  /* 0x000000211e057211 */ /* 0x000fe200078f08ff */
[----:B------:R-:W-:Y:S01]  /*1ec0*/  IMAD.U32 R6, RZ, RZ, UR13 ;  /* 0x0000000dff067e24 */ /* 0x000fe2000f8e00ff */
[----:B------:R-:W-:Y:S01]  /*1ed0*/  LOP3.LUT R212, R7, 0x18, RZ, 0xc0, !PT ;  /* 0x0000001807d47812 */ /* 0x000fe200078ec0ff */
[----:B------:R-:W-:Y:S01]  /*1ee0*/  USHF.R.S32.HI UR6, URZ, 0x1f, UR10 ;  /* 0x0000001f3f067899 */ /* 0x000fe2000801140a */
[C---:B------:R-:W-:Y:S01]  /*1ef0*/  LOP3.LUT P2, RZ, R4.reuse, 0x4, RZ, 0xc0, !PT ;  /* 0x0000000404ff7812 */ /* 0x040fe2000784c0ff */
[----:B------:R-:W-:Y:S01]  /*1f00*/  IMAD.SHL.U32 R4, R4, 0x40, RZ ;  /* 0x0000004004047824 */ /* 0x000fe200078e00ff */
[----:B------:R-:W-:Y:S01]  /*1f10*/  LOP3.LUT R5, R5, 0xfffffffe, RZ, 0xc0, !PT ;  /* 0xfffffffe05057812 */ /* 0x000fe200078ec0ff */
[----:B------:R-:W-:Y:S01]  /*1f20*/  IMAD.WIDE.U32 R2, R6, c[0x0][0x180], R2 ;  /* 0x0000600006027a25 */ /* 0x000fe200078e0002 */
[----:B--2---:R-:W-:Y:S01]  /*1f30*/  IADD3 R15, R17, UR7, RZ ;  /* 0x00000007110f7c10 */ /* 0x004fe2000fffe0ff */
[----:B------:R-:W-:Y:S01]  /*1f40*/  UMOV UR7, 0x6 ;  /* 0x0000000600077882 */ /* 0x000fe20000000000 */
[----:B------:R-:W-:Y:S01]  /*1f50*/  LOP3.LUT R4, R4, 0x1c0, RZ, 0xc0, !PT ;  /* 0x000001c004047812 */ /* 0x000fe200078ec0ff */
[----:B------:R-:W-:Y:S01]  /*1f60*/  IMAD.IADD R31, R33, 0x1, -R5 ;  /* 0x00000001211f7824 */ /* 0x000fe200078e0a05 */
[----:B------:R-:W-:Y:S01]  /*1f70*/  IADD3 R3, R3, UR4, RZ ;  /* 0x0000000403037c10 */ /* 0x000fe2000fffe0ff */
[----:B------:R-:W-:Y:S01]  /*1f80*/  ULDC.64 UR4, c[0x0][0x178] ;  /* 0x00005e0000047ab9 */ /* 0x000fe20000000a00 */
[----:B------:R-:W-:Y:S01]  /*1f90*/  SHF.R.U32.HI R5, RZ, 0x3, R4 ;  /* 0x00000003ff057819 */ /* 0x000fe20000011604 */
[----:B------:R-:W-:Y:S01]  /*1fa0*/  IMAD.SHL.U32 R23, R31, 0x400, RZ ;  /* 0x000004001f177824 */ /* 0x000fe200078e00ff */
[----:B------:R-:W-:Y:S01]  /*1fb0*/  UIMAD UR20, UR6, UR4, URZ ;  /* 0x00000004061472a4 */ /* 0x000fe2000f8e023f */
[----:B------:R-:W-:Y:S01]  /*1fc0*/  IMAD.WIDE.U32 R34, R26, c[0x0][0x188], R2 ;  /* 0x000062001a227a25 */ /* 0x000fe200078e0002 */
[----:B------:R-:W-:Y:S01]  /*1fd0*/  LOP3.LUT R4, R5, R4, R212, 0x1e, !PT ;  /* 0x0000000405047212 */ /* 0x000fe200078e1ed4 */
[----:B------:R-:W-:Y:S01]  /*1fe0*/  UIMAD.WIDE.U32 UR22, UR10, UR4, URZ ;  /* 0x000000040a1672a5 */ /* 0x000fe2000f8e003f */
[----:B------:R-:W-:-:S04]  /*1ff0*/  DEPBAR.LE SB0, 0x1 ;  /* 0x000080400000791a */ /* 0x000fc80000000000 */
[----:B------:R-:W-:Y:S01]  /*2000*/  IMAD R5, R27, 0x2, R23 ;  /* 0x000000021b057824 */ /* 0x000fe200078e0217 */
[----:B------:R-:W-:Y:S01]  /*2010*/  UIMAD UR20, UR10, UR5, UR20 ;  /* 0x000000050a1472a4 */ /* 0x000fe2000f8e0214 */
[----:B------:R-:W-:Y:S01]  /*2020*/  IMAD.U32 R2, RZ, RZ, UR22 ;  /* 0x00000016ff027e24 */ /* 0x000fe2000f8e00ff */
[----:B------:R-:W-:Y:S01]  /*2030*/  STL.64 [R1+0x48], R34 ;  /* 0x0000482201007387 */ /* 0x000fe20000100a00 */
[----:B------:R-:W-:Y:S01]  /*2040*/  IMAD.IADD R4, R5, 0x1, R4 ;  /* 0x0000000105047824 */ /* 0x000fe200078e0204 */
[----:B------:R-:W-:Y:S01]  /*2050*/  UIADD3 UR20, UR23, UR20, URZ ;  /* 0x0000001417147290 */ /* 0x000fe2000fffe03f */
[----:B------:R-:W-:Y:S01]  /*2060*/  IMAD.U32 R3, RZ, RZ, UR23 ;  /* 0x00000017ff037e24 */ /* 0x000fe2000f8e00ff */
[----:B------:R-:W-:Y:S01]  /*2070*/  ULDC.64 UR4, c[0x0][0x238] ;  /* 0x00008e0000047ab9 */ /* 0x000fe20000000a00 */
[----:B------:R-:W-:Y:S01]  /*2080*/  IMAD.SHL.U32 R227, R4, 0x2, RZ ;  /* 0x0000000204e37824 */ /* 0x000fe200078e00ff */
[----:B------:R-:W-:Y:S01]  /*2090*/  UIMAD UR4, UR19, UR4, URZ ;  /* 0x00000004130472a4 */ /* 0x000fe2000f8e023f */
[----:B------:R-:W-:Y:S01]  /*20a0*/  IMAD.MOV.U32 R14, RZ, RZ, R16 ;  /* 0x000000ffff0e7224 */ /* 0x000fe200078e0010 */
[----:B------:R-:W-:Y:S01]  /*20b0*/  CS2R R54, SRZ ;  /* 0x0000000000367805 */ /* 0x000fe2000001ff00 */
[----:B------:R-:W-:Y:S01]  /*20c0*/  IMAD.U32 R3, RZ, RZ, UR20 ;  /* 0x00000014ff037e24 */ /* 0x000fe2000f8e00ff */
[C---:B------:R-:W-:Y:S01]  /*20d0*/  IADD3 R4, R227.reuse, 0xf480, RZ ;  /* 0x0000f480e3047810 */ /* 0x040fe20007ffe0ff */
[----:B------:R-:W-:Y:S01]  /*20e0*/  UIMAD UR4, UR13, UR5, UR4 ;  /* 0x000000050d0472a4 */ /* 0x000fe2000f8e0204 */
[----:B------:R-:W-:Y:S01]  /*20f0*/  IADD3 R228, R227, 0xf4c0, RZ ;  /* 0x0000f4c0e3e47810 */ /* 0x000fe20007ffe0ff */
[----:B------:R-:W-:Y:S01]  /*2100*/  IMAD.WIDE.U32 R20, R26, c[0x0][0x278], R20 ;  /* 0x00009e001a147a25 */ /* 0x000fe200078e0014 */
[----:B------:R-:W-:Y:S01]  /*2110*/  @P2 IADD3 R228, R4, -0x40, RZ ;  /* 0xffffffc004e42810 */ /* 0x000fe20007ffe0ff */
[----:B------:R-:W-:Y:S01]  /*2120*/  CS2R R52, SRZ ;  /* 0x0000000000347805 */ /* 0x000fe2000001ff00 */
[----:B------:R-:W-:Y:S01]  /*2130*/  BAR.SYNC.DEFER_BLOCKING 0x0 ;  /* 0x0000000000007b1d */ /* 0x000fe20000010000 */
[----:B------:R-:W-:Y:S01]  /*2140*/  IMAD R4, R26, c[0x0][0x18c], R0 ;  /* 0x000063001a047a24 */ /* 0x000fe200078e0200 */
[----:B------:R-:W-:Y:S01]  /*2150*/  LEA R19, P2, R2, R34, 0x6 ;  /* 0x0000002202137211 */ /* 0x000fe200078430ff */
[----:B------:R-:W-:Y:S01]  /*2160*/  IMAD R0, R24, c[0x0][0x208], RZ ;  /* 0x0000820018007a24 */ /* 0x000fe200078e02ff */
[----:B------:R-:W-:Y:S01]  /*2170*/  IADD3 R13, R13, UR4, RZ ;  /* 0x000000040d0d7c10 */ /* 0x000fe2000fffe0ff */
[----:B------:R-:W-:Y:S01]  /*2180*/  IMAD.IADD R11, R35, 0x1, R4 ;  /* 0x00000001230b7824 */ /* 0x000fe200078e0204 */
[----:B------:R-:W-:Y:S01]  /*2190*/  ULDC.64 UR4, c[0x0][0x210] ;  /* 0x0000840000047ab9 */ /* 0x000fe20000000a00 */
[C---:B------:R-:W-:Y:S01]  /*21a0*/  IMAD R0, R22.reuse, c[0x0][0x20c], R0 ;  /* 0x0000830016007a24 */ /* 0x040fe200078e0200 */
[----:B------:R-:W-:Y:S01]  /*21b0*/  UIMAD UR4, UR19, UR4, URZ ;  /* 0x00000004130472a4 */ /* 0x000fe2000f8e023f */
[----:B------:R-:W-:Y:S01]  /*21c0*/  IMAD.WIDE.U32 R4, R22, c[0x0][0x208], R8 ;  /* 0x0000820016047a25 */ /* 0x000fe200078e0008 */
[----:B------:R-:W-:Y:S01]  /*21d0*/  LEA.HI.X R24, R2, R11, R3, 0x6, P2 ;  /* 0x0000000b02187211 */ /* 0x000fe200010f3403 */
[----:B------:R1:W-:Y:S01]  /*21e0*/  STL [R1+0x64], R11 ;  /* 0x0000640b01007387 */ /* 0x0003e20000100800 */
[----:B------:R-:W-:Y:S01]  /*21f0*/  LOP3.LUT R9, R40, 0xfffffff8, RZ, 0xc0, !PT ;  /* 0xfffffff828097812 */ /* 0x000fe200078ec0ff */
[----:B------:R-:W-:Y:S01]  /*2200*/  IMAD.IADD R3, R5, 0x1, R0 ;  /* 0x0000000105037824 */ /* 0x000fe200078e0200 */
[----:B------:R-:W-:Y:S01]  /*2210*/  UIMAD UR4, UR13, UR5, UR4 ;  /* 0x000000050d0472a4 */ /* 0x000fe2000f8e0204 */
[----:B------:R-:W-:Y:S01]  /*2220*/  IMAD.U32 R0, RZ, RZ, UR13 ;  /* 0x0000000dff007e24 */ /* 0x000fe2000f8e00ff */
[----:B------:R-:W-:Y:S01]  /*2230*/  ISETP.GE.AND P2, PT, R25, c[0x0][0x16c], PT ;  /* 0x00005b0019007a0c */ /* 0x000fe20003f46270 */
[----:B------:R-:W-:Y:S01]  /*2240*/  IMAD.MOV.U32 R2, RZ, RZ, R4 ;  /* 0x000000ffff027224 */ /* 0x000fe200078e0004 */
[----:B------:R-:W-:Y:S01]  /*2250*/  CS2R R50, SRZ ;  /* 0x0000000000327805 */ /* 0x000fe2000001ff00 */
[----:B------:R-:W-:Y:S01]  /*2260*/  IMAD.IADD R9, R132, 0x1, -R9 ;  /* 0x0000000184097824 */ /* 0x000fe200078e0a09 */
[----:B------:R-:W-:Y:S01]  /*2270*/  SEL R37, RZ, 0xffffffff, P2 ;  /* 0xffffffffff257807 */ /* 0x000fe20001000000 */
[----:B------:R-:W-:Y:S01]  /*2280*/  IMAD.WIDE.U32 R4, R0, c[0x0][0x210], R2 ;  /* 0x0000840000047a25 */ /* 0x000fe200078e0002 */
[----:B------:R-:W-:Y:S01]  /*2290*/  LOP3.LUT R0, R29, 0xfffffff0, RZ, 0xc0, !PT ;  /* 0xfffffff01d007812 */ /* 0x000fe200078ec0ff */
[----:B------:R-:W-:Y:S01]  /*22a0*/  CS2R R48, SRZ ;  /* 0x0000000000307805 */ /* 0x000fe2000001ff00 */
[----:B------:R-:W-:Y:S01]  /*22b0*/  SHF.R.S32.HI R2, RZ, 0x1f, R10 ;  /* 0x0000001fff027819 */ /* 0x000fe2000001140a */
[----:B------:R-:W-:Y:S01]  /*22c0*/  IMAD.WIDE.U32 R14, R26, c[0x0][0x290], R14 ;  /* 0x0000a4001a0e7a25 */ /* 0x000fe200078e000e */
[----:B------:R-:W-:-:S02]  /*22d0*/  LEA.HI R16, R9, R9, RZ, 0x1 ;  /* 0x0000000909107211 */ /* 0x000fc400078f08ff */
[----:B------:R-:W-:Y:S01]  /*22e0*/  LEA.HI R2, R2, R10, RZ, 0x2 ;  /* 0x0000000a02027211 */ /* 0x000fe200078f10ff */
[----:B------:R-:W-:Y:S01]  /*22f0*/  IMAD.IADD R0, R132, 0x1, -R0 ;  /* 0x0000000184007824 */ /* 0x000fe200078e0a00 */
[----:B------:R-:W-:Y:S01]  /*2300*/  LOP3.LUT R6, R16, 0x7fffffe, RZ, 0xc0, !PT ;  /* 0x07fffffe10067812 */ /* 0x000fe200078ec0ff */
[----:B------:R-:W-:Y:S01]  /*2310*/  IMAD.WIDE.U32 R12, R26, c[0x0][0x240], R12 ;  /* 0x000090001a0c7a25 */ /* 0x000fe200078e000c */
[----:B------:R-:W-:Y:S02]  /*2320*/  LOP3.LUT R3, R2, 0x1ffffffc, RZ, 0xc0, !PT ;  /* 0x1ffffffc02037812 */ /* 0x000fe400078ec0ff */
[----:B------:R-:W-:Y:S02]  /*2330*/  SHF.R.S32.HI R7, RZ, 0x1f, R0 ;  /* 0x0000001fff077819 */ /* 0x000fe40000011400 */
[-C--:B-1----:R-:W-:Y:S01]  /*2340*/  LEA.HI R11, R0, R0.reuse, RZ, 0x1 ;  /* 0x00000000000b7211 */ /* 0x082fe200078f08ff */
[----:B------:R-:W-:Y:S01]  /*2350*/  IMAD.IADD R34, R10, 0x1, -R3 ;  /* 0x000000010a227824 */ /* 0x000fe200078e0a03 */
[----:B------:R-:W-:Y:S01]  /*2360*/  LEA.HI R2, R7, R0, RZ, 0x3 ;  /* 0x0000000007027211 */ /* 0x000fe200078f18ff */
[----:B------:R-:W-:Y:S01]  /*2370*/  IMAD.IADD R7, R9, 0x1, -R6 ;  /* 0x0000000109077824 */ /* 0x000fe200078e0a06 */
[----:B------:R-:W-:Y:S01]  /*2380*/  LOP3.LUT R6, R11, 0x7fffffe, RZ, 0xc0, !PT ;  /* 0x07fffffe0b067812 */ /* 0x000fe200078ec0ff */
[----:B------:R-:W-:Y:S01]  /*2390*/  IMAD R3, R28, 0x4, R10 ;  /* 0x000000041c037824 */ /* 0x000fe200078e020a */
[----:B------:R-:W-:-:S02]  /*23a0*/  LOP3.LUT R8, R2, 0xfffffff8, RZ, 0xc0, !PT ;  /* 0xfffffff802087812 */ /* 0x000fc400078ec0ff */
[----:B------:R-:W-:Y:S01]  /*23b0*/  SHF.R.S32.HI R2, RZ, 0x3, R2 ;  /* 0x00000003ff027819 */ /* 0x000fe20000011402 */
[C---:B------:R-:W-:Y:S01]  /*23c0*/  IMAD.IADD R6, R0.reuse, 0x1, -R6 ;  /* 0x0000000100067824 */ /* 0x040fe200078e0a06 */
[----:B------:R-:W-:Y:S01]  /*23d0*/  SEL R10, RZ, 0x4, P0 ;  /* 0x00000004ff0a7807 */ /* 0x000fe20000000000 */
[----:B------:R-:W-:Y:S01]  /*23e0*/  IMAD R27, R3, 0x8, R7 ;  /* 0x00000008031b7824 */ /* 0x000fe200078e0207 */
[----:B------:R-:W-:Y:S01]  /*23f0*/  IADD3 R3, R5, UR4, RZ ;  /* 0x0000000405037c10 */ /* 0x000fe2000fffe0ff */
[----:B------:R-:W-:Y:S01]  /*2400*/  IMAD.IADD R17, R0, 0x1, -R8 ;  /* 0x0000000100117824 */ /* 0x000fe200078e0a08 */
[----:B------:R-:W-:Y:S01]  /*2410*/  LOP3.LUT R5, R30, 0xffffffe0, RZ, 0xc0, !PT ;  /* 0xffffffe01e057812 */ /* 0x000fe200078ec0ff */
[C---:B------:R-:W-:Y:S01]  /*2420*/  IMAD R35, R2.reuse, 0x8, R6 ;  /* 0x0000000802237824 */ /* 0x040fe200078e0206 */
[----:B------:R-:W-:Y:S01]  /*2430*/  ULDC.64 UR4, c[0x0][0x208] ;  /* 0x0000820000047ab9 */ /* 0x000fe20000000a00 */
[----:B------:R-:W-:Y:S01]  /*2440*/  IMAD R36, R2, 0x200, R23 ;  /* 0x0000020002247824 */ /* 0x000fe200078e0217 */
[----:B------:R-:W-:Y:S01]  /*2450*/  USHF.L.U32 UR19, UR4, 0x6, URZ ;  /* 0x0000000604137899 */ /* 0x000fe2000800063f */
[----:B------:R-:W-:Y:S01]  /*2460*/  IMAD R0, R18, c[0x0][0x218], RZ ;  /* 0x0000860012007a24 */ /* 0x000fe200078e02ff */
[----:B------:R-:W-:Y:S01]  /*2470*/  USHF.L.U64.HI UR4, UR4, UR7, UR5 ;  /* 0x0000000704047299 */ /* 0x000fe20008010205 */
[----:B------:R-:W-:Y:S01]  /*2480*/  IMAD.MOV.U32 R2, RZ, RZ, R4 ;  /* 0x000000ffff027224 */ /* 0x000fe200078e0004 */
[----:B------:R-:W-:Y:S01]  /*2490*/  SEL R30, RZ, 0x2, P2 ;  /* 0x00000002ff1e7807 */ /* 0x000fe20001000000 */
[C---:B------:R-:W-:Y:S01]  /*24a0*/  IMAD R4, R26.reuse, c[0x0][0x21c], R0 ;  /* 0x000087001a047a24 */ /* 0x040fe200078e0200 */
[----:B------:R-:W-:Y:S01]  /*24b0*/  UIMAD UR4, UR4, UR10, URZ ;  /* 0x0000000a040472a4 */ /* 0x000fe2000f8e023f */
[----:B------:R-:W-:Y:S01]  /*24c0*/  IMAD.WIDE.U32 R46, R26, c[0x0][0x218], R2 ;  /* 0x000086001a2e7a25 */ /* 0x000fe200078e0002 */
[C---:B------:R-:W-:Y:S01]  /*24d0*/  ISETP.GT.AND P2, PT, R132.reuse, 0xf, PT ;  /* 0x0000000f8400780c */ /* 0x040fe20003f44270 */
[----:B------:R-:W-:Y:S01]  /*24e0*/  UMOV UR5, 0x1 ;  /* 0x0000000100057882 */ /* 0x000fe20000000000 */
[----:B------:R-:W-:Y:S01]  /*24f0*/  LEA R22, P0, R19, c[0x0][0x160], 0x1 ;  /* 0x0000580013167a11 */ /* 0x000fe200078008ff */
[----:B------:R-:W-:Y:S01]  /*2500*/  IMAD.IADD R0, R132, 0x1, -R5 ;  /* 0x0000000184007824 */ /* 0x000fe200078e0a05 */
[----:B------:R-:W-:Y:S01]  /*2510*/  UIMAD UR4, UR6, UR19, UR4 ;  /* 0x00000013060472a4 */ /* 0x000fe2000f8e0204 */
[----:B------:R-:W-:Y:S01]  /*2520*/  IMAD.IADD R45, R47, 0x1, R4 ;  /* 0x000000012f2d7824 */ /* 0x000fe200078e0204 */
[----:B------:R-:W-:Y:S01]  /*2530*/  LEA.HI.X R23, R19, c[0x0][0x164], R24, 0x1, P0 ;  /* 0x0000590013177a11 */ /* 0x000fe200000f0c18 */
[----:B------:R-:W-:Y:S01]  /*2540*/  IMAD.U32 R2, RZ, RZ, UR19 ;  /* 0x00000013ff027e24 */ /* 0x000fe2000f8e00ff */
[----:B------:R-:W-:Y:S01]  /*2550*/  SHF.R.S32.HI R4, RZ, 0x1f, R0 ;  /* 0x0000001fff047819 */ /* 0x000fe20000011400 */
[----:B------:R-:W-:Y:S01]  /*2560*/  IMAD.MOV.U32 R44, RZ, RZ, R46 ;  /* 0x000000ffff2c7224 */ /* 0x000fe200078e002e */
[----:B------:R1:W-:Y:S01]  /*2570*/  STL.64 [R1+0x40], R46 ;  /* 0x0000402e01007387 */ /* 0x0003e20000100a00 */
[----:B------:R-:W-:-:S02]  /*2580*/  SHF.R.S32.HI R7, RZ, 0x1, R11 ;  /* 0x00000001ff077819 */ /* 0x000fc4000001140b */
[----:B------:R-:W-:Y:S01]  /*2590*/  LEA.HI R29, R4, R0, RZ, 0x2 ;  /* 0x00000000041d7211 */ /* 0x000fe200078f10ff */
[----:B------:R-:W-:Y:S01]  /*25a0*/  IMAD.WIDE.U32 R2, R2, UR10, R44 ;  /* 0x0000000a02027c25 */ /* 0x000fe2000f8e002c */
[----:B------:R2:W-:Y:S02]  /*25b0*/  STL.64 [R1+0x28], R44 ;  /* 0x0000282c01007387 */ /* 0x0005e40000100a00 */
[----:B------:R-:W-:Y:S01]  /*25c0*/  LOP3.LUT R5, R29, 0x7ffffffc, RZ, 0xc0, !PT ;  /* 0x7ffffffc1d057812 */ /* 0x000fe200078ec0ff */
[----:B------:R-:W-:Y:S01]  /*25d0*/  IMAD R4, R18, c[0x0][0x278], RZ ;  /* 0x00009e0012047a24 */ /* 0x000fe200078e02ff */
[----:B------:R-:W-:Y:S01]  /*25e0*/  IADD3 R3, R3, UR4, RZ ;  /* 0x0000000403037c10 */ /* 0x000fe2000fffe0ff */
[----:B------:R-:W-:Y:S01]  /*25f0*/  USHF.R.S32.HI UR4, URZ, 0x1f, UR15 ;  /* 0x0000001f3f047899 */ /* 0x000fe2000801140f */
[----:B------:R-:W-:Y:S01]  /*2600*/  LEA R24, P0, R2, c[0x0][0x1f0], 0x1 ;  /* 0x00007c0002187a11 */ /* 0x000fe200078008ff */
[----:B------:R-:W-:Y:S01]  /*2610*/  IMAD R4, R26, c[0x0][0x27c], R4 ;  /* 0x00009f001a047a24 */ /* 0x000fe200078e0204 */
[----:B------:R3:W-:Y:S01]  /*2620*/  STL.64 [R1+0x38], R20 ;  /* 0x0000381401007387 */ /* 0x0007e20000100a00 */
[----:B------:R-:W-:Y:S01]  /*2630*/  IMAD.IADD R32, R0, 0x1, -R5 ;  /* 0x0000000100207824 */ /* 0x000fe200078e0a05 */
[----:B------:R-:W-:Y:S01]  /*2640*/  LEA.HI.X R25, R2, c[0x0][0x1f4], R3, 0x1, P0 ;  /* 0x00007d0002197a11 */ /* 0x000fe200000f0c03 */
[----:B------:R-:W-:Y:S01]  /*2650*/  IMAD R0, R18, c[0x0][0x240], RZ ;  /* 0x0000900012007a24 */ /* 0x000fe200078e02ff */
[----:B------:R-:W-:Y:S01]  /*2660*/  @!P2 IADD3 R2, P0, R20, UR15, RZ ;  /* 0x0000000f1402ac10 */ /* 0x000fe2000ff1e0ff */
[----:B------:R-:W-:Y:S01]  /*2670*/  IMAD.IADD R6, R21, 0x1, R4 ;  /* 0x0000000115067824 */ /* 0x000fe200078e0204 */
[----:B------:R-:W-:Y:S01]  /*2680*/  LEA.HI R5, R38, R132, RZ, 0x7 ;  /* 0x0000008426057211 */ /* 0x000fe200078f38ff */
[----:B------:R-:W-:-:S02]  /*2690*/  IMAD R3, R18, c[0x0][0x290], RZ ;  /* 0x0000a40012037a24 */ /* 0x000fc400078e02ff */
[----:B------:R-:W-:Y:S01]  /*26a0*/  IMAD.SHL.U32 R4, R9, 0x40, RZ ;  /* 0x0000004009047824 */ /* 0x000fe200078e00ff */
[----:B------:R-:W-:Y:S01]  /*26b0*/  SHF.R.U32.HI R9, RZ, 0x4, R5 ;  /* 0x00000004ff097819 */ /* 0x000fe20000011605 */
[----:B------:R4:W-:Y:S01]  /*26c0*/  STL [R1+0x54], R6 ;  /* 0x0000540601007387 */ /* 0x0009e20000100800 */
[----:B------:R-:W-:Y:S01]  /*26d0*/  IMAD R32, R34, 0x4, R32 ;  /* 0x0000000422207824 */ /* 0x000fe200078e0220 */
[----:B-1----:R-:W-:Y:S02]  /*26e0*/  CS2R R46, SRZ ;  /* 0x00000000002e7805 */ /* 0x002fe4000001ff00 */
[----:B------:R-:W-:Y:S04]  /*26f0*/  STL.64 [R1+0x30], R14 ;  /* 0x0000300e01007387 */ /* 0x000fe80000100a00 */
[----:B------:R-:W-:Y:S01]  /*2700*/  STL.64 [R1+0x58], R12 ;  /* 0x0000580c01007387 */ /* 0x000fe20000100a00 */
[----:B--2---:R-:W-:Y:S01]  /*2710*/  CS2R R44, SRZ ;  /* 0x00000000002c7805 */ /* 0x004fe2000001ff00 */
[----:B---3--:R-:W-:Y:S01]  /*2720*/  IMAD R21, R26, c[0x0][0x244], R0 ;  /* 0x000091001a157a24 */ /* 0x008fe200078e0200 */
[----:B------:R-:W-:Y:S01]  /*2730*/  @!P2 IADD3.X R0, R6, UR4, RZ, P0, !PT ;  /* 0x000000040600ac10 */ /* 0x000fe200087fe4ff */
[----:B------:R-:W-:Y:S01]  /*2740*/  IMAD R20, R26, c[0x0][0x294], R3 ;  /* 0x0000a5001a147a24 */ /* 0x000fe200078e0203 */
[----:B------:R-:W-:Y:S01]  /*2750*/  @!P2 LEA R18, P0, R2, c[0x0][0x258], 0x2 ;  /* 0x000096000212aa11 */ /* 0x000fe200078010ff */
[----:B------:R-:W-:-:S03]  /*2760*/  IMAD.SHL.U32 R3, R33, 0x10, RZ ;  /* 0x0000001021037824 */ /* 0x000fc600078e00ff */
[----:B------:R-:W-:Y:S02]  /*2770*/  @!P2 LEA.HI.X R19, R2, c[0x0][0x25c], R0, 0x2, P0 ;  /* 0x000097000213aa11 */ /* 0x000fe400000f1400 */
[----:B------:R-:W-:Y:S01]  /*2780*/  SHF.R.S32.HI R2, RZ, 0x1, R16 ;  /* 0x00000001ff027819 */ /* 0x000fe20000011410 */
[----:B----4-:R-:W-:Y:S01]  /*2790*/  IMAD.SHL.U32 R6, R28, 0x10, RZ ;  /* 0x000000101c067824 */ /* 0x010fe200078e00ff */
[----:B------:R-:W-:Y:S02]  /*27a0*/  LOP3.LUT R0, R4, 0x1c0, RZ, 0xc0, !PT ;  /* 0x000001c004007812 */ /* 0x000fe400078ec0ff */
[C---:B------:R-:W-:Y:S01]  /*27b0*/  LOP3.LUT P0, RZ, R2.reuse, 0x2, RZ, 0xc0, !PT ;  /* 0x0000000202ff7812 */ /* 0x040fe2000780c0ff */
[----:B------:R-:W-:Y:S01]  /*27c0*/  IMAD.SHL.U32 R2, R2, 0x40, RZ ;  /* 0x0000004002027824 */ /* 0x000fe200078e00ff */
[----:B------:R-:W-:Y:S02]  /*27d0*/  SHF.R.S32.HI R4, RZ, 0x1f, R11 ;  /* 0x0000001fff047819 */ /* 0x000fe4000001140b */
[----:B------:R-:W-:-:S02]  /*27e0*/  LOP3.LUT R5, R0, 0x30, R3, 0xf8, !PT ;  /* 0x0000003000057812 */ /* 0x000fc400078ef803 */
[----:B------:R-:W-:Y:S02]  /*27f0*/  SHF.R.U32.HI R8, RZ, 0x3, R0 ;  /* 0x00000003ff087819 */ /* 0x000fe40000011600 */
[----:B------:R-:W-:Y:S02]  /*2800*/  LEA.HI R3, R4, R7, RZ, 0x2 ;  /* 0x0000000704037211 */ /* 0x000fe400078f10ff */
[----:B------:R-:W-:Y:S02]  /*2810*/  LOP3.LUT R0, R2, 0xc0, RZ, 0xc0, !PT ;  /* 0x000000c002007812 */ /* 0x000fe400078ec0ff */
[----:B------:R-:W-:Y:S02]  /*2820*/  LOP3.LUT R4, R3, 0xfffffffc, RZ, 0xc0, !PT ;  /* 0xfffffffc03047812 */ /* 0x000fe400078ec0ff */
[----:B------:R-:W-:Y:S02]  /*2830*/  LOP3.LUT R3, R0, 0x8, R40, 0xf8, !PT ;  /* 0x0000000800037812 */ /* 0x000fe400078ef828 */
[----:B------:R-:W-:Y:S01]  /*2840*/  SHF.R.U32.HI R2, RZ, 0x3, R0 ;  /* 0x00000003ff027819 */ /* 0x000fe20000011600 */
[----:B------:R-:W-:Y:S01]  /*2850*/  IMAD.IADD R4, R7, 0x1, -R4 ;  /* 0x0000000107047824 */ /* 0x000fe200078e0a04 */
[----:B------:R-:W-:Y:S01]  /*2860*/  LOP3.LUT R0, R6, 0x10, RZ, 0xc0, !PT ;  /* 0x0000001006007812 */ /* 0x000fe200078ec0ff */
[----:B------:R-:W-:Y:S01]  /*2870*/  IMAD.SHL.U32 R7, R37, 0x2, RZ ;  /* 0x0000000225077824 */ /* 0x000fe200078e00ff */
[----:B------:R-:W-:-:S02]  /*2880*/  LOP3.LUT R2, R3, R2, RZ, 0x3c, !PT ;  /* 0x0000000203027212 */ /* 0x000fc400078e3cff */
[----:B------:R-:W-:Y:S02]  /*2890*/  LOP3.LUT R11, R0, 0x8, R9, 0xf8, !PT ;  /* 0x00000008000b7812 */ /* 0x000fe400078ef809 */
[----:B------:R-:W-:Y:S01]  /*28a0*/  SEL R0, R222, 0xffffffe0, !P0 ;  /* 0xffffffe0de007807 */ /* 0x000fe20004000000 */
[----:B------:R-:W-:Y:S01]  /*28b0*/  IMAD.U32 R2, R27, 0x20, R2 ;  /* 0x000000201b027824 */ /* 0x000fe200078e0002 */
[----:B------:R-:W-:Y:S02]  /*28c0*/  LOP3.LUT R5, R5, 0x8, R40, 0xf8, !PT ;  /* 0x0000000805057812 */ /* 0x000fe400078ef828 */
[----:B------:R-:W-:Y:S01]  /*28d0*/  IADD3 R3, R10, R30, R39 ;  /* 0x0000001e0a037210 */ /* 0x000fe20007ffe027 */
[----:B------:R-:W-:Y:S01]  /*28e0*/  IMAD.SHL.U32 R214, R2, 0x2, RZ ;  /* 0x0000000202d67824 */ /* 0x000fe200078e00ff */
[----:B------:R-:W-:Y:S01]  /*28f0*/  LOP3.LUT R5, R5, R8, RZ, 0x3c, !PT ;  /* 0x0000000805057212 */ /* 0x000fe200078e3cff */
[----:B------:R-:W-:Y:S01]  /*2900*/  IMAD.IADD R2, R15, 0x1, R20 ;  /* 0x000000010f027824 */ /* 0x000fe200078e0214 */
[----:B------:R-:W-:Y:S01]  /*2910*/  SEL R8, RZ, 0x1, P6 ;  /* 0x00000001ff087807 */ /* 0x000fe20003000000 */
[----:B------:R-:W-:Y:S01]  /*2920*/  IMAD.IADD R215, R214, 0x1, R0 ;  /* 0x00000001d6d77824 */ /* 0x000fe200078e0200 */
[----:B------:R-:W1:Y:S01]  /*2930*/  LDSM.16.M88.4 R164, [R214+0x6080] ;  /* 0x00608000d6a4783b */ /* 0x000e620000000200 */
[----:B------:R-:W-:Y:S01]  /*2940*/  LOP3.LUT P6, RZ, R3, 0x1, RZ, 0xc0, !PT ;  /* 0x0000000103ff7812 */ /* 0x000fe200078cc0ff */
[----:B------:R-:W-:Y:S01]  /*2950*/  IMAD R213, R28, 0x200, R5 ;  /* 0x000002001cd57824 */ /* 0x000fe200078e0205 */
[----:B------:R-:W-:Y:S01]  /*2960*/  SEL R6, RZ, 0xffffffff, P5 ;  /* 0xffffffffff067807 */ /* 0x000fe20002800000 */
[----:B------:R-:W2:Y:S01]  /*2970*/  LDSM.16.M88.4 R168, [R214+0x7080] ;  /* 0x00708000d6a8783b */ /* 0x000ea20000000200 */
[----:B------:R-:W-:Y:S01]  /*2980*/  ISETP.GE.OR P6, PT, R43, UR18, !P6 ;  /* 0x000000122b007c0c */ /* 0x000fe2000f7c6670 */
[----:B------:R-:W-:Y:S01]  /*2990*/  IMAD.SHL.U32 R5, R4, 0x40, RZ ;  /* 0x0000004004057824 */ /* 0x000fe200078e00ff */
[----:B------:R-:W-:Y:S01]  /*29a0*/  ISETP.GE.AND P0, PT, R42, c[0x0][0x1fc], PT ;  /* 0x00007f002a007a0c */ /* 0x000fe20003f06270 */
[----:B------:R-:W3:Y:S01]  /*29b0*/  LDSM.16.M88.4 R172, [R215+0x6080] ;  /* 0x00608000d7ac783b */ /* 0x000ee20000000200 */
[----:B------:R-:W-:Y:S01]  /*29c0*/  LOP3.LUT P5, RZ, R3, 0x4, RZ, 0xc0, !PT ;  /* 0x0000000403ff7812 */ /* 0x000fe200078ac0ff */
[----:B------:R-:W-:Y:S01]  /*29d0*/  IMAD.SHL.U32 R6, R6, 0x2, RZ ;  /* 0x0000000206067824 */ /* 0x000fe200078e00ff */
[----:B------:R-:W-:Y:S01]  /*29e0*/  LOP3.LUT R7, R7, 0x2, R39, 0xe2, !PT ;  /* 0x0000000207077812 */ /* 0x000fe200078ee227 */
[----:B------:R-:W4:Y:S01]  /*29f0*/  LDSM.16.M88.4 R176, [R215+0x7080] ;  /* 0x00708000d7b0783b */ /* 0x000f220000000200 */
[----:B------:R-:W-:Y:S01]  /*2a00*/  ISETP.GE.OR P5, PT, R43, UR18, !P5 ;  /* 0x000000122b007c0c */ /* 0x000fe2000efa6670 */
[----:B------:R-:W-:Y:S01]  /*2a10*/  CS2R R38, SRZ ;  /* 0x0000000000267805 */ /* 0x000fe2000001ff00 */
[----:B------:R-:W-:Y:S01]  /*2a20*/  LOP3.LUT R6, R6, 0x2, R8, 0xe2, !PT ;  /* 0x0000000206067812 */ /* 0x000fe200078ee208 */
[----:B------:R-:W1:Y:S01]  /*2a30*/  LDSM.16.M88.4 R180, [R214+0x8080] ;  /* 0x00808000d6b4783b */ /* 0x000e620000000200 */
[----:B------:R-:W-:Y:S01]  /*2a40*/  LOP3.LUT R5, R5, 0xc0, RZ, 0xc0, !PT ;  /* 0x000000c005057812 */ /* 0x000fe200078ec0ff */
[----:B------:R-:W-:-:S02]  /*2a50*/  IMAD.SHL.U32 R213, R213, 0x2, RZ ;  /* 0x00000002d5d57824 */ /* 0x000fc400078e00ff */
        /* <DEDUP_REMOVED lines=14> */
[----:B------:R-:W-:-:S02]  /*2b40*/  LOP3.LUT P6, RZ, R3, 0x2, RZ, 0xc0, !PT ;  /* 0x0000000203ff7812 */ /* 0x000fc400078cc0ff */
[----:B------:R-:W-:Y:S02]  /*2b50*/  SEL R3, RZ, 0x4, P0 ;  /* 0x00000004ff037807 */ /* 0x000fe40000000000 */
[----:B------:R-:W-:Y:S02]  /*2b60*/  ISETP.GE.OR P6, PT, R43, UR18, !P6 ;  /* 0x000000122b007c0c */ /* 0x000fe4000f7c6670 */
[----:B------:R-:W-:Y:S01]  /*2b70*/  IADD3 R0, P0, R14, UR15, RZ ;  /* 0x0000000f0e007c10 */ /* 0x000fe2000ff1e0ff */
[----:B------:R-:W-:Y:S01]  /*2b80*/  CS2R R42, SRZ ;  /* 0x00000000002a7805 */ /* 0x000fe2000001ff00 */
[----:B------:R-:W-:Y:S01]  /*2b90*/  LOP3.LUT R6, R6, R3, RZ, 0xfc, !PT ;  /* 0x0000000306067212 */ /* 0x000fe200078efcff */
[----:B------:R-:W-:Y:S01]  /*2ba0*/  @!P2 IMAD.SHL.U32 R3, R132, 0x10, RZ ;  /* 0x000000108403a824 */ /* 0x000fe200078e00ff */
[----:B-----5:R-:W-:Y:S01]  /*2bb0*/  IADD3.X R2, R2, UR4, RZ, P0, !PT ;  /* 0x0000000402027c10 */ /* 0x020fe200087fe4ff */
[----:B------:R-:W-:Y:S01]  /*2bc0*/  UMOV UR4, URZ ;  /* 0x0000003f00047c82 */ /* 0x000fe20008000000 */
[----:B------:R-:W-:Y:S01]  /*2bd0*/  LEA R8, P0, R0, c[0x0][0x280], 0x2 ;  /* 0x0000a00000087a11 */ /* 0x000fe200078010ff */
[----:B------:R5:W-:Y:S01]  /*2be0*/  STL [R1+0x14], R6 ;  /* 0x0000140601007387 */ /* 0x000be20000100800 */
[----:B-1----:R-:W-:-:S02]  /*2bf0*/  SHF.R.S32.HI R7, RZ, 0x2, R29 ;  /* 0x00000002ff077819 */ /* 0x002fc4000001141d */
[----:B------:R-:W-:Y:S01]  /*2c00*/  LEA.HI.X R9, R0, c[0x0][0x284], R2, 0x2, P0 ;  /* 0x0000a10000097a11 */ /* 0x000fe200000f1402 */
[----:B------:R-:W-:Y:S01]  /*2c10*/  IMAD.SHL.U32 R2, R17, 0x40, RZ ;  /* 0x0000004011027824 */ /* 0x000fe200078e00ff */
[----:B------:R2:W-:Y:S01]  /*2c20*/  LDGSTS.E.BYPASS.LTC128B.128 [R41+0x7080], [R22.64+0x40], !P6 ;  /* 0x0708004016297fae */ /* 0x0005e2000f101d50 */
[----:B------:R-:W-:Y:S01]  /*2c30*/  LOP3.LUT P0, RZ, R4, 0x2, RZ, 0xc0, !PT ;  /* 0x0000000204ff7812 */ /* 0x000fe2000780c0ff */
[----:B------:R-:W-:Y:S01]  /*2c40*/  IMAD.SHL.U32 R0, R35, 0x20, RZ ;  /* 0x0000002023007824 */ /* 0x000fe200078e00ff */
[----:B------:R-:W-:Y:S01]  /*2c50*/  LOP3.LUT P6, RZ, R17, 0x4, RZ, 0xc0, !PT ;  /* 0x0000000411ff7812 */ /* 0x000fe200078cc0ff */
[----:B------:R2:W-:Y:S01]  /*2c60*/  LDGSTS.E.BYPASS.LTC128B.128 [R41+0x8080], [R22.64+0x80], !P5 ;  /* 0x0808008016297fae */ /* 0x0005e2000e901d50 */
[----:B------:R-:W-:Y:S02]  /*2c70*/  LOP3.LUT R2, R2, 0x1c0, RZ, 0xc0, !PT ;  /* 0x000001c002027812 */ /* 0x000fe400078ec0ff */
[----:B------:R-:W-:Y:S01]  /*2c80*/  ISETP.GE.AND P5, PT, R132, 0x10, PT ;  /* 0x000000108400780c */ /* 0x000fe20003fa6270 */
[----:B------:R1:W-:Y:S01]  /*2c90*/  @!P2 LDGSTS.E.BYPASS.LTC128B.128 [R3+0xf080], [R18.64] ;  /* 0x0f0800001203afae */ /* 0x0003e2000b901d50 */
[----:B------:R-:W-:-:S02]  /*2ca0*/  SHF.R.U32.HI R4, RZ, 0x3, R2 ;  /* 0x00000003ff047819 */ /* 0x000fc40000011602 */
[----:B------:R-:W-:Y:S01]  /*2cb0*/  SEL R222, R222, 0xffffffe0, !P6 ;  /* 0xffffffe0dede7807 */ /* 0x000fe20007000000 */
[----:B------:R-:W0:Y:S04]  /*2cc0*/  LDGDEPBAR ;  /* 0x00000000000079af */ /* 0x000e280000000000 */
[----:B------:R2:W-:Y:S01]  /*2cd0*/  LDGSTS.E.BYPASS.LTC128B.128 [R41+0xc080], [R24.64], !P4 ;  /* 0x0c08000018297fae */ /* 0x0005e2000e101d50 */
[----:B------:R-:W-:Y:S02]  /*2ce0*/  LOP3.LUT P4, RZ, R17, 0x2, RZ, 0xc0, !PT ;  /* 0x0000000211ff7812 */ /* 0x000fe4000788c0ff */
[----:B-----5:R-:W-:Y:S01]  /*2cf0*/  SHF.R.U32.HI R6, RZ, 0x3, R5 ;  /* 0x00000003ff067819 */ /* 0x020fe20000011605 */
[----:B------:R2:W-:Y:S01]  /*2d00*/  LDGSTS.E.BYPASS.LTC128B.128 [R41+0xd080], [R24.64+0x40], !P3 ;  /* 0x0d08004018297fae */ /* 0x0005e2000d901d50 */
[----:B------:R-:W-:-:S02]  /*2d10*/  SEL R223, R225, 0xfffffff0, !P4 ;  /* 0xfffffff0e1df7807 */ /* 0x000fc40006000000 */
[----:B------:R-:W-:Y:S01]  /*2d20*/  LOP3.LUT R212, R6, R5, R212, 0x1e, !PT ;  /* 0x0000000506d47212 */ /* 0x000fe200078e1ed4 */
[----:B------:R2:W-:Y:S01]  /*2d30*/  LDGSTS.E.BYPASS.LTC128B.128 [R41+0xe080], [R24.64+0x80], !P1 ;  /* 0x0e08008018297fae */ /* 0x0005e2000c901d50 */
[----:B------:R-:W-:-:S03]  /*2d40*/  SEL R225, R225, 0xfffffff0, !P0 ;  /* 0xfffffff0e1e17807 */ /* 0x000fc60004000000 */
[----:B------:R-:W-:-:S05]  /*2d50*/  IMAD.IADD R212, R0, 0x1, R212 ;  /* 0x0000000100d47824 */ /* 0x000fca00078e02d4 */
[----:B------:R-:W-:Y:S01]  /*2d60*/  LEA R212, R212, 0x80, 0x1 ;  /* 0x00000080d4d47811 */ /* 0x000fe200078e08ff */
[----:B-1----:R-:W-:-:S05]  /*2d70*/  IMAD.SHL.U32 R3, R28, 0x8, RZ ;  /* 0x000000081c037824 */ /* 0x002fca00078e00ff */
[----:B------:R-:W-:-:S04]  /*2d80*/  LOP3.LUT R3, R3, 0x8, RZ, 0xc0, !PT ;  /* 0x0000000803037812 */ /* 0x000fc800078ec0ff */
[----:B------:R-:W-:Y:S01]  /*2d90*/  LOP3.LUT R218, R4, R2, R3, 0x1e, !PT ;  /* 0x0000000204da7212 */ /* 0x000fe200078e1e03 */
[C---:B------:R-:W-:Y:S01]  /*2da0*/  IMAD R2, R31.reuse, 0x10, R7 ;  /* 0x000000101f027824 */ /* 0x040fe200078e0207 */
[----:B------:R-:W-:Y:S01]  /*2db0*/  LOP3.LUT R3, R6, R5, R3, 0x1e, !PT ;  /* 0x0000000506037212 */ /* 0x000fe200078e1e03 */
[----:B------:R-:W-:Y:S02]  /*2dc0*/  IMAD R4, R31, 0x200, R0 ;  /* 0x000002001f047824 */ /* 0x000fe400078e0200 */
[----:B------:R-:W-:Y:S01]  /*2dd0*/  IMAD.IADD R218, R36, 0x1, R218 ;  /* 0x0000000124da7824 */ /* 0x000fe200078e02da */
[----:B------:R1:W-:Y:S01]  /*2de0*/  STL [R1+0x8], R2 ;  /* 0x0000080201007387 */ /* 0x0003e20000100800 */
[----:B------:R-:W-:Y:S01]  /*2df0*/  IMAD.IADD R221, R4, 0x1, R3 ;  /* 0x0000000104dd7824 */ /* 0x000fe200078e0203 */
[----:B--2---:R-:W-:Y:S01]  /*2e00*/  CS2R R40, SRZ ;  /* 0x0000000000287805 */ /* 0x004fe2000001ff00 */
[----:B------:R-:W-:Y:S01]  /*2e10*/  @!P5 IMAD.SHL.U32 R3, R132, 0x10, RZ ;  /* 0x000000108403d824 */ /* 0x000fe200078e00ff */
[----:B------:R-:W-:Y:S01]  /*2e20*/  LEA R218, R218, 0x13480, 0x1 ;  /* 0x00013480dada7811 */ /* 0x000fe200078e08ff */
[C---:B------:R-:W-:Y:S01]  /*2e30*/  IMAD.SHL.U32 R216, R221.reuse, 0x2, RZ ;  /* 0x00000002ddd87824 */ /* 0x040fe200078e00ff */
[----:B------:R-:W-:Y:S01]  /*2e40*/  CS2R R36, SRZ ;  /* 0x0000000000247805 */ /* 0x000fe2000001ff00 */
[----:B------:R-:W-:Y:S01]  /*2e50*/  IMAD.IADD R226, R221, 0x1, R225 ;  /* 0x00000001dde27824 */ /* 0x000fe200078e02e1 */
[----:B------:R2:W-:Y:S01]  /*2e60*/  @!P5 LDGSTS.E.BYPASS.LTC128B.128 [R3+0xf280], [R8.64] ;  /* 0x0f2800000803dfae */ /* 0x0005e2000b901d50 */
[--C-:B------:R-:W-:Y:S01]  /*2e70*/  IMAD R219, R222, 0x2, R218.reuse ;  /* 0x00000002dedb7824 */ /* 0x100fe200078e02da */
[----:B------:R-:W-:Y:S01]  /*2e80*/  IADD3 R217, R216, 0xc080, RZ ;  /* 0x0000c080d8d97810 */ /* 0x000fe20007ffe0ff */
[C---:B------:R-:W-:Y:S01]  /*2e90*/  IMAD R220, R223.reuse, 0x2, R218 ;  /* 0x00000002dfdc7824 */ /* 0x040fe200078e02da */
[----:B------:R-:W0:Y:S01]  /*2ea0*/  LDGDEPBAR ;  /* 0x00000000000079af */ /* 0x000e220000000000 */
[----:B------:R-:W-:-:S02]  /*2eb0*/  IMAD R223, R223, 0x2, R219 ;  /* 0x00000002dfdf7824 */ /* 0x000fc400078e02db */
[----:B------:R-:W-:Y:S01]  /*2ec0*/  IMAD R222, R222, 0x2, R220 ;  /* 0x00000002dede7824 */ /* 0x000fe200078e02dc */
[----:B------:R-:W0:Y:S01]  /*2ed0*/  LDGDEPBAR ;  /* 0x00000000000079af */ /* 0x000e220000000000 */
[----:B------:R-:W-:Y:S01]  /*2ee0*/  IMAD R217, R225, 0x2, R217 ;  /* 0x00000002e1d97824 */ /* 0x000fe200078e02d9 */
[----:B-1----:R-:W-:-:S05]  /*2ef0*/  LOP3.LUT R2, R6, R11, R5, 0x1e, !PT ;  /* 0x0000000b06027212 */ /* 0x002fca00078e1e05 */
[----:B------:R-:W-:Y:S02]  /*2f00*/  IMAD.IADD R224, R0, 0x1, R2 ;  /* 0x0000000100e07824 */ /* 0x000fe400078e0202 */
[----:B------:R-:W-:Y:S02]  /*2f10*/  IMAD.IADD R2, R13, 0x1, R21 ;  /* 0x000000010d027824 */ /* 0x000fe400078e0215 */
[----:B------:R-:W-:-:S03]  /*2f20*/  IMAD.SHL.U32 R0, R32, 0x2, RZ ;  /* 0x0000000220007824 */ /* 0x000fc600078e00ff */
[----:B------:R-:W-:Y:S04]  /*2f30*/  STL [R1+0x60], R2 ;  /* 0x0000600201007387 */ /* 0x000fe80000100800 */
[----:B------:R1:W-:Y:S02]  /*2f40*/  STL [R1+0x20], R0 ;  /* 0x0000200001007387 */ /* 0x0003e40000100800 */
[----:B-1----:R-:W-:-:S05]  /*2f50*/  IADD3 R0, -R0, UR8, RZ ;  /* 0x0000000800007c10 */ /* 0x002fca000fffe1ff */
[----:B---34-:R2:W-:Y:S02]  /*2f60*/  STL [R1+0x10], R0 ;  /* 0x0000100001007387 */ /* 0x0185e40000100800 */
.L_x_620:
[----:B------:R-:W-:Y:S04]  /*2f70*/  DEPBAR.LE SB0, 0x1 ;  /* 0x000080400000791a */ /* 0x000fe80000000000 */
[----:B------:R-:W-:Y:S01]  /*2f80*/  BAR.SYNC.DEFER_BLOCKING 0x0 ;  /* 0x0000000000007b1d */ /* 0x000fe20000010000 */
[----:B--2---:R-:W-:Y:S01]  /*2f90*/  MOV R0, UR4 ;  /* 0x0000000400007c02 */ /* 0x004fe20008000f00 */
        /* <DEDUP_REMOVED lines=216> */
.L_x_618:
        /* <DEDUP_REMOVED lines=551> */
.L_x_619:
        /* <DEDUP_REMOVED lines=240> */
.L_x_617:
[----:B------:R-:W-:Y:S05]  /*6e90*/  @P3 EXIT ;  /* 0x000000000000394d */ /* 0x000fea0003800000 */
[----:B------:R-:W2:Y:S01]  /*6ea0*/  LDL.LU R7, [R1+0x68] ;  /* 0x0000680001077983 */ /* 0x000ea20000300800 */
[----:B------:R-:W-:Y:S01]  /*6eb0*/  ISETP.NE.U32.AND P2, PT, RZ, c[0x0][0x360], PT ;  /* 0x0000d800ff007a0c */ /* 0x000fe20003f45070 */
[----:B------:R-:W-:Y:S02]  /*6ec0*/  UMOV UR6, 0x1 ;  /* 0x0000000100067882 */ /* 0x000fe40000000000 */
[----:B------:R-:W-:Y:S01]  /*6ed0*/  ULDC.64 UR4, c[0x0][0x338] ;  /* 0x0000ce0000047ab9 */ /* 0x000fe20000000a00 */
[----:B------:R-:W-:-:S13]  /*6ee0*/  ISETP.NE.AND.EX P2, PT, RZ, c[0x0][0x364], PT, P2 ;  /* 0x0000d900ff007a0c */ /* 0x000fda0003f45320 */
[----:B------:R-:W-:-:S04]  /*6ef0*/  @P2 IMAD.MOV.U32 R2, RZ, RZ, 0x4 ;  /* 0x00000004ff022424 */ /* 0x000fc800078e00ff */
[----:B--2---:R-:W-:-:S05]  /*6f00*/  @P2 IMAD.WIDE R2, R7, R2, c[0x0][0x360] ;  /* 0x0000d80007022625 */ /* 0x004fca00078e0202 */
[----:B------:R-:W2:Y:S01]  /*6f10*/  @P2 LDG.E R0, [R2.64] ;  /* 0x0000001002002981 */ /* 0x000ea2000c1e1900 */
[----:B------:R-:W-:Y:S01]  /*6f20*/  UISETP.NE.AND UP0, UPT, UR6, UR4, UPT ;  /* 0x000000040600728c */ /* 0x000fe2000bf05270 */
[----:B------:R-:W-:Y:S01]  /*6f30*/  SHF.R.S32.HI R6, RZ, 0x1f, R7 ;  /* 0x0000001fff067819 */ /* 0x000fe20000011407 */
[----:B------:R-:W-:Y:S01]  /*6f40*/  UIMAD.WIDE.U32 UR6, UR13, UR5, URZ ;  /* 0x000000050d0672a5 */ /* 0x000fe2000f8e003f */
[----:B------:R-:W1:Y:S01]  /*6f50*/  S2R R4, SR_TID.X ;  /* 0x0000000000047919 */ /* 0x000e620000002100 */
[----:B------:R-:W-:Y:S02]  /*6f60*/  ULDC UR4, c[0x0][0x340] ;  /* 0x0000d00000047ab9 */ /* 0x000fe40000000800 */
[----:B------:R-:W-:-:S04]  /*6f70*/  UIMAD UR14, UR14, 0x3000, URZ ;  /* 0x000030000e0e78a4 */ /* 0x000fc8000f8e023f */
[----:B------:R-:W-:Y:S02]  /*6f80*/  USHF.R.S32.HI UR6, URZ, 0x1f, UR14 ;  /* 0x0000001f3f067899 */ /* 0x000fe4000801140e */
[----:B------:R-:W-:Y:S02]  /*6f90*/  @UP0 UMOV UR5, UR7 ;  /* 0x0000000700050c82 */ /* 0x000fe40008000000 */
[----:B------:R-:W-:-:S03]  /*6fa0*/  @UP0 USHF.R.U32.HI UR13, URZ, UR4, UR5 ;  /* 0x000000043f0d0299 */ /* 0x000fc60008011605 */
[----:B------:R-:W-:Y:S02]  /*6fb0*/  ULDC.64 UR4, c[0x0][0x328] ;  /* 0x0000ca0000047ab9 */ /* 0x000fe40000000a00 */
[----:B------:R-:W-:-:S04]  /*6fc0*/  USHF.R.S32.HI UR7, URZ, 0x1f, UR13 ;  /* 0x0000001f3f077899 */ /* 0x000fc8000801140d */
[----:B------:R-:W-:-:S04]  /*6fd0*/  UIMAD UR4, UR7, UR4, URZ ;  /* 0x00000004070472a4 */ /* 0x000fc8000f8e023f */
[----:B------:R-:W-:-:S03]  /*6fe0*/  UIMAD UR8, UR13, UR5, UR4 ;  /* 0x000000050d0872a4 */ /* 0x000fc6000f8e0204 */
[----:B------:R-:W-:Y:S02]  /*6ff0*/  ULDC.64 UR4, c[0x0][0x300] ;  /* 0x0000c00000047ab9 */ /* 0x000fe40000000a00 */
[----:B------:R-:W-:-:S04]  /*7000*/  UIMAD UR4, UR7, UR4, URZ ;  /* 0x00000004070472a4 */ /* 0x000fc8000f8e023f */
[----:B------:R-:W-:Y:S01]  /*7010*/  UIMAD UR4, UR13, UR5, UR4 ;  /* 0x000000050d0472a4 */ /* 0x000fe2000f8e0204 */
[----:B------:R-:W-:Y:S01]  /*7020*/  BAR.SYNC.DEFER_BLOCKING 0x1, 0x100 ;  /* 0x0044000000007b1d */ /* 0x000fe20000010000 */
[----:B--2---:R-:W-:-:S05]  /*7030*/  @P2 IMAD R0, R7, 0x80, R0 ;  /* 0x0000008007002824 */ /* 0x004fca00078e0200 */
[----:B------:R-:W-:-:S04]  /*7040*/  @P2 SHF.R.S32.HI R2, RZ, 0x1f, R0 ;  /* 0x0000001fff022819 */ /* 0x000fc80000011400 */
[----:B------:R-:W-:Y:S02]  /*7050*/  @P2 LEA.HI R2, R2, R0, RZ, 0x7 ;  /* 0x0000000002022211 */ /* 0x000fe400078f38ff */
[----:B-1----:R-:W-:Y:S02]  /*7060*/  SHF.R.S32.HI R0, RZ, 0x1f, R4 ;  /* 0x0000001fff007819 */ /* 0x002fe40000011404 */
[----:B------:R-:W-:-:S05]  /*7070*/  @P2 SHF.R.S32.HI R2, RZ, 0x7, R2 ;  /* 0x00000007ff022819 */ /* 0x000fca0000011402 */
[----:B------:R-:W-:-:S05]  /*7080*/  @P2 IMAD R2, R2, 0x3000, RZ ;  /* 0x0000300002022824 */ /* 0x000fca00078e02ff */
[----:B------:R-:W-:Y:S02]  /*7090*/  @P2 SHF.R.S32.HI R3, RZ, 0x1f, R2 ;  /* 0x0000001fff032819 */ /* 0x000fe40000011402 */
[----:B------:R-:W-:-:S06]  /*70a0*/  @!P2 CS2R R2, SRZ ;  /* 0x000000000002a805 */ /* 0x000fcc000001ff00 */
[----:B------:R-:W-:Y:S01]  /*70b0*/  IADD3 R2, P1, P0, R2, UR14, R4 ;  /* 0x0000000e02027c10 */ /* 0x000fe2000f83e004 */
[----:B------:R-:W-:-:S03]  /*70c0*/  IMAD.U32 R4, RZ, RZ, UR13 ;  /* 0x0000000dff047e24 */ /* 0x000fc6000f8e00ff */
[----:B------:R-:W-:Y:S01]  /*70d0*/  IADD3.X R3, R3, UR6, R0, P1, P0 ;  /* 0x0000000603037c10 */ /* 0x000fe20008fe0400 */
[----:B------:R-:W-:-:S04]  /*70e0*/  IMAD.U32 R0, RZ, RZ, UR13 ;  /* 0x0000000dff007e24 */ /* 0x000fc8000f8e00ff */
[----:B------:R-:W-:-:S04]  /*70f0*/  IMAD.WIDE.U32 R4, R4, c[0x0][0x328], R2 ;  /* 0x0000ca0004047a25 */ /* 0x000fc800078e0002 */
[----:B------:R-:W-:Y:S01]  /*7100*/  IMAD.WIDE.U32 R2, R0, c[0x0][0x300], R2 ;  /* 0x0000c00000027a25 */ /* 0x000fe200078e0002 */
[----:B------:R-:W-:Y:S02]  /*7110*/  SEL R0, R6, RZ, !P2 ;  /* 0x000000ff06007207 */ /* 0x000fe40005000000 */
[----:B------:R-:W-:Y:S02]  /*7120*/  IADD3 R5, R5, UR8, RZ ;  /* 0x0000000805057c10 */ /* 0x000fe4000fffe0ff */
[----:B------:R-:W-:Y:S01]  /*7130*/  SEL R6, R7, RZ, !P2 ;  /* 0x000000ff07067207 */ /* 0x000fe20005000000 */
[C---:B------:R-:W-:Y:S01]  /*7140*/  IMAD R10, R0.reuse, c[0x0][0x330], RZ ;  /* 0x0000cc00000a7a24 */ /* 0x040fe200078e02ff */
[----:B------:R-:W-:Y:S01]  /*7150*/  IADD3 R3, R3, UR4, RZ ;  /* 0x0000000403037c10 */ /* 0x000fe2000fffe0ff */
[----:B------:R-:W-:Y:S02]  /*7160*/  IMAD R0, R0, c[0x0][0x308], RZ ;  /* 0x0000c20000007a24 */ /* 0x000fe400078e02ff */
[----:B------:R-:W-:-:S02]  /*7170*/  IMAD R10, R6, c[0x0][0x334], R10 ;  /* 0x0000cd00060a7a24 */ /* 0x000fc400078e020a */
[----:B------:R-:W-:-:S04]  /*7180*/  IMAD.WIDE.U32 R8, R6, c[0x0][0x330], R4 ;  /* 0x0000cc0006087a25 */ /* 0x000fc800078e0004 */
[----:B------:R-:W-:Y:S01]  /*7190*/  IMAD R0, R6, c[0x0][0x30c], R0 ;  /* 0x0000c30006007a24 */ /* 0x000fe200078e0200 */
[----:B------:R-:W-:Y:S01]  /*71a0*/  LEA R4, P1, R8, c[0x0][0x310], 0x2 ;  /* 0x0000c40008047a11 */ /* 0x000fe200078210ff */
[----:B------:R-:W-:-:S04]  /*71b0*/  IMAD.WIDE.U32 R6, R6, c[0x0][0x308], R2 ;  /* 0x0000c20006067a25 */ /* 0x000fc800078e0002 */
[----:B------:R-:W-:Y:S01]  /*71c0*/  IMAD.IADD R3, R9, 0x1, R10 ;  /* 0x0000000109037824 */ /* 0x000fe200078e020a */
[----:B------:R-:W-:Y:S01]  /*71d0*/  LEA R2, P0, R6, c[0x0][0x2e8], 0x2 ;  /* 0x0000ba0006027a11 */ /* 0x000fe200078010ff */
[----:B------:R-:W-:-:S03]  /*71e0*/  IMAD.IADD R0, R7, 0x1, R0 ;  /* 0x0000000107007824 */ /* 0x000fc600078e0200 */
        /* <DEDUP_REMOVED lines=99> */
.L_x_621:
        /* <DEDUP_REMOVED lines=14> */
.L_x_1408:


//--------------------- .text._ZN7cutlass13device_kernelIN5flash19enable_sm80_to_sm89INS1_16FlashAttnBwdSm80INS1_25CollectiveMainloopBwdSm80ILi2ELi1EN4cute5tupleIJNS5_1CILi64EEENS7_ILi128EEENS7_ILi96EEEEEENS_6half_tEfNS_4arch4Sm80ELb1ELb0ELb1ELb1ELb1ELb0ELb0ELb0ELi2ELi2ELi4ELi2ELb1EEENS1_24CollectiveEpilogueBwdGQAISB_fSE_Li256ELb1ELb1EEENS1_25SingleTileBwdLPTSchedulerILb1ELi128ELb1EEEEEEEEEvNT_6ParamsE --------------------------
	.section	.text._ZN7cutlass13device_kernelIN5flash19enable_sm80_to_sm89INS1_16FlashAttnBwdSm80INS1_25CollectiveMainloopBwdSm80ILi2ELi1EN4cute5tupleIJNS5_1CILi64EEENS7_ILi128EEENS7_ILi96EEEEEENS_6half_tEfNS_4arch4Sm80ELb1ELb0ELb1ELb1ELb1ELb0ELb0ELb0ELi2ELi2ELi4ELi2ELb1EEENS1_24CollectiveEpilogueBwdGQAISB_fSE_Li256ELb1ELb1EEENS1_25SingleTileBwdLPTSchedulerILb1ELi128ELb1EEEEEEEEEvNT_6ParamsE,"ax",@progbits
	.sectioninfo	@"SHI_REGISTERS=255"
	.align	128
.text._ZN7cutlass13device_kernelIN5flash19enable_sm80_to_sm89INS1_16FlashAttnBwdSm80INS1_25CollectiveMainloopBwdSm80ILi2ELi1EN4cute5tupleIJNS5_1CILi64EEENS7_ILi128EEENS7_ILi96EEEEEENS_6half_tEfNS_4arch4Sm80ELb1ELb0ELb1ELb1ELb1ELb0ELb0ELb0ELi2ELi2ELi4ELi2ELb1EEENS1_24CollectiveEpilogueBwdGQAISB_fSE_Li256ELb1ELb1EEENS1_25SingleTileBwdLPTSchedulerILb1ELi128ELb1EEEEEEEEEvNT_6ParamsE:
        .type           _ZN7cutlass13device_kernelIN5flash19enable_sm80_to_sm89INS1_16FlashAttnBwdSm80INS1_25CollectiveMainloopBwdSm80ILi2ELi1EN4cute5tupleIJNS5_1CILi64EEENS7_ILi128EEENS7_ILi96EEEEEENS_6half_tEfNS_4arch4Sm80ELb1ELb0ELb1ELb1ELb1ELb0ELb0ELb0ELi2ELi2ELi4ELi2ELb1EEENS1_24CollectiveEpilogueBwdGQAISB_fSE_Li256ELb1ELb1EEENS1_25SingleTileBwdLPTSchedulerILb1ELi128ELb1EEEEEEEEEvNT_6ParamsE,@function
        .size           _ZN7cutlass13device_kernelIN5flash19enable_sm80_to_sm89INS1_16FlashAttnBwdSm80INS1_25CollectiveMainloopBwdSm80ILi2ELi1EN4cute5tupleIJNS5_1CILi64EEENS7_ILi128EEENS7_ILi96EEEEEENS_6half_tEfNS_4arch4Sm80ELb1ELb0ELb1ELb1ELb1ELb0ELb0ELb0ELi2ELi2ELi4ELi2ELb1EEENS1_24CollectiveEpilogueBwdGQAISB_fSE_Li256ELb1ELb1EEENS1_25SingleTileBwdLPTSchedulerILb1ELi128ELb1EEEEEEEEEvNT_6ParamsE,(.L_x_1409 - _ZN7cutlass13device_kernelIN5flash19enable_sm80_to_sm89INS1_16FlashAttnBwdSm80INS1_25CollectiveMainloopBwdSm80ILi2ELi1EN4cute5tupleIJNS5_1CILi64EEENS7_ILi128EEENS7_ILi96EEEEEENS_6half_tEfNS_4arch4Sm80ELb1ELb0ELb1ELb1ELb1ELb0ELb0ELb0ELi2ELi2ELi4ELi2ELb1EEENS1_24CollectiveEpilogueBwdGQAISB_fSE_Li256ELb1ELb1EEENS1_25SingleTileBwdLPTSchedulerILb1ELi128ELb1EEEEEEEEEvNT_6ParamsE)
        .other          _ZN7cutlass13device_kernelIN5flash19enable_sm80_to_sm89INS1_16FlashAttnBwdSm80INS1_25CollectiveMainloopBwdSm80ILi2ELi1EN4cute5tupleIJNS5_1CILi64EEENS7_ILi128EEENS7_ILi96EEEEEENS_6half_tEfNS_4arch4Sm80ELb1ELb0ELb1ELb1ELb1ELb0ELb0ELb0ELi2ELi2ELi4ELi2ELb1EEENS1_24CollectiveEpilogueBwdGQAISB_fSE_Li256ELb1ELb1EEENS1_25SingleTileBwdLPTSchedulerILb1ELi128ELb1EEEEEEEEEvNT_6ParamsE,@"STO_CUDA_ENTRY STV_DEFAULT"
_ZN7cutlass13device_kernelIN5flash19enable_sm80_to_sm89INS1_16FlashAttnBwdSm80INS1_25CollectiveMainloopBwdSm80ILi2ELi1EN4cute5tupleIJNS5_1CILi64EEENS7_ILi128EEENS7_ILi96EEEEEENS_6half_tEfNS_4arch4Sm80ELb1ELb0ELb1ELb1ELb1ELb0ELb0ELb0ELi2ELi2ELi4ELi2ELb1EEENS1_24CollectiveEpilogueBwdGQAISB_fSE_Li256ELb1ELb1EEENS1_25SingleTileBwdLPTSchedulerILb1ELi128ELb1EEEEEEEEEvNT_6ParamsE:
        /* <DEDUP_REMOVED lines=30> */
.L_x_623:
[----:B------:R-:W-:Y:S02]  /*01e0*/  ULDC UR9, c[0x0][0x3b4] ;  /* 0x0000ed0000097ab9 */ /* 0x000fe40000000800 */
[----:B------:R-:W-:Y:S02]  /*01f0*/  UISETP.NE.AND UP0, UPT, UR9, 0x1, UPT ;  /* 0x000000010900788c */ /* 0x000fe4000bf05270 */
[----:B------:R-:W-:Y:S02]  /*0200*/  ULDC.64 UR4, c[0x0][0x3b8] ;  /* 0x0000ee0000047ab9 */ /* 0x000fe40000000a00 */
[----:B------:R-:W-:Y:S02]  /*0210*/  UIMAD.WIDE.U32 UR10, UR8, UR4, URZ ;  /* 0x00000004080a72a5 */ /* 0x000fe4000f8e003f */
[----:B------:R-:W-:-:S05]  /*0220*/  UMOV UR6, UR8 ;  /* 0x0000000800067c82 */ /* 0x000fca0008000000 */
[----:B------:R-:W-:-:S04]  /*0230*/  @UP0 USHF.R.U32.HI UR6, URZ, UR5, UR11 ;  /* 0x000000053f060299 */ /* 0x000fc8000801160b */
[----:B------:R-:W-:-:S04]  /*0240*/  UIMAD UR9, UR6, UR9, URZ ;  /* 0x00000009060972a4 */ /* 0x000fc8000f8e023f */
.L_x_624:
        /* <DEDUP_REMOVED lines=22> */
.L_x_625:
        /* <DEDUP_REMOVED lines=14> */
.L_x_627:
[----:B------:R-:W-:Y:S02]  /*0490*/  ULDC UR5, c[0x0][0x3dc] ;  /* 0x0000f70000057ab9 */ /* 0x000fe40000000800 */
.L_x_626:
        /* <DEDUP_REMOVED lines=9> */
.L_x_622:
        /* <DEDUP_REMOVED lines=21> */
.L_x_629:
[----:B------:R-:W-:Y:S02]  /*0680*/  ULDC UR9, c[0x0][0x3b4] ;  /* 0x0000ed0000097ab9 */ /* 0x000fe40000000800 */
[----:B------:R-:W-:Y:S02]  /*0690*/  UISETP.NE.AND UP0, UPT, UR9, 0x1, UPT ;  /* 0x000000010900788c */ /* 0x000fe4000bf05270 */
[----:B------:R-:W-:Y:S02]  /*06a0*/  ULDC.64 UR4, c[0x0][0x3b8] ;  /* 0x0000ee0000047ab9 */ /* 0x000fe40000000a00 */
[----:B------:R-:W-:Y:S02]  /*06b0*/  UIMAD.WIDE.U32 UR10, UR8, UR4, URZ ;  /* 0x00000004080a72a5 */ /* 0x000fe4000f8e003f */
[----:B------:R-:W-:-:S05]  /*06c0*/  UMOV UR6, UR8 ;  /* 0x0000000800067c82 */ /* 0x000fca0008000000 */
[----:B------:R-:W-:-:S04]  /*06d0*/  @UP0 USHF.R.U32.HI UR6, URZ, UR5, UR11 ;  /* 0x000000053f060299 */ /* 0x000fc8000801160b */
[----:B------:R-:W-:-:S04]  /*06e0*/  UIMAD UR9, UR6, UR9, URZ ;  /* 0x00000009060972a4 */ /* 0x000fc8000f8e023f */
.L_x_630:
        /* <DEDUP_REMOVED lines=22> */
.L_x_631:
        /* <DEDUP_REMOVED lines=14> */
.L_x_633:
[----:B------:R-:W-:Y:S02]  /*0930*/  ULDC UR5, c[0x0][0x3dc] ;  /* 0x0000f70000057ab9 */ /* 0x000fe40000000800 */
.L_x_632:
        /* <DEDUP_REMOVED lines=8> */
.L_x_628:
[----:B------:R-:W-:-:S13]  /*09c0*/  ISETP.LE.AND P0, PT, RZ, UR10, PT ;  /* 0x0000000aff007c0c */ /* 0x000fda000bf03270 */
[----:B------:R-:W-:Y:S05]  /*09d0*/  @!P0 EXIT ;  /* 0x000000000000894d */ /* 0x000fea0003800000 */
[----:B------:R-:W-:Y:S02]  /*09e0*/  ULDC.64 UR4, c[0x0][0x2c8] ;  /* 0x0000b20000047ab9 */ /* 0x000fe40000000a00 */
[----:B------:R-:W-:Y:S02]  /*09f0*/  UISETP.NE.U32.AND UP2, UPT, URZ, UR4, UPT ;  /* 0x000000043f00728c */ /* 0x000fe4000bf45070 */
[----:B------:R-:W-:Y:S02]  /*0a00*/  ULDC.64 UR6, c[0x0][0x2d0] ;  /* 0x0000b40000067ab9 */ /* 0x000fe40000000a00 */
[----:B------:R-:W-:Y:S02]  /*0a10*/  UISETP.NE.AND.EX UP2, UPT, URZ, UR5, UPT, UP2 ;  /* 0x000000053f00728c */ /* 0x000fe4000bf45320 */
[----:B------:R-:W-:Y:S02]  /*0a20*/  UISETP.NE.U32.AND UP1, UPT, URZ, UR6, UPT ;  /* 0x000000063f00728c */ /* 0x000fe4000bf25070 */
[----:B------:R-:W-:-:S02]  /*0a30*/  UMOV UR4, 0x4 ;  /* 0x0000000400047882 */ /* 0x000fc40000000000 */
[----:B------:R-:W-:Y:S01]  /*0a40*/  ULDC.64 UR8, c[0x0][0x2c8] ;  /* 0x0000b20000087ab9 */ /* 0x000fe20000000a00 */
[----:B------:R-:W-:Y:S01]  /*0a50*/  PLOP3.LUT P2, PT, PT, PT, UP2, 0x80, 0x0 ;  /* 0x000000000000781c */ /* 0x000fe20003f4f028 */
[----:B------:R-:W-:Y:S02]  /*0a60*/  UIMAD.WIDE UR8, UR10, UR4, UR8 ;  /* 0x000000040a0872a5 */ /* 0x000fe4000f8e0208 */
[----:B------:R-:W-:Y:S02]  /*0a70*/  UISETP.NE.AND.EX UP1, UPT, URZ, UR7, UPT, UP1 ;  /* 0x000000073f00728c */ /* 0x000fe4000bf25310 */
[----:B------:R-:W-:Y:S02]  /*0a80*/  ULDC.64 UR14, c[0x0][0x2d0] ;  /* 0x0000b400000e7ab9 */ /* 0x000fe40000000a00 */
[----:B------:R-:W-:Y:S01]  /*0a90*/  IMAD.U32 R8, RZ, RZ, UR8 ;  /* 0x00000008ff087e24 */ /* 0x000fe2000f8e00ff */
[----:B------:R-:W-:Y:S01]  /*0aa0*/  UIMAD.WIDE UR14, UR10, UR4, UR14 ;  /* 0x000000040a0e72a5 */ /* 0x000fe2000f8e020e */
[----:B------:R-:W-:Y:S01]  /*0ab0*/  IMAD.U32 R9, RZ, RZ, UR9 ;  /* 0x00000009ff097e24 */ /* 0x000fe2000f8e00ff */
[----:B------:R-:W-:Y:S01]  /*0ac0*/  PLOP3.LUT P1, PT, PT, PT, UP1, 0x80, 0x0 ;  /* 0x000000000000781c */ /* 0x000fe20003f2f018 */
[----:B------:R-:W-:-:S02]  /*0ad0*/  ULDC.64 UR6, c[0x0][0x2d8] ;  /* 0x0000b60000067ab9 */ /* 0x000fc40000000a00 */
[----:B------:R-:W-:Y:S01]  /*0ae0*/  UISETP.NE.U32.AND UP0, UPT, URZ, UR6, UPT ;  /* 0x000000063f00728c */ /* 0x000fe2000bf05070 */
[----:B------:R-:W2:Y:S01]  /*0af0*/  @P2 LDG.E R0, [R8.64] ;  /* 0x0000001208002981 */ /* 0x000ea2000c1e1900 */
[----:B------:R-:W-:Y:S01]  /*0b00*/  MOV R2, UR14 ;  /* 0x0000000e00027c02 */ /* 0x000fe20008000f00 */
[----:B------:R-:W-:Y:S01]  /*0b10*/  IMAD.U32 R3, RZ, RZ, UR15 ;  /* 0x0000000fff037e24 */ /* 0x000fe2000f8e00ff */
[----:B------:R-:W-:Y:S01]  /*0b20*/  UISETP.NE.AND.EX UP0, UPT, URZ, UR7, UPT, UP0 ;  /* 0x000000073f00728c */ /* 0x000fe2000bf05300 */
[----:B------:R-:W3:Y:S02]  /*0b30*/  @P2 LDG.E R5, [R8.64] ;  /* 0x0000001208052981 */ /* 0x000ee4000c1e1900 */
[----:B------:R-:W-:-:S03]  /*0b40*/  ULDC.64 UR6, c[0x0][0x2d8] ;  /* 0x0000b60000067ab9 */ /* 0x000fc60000000a00 */
[----:B------:R-:W4:Y:S01]  /*0b50*/  @P1 LDG.E R4, [R2.64] ;  /* 0x0000001202041981 */ /* 0x000f22000c1e1900 */
[----:B------:R-:W-:-:S04]  /*0b60*/  PLOP3.LUT P0, PT, PT, PT, UP0, 0x80, 0x0 ;  /* 0x000000000000781c */ /* 0x000fc80003f0f008 */
[----:B------:R-:W-:-:S06]  /*0b70*/  @UP0 UIMAD.WIDE UR6, UR10, UR4, UR6 ;  /* 0x000000040a0602a5 */ /* 0x000fcc000f8e0206 */
[----:B------:R-:W-:Y:S01]  /*0b80*/  MOV R6, UR6 ;  /* 0x0000000600067c02 */ /* 0x000fe20008000f00 */
[----:B------:R-:W-:-:S05]  /*0b90*/  IMAD.U32 R7, RZ, RZ, UR7 ;  /* 0x00000007ff077e24 */ /* 0x000fca000f8e00ff */
[----:B------:R-:W5:Y:S01]  /*0ba0*/  @P0 LDG.E R6, [R6.64] ;  /* 0x0000001206060981 */ /* 0x000f62000c1e1900 */
[----:B------:R-:W-:Y:S02]  /*0bb0*/  ULDC UR9, c[0x0][0x168] ;  /* 0x00005a0000097ab9 */ /* 0x000fe40000000800 */
[----:B------:R-:W-:Y:S02]  /*0bc0*/  UMOV UR16, URZ ;  /* 0x0000003f00107c82 */ /* 0x000fe40008000000 */
[----:B------:R-:W-:Y:S02]  /*0bd0*/  UMOV UR24, URZ ;  /* 0x0000003f00187c82 */ /* 0x000fe40008000000 */
[----:B------:R-:W-:Y:S02]  /*0be0*/  UMOV UR25, URZ ;  /* 0x0000003f00197c82 */ /* 0x000fe40008000000 */
[----:B------:R-:W-:Y:S02]  /*0bf0*/  UMOV UR20, URZ ;  /* 0x0000003f00147c82 */ /* 0x000fe40008000000 */
[----:B------:R-:W-:Y:S01]  /*0c00*/  UMOV UR21, URZ ;  /* 0x0000003f00157c82 */ /* 0x000fe20008000000 */
[----:B--2---:R-:W1:Y:S08]  /*0c10*/  @P2 R2UR UR5, R0 ;  /* 0x00000000000523c2 */ /* 0x004e7000000e0000 */
[----:B---3--:R-:W2:Y:S08]  /*0c20*/  @P2 R2UR UR13, R5 ;  /* 0x00000000050d23c2 */ /* 0x008eb000000e0000 */
[----:B----4-:R-:W3:Y:S01]  /*0c30*/  @P1 R2UR UR7, R4 ;  /* 0x00000000040713c2 */ /* 0x010ee200000e0000 */
[----:B-1----:R-:W-:-:S04]  /*0c40*/  @UP2 ULEA UR5, UR10, UR5, 0x6 ;  /* 0x000000050a052291 */ /* 0x002fc8000f8e303f */
[----:B------:R-:W-:-:S04]  /*0c50*/  @UP2 USHF.R.S32.HI UR8, URZ, 0x1f, UR5 ;  /* 0x0000001f3f082899 */ /* 0x000fc80008011405 */
[----:B------:R-:W-:Y:S02]  /*0c60*/  @UP2 ULEA.HI UR8, UR8, UR5, URZ, 0x6 ;  /* 0x0000000508082291 */ /* 0x000fe4000f8f303f */
[----:B--2---:R-:W-:Y:S02]  /*0c70*/  @UP2 USHF.R.S32.HI UR6, URZ, 0x1f, UR13 ;  /* 0x0000001f3f062899 */ /* 0x004fe4000801140d */
[----:B---3--:R-:W-:Y:S01]  /*0c80*/  @UP1 USHF.R.S32.HI UR5, URZ, 0x1f, UR7 ;  /* 0x0000001f3f051899 */ /* 0x008fe20008011407 */
[----:B-----5:R1:W2:Y:S01]  /*0c90*/  @P0 R2UR UR9, R6 ;  /* 0x00000000060903c2 */ /* 0x0202a200000e0000 */
[----:B------:R-:W-:Y:S02]  /*0ca0*/  @UP2 ULOP3.LUT UR16, UR8, 0xffffffc0, URZ, 0xc0, !UPT ;  /* 0xffffffc008102892 */ /* 0x000fe4000f8ec03f */
[----:B------:R-:W-:Y:S02]  /*0cb0*/  @UP2 UMOV UR20, UR13 ;  /* 0x0000000d00142c82 */ /* 0x000fe40008000000 */
[----:B------:R-:W-:-:S02]  /*0cc0*/  ULDC UR8, c[0x0][0x198] ;  /* 0x0000660000087ab9 */ /* 0x000fc40000000800 */
[----:B------:R-:W-:Y:S02]  /*0cd0*/  @UP2 UMOV UR21, UR6 ;  /* 0x0000000600152c82 */ /* 0x000fe40008000000 */
[----:B------:R-:W-:Y:S02]  /*0ce0*/  @UP1 UMOV UR24, UR7 ;  /* 0x0000000700181c82 */ /* 0x000fe40008000000 */
[----:B------:R-:W-:Y:S01]  /*0cf0*/  @UP1 UMOV UR25, UR5 ;  /* 0x0000000500191c82 */ /* 0x000fe20008000000 */
[----:B-12---:R-:W-:Y:S05]  /*0d00*/  @P0 BRA `(.L_x_634) ;  /* 0x0000006000000947 */ /* 0x006fea0003800000 */
[----:B------:R-:W-:Y:S05]  /*0d10*/  @!P2 BRA `(.L_x_634) ;  /* 0x000000500000a947 */ /* 0x000fea0003800000 */
[----:B------:R-:W2:Y:S04]  /*0d20*/  LDG.E R4, [R8.64] ;  /* 0x0000001208047981 */ /* 0x000ea8000c1e1900 */
[----:B------:R-:W3:Y:S01]  /*0d30*/  LDG.E R0, [R8.64+0x4] ;  /* 0x0000041208007981 */ /* 0x000ee2000c1e1900 */
[----:B--2---:R-:W1:Y:S08]  /*0d40*/  R2UR UR9, R4 ;  /* 0x00000000040973c2 */ /* 0x004e7000000e0000 */
[----:B---3--:R-:W1:Y:S02]  /*0d50*/  R2UR UR5, R0 ;  /* 0x00000000000573c2 */ /* 0x008e6400000e0000 */
[----:B-1----:R-:W-:-:S06]  /*0d60*/  UIADD3 UR9, -UR9, UR5, URZ ;  /* 0x0000000509097290 */ /* 0x002fcc000fffe13f */
.L_x_634:
        /* <DEDUP_REMOVED lines=10> */
.L_x_635:
[----:B------:R-:W-:Y:S05]  /*0e10*/  @!P1 BRA `(.L_x_636) ;  /* 0x0000005000009947 */ /* 0x000fea0003800000 */
[----:B------:R1:W2:Y:S04]  /*0e20*/  LDG.E R0, [R2.64] ;  /* 0x0000001202007981 */ /* 0x0002a8000c1e1900 */
[----:B-1----:R-:W3:Y:S01]  /*0e30*/  LDG.E R2, [R2.64+0x4] ;  /* 0x0000041202027981 */ /* 0x002ee2000c1e1900 */
[----:B--2---:R-:W1:Y:S08]  /*0e40*/  R2UR UR8, R0 ;  /* 0x00000000000873c2 */ /* 0x004e7000000e0000 */
[----:B---3--:R-:W1:Y:S02]  /*0e50*/  R2UR UR4, R2 ;  /* 0x00000000020473c2 */ /* 0x008e6400000e0000 */
[----:B-1----:R-:W-:-:S06]  /*0e60*/  UIADD3 UR8, -UR8, UR4, URZ ;  /* 0x0000000408087290 */ /* 0x002fcc000fffe13f */
.L_x_636:
        /* <DEDUP_REMOVED lines=66> */
[--C-:B------:R-:W-:Y:S01]  /*1290*/  SHF.R.S32.HI R2, RZ, 0x1f, R132.reuse ;  /* 0x0000001fff027819 */ /* 0x100fe20000011484 */
[----:B------:R-:W-:Y:S01]  /*12a0*/  ULDC.64 UR4, c[0x0][0x248] ;  /* 0x0000920000047ab9 */ /* 0x000fe20000000a00 */
[C---:B------:R-:W-:Y:S01]  /*12b0*/  IMAD.SHL.U32 R3, R132.reuse, 0x4, RZ ;  /* 0x0000000484037824 */ /* 0x040fe200078e00ff */
[----:B------:R-:W-:Y:S01]  /*12c0*/  UISETP.NE.AND UP0, UPT, UR4, 0x1, UPT ;  /* 0x000000010400788c */ /* 0x000fe2000bf05270 */
[----:B------:R-:W-:Y:S01]  /*12d0*/  SHF.R.S32.HI R31, RZ, 0x1f, R132 ;  /* 0x0000001fff1f7819 */ /* 0x000fe20000011484 */
[----:B------:R-:W-:Y:S01]  /*12e0*/  IMAD.U32 R0, RZ, RZ, UR13 ;  /* 0x0000000dff007e24 */ /* 0x000fe2000f8e00ff */
[----:B------:R-:W-:Y:S01]  /*12f0*/  IADD3 R6, P0, R132, UR13, RZ ;  /* 0x0000000d84067c10 */ /* 0x000fe2000ff1e0ff */
[----:B------:R-:W-:Y:S01]  /*1300*/  UIMAD.WIDE.U32 UR22, UR12, UR5, URZ ;  /* 0x000000050c1672a5 */ /* 0x000fe2000f8e003f */
[----:B------:R-:W-:Y:S01]  /*1310*/  IMAD.U32 R4, RZ, RZ, UR12 ;  /* 0x0000000cff047e24 */ /* 0x000fe2000f8e00ff */
[----:B------:R-:W-:Y:S01]  /*1320*/  USHF.R.S32.HI UR22, URZ, 0x1f, UR16 ;  /* 0x0000001f3f167899 */ /* 0x000fe20008011410 */
[----:B------:R-:W-:Y:S01]  /*1330*/  LEA.HI.X.SX32 R7, R0, R2, 0x1, P0 ;  /* 0x0000000200077211 */ /* 0x000fe200000f0eff */
[----:B------:R-:W-:Y:S01]  /*1340*/  IMAD.U32 R0, RZ, RZ, UR12 ;  /* 0x0000000cff007e24 */ /* 0x000fe2000f8e00ff */
[----:B------:R-:W-:Y:S01]  /*1350*/  IADD3 R2, P0, R3, UR16, RZ ;  /* 0x0000001003027c10 */ /* 0x000fe2000ff1e0ff */
[----:B------:R-:W-:Y:S01]  /*1360*/  ULDC UR4, c[0x0][0x250] ;  /* 0x0000940000047ab9 */ /* 0x000fe20000000800 */
[-C--:B------:R-:W-:Y:S01]  /*1370*/  LEA.HI R15, R31, R132.reuse, RZ, 0x2 ;  /* 0x000000841f0f7211 */ /* 0x080fe200078f10ff */
[----:B------:R-:W-:Y:S01]  /*1380*/  @UP0 UMOV UR5, UR23 ;  /* 0x0000001700050c82 */ /* 0x000fe20008000000 */
[----:B------:R-:W-:Y:S01]  /*1390*/  LEA.HI.X.SX32 R3, R3, UR22, 0x1, P0 ;  /* 0x0000001603037c11 */ /* 0x000fe200080f0eff */
[----:B------:R-:W-:Y:S01]  /*13a0*/  UMOV UR15, UR12 ;  /* 0x0000000c000f7c82 */ /* 0x000fe20008000000 */
[----:B------:R-:W-:Y:S01]  /*13b0*/  SHF.R.S32.HI R37, RZ, 0x2, R15 ;  /* 0x00000002ff257819 */ /* 0x000fe2000001140f */
[----:B------:R-:W-:Y:S01]  /*13c0*/  @UP0 USHF.R.U32.HI UR15, URZ, UR4, UR5 ;  /* 0x000000043f0f0299 */ /* 0x000fe20008011605 */
[-C--:B------:R-:W-:Y:S01]  /*13d0*/  LEA.HI R32, R31, R132.reuse, RZ, 0x3 ;  /* 0x000000841f207211 */ /* 0x080fe200078f18ff */
[----:B------:R-:W-:Y:S01]  /*13e0*/  IMAD.WIDE.U32 R24, R4, c[0x0][0x270], R2 ;  /* 0x00009c0004187a25 */ /* 0x000fe200078e0002 */
[----:B------:R-:W-:Y:S01]  /*13f0*/  ULDC.64 UR4, c[0x0][0x1e0] ;  /* 0x0000780000047ab9 */ /* 0x000fe20000000a00 */
[----:B------:R-:W-:Y:S01]  /*1400*/  SHF.R.S32.HI R17, RZ, 0x1f, R37 ;  /* 0x0000001fff117819 */ /* 0x000fe20000011425 */
[----:B------:R-:W-:Y:S01]  /*1410*/  USHF.R.S32.HI UR14, URZ, 0x1f, UR15 ;  /* 0x0000001f3f0e7899 */ /* 0x000fe2000801140f */
[C---:B------:R-:W-:Y:S01]  /*1420*/  IMAD.WIDE.U32 R22, R0.reuse, c[0x0][0x288], R2 ;  /* 0x0000a20000167a25 */ /* 0x040fe200078e0002 */
[----:B------:R-:W-:Y:S01]  /*1430*/  LOP3.LUT R2, R15, 0xfffffffc, RZ, 0xc0, !PT ;  /* 0xfffffffc0f027812 */ /* 0x000fe200078ec0ff */
[----:B------:R-:W-:Y:S01]  /*1440*/  USHF.R.S32.HI UR22, URZ, 0x1f, UR10 ;  /* 0x0000001f3f167899 */ /* 0x000fe2000801140a */
[----:B------:R-:W-:Y:S01]  /*1450*/  IADD3 R4, P0, R37, UR24, RZ ;  /* 0x0000001825047c10 */ /* 0x000fe2000ff1e0ff */
[----:B------:R-:W-:Y:S01]  /*1460*/  UIMAD UR4, UR14, UR4, URZ ;  /* 0x000000040e0472a4 */ /* 0x000fe2000f8e023f */
[----:B------:R-:W-:Y:S01]  /*1470*/  IMAD.WIDE.U32 R20, R0, c[0x0][0x238], R6 ;  /* 0x00008e0000147a25 */ /* 0x000fe200078e0006 */
[----:B------:R-:W-:Y:S01]  /*1480*/  LEA.HI R30, R31, R132, RZ, 0x5 ;  /* 0x000000841f1e7211 */ /* 0x000fe200078f28ff */
[----:B------:R-:W-:Y:S01]  /*1490*/  UIADD3 UR6, -UR6, UR8, URZ ;  /* 0x0000000806067290 */ /* 0x000fe2000fffe13f */
[----:B------:R-:W-:Y:S01]  /*14a0*/  IADD3.X R5, R17, UR25, RZ, P0, !PT ;  /* 0x0000001911057c10 */ /* 0x000fe200087fe4ff */
[----:B------:R-:W-:Y:S01]  /*14b0*/  IMAD.IADD R16, R132, 0x1, -R2 ;  /* 0x0000000184107824 */ /* 0x000fe200078e0a02 */
[----:B------:R-:W-:Y:S01]  /*14c0*/  UIMAD UR13, UR15, UR5, UR4 ;  /* 0x000000050f0d72a4 */ /* 0x000fe2000f8e0204 */
[----:B------:R-:W-:Y:S01]  /*14d0*/  IMAD.SHL.U32 R0, R32, 0x8, RZ ;  /* 0x0000000820007824 */ /* 0x000fe200078e00ff */
[----:B------:R-:W-:Y:S01]  /*14e0*/  SHF.R.S32.HI R29, RZ, 0x5, R30 ;  /* 0x00000005ff1d7819 */ /* 0x000fe2000001141e */
[----:B------:R-:W-:Y:S01]  /*14f0*/  IMAD.SHL.U32 R2, R16, 0x8, RZ ;  /* 0x0000000810027824 */ /* 0x000fe200078e00ff */
[----:B------:R-:W-:Y:S01]  /*1500*/  ULDC.64 UR4, c[0x0][0x1b0] ;  /* 0x00006c0000047ab9 */ /* 0x000fe20000000a00 */
[----:B------:R-:W-:Y:S01]  /*1510*/  IMAD.U32 R10, RZ, RZ, UR11 ;  /* 0x0000000bff0a7e24 */ /* 0x000fe2000f8e00ff */
[----:B------:R-:W-:Y:S01]  /*1520*/  UIMAD UR4, UR14, UR4, URZ ;  /* 0x000000040e0472a4 */ /* 0x000fe2000f8e023f */
[----:B------:R-:W-:Y:S01]  /*1530*/  IMAD.U32 R6, RZ, RZ, UR15 ;  /* 0x0000000fff067e24 */ /* 0x000fe2000f8e00ff */
[----:B------:R-:W-:Y:S01]  /*1540*/  SHF.R.S32.HI R3, RZ, 0x1f, R2 ;  /* 0x0000001fff037819 */ /* 0x000fe20000011402 */
[----:B------:R-:W-:Y:S01]  /*1550*/  IMAD.WIDE R10, R10, 0x80, R4 ;  /* 0x000000800a0a7825 */ /* 0x000fe200078e0204 */
[----:B------:R-:W-:Y:S01]  /*1560*/  LOP3.LUT R0, R0, 0xc0, RZ, 0xc0, !PT ;  /* 0x000000c000007812 */ /* 0x000fe200078ec0ff */
[----:B------:R-:W-:Y:S01]  /*1570*/  UIMAD UR16, UR15, UR5, UR4 ;  /* 0x000000050f1072a4 */ /* 0x000fe2000f8e0204 */
[----:B------:R-:W-:Y:S01]  /*1580*/  IADD3 R26, R2, 0x20, RZ ;  /* 0x00000020021a7810 */ /* 0x000fe20007ffe0ff */
[----:B------:R-:W-:Y:S01]  /*1590*/  USEL UR14, UR10, URZ, !UP1 ;  /* 0x0000003f0a0e7287 */ /* 0x000fe2000c800000 */
[C---:B------:R-:W-:Y:S01]  /*15a0*/  IMAD.WIDE.U32 R4, R6.reuse, c[0x0][0x1e0], R2 ;  /* 0x0000780006047a25 */ /* 0x040fe200078e0002 */
[----:B------:R-:W-:Y:S01]  /*15b0*/  USEL UR15, UR22, URZ, !UP1 ;  /* 0x0000003f160f7287 */ /* 0x000fe2000c800000 */
[----:B------:R-:W-:Y:S01]  /*15c0*/  SHF.R.U32.HI R8, RZ, 0x3, R0 ;  /* 0x00000003ff087819 */ /* 0x000fe20000011600 */
[----:B------:R-:W-:Y:S01]  /*15d0*/  ULDC.64 UR4, c[0x0][0x1e8] ;  /* 0x00007a0000047ab9 */ /* 0x000fe20000000a00 */
[----:B------:R-:W-:Y:S01]  /*15e0*/  IMAD.WIDE.U32 R6, R6, c[0x0][0x1b0], R2 ;  /* 0x00006c0006067a25 */ /* 0x000fe200078e0002 */
[----:B------:R-:W-:Y:S01]  /*15f0*/  LOP3.LUT R0, R0, 0x18, R2, 0xf8, !PT ;  /* 0x0000001800007812 */ /* 0x000fe200078ef802 */
[----:B------:R-:W-:Y:S01]  /*1600*/  UIMAD UR4, UR15, UR4, URZ ;  /* 0x000000040f0472a4 */ /* 0x000fe2000f8e023f */
[----:B------:R-:W-:Y:S01]  /*1610*/  IADD3 R5, R5, UR13, RZ ;  /* 0x0000000d05057c10 */ /* 0x000fe2000fffe0ff */
[----:B------:R-:W-:Y:S01]  /*1620*/  IMAD.U32 R12, RZ, RZ, UR14 ;  /* 0x0000000eff0c7e24 */ /* 0x000fe2000f8e00ff */
[----:B------:R-:W-:Y:S01]  /*1630*/  IADD3 R7, R7, UR16, RZ ;  /* 0x0000001007077c10 */ /* 0x000fe2000fffe0ff */
[----:B------:R-:W-:Y:S01]  /*1640*/  UIMAD UR13, UR14, UR5, UR4 ;  /* 0x000000050e0d72a4 */ /* 0x000fe2000f8e0204 */
[----:B------:R-:W-:Y:S01]  /*1650*/  LOP3.LUT R14, R0, R8, RZ, 0x3c, !PT ;  /* 0x00000008000e7212 */ /* 0x000fe200078e3cff */
[----:B------:R-:W-:Y:S01]  /*1660*/  IMAD.WIDE.U32 R4, R12, c[0x0][0x1e8], R4 ;  /* 0x00007a000c047a25 */ /* 0x000fe200078e0004 */
[----:B------:R-:W-:Y:S01]  /*1670*/  LEA.HI R0, R15, R37, RZ, 0x1 ;  /* 0x000000250f007211 */ /* 0x000fe200078f08ff */
[----:B------:R-:W-:Y:S01]  /*1680*/  ULDC.64 UR4, c[0x0][0x1b8] ;  /* 0x00006e0000047ab9 */ /* 0x000fe20000000a00 */
[----:B------:R-:W-:Y:S01]  /*1690*/  IADD3 R36, R2, 0x40, RZ ;  /* 0x0000004002247810 */ /* 0x000fe20007ffe0ff */
[----:B------:R-:W-:Y:S01]  /*16a0*/  IMAD.WIDE.U32 R12, R12, c[0x0][0x1b8], R6 ;  /* 0x00006e000c0c7a25 */ /* 0x000fe200078e0006 */
[----:B------:R-:W-:Y:S01]  /*16b0*/  LOP3.LUT R6, R0, 0x7fffffe, RZ, 0xc0, !PT ;  /* 0x07fffffe00067812 */ /* 0x000fe200078ec0ff */
[----:B------:R-:W-:Y:S01]  /*16c0*/  UIMAD UR4, UR15, UR4, URZ ;  /* 0x000000040f0472a4 */ /* 0x000fe2000f8e023f */
[----:B------:R-:W-:Y:S01]  /*16d0*/  IADD3 R5, R5, UR13, RZ ;  /* 0x0000000d05057c10 */ /* 0x000fe2000fffe0ff */
[----:B------:R-:W-:Y:S01]  /*16e0*/  IMAD R0, R11, c[0x0][0x1d8], RZ ;  /* 0x000076000b007a24 */ /* 0x000fe200078e02ff */
[----:B------:R-:W-:Y:S01]  /*16f0*/  ISETP.GE.AND P3, PT, R2, c[0x0][0x1cc], PT ;  /* 0x0000730002007a0c */ /* 0x000fe20003f66270 */
[----:B------:R-:W-:Y:S01]  /*1700*/  IMAD.IADD R6, R37, 0x1, -R6 ;  /* 0x0000000125067824 */ /* 0x000fe200078e0a06 */
[----:B------:R-:W-:Y:S01]  /*1710*/  UIMAD UR16, UR14, UR5, UR4 ;  /* 0x000000050e1072a4 */ /* 0x000fe2000f8e0204 */
[----:B------:R-:W-:Y:S01]  /*1720*/  IMAD R0, R10, c[0x0][0x1dc], R0 ;  /* 0x000077000a007a24 */ /* 0x000fe200078e0200 */
[----:B------:R-:W-:Y:S01]  /*1730*/  ISETP.GE.AND P2, PT, R26, c[0x0][0x1cc], PT ;  /* 0x000073001a007a0c */ /* 0x000fe20003f46270 */
[----:B------:R-:W-:Y:S01]  /*1740*/  IMAD R6, R29, 0x8, R6 ;  /* 0x000000081d067824 */ /* 0x000fe200078e0206 */
[----:B------:R-:W-:Y:S01]  /*1750*/  ISETP.GE.AND P1, PT, R36, c[0x0][0x1cc], PT ;  /* 0x0000730024007a0c */ /* 0x000fe20003f26270 */
[----:B------:R-:W-:Y:S01]  /*1760*/  IMAD.WIDE.U32 R8, R10, c[0x0][0x1d8], R4 ;  /* 0x000076000a087a25 */ /* 0x000fe200078e0004 */
[----:B------:R-:W-:Y:S01]  /*1770*/  IADD3 R5, R13, UR16, RZ ;  /* 0x000000100d057c10 */ /* 0x000fe2000fffe0ff */
[----:B------:R-:W-:Y:S01]  /*1780*/  USHF.R.S32.HI UR23, URZ, 0x1f, UR12 ;  /* 0x0000001f3f177899 */ /* 0x000fe2000801140c */
[----:B------:R-:W-:Y:S01]  /*1790*/  LEA.HI R28, R31, R132, RZ, 0x4 ;  /* 0x000000841f1c7211 */ /* 0x000fe200078f20ff */
[----:B------:R-:W-:Y:S01]  /*17a0*/  IMAD.U32 R14, R6, 0x20, R14 ;  /* 0x00000020060e7824 */ /* 0x000fe200078e000e */
[C---:B------:R-:W-:Y:S01]  /*17b0*/  LEA R6, P0, R8.reuse, c[0x0][0x1c0], 0x1 ;  /* 0x0000700008067a11 */ /* 0x040fe200078008ff */
[----:B------:R-:W-:Y:S01]  /*17c0*/  IMAD.IADD R0, R9, 0x1, R0 ;  /* 0x0000000109007824 */ /* 0x000fe200078e0200 */
[----:B------:R-:W-:Y:S01]  /*17d0*/  ULDC.64 UR4, c[0x0][0x270] ;  /* 0x00009c0000047ab9 */ /* 0x000fe20000000a00 */
[----:B------:R-:W-:Y:S01]  /*17e0*/  IMAD.MOV.U32 R13, RZ, RZ, c[0x0][0x1d8] ;  /* 0x00007600ff0d7624 */ /* 0x000fe200078e00ff */
[----:B------:R-:W-:Y:S01]  /*17f0*/  UIMAD UR4, UR23, UR4, URZ ;  /* 0x00000004170472a4 */ /* 0x000fe2000f8e023f */
[----:B------:R-:W-:Y:S01]  /*1800*/  IMAD.MOV.U32 R4, RZ, RZ, R12 ;  /* 0x000000ffff047224 */ /* 0x000fe200078e000c */
[----:B------:R-:W-:Y:S01]  /*1810*/  LEA.HI.X R7, R8, c[0x0][0x1c4], R0, 0x1, P0 ;  /* 0x0000710008077a11 */ /* 0x000fe200000f0c00 */
[----:B------:R-:W-:Y:S01]  /*1820*/  IMAD R0, R11, c[0x0][0x1a8], RZ ;  /* 0x00006a000b007a24 */ /* 0x000fe200078e02ff */
[----:B------:R-:W-:Y:S01]  /*1830*/  LEA R12, P0, R13, R6, 0x7 ;  /* 0x000000060d0c7211 */ /* 0x000fe200078038ff */
[----:B------:R-:W-:Y:S01]  /*1840*/  IMAD.MOV.U32 R18, RZ, RZ, c[0x0][0x1dc] ;  /* 0x00007700ff127624 */ /* 0x000fe200078e00ff */
[----:B------:R-:W-:Y:S01]  /*1850*/  UMOV UR13, 0x6 ;  /* 0x00000006000d7882 */ /* 0x000fe20000000000 */
[----:B------:R-:W-:Y:S01]  /*1860*/  IMAD R11, R10, c[0x0][0x1ac], R0 ;  /* 0x00006b000a0b7a24 */ /* 0x000fe200078e0200 */
[----:B------:R-:W-:Y:S01]  /*1870*/  IADD3 R0, -R37, UR6, RZ ;  /* 0x0000000625007c10 */ /* 0x000fe2000fffe1ff */
[----:B------:R-:W-:Y:S01]  /*1880*/  IMAD.SHL.U32 R33, R14, 0x2, RZ ;  /* 0x000000020e217824 */ /* 0x000fe200078e00ff */
[----:B------:R-:W-:Y:S01]  /*1890*/  LEA.HI.X R13, R13, R7, R18, 0x7, P0 ;  /* 0x000000070d0d7211 */ /* 0x000fe200000f3c12 */
[----:B------:R-:W-:Y:S01]  /*18a0*/  ULDC.64 UR14, c[0x0][0x208] ;  /* 0x00008200000e7ab9 */ /* 0x000fe20000000a00 */
[C---:B------:R-:W-:Y:S01]  /*18b0*/  ISETP.LT.OR P6, PT, R0.reuse, 0x1, P3 ;  /* 0x000000010000780c */ /* 0x040fe20001fc1670 */
[----:B------:R-:W-:Y:S01]  /*18c0*/  USHF.L.U64.HI UR15, UR14, UR13, UR15 ;  /* 0x0000000d0e0f7299 */ /* 0x000fe2000801020f */
[C---:B------:R-:W-:Y:S01]  /*18d0*/  ISETP.LT.OR P5, PT, R0.reuse, 0x1, P2 ;  /* 0x000000010000780c */ /* 0x040fe200017a1670 */
[----:B------:R-:W-:Y:S01]  /*18e0*/  USHF.L.U32 UR16, UR14, 0x6, URZ ;  /* 0x000000060e107899 */ /* 0x000fe2000800063f */
[----:B------:R-:W-:Y:S01]  /*18f0*/  ISETP.LT.OR P4, PT, R0, 0x1, P1 ;  /* 0x000000010000780c */ /* 0x000fe20000f81670 */
[----:B------:R-:W-:Y:S01]  /*1900*/  IMAD.WIDE.U32 R8, R10, c[0x0][0x1a8], R4 ;  /* 0x00006a000a087a25 */ /* 0x000fe200078e0004 */
[C---:B------:R-:W-:Y:S01]  /*1910*/  ISETP.LT.OR P3, PT, R0.reuse, 0x41, P3 ;  /* 0x000000410000780c */ /* 0x040fe20001f61670 */
[----:B------:R-:W-:Y:S01]  /*1920*/  UIMAD UR14, UR12, UR5, UR4 ;  /* 0x000000050c0e72a4 */ /* 0x000fe2000f8e0204 */
[C---:B------:R-:W-:Y:S01]  /*1930*/  ISETP.LT.OR P2, PT, R0.reuse, 0x41, P2 ;  /* 0x000000410000780c */ /* 0x040fe20001741670 */
[----:B------:R-:W-:Y:S01]  /*1940*/  IMAD.IADD R5, R9, 0x1, R11 ;  /* 0x0000000109057824 */ /* 0x000fe200078e020b */
[----:B------:R-:W-:Y:S01]  /*1950*/  ISETP.LT.OR P1, PT, R0, 0x41, P1 ;  /* 0x000000410000780c */ /* 0x000fe20000f21670 */
[----:B------:R-:W-:Y:S01]  /*1960*/  ULDC.64 UR4, c[0x0][0x288] ;  /* 0x0000a20000047ab9 */ /* 0x000fe20000000a00 */
[----:B------:R-:W-:Y:S01]  /*1970*/  LEA R4, P0, R8, c[0x0][0x190], 0x1 ;  /* 0x0000640008047a11 */ /* 0x000fe200078008ff */
[----:B------:R-:W-:Y:S01]  /*1980*/  @!PT LDS RZ, [RZ] ;  /* 0x00000000fffff984 */ /* 0x000fe20000000800 */
[----:B------:R-:W-:Y:S01]  /*1990*/  @!PT LDS RZ, [RZ] ;  /* 0x00000000fffff984 */ /* 0x000fe20000000800 */
[----:B------:R-:W-:Y:S01]  /*19a0*/  @!PT LDS RZ, [RZ] ;  /* 0x00000000fffff984 */ /* 0x000fe20000000800 */
[----:B------:R1:W-:Y:S01]  /*19b0*/  LDGSTS.E.BYPASS.LTC128B.128 [R33+0x6080], [R6.64], !P6 ;  /* 0x0608000006217fae */ /* 0x0003e2000f101d52 */
[----:B------:R-:W-:Y:S01]  /*19c0*/  ISETP.GE.AND P6, PT, R26, c[0x0][0x19c], PT ;  /* 0x000067001a007a0c */ /* 0x000fe20003fc6270 */
[----:B------:R-:W-:Y:S01]  /*19d0*/  UIMAD UR4, UR23, UR4, URZ ;  /* 0x00000004170472a4 */ /* 0x000fe2000f8e023f */
[----:B------:R-:W-:Y:S01]  /*19e0*/  LEA.HI.X R5, R8, c[0x0][0x194], R5, 0x1, P0 ;  /* 0x0000650008057a11 */ /* 0x000fe200000f0c05 */
[----:B------:R1:W-:Y:S01]  /*19f0*/  LDGSTS.E.BYPASS.LTC128B.128 [R33+0x8080], [R6.64+0x40], !P5 ;  /* 0x0808004006217fae */ /* 0x0003e2000e901d52 */
[----:B------:R-:W-:Y:S01]  /*1a00*/  SHF.R.S32.HI R9, RZ, 0x4, R28 ;  /* 0x00000004ff097819 */ /* 0x000fe2000001141c */
[----:B------:R-:W-:Y:S01]  /*1a10*/  UIMAD UR13, UR12, UR5, UR4 ;  /* 0x000000050c0d72a4 */ /* 0x000fe2000f8e0204 */
[----:B------:R-:W-:Y:S01]  /*1a20*/  IMAD.MOV.U32 R10, RZ, RZ, c[0x0][0x1a8] ;  /* 0x00006a00ff0a7624 */ /* 0x000fe200078e00ff */
[----:B------:R1:W-:Y:S01]  /*1a30*/  LDGSTS.E.BYPASS.LTC128B.128 [R33+0xa080], [R6.64+0x80], !P4 ;  /* 0x0a08008006217fae */ /* 0x0003e2000e101d52 */
[----:B------:R-:W-:Y:S01]  /*1a40*/  ISETP.GE.AND P4, PT, R36, c[0x0][0x19c], PT ;  /* 0x0000670024007a0c */ /* 0x000fe20003f86270 */
[----:B------:R-:W-:Y:S01]  /*1a50*/  ULDC.64 UR4, c[0x0][0x180] ;  /* 0x0000600000047ab9 */ /* 0x000fe20000000a00 */
[----:B------:R-:W-:Y:S01]  /*1a60*/  LEA.HI R8, R28, R9, RZ, 0x1 ;  /* 0x000000091c087211 */ /* 0x000fe200078f08ff */
[----:B------:R2:W-:Y:S01]  /*1a70*/  LDGSTS.E.BYPASS.LTC128B.128 [R33+0x7080], [R12.64], !P3 ;  /* 0x070800000c217fae */ /* 0x0005e2000d901d52 */
[C---:B------:R-:W-:Y:S01]  /*1a80*/  ISETP.LT.OR P3, PT, R0.reuse, 0x1, P6 ;  /* 0x000000010000780c */ /* 0x040fe20003761670 */
[----:B------:R-:W-:Y:S01]  /*1a90*/  UIMAD UR4, UR23, UR4, URZ ;  /* 0x00000004170472a4 */ /* 0x000fe2000f8e023f */
[----:B------:R-:W-:Y:S01]  /*1aa0*/  ISETP.LT.OR P6, PT, R0, 0x41, P6 ;  /* 0x000000410000780c */ /* 0x000fe200037c1670 */
[----:B------:R2:W-:Y:S01]  /*1ab0*/  LDGSTS.E.BYPASS.LTC128B.128 [R33+0x9080], [R12.64+0x40], !P2 ;  /* 0x090800400c217fae */ /* 0x0005e2000d101d52 */
[----:B------:R-:W-:Y:S01]  /*1ac0*/  ISETP.GE.AND P2, PT, R2, c[0x0][0x19c], PT ;  /* 0x0000670002007a0c */ /* 0x000fe20003f46270 */
[----:B------:R-:W-:Y:S01]  /*1ad0*/  IMAD.MOV.U32 R11, RZ, RZ, c[0x0][0x1ac] ;  /* 0x00006b00ff0b7624 */ /* 0x000fe200078e00ff */
[----:B------:R-:W-:Y:S01]  /*1ae0*/  LOP3.LUT R8, R8, 0xfffffffe, RZ, 0xc0, !PT ;  /* 0xfffffffe08087812 */ /* 0x000fe200078ec0ff */
        /* <DEDUP_REMOVED lines=8> */
[----:B------:R-:W-:Y:S01]  /*1b70*/  IMAD.IADD R19, R9, 0x1, -R8 ;  /* 0x0000000109137824 */ /* 0x000fe200078e0a08 */
[----:B------:R-:W-:Y:S01]  /*1b80*/  SHF.R.S32.HI R0, RZ, 0x1f, R15 ;  /* 0x0000001fff007819 */ /* 0x000fe2000001140f */
[----:B------:R-:W-:Y:S01]  /*1b90*/  UIMAD UR4, UR23, UR4, URZ ;  /* 0x00000004170472a4 */ /* 0x000fe2000f8e023f */
[----:B------:R-:W-:Y:S01]  /*1ba0*/  STL [R1+0x18], R36 ;  /* 0x0000182401007387 */ /* 0x000fe20000100800 */
[----:B------:R-:W-:Y:S01]  /*1bb0*/  USEL UR22, UR22, URZ, !UP2 ;  /* 0x0000003f16167287 */ /* 0x000fe2000d000000 */
[----:B------:R-:W-:Y:S01]  /*1bc0*/  LEA.HI R0, R0, R37, RZ, 0x3 ;  /* 0x0000002500007211 */ /* 0x000fe200078f18ff */
[----:B------:R-:W-:Y:S01]  /*1bd0*/  UIMAD UR24, UR12, UR5, UR4 ;  /* 0x000000050c1872a4 */ /* 0x000fe2000f8e0204 */
[----:B-1----:R-:W-:Y:S01]  /*1be0*/  IADD3 R6, P0, R37, UR20, RZ ;  /* 0x0000001425067c10 */ /* 0x002fe2000ff1e0ff */
[----:B------:R-:W-:Y:S01]  /*1bf0*/  USHF.L.U32 UR20, UR17, 0x6, URZ ;  /* 0x0000000611147899 */ /* 0x000fe2000800063f */
[----:B------:R1:W-:Y:S01]  /*1c00*/  LDGSTS.E.BYPASS.LTC128B.128 [R33+0x80], [R4.64], !P5 ;  /* 0x0008000004217fae */ /* 0x0003e2000e901d52 */
[----:B------:R-:W-:Y:S01]  /*1c10*/  LOP3.LUT R0, R0, 0xfffffff8, RZ, 0xc0, !PT ;  /* 0xfffffff800007812 */ /* 0x000fe200078ec0ff */
[----:B------:R-:W-:Y:S01]  /*1c20*/  ULDC.64 UR4, c[0x0][0x238] ;  /* 0x00008e0000047ab9 */ /* 0x000fe20000000a00 */
[----:B------:R-:W-:Y:S01]  /*1c30*/  IADD3.X R7, R17, UR21, RZ, P0, !PT ;  /* 0x0000001511077c10 */ /* 0x000fe200087fe4ff */
[----:B------:R-:W-:Y:S01]  /*1c40*/  UIADD3 UR21, -UR20, UR9, URZ ;  /* 0x0000000914157290 */ /* 0x000fe2000fffe13f */
[----:B------:R1:W-:Y:S01]  /*1c50*/  LDGSTS.E.BYPASS.LTC128B.128 [R33+0x2080], [R4.64+0x40], !P3 ;  /* 0x0208004004217fae */ /* 0x0003e2000d901d52 */
[C---:B------:R-:W-:Y:S01]  /*1c60*/  ISETP.GE.AND P3, PT, R2.reuse, c[0x0][0x16c], PT ;  /* 0x00005b0002007a0c */ /* 0x040fe20003f66270 */
[C---:B------:R-:W-:Y:S01]  /*1c70*/  IMAD.IADD R0, R37.reuse, 0x1, -R0 ;  /* 0x0000000125007824 */ /* 0x040fe200078e0a00 */
[----:B------:R-:W-:Y:S01]  /*1c80*/  ISETP.GE.AND P5, PT, R2, c[0x0][0x1fc], PT ;  /* 0x00007f0002007a0c */ /* 0x000fe20003fa6270 */
[----:B------:R1:W-:Y:S01]  /*1c90*/  LDGSTS.E.BYPASS.LTC128B.128 [R33+0x4080], [R4.64+0x80], !P1 ;  /* 0x0408008004217fae */ /* 0x0003e2000c901d52 */
[C---:B--2---:R-:W-:Y:S01]  /*1ca0*/  LEA R12, P0, R10.reuse, R4, 0x7 ;  /* 0x000000040a0c7211 */ /* 0x044fe200078038ff */
[----:B------:R-:W-:Y:S01]  /*1cb0*/  UIMAD UR4, UR23, UR4, URZ ;  /* 0x00000004170472a4 */ /* 0x000fe2000f8e023f */
[----:B------:R-:W-:Y:S01]  /*1cc0*/  ISETP.LT.AND P1, PT, R37, UR21, PT ;  /* 0x0000001525007c0c */ /* 0x000fe2000bf21270 */
[----:B------:R-:W-:Y:S01]  /*1cd0*/  USEL UR23, UR10, URZ, !UP2 ;  /* 0x0000003f0a177287 */ /* 0x000fe2000d000000 */
[----:B------:R-:W-:Y:S01]  /*1ce0*/  LEA.HI.X R13, R10, R5, R11, 0x7, P0 ;  /* 0x000000050a0d7211 */ /* 0x000fe200000f3c0b */
[----:B------:R-:W-:Y:S01]  /*1cf0*/  UIMAD UR26, UR12, UR5, UR4 ;  /* 0x000000050c1a72a4 */ /* 0x000fe2000f8e0204 */
[----:B------:R-:W-:Y:S01]  /*1d00*/  ISETP.GE.OR P0, PT, R2, c[0x0][0x1fc], !P1 ;  /* 0x00007f0002007a0c */ /* 0x000fe20004f06670 */
[----:B------:R-:W-:Y:S01]  /*1d10*/  USHF.R.S32.HI UR27, URZ, 0x1f, UR17 ;  /* 0x0000001f3f1b7899 */ /* 0x000fe20008011411 */
[----:B------:R-:W-:Y:S01]  /*1d20*/  LEA.HI R11, R31, R132, RZ, 0x6 ;  /* 0x000000841f0b7211 */ /* 0x000fe200078f30ff */
[----:B------:R2:W-:Y:S01]  /*1d30*/  LDGSTS.E.BYPASS.LTC128B.128 [R33+0x1080], [R12.64], !P2 ;  /* 0x010800000c217fae */ /* 0x0005e2000d101d52 */
[C---:B------:R-:W-:Y:S01]  /*1d40*/  LOP3.LUT P2, RZ, R0.reuse, 0x4, RZ, 0xc0, !PT ;  /* 0x0000000400ff7812 */ /* 0x040fe2000784c0ff */
[----:B------:R-:W-:Y:S01]  /*1d50*/  IMAD.SHL.U32 R0, R0, 0x40, RZ ;  /* 0x0000004000007824 */ /* 0x000fe200078e00ff */
[----:B------:R-:W-:Y:S01]  /*1d60*/  SHF.R.S32.HI R11, RZ, 0x6, R11 ;  /* 0x00000006ff0b7819 */ /* 0x000fe2000001140b */
[----:B------:R-:W-:Y:S01]  /*1d70*/  ULDC.64 UR4, c[0x0][0x188] ;  /* 0x0000620000047ab9 */ /* 0x000fe20000000a00 */
[----:B------:R-:W-:Y:S01]  /*1d80*/  IMAD.U32 R10, RZ, RZ, UR23 ;  /* 0x00000017ff0a7e24 */ /* 0x000fe2000f8e00ff */
[----:B------:R-:W-:Y:S01]  /*1d90*/  UIMAD UR4, UR22, UR4, URZ ;  /* 0x00000004160472a4 */ /* 0x000fe2000f8e023f */
[----:B------:R-:W-:Y:S01]  /*1da0*/  LOP3.LUT R0, R0, 0x1c0, RZ, 0xc0, !PT ;  /* 0x000001c000007812 */ /* 0x000fe200078ec0ff */
[----:B------:R-:W-:Y:S01]  /*1db0*/  UIMAD UR15, UR15, UR17, URZ ;  /* 0x000000110f0f72a4 */ /* 0x000fe2000f8e023f */
[----:B------:R-:W-:Y:S01]  /*1dc0*/  STL [R1+0x8], R33 ;  /* 0x0000082101007387 */ /* 0x000fe20000100800 */
[----:B------:R-:W-:Y:S01]  /*1dd0*/  UIMAD UR28, UR23, UR5, UR4 ;  /* 0x00000005171c72a4 */ /* 0x000fe2000f8e0204 */
[----:B------:R-:W-:Y:S01]  /*1de0*/  IMAD.MOV.U32 R222, RZ, RZ, 0x20 ;  /* 0x00000020ffde7424 */ /* 0x000fe200078e00ff */
[----:B------:R-:W-:Y:S01]  /*1df0*/  UIMAD UR15, UR27, UR16, UR15 ;  /* 0x000000101b0f72a4 */ /* 0x000fe2000f8e020f */
[----:B------:R2:W-:Y:S01]  /*1e00*/  LDGSTS.E.BYPASS.LTC128B.128 [R33+0x3080], [R12.64+0x40], !P6 ;  /* 0x030800400c217fae */ /* 0x0005e2000f101d52 */
[----:B------:R-:W-:Y:S01]  /*1e10*/  ULDC.64 UR4, c[0x0][0x178] ;  /* 0x00005e0000047ab9 */ /* 0x000fe20000000a00 */
[C---:B------:R-:W-:Y:S01]  /*1e20*/  ISETP.GE.OR P6, PT, R26.reuse, c[0x0][0x1fc], !P1 ;  /* 0x00007f001a007a0c */ /* 0x040fe20004fc6670 */
[----:B------:R-:W-:Y:S01]  /*1e30*/  UIMAD.WIDE.U32 UR30, UR17, UR4, URZ ;  /* 0x00000004111e72a5 */ /* 0x000fe2000f8e003f */
[C---:B-1----:R-:W-:Y:S01]  /*1e40*/  IMAD R4, R7.reuse, c[0x0][0x178], RZ ;  /* 0x00005e0007047a24 */ /* 0x042fe200078e02ff */
[----:B------:R2:W-:Y:S01]  /*1e50*/  LDGSTS.E.BYPASS.LTC128B.128 [R33+0x5080], [R12.64+0x80], !P4 ;  /* 0x050800800c217fae */ /* 0x0005e2000e101d52 */
[----:B------:R-:W-:Y:S01]  /*1e60*/  IMAD R7, R7, c[0x0][0x208], RZ ;  /* 0x0000820007077a24 */ /* 0x000fe200078e02ff */
[----:B------:R-:W-:Y:S01]  /*1e70*/  ISETP.GE.AND P4, PT, R26, c[0x0][0x16c], PT ;  /* 0x00005b001a007a0c */ /* 0x000fe20003f86270 */
[C---:B------:R-:W-:Y:S01]  /*1e80*/  IMAD R8, R6.reuse, c[0x0][0x17c], R4 ;  /* 0x00005f0006087a24 */ /* 0x040fe200078e0204 */
[----:B------:R-:W0:Y:S01]  /*1e90*/  LDGDEPBAR ;  /* 0x00000000000079af */ /* 0x000e220000000000 */
[----:B------:R-:W-:Y:S01]  /*1ea0*/  IMAD.WIDE.U32 R4, R6, c[0x0][0x178], R2 ;  /* 0x00005e0006047a25 */ /* 0x000fe200078e0002 */
[----:B------:R-:W-:Y:S01]  /*1eb0*/  ISETP.GE.OR P1, PT, R36, c[0x0][0x1fc], !P1 ;  /* 0x00007f0024007a0c */ /* 0x000fe20004f26670 */
[----:B------:R-:W-:Y:S01]  /*1ec0*/  CS2R R130, SRZ ;  /* 0x0000000000827805 */ /* 0x000fe2000001ff00 */
        /* <DEDUP_REMOVED lines=8> */
[----:B------:R-:W-:Y:S01]  /*1f50*/  CS2R R118, SRZ ;  /* 0x0000000000767805 */ /* 0x000fe2000001ff00 */
[----:B------:R-:W-:Y:S01]  /*1f60*/  IMAD.U32 R6, RZ, RZ, UR12 ;  /* 0x0000000cff067e24 */ /* 0x000fe2000f8e00ff */
[----:B------:R-:W-:Y:S01]  /*1f70*/  CS2R R116, SRZ ;  /* 0x0000000000747805 */ /* 0x000fe2000001ff00 */
[----:B------:R-:W-:Y:S01]  /*1f80*/  IMAD.IADD R3, R3, 0x1, R7 ;  /* 0x0000000103037824 */ /* 0x000fe200078e0207 */
[----:B------:R-:W-:Y:S01]  /*1f90*/  CS2R R114, SRZ ;  /* 0x0000000000727805 */ /* 0x000fe2000001ff00 */
[----:B------:R-:W-:Y:S01]  /*1fa0*/  IMAD.WIDE.U32 R4, R6, c[0x0][0x180], R4 ;  /* 0x0000600006047a25 */ /* 0x000fe200078e0004 */
[----:B------:R-:W-:Y:S01]  /*1fb0*/  LEA.HI R6, R30, R29, RZ, 0x1 ;  /* 0x0000001d1e067211 */ /* 0x000fe200078f08ff */
[----:B------:R-:W-:Y:S01]  /*1fc0*/  CS2R R112, SRZ ;  /* 0x0000000000707805 */ /* 0x000fe2000001ff00 */
[----:B------:R-:W-:Y:S01]  /*1fd0*/  CS2R R110, SRZ ;  /* 0x00000000006e7805 */ /* 0x000fe2000001ff00 */
[----:B------:R-:W-:Y:S01]  /*1fe0*/  IMAD.SHL.U32 R7, R11, 0x8, RZ ;  /* 0x000000080b077824 */ /* 0x000fe200078e00ff */
[----:B------:R-:W-:Y:S01]  /*1ff0*/  LOP3.LUT R6, R6, 0xfffffffe, RZ, 0xc0, !PT ;  /* 0xfffffffe06067812 */ /* 0x000fe200078ec0ff */
[----:B------:R-:W-:Y:S01]  /*2000*/  IMAD.U32 R8, RZ, RZ, UR16 ;  /* 0x00000010ff087e24 */ /* 0x000fe2000f8e00ff */
[----:B------:R-:W-:Y:S01]  /*2010*/  IADD3 R5, R5, UR25, RZ ;  /* 0x0000001905057c10 */ /* 0x000fe2000fffe0ff */
[----:B------:R-:W-:Y:S01]  /*2020*/  UIMAD UR25, UR27, UR4, URZ ;  /* 0x000000041b1972a4 */ /* 0x000fe2000f8e023f */
[----:B------:R-:W-:Y:S01]  /*2030*/  LOP3.LUT R212, R7, 0x18, RZ, 0xc0, !PT ;  /* 0x0000001807d47812 */ /* 0x000fe200078ec0ff */
[----:B------:R-:W-:Y:S01]  /*2040*/  IMAD.IADD R27, R29, 0x1, -R6 ;  /* 0x000000011d1b7824 */ /* 0x000fe200078e0a06 */
[----:B------:R-:W-:Y:S01]  /*2050*/  SHF.R.U32.HI R6, RZ, 0x3, R0 ;  /* 0x00000003ff067819 */ /* 0x000fe20000011600 */
[----:B------:R-:W-:Y:S01]  /*2060*/  IMAD.U32 R7, RZ, RZ, UR12 ;  /* 0x0000000cff077e24 */ /* 0x000fe2000f8e00ff */
[----:B------:R-:W-:Y:S01]  /*2070*/  UIMAD UR25, UR17, UR5, UR25 ;  /* 0x00000005111972a4 */ /* 0x000fe2000f8e0219 */
[----:B------:R-:W-:Y:S01]  /*2080*/  IMAD.SHL.U32 R15, R27, 0x400, RZ ;  /* 0x000004001b0f7824 */ /* 0x000fe200078e00ff */
[----:B------:R-:W-:Y:S01]  /*2090*/  LOP3.LUT R0, R6, R0, R212, 0x1e, !PT ;  /* 0x0000000006007212 */ /* 0x000fe200078e1ed4 */
[----:B------:R-:W-:Y:S01]  /*20a0*/  IMAD.WIDE.U32 R2, R7, c[0x0][0x210], R2 ;  /* 0x0000840007027a25 */ /* 0x000fe200078e0002 */
[----:B------:R-:W-:Y:S01]  /*20b0*/  ULDC.64 UR4, c[0x0][0x218] ;  /* 0x0000860000047ab9 */ /* 0x000fe20000000a00 */
[----:B------:R-:W-:Y:S01]  /*20c0*/  IADD3 R7, R25, UR14, RZ ;  /* 0x0000000e19077c10 */ /* 0x000fe2000fffe0ff */
[----:B------:R-:W-:Y:S01]  /*20d0*/  UIMAD UR4, UR22, UR4, URZ ;  /* 0x00000004160472a4 */ /* 0x000fe2000f8e023f */
[----:B------:R-:W-:Y:S01]  /*20e0*/  IMAD R6, R16, 0x2, R15 ;  /* 0x0000000210067824 */ /* 0x000fe200078e020f */
[----:B------:R-:W-:Y:S01]  /*20f0*/  IADD3 R3, R3, UR24, RZ ;  /* 0x0000001803037c10 */ /* 0x000fe2000fffe0ff */
[----:B------:R-:W-:Y:S01]  /*2100*/  UIADD3 UR25, UR31, UR25, URZ ;  /* 0x000000191f197290 */ /* 0x000fe2000fffe03f */
[----:B------:R-:W-:Y:S01]  /*2110*/  IMAD.WIDE.U32 R42, R10, c[0x0][0x188], R4 ;  /* 0x000062000a2a7a25 */ /* 0x000fe200078e0004 */
[----:B------:R-:W-:Y:S01]  /*2120*/  UIMAD UR4, UR23, UR5, UR4 ;  /* 0x00000005170472a4 */ /* 0x000fe2000f8e0204 */
[----:B------:R-:W-:Y:S01]  /*2130*/  IADD3 R5, R23, UR13, RZ ;  /* 0x0000000d17057c10 */ /* 0x000fe2000fffe0ff */
[----:B------:R-:W-:-:S04]  /*2140*/  DEPBAR.LE SB0, 0x1 ;  /* 0x000080400000791a */ /* 0x000fc80000000000 */
[----:B------:R-:W-:Y:S01]  /*2150*/  IMAD.IADD R0, R6, 0x1, R0 ;  /* 0x0000000106007824 */ /* 0x000fe200078e0200 */
[----:B------:R-:W-:Y:S01]  /*2160*/  IADD3 R34, R43, UR28, RZ ;  /* 0x0000001c2b227c10 */ /* 0x000fe2000fffe0ff */
[----:B------:R-:W-:Y:S01]  /*2170*/  IMAD.WIDE.U32 R40, R10, c[0x0][0x218], R2 ;  /* 0x000086000a287a25 */ /* 0x000fe200078e0002 */
[----:B------:R-:W-:Y:S01]  /*2180*/  SEL R23, RZ, 0x1, P3 ;  /* 0x00000001ff177807 */ /* 0x000fe20001800000 */
[----:B------:R-:W-:Y:S01]  /*2190*/  USHF.R.S32.HI UR13, URZ, 0x1f, UR20 ;  /* 0x0000001f3f0d7899 */ /* 0x000fe20008011414 */
[----:B------:R-:W-:Y:S01]  /*21a0*/  ISETP.GE.AND P3, PT, R36, c[0x0][0x16c], PT ;  /* 0x00005b0024007a0c */ /* 0x000fe20003f66270 */
        /* <DEDUP_REMOVED lines=24> */
[----:B------:R-:W-:Y:S01]  /*2330*/  IMAD.MOV.U32 R225, RZ, RZ, 0x10 ;  /* 0x00000010ffe17424 */ /* 0x000fe200078e00ff */
[----:B------:R-:W-:Y:S01]  /*2340*/  UIMAD UR4, UR22, UR4, URZ ;  /* 0x00000004160472a4 */ /* 0x000fe2000f8e023f */
[----:B------:R-:W-:Y:S01]  /*2350*/  LEA.HI.X R17, R8, c[0x0][0x1f4], R0, 0x1, P2 ;  /* 0x00007d0008117a11 */ /* 0x000fe200010f0c00 */
[----:B------:R-:W-:Y:S01]  /*2360*/  CS2R R108, SRZ ;  /* 0x00000000006c7805 */ /* 0x000fe2000001ff00 */
[----:B------:R-:W-:Y:S01]  /*2370*/  LOP3.LUT R0, R28, 0xfffffff0, RZ, 0xc0, !PT ;  /* 0xfffffff01c007812 */ /* 0x000fe200078ec0ff */
[----:B------:R-:W-:Y:S01]  /*2380*/  UIMAD UR5, UR23, UR5, UR4 ;  /* 0x00000005170572a4 */ /* 0x000fe2000f8e0204 */
[----:B------:R-:W-:Y:S01]  /*2390*/  ISETP.GE.AND P2, PT, R26, c[0x0][0x1fc], PT ;  /* 0x00007f001a007a0c */ /* 0x000fe20003f46270 */
[----:B------:R-:W-:Y:S01]  /*23a0*/  CS2R R106, SRZ ;  /* 0x00000000006a7805 */ /* 0x000fe2000001ff00 */
[----:B------:R-:W-:Y:S01]  /*23b0*/  CS2R R104, SRZ ;  /* 0x0000000000687805 */ /* 0x000fe2000001ff00 */
[----:B------:R-:W-:Y:S01]  /*23c0*/  IMAD.IADD R0, R132, 0x1, -R0 ;  /* 0x0000000184007824 */ /* 0x000fe200078e0a00 */
[----:B------:R-:W-:Y:S01]  /*23d0*/  CS2R R102, SRZ ;  /* 0x0000000000667805 */ /* 0x000fe2000001ff00 */
[----:B------:R-:W-:Y:S01]  /*23e0*/  CS2R R100, SRZ ;  /* 0x0000000000647805 */ /* 0x000fe2000001ff00 */
[----:B------:R-:W-:Y:S01]  /*23f0*/  CS2R R98, SRZ ;  /* 0x0000000000627805 */ /* 0x000fe2000001ff00 */
[C---:B-1----:R-:W-:Y:S01]  /*2400*/  IMAD.WIDE.U32 R42, R10.reuse, c[0x0][0x278], R6 ;  /* 0x00009e000a2a7a25 */ /* 0x042fe200078e0006 */
        /* <DEDUP_REMOVED lines=30> */
[----:B--2---:R-:W-:Y:S01]  /*25f0*/  LEA.HI R12, R7, R2, RZ, 0x2 ;  /* 0x00000002070c7211 */ /* 0x004fe200078f10ff */
        /* <DEDUP_REMOVED lines=78> */
[----:B-1----:R-:W-:Y:S01]  /*2ae0*/  CS2R R42, SRZ ;  /* 0x00000000002a7805 */ /* 0x002fe2000001ff00 */
[----:B------:R-:W1:Y:S01]  /*2af0*/  LDSM.16.M88.4 R176, [R215+0x7080] ;  /* 0x00708000d7b0783b */ /* 0x000e620000000200 */
[----:B------:R-:W-:Y:S01]  /*2b00*/  IMAD.IADD R4, R4, 0x1, -R0 ;  /* 0x0000000104047824 */ /* 0x000fe200078e0a00 */
[----:B--2---:R-:W-:Y:S01]  /*2b10*/  CS2R R40, SRZ ;  /* 0x0000000000287805 */ /* 0x004fe2000001ff00 */
[----:B------:R-:W-:Y:S01]  /*2b20*/  IMAD.SHL.U32 R0, R13, 0x2, RZ ;  /* 0x000000020d007824 */ /* 0x000fe200078e00ff */
[----:B------:R-:W2:Y:S01]  /*2b30*/  LDSM.16.M88.4 R180, [R214+0x8080] ;  /* 0x00808000d6b4783b */ /* 0x000ea20000000200 */
[----:B------:R-:W-:-:S03]  /*2b40*/  IMAD.SHL.U32 R213, R213, 0x2, RZ ;  /* 0x00000002d5d57824 */ /* 0x000fc600078e00ff */
[----:B------:R-:W1:Y:S01]  /*2b50*/  LDSM.16.M88.4 R184, [R214+0x9080] ;  /* 0x00908000d6b8783b */ /* 0x000e620000000200 */
[----:B------:R-:W-:Y:S01]  /*2b60*/  LOP3.LUT R13, R0, 0x2, R18, 0xe2, !PT ;  /* 0x00000002000d7812 */ /* 0x000fe200078ee212 */
[----:B------:R-:W-:Y:S02]  /*2b70*/  IMAD.SHL.U32 R0, R19, 0x8, RZ ;  /* 0x0000000813007824 */ /* 0x000fe400078e00ff */
        /* <DEDUP_REMOVED lines=46> */
[----:B-----5:R-:W-:Y:S01]  /*2e60*/  SHF.R.U32.HI R7, RZ, 0x3, R2 ;  /* 0x00000003ff077819 */ /* 0x020fe20000011602 */
        /* <DEDUP_REMOVED lines=35> */
[----:B------:R-:W-:Y:S01]  /*30a0*/  UMOV UR5, 0x1 ;  /* 0x0000000100057882 */ /* 0x000fe20000000000 */
[----:B------:R-:W-:Y:S01]  /*30b0*/  IMAD.IADD R226, R221, 0x1, R225 ;  /* 0x00000001dde27824 */ /* 0x000fe200078e02e1 */
[----:B------:R-:W-:Y:S02]  /*30c0*/  STL [R1+0x58], R2 ;  /* 0x0000580201007387 */ /* 0x000fe40000100800 */
[----:B------:R-:W-:-:S02]  /*30d0*/  IADD3 R217, R216, 0xc080, RZ ;  /* 0x0000c080d8d97810 */ /* 0x000fc40007ffe0ff */
[----:B------:R2:W-:Y:S03]  /*30e0*/  STL [R1+0x1c], R0 ;  /* 0x00001c0001007387 */ /* 0x0005e60000100800 */
[----:B------:R-:W-:Y:S01]  /*30f0*/  IMAD R217, R225, 0x2, R217 ;  /* 0x00000002e1d97824 */ /* 0x000fe200078e02d9 */
[----:B------:R-:W0:Y:S04]  /*3100*/  LDGDEPBAR ;  /* 0x00000000000079af */ /* 0x000e280000000000 */
[----:B------:R-:W0:Y:S01]  /*3110*/  LDGDEPBAR ;  /* 0x00000000000079af */ /* 0x000e220000000000 */
[----:B--2---:R-:W-:-:S05]  /*3120*/  IADD3 R0, -R0, UR6, RZ ;  /* 0x0000000600007c10 */ /* 0x004fca000fffe1ff */
[----:B---34-:R1:W-:Y:S02]  /*3130*/  STL [R1+0xc], R0 ;  /* 0x00000c0001007387 */ /* 0x0183e40000100800 */
.L_x_640:
        /* <DEDUP_REMOVED lines=31> */
[----:B------:R-:W2:Y:S01]  /*3330*/  LDSM.16.M88.4 R160, [R0+0x7880] ;  /* 0x0078800000a0783b */ /* 0x000ea20000000200 */
[C---:B------:R-:W-:Y:S07]  /*3340*/  HMMA.16816.F32 R24, R28.reuse, R132, RZ ;  /* 0x000000841c18723c */ /* 0x040fee00000018ff */
[----:B------:R-:W3:Y:S01]  /*3350*/  LDL R234, [R1+0x4] ;  /* 0x0000040001ea7983 */ /* 0x000ee20000100800 */
[-C--:B------:R-:W-:Y:S08]  /*3360*/  HMMA.16816.F32 R28, R28, R134.reuse, RZ ;  /* 0x000000861c1c723c */ /* 0x080ff000000018ff */
[----:B------:R-:W-:Y:S01]  /*3370*/  HMMA.16816.F32 R32, R32, R134, RZ ;  /* 0x000000862020723c */ /* 0x000fe200000018ff */
[----:B------:R-:W5:Y:S07]  /*3380*/  LDSM.16.M88.4 R132, [R214+0x3080] ;  /* 0x00308000d684783b */ /* 0x000f6e0000000200 */
        /* <DEDUP_REMOVED lines=28> */
[----:B------:R-:W4:Y:S07]  /*3550*/  LDSM.16.M88.4 R140, [R0+0x8880] ;  /* 0x00888000008c783b */ /* 0x000f2e0000000200 */
[-C--:B--2---:R-:W-:Y:S08]  /*3560*/  HMMA.16816.F32 R20, R136, R148.reuse, R20 ;  /* 0x000000948814723c */ /* 0x084ff00000001814 */
[C---:B------:R-:W-:Y:S08]  /*3570*/  HMMA.16816.F32 R24, R144.reuse, R148, R24 ;  /* 0x000000949018723c */ /* 0x040ff00000001818 */
[-C--:B------:R-:W-:Y:S01]  /*3580*/  HMMA.16816.F32 R28, R144, R150.reuse, R28 ;  /* 0x00000096901c723c */ /* 0x080fe2000000181c */
[----:B------:R-:W2:Y:S07]  /*3590*/  LDSM.16.M88.4 R144, [R3+0x8080] ;  /* 0x008080000390783b */ /* 0x000eae0000000200 */
        /* <DEDUP_REMOVED lines=37> */
[----:B------:R-:W4:Y:S10]  /*37f0*/  MUFU.TANH R159, R9 ;  /* 0x00000009009f7308 */ /* 0x000f340000002400 */
[----:B------:R-:W1:Y:S01]  /*3800*/  MUFU.TANH R233, R10 ;  /* 0x0000000a00e97308 */ /* 0x000e620000002400 */
[----:B--2---:R2:W-:Y:S09]  /*3810*/  STL [R1], R0 ;  /* 0x0000000001007387 */ /* 0x0045f20000100800 */
[----:B------:R-:W3:Y:S10]  /*3820*/  MUFU.TANH R150, R12 ;  /* 0x0000000c00967308 */ /* 0x000ef40000002400 */
[----:B------:R-:W4:Y:S01]  /*3830*/  MUFU.TANH R251, R13 ;  /* 0x0000000d00fb7308 */ /* 0x000f220000002400 */
[-C--:B-1----:R-:W-:Y:S01]  /*3840*/  HMMA.16816.F32 R20, R144, R4.reuse, R20 ;  /* 0x000000049014723c */ /* 0x082fe20000001814 */
[----:B--2---:R-:W-:Y:S08]  /*3850*/  MOV R0, UR4 ;  /* 0x0000000400007c02 */ /* 0x004ff00008000f00 */
[----:B------:R-:W1:Y:S01]  /*3860*/  MUFU.TANH R230, R14 ;  /* 0x0000000e00e67308 */ /* 0x000e620000002400 */
[C---:B------:R-:W-:Y:S04]  /*3870*/  HMMA.16816.F32 R24, R136.reuse, R4, R24 ;  /* 0x000000048818723c */ /* 0x040fe80000001818 */
[----:B---3--:R-:W-:Y:S05]  /*3880*/  LEA R0, R0, R234, 0x6 ;  /* 0x000000ea00007211 */ /* 0x008fea00078e30ff */
[----:B------:R-:W2:Y:S01]  /*3890*/  MUFU.TANH R156, R15 ;  /* 0x0000000f009c7308 */ /* 0x000ea20000002400 */
[-C--:B------:R-:W-:Y:S04]  /*38a0*/  HMMA.16816.F32 R28, R136, R6.reuse, R28 ;  /* 0x00000006881c723c */ /* 0x080fe8000000181c */
[----:B------:R-:W-:Y:S04]  /*38b0*/  FMUL.FTZ R20, R20, c[0x0][0x2b4] ;  /* 0x0000ad0014147a20 */ /* 0x000fe80000410000 */
[----:B------:R-:W-:Y:S01]  /*38c0*/  HMMA.16816.F32 R32, R144, R6, R32 ;  /* 0x000000069020723c */ /* 0x000fe20000001820 */
[----:B------:R-:W3:Y:S01]  /*38d0*/  MUFU.TANH R160, R16 ;  /* 0x0000001000a07308 */ /* 0x000ee20000002400 */
        /* <DEDUP_REMOVED lines=46> */
[----:B------:R-:W-:Y:S01]  /*3bc0*/  ULDC.64 UR14, c[0x0][0x178] ;  /* 0x00005e00000e7ab9 */ /* 0x000fe20000000a00 */
[----:B------:R-:W-:Y:S01]  /*3bd0*/  IMAD.U32 R7, RZ, RZ, UR5 ;  /* 0x00000005ff077e24 */ /* 0x000fe2000f8e00ff */
[----:B------:R-:W-:Y:S01]  /*3be0*/  USHF.R.S32.HI UR13, URZ, 0x1f, UR16 ;  /* 0x0000001f3f0d7899 */ /* 0x000fe20008011410 */
[----:B------:R-:W3:Y:S01]  /*3bf0*/  LDL R2, [R1+0x5c] ;  /* 0x00005c0001027983 */ /* 0x000ee20000100800 */
[----:B------:R-:W-:Y:S02]  /*3c00*/  UIMAD.WIDE.U32 UR20, UR16, UR14, URZ ;  /* 0x0000000e101472a5 */ /* 0x000fe4000f8e003f */
[----:B------:R-:W-:Y:S01]  /*3c10*/  UIMAD UR13, UR13, UR14, URZ ;  /* 0x0000000e0d0d72a4 */ /* 0x000fe2000f8e023f */
[----:B------:R-:W4:Y:S03]  /*3c20*/  LDL R10, [R1+0x14] ;  /* 0x00001400010a7983 */ /* 0x000f260000100800 */
[----:B------:R-:W-:Y:S01]  /*3c30*/  UIMAD UR13, UR16, UR15, UR13 ;  /* 0x0000000f100d72a4 */ /* 0x000fe2000f8e020d */
[----:B------:R-:W5:Y:S01]  /*3c40*/  LDL.64 R152, [R1+0x30] ;  /* 0x0000300001987983 */ /* 0x000f620000100a00 */
[----:B------:R-:W-:Y:S01]  /*3c50*/  IMAD.U32 R3, RZ, RZ, UR20 ;  /* 0x00000014ff037e24 */ /* 0x000fe2000f8e00ff */
[----:B------:R-:W-:Y:S01]  /*3c60*/  UIMAD UR16, UR16, -0x40, UR9 ;  /* 0xffffffc0101078a4 */ /* 0x000fe2000f8e0209 */
[----:B------:R-:W-:Y:S01]  /*3c70*/  IMAD.U32 R9, RZ, RZ, UR20 ;  /* 0x00000014ff097e24 */ /* 0x000fe2000f8e00ff */
[----:B------:R-:W5:Y:S01]  /*3c80*/  LDL R8, [R1+0x8] ;  /* 0x0000080001087983 */ /* 0x000f620000100800 */
[----:B------:R-:W-:Y:S03]  /*3c90*/  UIADD3 UR13, UR21, UR13, URZ ;  /* 0x0000000d150d7290 */ /* 0x000fe6000fffe03f */
[----:B------:R-:W5:Y:S03]  /*3ca0*/  LDL R148, [R1+0x4c] ;  /* 0x00004c0001947983 */ /* 0x000f660000100800 */
[----:B-1----:R-:W-:Y:S01]  /*3cb0*/  IMAD.U32 R0, RZ, RZ, UR13 ;  /* 0x0000000dff007e24 */ /* 0x002fe2000f8e00ff */
[----:B------:R-:W5:Y:S04]  /*3cc0*/  LDL R149, [R1+0x18] ;  /* 0x0000180001957983 */ /* 0x000f680000100800 */
[----:B------:R-:W1:Y:S02]  /*3cd0*/  S2R R154, SR_TID.X ;  /* 0x00000000009a7919 */ /* 0x000e640000002100 */
[----:B-1----:R-:W-:Y:S04]  /*3ce0*/  SHF.R.S32.HI R151, RZ, 0x1f, R154 ;  /* 0x0000001fff977819 */ /* 0x002fe8000001149a */
[----:B------:R-:W-:Y:S04]  /*3cf0*/  LEA.HI R151, R151, R154, RZ, 0x2 ;  /* 0x0000009a97977211 */ /* 0x000fe800078f10ff */
[----:B------:R-:W-:Y:S04]  /*3d00*/  SHF.R.S32.HI R151, RZ, 0x2, R151 ;  /* 0x00000002ff977819 */ /* 0x000fe80000011497 */
[----:B------:R-:W-:Y:S02]  /*3d10*/  ISETP.LT.AND P4, PT, R151, UR16, PT ;  /* 0x0000001097007c0c */ /* 0x000fe4000bf81270 */
[----:B--2---:R-:W-:Y:S04]  /*3d20*/  LEA R3, P1, R3, R12, 0x6 ;  /* 0x0000000c03037211 */ /* 0x004fe800078230ff */
[----:B---3--:R-:W-:Y:S01]  /*3d30*/  LEA.HI.X R9, R9, R2, R0, 0x6, P1 ;  /* 0x0000000209097211 */ /* 0x008fe200008f3400 */
[----:B------:R-:W-:Y:S01]  /*3d40*/  IMAD.U32 R2, RZ, RZ, UR17 ;  /* 0x00000011ff027e24 */ /* 0x000fe2000f8e00ff */
[----:B----4-:R-:W-:Y:S04]  /*3d50*/  LOP3.LUT P6, RZ, R10, 0x1, RZ, 0xc0, !PT ;  /* 0x000000010aff7812 */ /* 0x010fe800078cc0ff */
[----:B------:R-:W-:Y:S02]  /*3d60*/  @!P3 LEA R2, R2, 0x40, 0x6 ;  /* 0x000000400202b811 */ /* 0x000fe400078e30ff */
[----:B------:R-:W-:Y:S01]  /*3d70*/  LOP3.LUT P5, RZ, R10, 0x2, RZ, 0xc0, !PT ;  /* 0x000000020aff7812 */ /* 0x000fe200078ac0ff */
[----:B------:R-:W-:Y:S01]  /*3d80*/  IMAD.SHL.U32 R10, R154, 0x4, RZ ;  /* 0x000000049a0a7824 */ /* 0x000fe200078e00ff */
[----:B-----5:R-:W-:Y:S02]  /*3d90*/  @!P3 IADD3 R5, P1, R2, R152, RZ ;  /* 0x000000980205b210 */ /* 0x020fe40007f3e0ff */
[----:B------:R-:W-:Y:S01]  /*3da0*/  ISETP.GE.OR P6, PT, R151, UR16, !P6 ;  /* 0x0000001097007c0c */ /* 0x000fe2000f7c6670 */
[----:B------:R-:W-:Y:S01]  /*3db0*/  @!P3 IMAD R7, R7, 0x40, R10 ;  /* 0x000000400707b824 */ /* 0x000fe200078e020a */
[----:B------:R-:W-:Y:S01]  /*3dc0*/  IADD3 R0, R8, 0x6080, RZ ;  /* 0x0000608008007810 */ /* 0x000fe20007ffe0ff */
[----:B------:R-:W-:Y:S01]  /*3dd0*/  IMAD.U32 R8, RZ, RZ, UR5 ;  /* 0x00000005ff087e24 */ /* 0x000fe2000f8e00ff */
[----:B------:R-:W-:Y:S02]  /*3de0*/  ISETP.GE.OR P5, PT, R151, UR16, !P5 ;  /* 0x0000001097007c0c */ /* 0x000fe4000efa6670 */
[----:B------:R-:W-:Y:S01]  /*3df0*/  @!P3 LEA.HI.X.SX32 R6, R2, R148, 0x1, P1 ;  /* 0x000000940206b211 */ /* 0x000fe200008f0eff */
[----:B------:R-:W-:Y:S01]  /*3e00*/  IMAD R0, R8, 0x3000, R0 ;  /* 0x0000300008007824 */ /* 0x000fe200078e0200 */
[----:B------:R-:W-:Y:S02]  /*3e10*/  LEA R2, P2, R3, c[0x0][0x160], 0x1 ;  /* 0x0000580003027a11 */ /* 0x000fe400078408ff */
        /* <DEDUP_REMOVED lines=12> */
.L_x_638:
[-C--:B-1234-:R-:W-:Y:S01]  /*3ee0*/  HMMA.16816.F32 R4, R132, R164.reuse, RZ ;  /* 0x000000a48404723c */ /* 0x09efe200000018ff */
[----:B------:R-:W2:Y:S01]  /*3ef0*/  LDL R2, [R1+0x1c] ;  /* 0x00001c0001027983 */ /* 0x000ea20000100800 */
[----:B------:R-:W-:Y:S02]  /*3f00*/  ULEA UR14, UR17, 0x1, 0x6 ;  /* 0x00000001110e7891 */ /* 0x000fe4000f8e303f */
[----:B------:R-:W-:Y:S01]  /*3f10*/  MOV R0, UR9 ;  /* 0x0000000900007c02 */ /* 0x000fe20008000f00 */
        /* <DEDUP_REMOVED lines=75> */
[----:B------:R-:W-:Y:S01]  /*43d0*/  FSEL R140, R231, -INF , P4 ;  /* 0xff800000e78c7808 */ /* 0x000fe20002000000 */
[----:B------:R-:W-:Y:S04]  /*43e0*/  HMMA.16816.F32 R32, R136, R210, R32 ;  /* 0x000000d28820723c */ /* 0x000fe80000001820 */
[----:B------:R-:W-:Y:S01]  /*43f0*/  FFMA.FTZ R140, R140, c[0x0][0x29c], -R144 ;  /* 0x0000a7008c8c7a23 */ /* 0x000fe20000010890 */
[----:B------:R-:W-:Y:S01]  /*4400*/  MOV R19, R155 ;  /* 0x0000009b00137202 */ /* 0x000fe20000000f00 */
[--C-:B------:R-:W-:Y:S01]  /*4410*/  FADD.FTZ R155, R22, -R0.reuse ;  /* 0x80000000169b7221 */ /* 0x100fe20000010000 */
[----:B------:R-:W-:Y:S01]  /*4420*/  MOV R22, R230 ;  /* 0x000000e600167202 */ /* 0x000fe20000000f00 */
[----:B------:R-:W-:Y:S01]  /*4430*/  FADD.FTZ R230, R23, -R0 ;  /* 0x8000000017e67221 */ /* 0x000fe20000010000 */
[----:B------:R-:W-:Y:S01]  /*4440*/  FSEL R139, R232, -INF , P2 ;  /* 0xff800000e88b7808 */ /* 0x000fe20001000000 */
[----:B------:R1:W2:Y:S01]  /*4450*/  MUFU.EX2 R23, R140 ;  /* 0x0000008c00177308 */ /* 0x0002a20000000800 */
[C---:B------:R-:W-:Y:S01]  /*4460*/  ISETP.GT.AND P4, PT, R2.reuse, 0x41, PT ;  /* 0x000000410200780c */ /* 0x040fe20003f84270 */
[--C-:B------:R-:W-:Y:S01]  /*4470*/  FADD.FTZ R143, R17, -R3.reuse ;  /* 0x80000003118f7221 */ /* 0x100fe20000010000 */
[----:B------:R-:W-:Y:S01]  /*4480*/  ISETP.GT.AND P2, PT, R2, 0x60, PT ;  /* 0x000000600200780c */ /* 0x000fe20003f44270 */
[--C-:B------:R-:W-:Y:S01]  /*4490*/  FFMA.FTZ R139, R139, c[0x0][0x29c], -R144.reuse ;  /* 0x0000a7008b8b7a23 */ /* 0x100fe20000010890 */
[----:B------:R-:W-:Y:S01]  /*44a0*/  FSEL R138, R160, -INF , P1 ;  /* 0xff800000a08a7808 */ /* 0x000fe20000800000 */
[--C-:B------:R-:W-:Y:S01]  /*44b0*/  FADD.FTZ R148, R20, -R3.reuse ;  /* 0x8000000314947221 */ /* 0x100fe20000010000 */
        /* <DEDUP_REMOVED lines=15> */
[--C-:B------:R-:W-:Y:S02]  /*45b0*/  FADD.FTZ R137, R16, -R3.reuse ;  /* 0x8000000310897221 */ /* 0x100fe40000010000 */
[--C-:B------:R-:W-:Y:S01]  /*45c0*/  FADD.FTZ R162, R34, -R0.reuse ;  /* 0x8000000022a27221 */ /* 0x100fe20000010000 */
[----:B------:R-:W-:Y:S01]  /*45d0*/  ISETP.GT.AND P4, PT, R2, RZ, PT ;  /* 0x000000ff0200720c */ /* 0x000fe20003f84270 */
[--C-:B------:R-:W-:Y:S01]  /*45e0*/  FADD.FTZ R133, R4, -R3.reuse ;  /* 0x8000000304857221 */ /* 0x100fe20000010000 */
[----:B------:R-:W-:Y:S01]  /*45f0*/  ISETP.GT.AND P2, PT, R2, 0x1, PT ;  /* 0x000000010200780c */ /* 0x000fe20003f44270 */
[--C-:B------:R-:W-:Y:S01]  /*4600*/  FADD.FTZ R150, R32, -R3.reuse ;  /* 0x8000000320967221 */ /* 0x100fe20000010000 */
[C---:B------:R-:W-:Y:S01]  /*4610*/  ISETP.GT.AND P1, PT, R2.reuse, 0x20, PT ;  /* 0x000000200200780c */ /* 0x040fe20003f24270 */
[--C-:B------:R-:W-:Y:S01]  /*4620*/  FADD.FTZ R134, R5, -R3.reuse ;  /* 0x8000000305867221 */ /* 0x100fe20000010000 */
[C---:B------:R-:W-:Y:S01]  /*4630*/  ISETP.GT.AND P5, PT, R2.reuse, 0x40, PT ;  /* 0x000000400200780c */ /* 0x040fe20003fa4270 */
[----:B------:R-:W-:Y:S01]  /*4640*/  FADD.FTZ R152, R33, -R3 ;  /* 0x8000000321987221 */ /* 0x000fe20000010000 */
[C---:B------:R-:W-:Y:S01]  /*4650*/  ISETP.GT.AND P6, PT, R2.reuse, 0x21, PT ;  /* 0x000000210200780c */ /* 0x040fe20003fc4270 */
[----:B------:R-:W-:Y:S01]  /*4660*/  MUFU.EX2 R144, R144 ;  /* 0x0000009000907308 */ /* 0x000fe20000000800 */
[----:B------:R-:W-:Y:S02]  /*4670*/  FSEL R20, R243, -INF , P4 ;  /* 0xff800000f3147808 */ /* 0x000fe40002000000 */
[----:B------:R-:W-:Y:S02]  /*4680*/  ISETP.GT.AND P4, PT, R2, 0x41, PT ;  /* 0x000000410200780c */ /* 0x000fe40003f84270 */
[----:B------:R-:W-:Y:S01]  /*4690*/  FSEL R17, R244, -INF , P2 ;  /* 0xff800000f4117808 */ /* 0x000fe20001000000 */
[--C-:B------:R-:W-:Y:S01]  /*46a0*/  FFMA.FTZ R32, R20, c[0x0][0x29c], -R145.reuse ;  /* 0x0000a70014207a23 */ /* 0x100fe20000010891 */
[C---:B------:R-:W-:Y:S02]  /*46b0*/  ISETP.GT.AND P2, PT, R2.reuse, 0x60, PT ;  /* 0x000000600200780c */ /* 0x040fe40003f44270 */
[----:B------:R-:W-:Y:S01]  /*46c0*/  FSEL R16, R239, -INF , P1 ;  /* 0xff800000ef107808 */ /* 0x000fe20000800000 */
[--C-:B------:R-:W-:Y:S01]  /*46d0*/  FFMA.FTZ R7, R17, c[0x0][0x29c], -R145.reuse ;  /* 0x0000a70011077a23 */ /* 0x100fe20000010891 */
[----:B------:R-:W-:Y:S01]  /*46e0*/  ISETP.GT.AND P1, PT, R2, 0x61, PT ;  /* 0x000000610200780c */ /* 0x000fe20003f24270 */
[----:B------:R3:W-:Y:S01]  /*46f0*/  MUFU.EX2 R20, R141 ;  /* 0x0000008d00147308 */ /* 0x0007e20000000800 */
[----:B------:R-:W-:Y:S01]  /*4700*/  MOV R34, R159 ;  /* 0x0000009f00227202 */ /* 0x000fe20000000f00 */
[----:B------:R-:W-:Y:S01]  /*4710*/  FADD.FTZ R159, R35, -R0 ;  /* 0x80000000239f7221 */ /* 0x000fe20000010000 */
[----:B------:R-:W-:Y:S01]  /*4720*/  FSEL R4, R240, -INF , P5 ;  /* 0xff800000f0047808 */ /* 0x000fe20002800000 */
[--C-:B------:R-:W-:Y:S01]  /*4730*/  FFMA.FTZ R6, R16, c[0x0][0x29c], -R145.reuse ;  /* 0x0000a70010067a23 */ /* 0x100fe20000010891 */
[----:B------:R-:W-:Y:S01]  /*4740*/  FSEL R2, R238, -INF , P2 ;  /* 0xff800000ee027808 */ /* 0x000fe20001000000 */
[----:B------:R-:W-:Y:S01]  /*4750*/  FFMA.FTZ R35, -R157, R157, 1 ;  /* 0x3f8000009d237423 */ /* 0x000fe2000001019d */
[----:B------:R-:W-:Y:S01]  /*4760*/  FSEL R0, R237, -INF , P1 ;  /* 0xff800000ed007808 */ /* 0x000fe20000800000 */
[--C-:B------:R-:W-:Y:S01]  /*4770*/  FFMA.FTZ R4, R4, c[0x0][0x29c], -R145.reuse ;  /* 0x0000a70004047a23 */ /* 0x100fe20000010891 */
[----:B------:R-:W-:Y:S01]  /*4780*/  FSEL R5, R241, -INF , P6 ;  /* 0xff800000f1057808 */ /* 0x000fe20003000000 */
[--C-:B------:R-:W-:Y:S01]  /*4790*/  FFMA.FTZ R33, R2, c[0x0][0x29c], -R145.reuse ;  /* 0x0000a70002217a23 */ /* 0x100fe20000010891 */
[----:B------:R-:W-:Y:S01]  /*47a0*/  FSEL R3, R242, -INF , P4 ;  /* 0xff800000f2037808 */ /* 0x000fe20002000000 */
[----:B------:R-:W-:Y:S01]  /*47b0*/  MUFU.EX2 R16, R32 ;  /* 0x0000002000107308 */ /* 0x000fe20000000800 */
[----:B-1----:R-:W-:Y:S01]  /*47c0*/  MOV R140, R34 ;  /* 0x00000022008c7202 */ /* 0x002fe20000000f00 */
[--C-:B------:R-:W-:Y:S01]  /*47d0*/  FFMA.FTZ R5, R5, c[0x0][0x29c], -R145.reuse ;  /* 0x0000a70005057a23 */ /* 0x100fe20000010891 */
[----:B------:R-:W-:Y:S01]  /*47e0*/  MOV R34, R21 ;  /* 0x0000001500227202 */ /* 0x000fe20000000f00 */
[--C-:B------:R-:W-:Y:S02]  /*47f0*/  FFMA.FTZ R3, R3, c[0x0][0x29c], -R145.reuse ;  /* 0x0000a70003037a23 */ /* 0x100fe40000010891 */
[----:B------:R-:W-:Y:S02]  /*4800*/  FFMA.FTZ R145, R0, c[0x0][0x29c], -R145 ;  /* 0x0000a70000917a23 */ /* 0x000fe40000010891 */
[----:B------:R-:W-:Y:S01]  /*4810*/  FFMA.FTZ R0, -R231, R231, 1 ;  /* 0x3f800000e7007423 */ /* 0x000fe200000101e7 */
[----:B------:R-:W-:Y:S01]  /*4820*/  MOV R231, R22 ;  /* 0x0000001600e77202 */ /* 0x000fe20000000f00 */
[----:B------:R1:W-:Y:S01]  /*4830*/  MUFU.EX2 R21, R142 ;  /* 0x0000008e00157308 */ /* 0x0003e20000000800 */
[----:B--2---:R-:W-:Y:S01]  /*4840*/  FMUL.FTZ R2, R23, R133 ;  /* 0x0000008517027220 */ /* 0x004fe20000410000 */
[----:B------:R-:W-:Y:S02]  /*4850*/  MOV R133, R236 ;  /* 0x000000ec00857202 */ /* 0x000fe40000000f00 */
[----:B---3--:R-:W-:Y:S01]  /*4860*/  MOV R141, R234 ;  /* 0x000000ea008d7202 */ /* 0x008fe20000000f00 */
[----:B------:R-:W-:Y:S01]  /*4870*/  FMUL.FTZ R236, R2, R0 ;  /* 0x0000000002ec7220 */ /* 0x000fe20000410000 */
[----:B------:R-:W-:Y:S01]  /*4880*/  MOV R157, R133 ;  /* 0x00000085009d7202 */ /* 0x000fe20000000f00 */
[----:B------:R-:W-:Y:S03]  /*4890*/  FFMA.FTZ R0, -R232, R232, 1 ;  /* 0x3f800000e8007423 */ /* 0x000fe600000101e8 */
[----:B------:R-:W2:Y:S10]  /*48a0*/  MUFU.EX2 R22, R139 ;  /* 0x0000008b00167308 */ /* 0x000eb40000000800 */
[----:B------:R3:W-:Y:S01]  /*48b0*/  MUFU.EX2 R32, R33 ;  /* 0x0000002100207308 */ /* 0x0007e20000000800 */
[----:B-1----:R-:W-:Y:S09]  /*48c0*/  MOV R142, R19 ;  /* 0x00000013008e7202 */ /* 0x002ff20000000f00 */
[----:B------:R-:W1:Y:S01]  /*48d0*/  MUFU.EX2 R19, R138 ;  /* 0x0000008a00137308 */ /* 0x000e620000000800 */
[----:B--2---:R-:W-:Y:S01]  /*48e0*/  FMUL.FTZ R2, R22, R134 ;  /* 0x0000008616027220 */ /* 0x004fe20000410000 */
[----:B------:R-:W-:Y:S02]  /*48f0*/  MOV R134, R18 ;  /* 0x0000001200867202 */ /* 0x000fe40000000f00 */
[----:B------:R-:W-:Y:S01]  /*4900*/  MOV R139, R235 ;  /* 0x000000eb008b7202 */ /* 0x000fe20000000f00 */
[----:B------:R-:W-:Y:S05]  /*4910*/  FMUL.FTZ R235, R2, R0 ;  /* 0x0000000002eb7220 */ /* 0x000fea0000410000 */
[----:B------:R-:W2:Y:S01]  /*4920*/  MUFU.EX2 R18, R136 ;  /* 0x0000008800127308 */ /* 0x000ea20000000800 */
[----:B------:R-:W-:Y:S01]  /*4930*/  FFMA.FTZ R0, -R160, R160, 1 ;  /* 0x3f800000a0007423 */ /* 0x000fe200000101a0 */
[----:B------:R-:W-:Y:S01]  /*4940*/  MOV R160, R233 ;  /* 0x000000e900a07202 */ /* 0x000fe20000000f00 */
[----:B------:R-:W-:Y:S02]  /*4950*/  FMUL.FTZ R2, R21, R137 ;  /* 0x0000008915027220 */ /* 0x000fe40000410000 */
[----:B---3--:R-:W-:Y:S01]  /*4960*/  FMUL.FTZ R33, R20, R143 ;  /* 0x0000008f14217220 */ /* 0x008fe20000410000 */
[----:B------:R-:W-:Y:S01]  /*4970*/  MOV R143, R34 ;  /* 0x00000022008f7202 */ /* 0x000fe20000000f00 */
[----:B------:R-:W-:Y:S01]  /*4980*/  FMUL.FTZ R234, R2, R0 ;  /* 0x0000000002ea7220 */ /* 0x000fe20000410000 */
[----:B------:R-:W-:Y:S01]  /*4990*/  IADD3 R0, R132, 0x20, RZ ;  /* 0x0000002084007810 */ /* 0x000fe20007ffe0ff */
[----:B------:R-:W-:Y:S01]  /*49a0*/  FFMA.FTZ R2, -R229, R229, 1 ;  /* 0x3f800000e5027423 */ /* 0x000fe200000101e5 */
[----:B------:R-:W3:Y:S02]  /*49b0*/  MUFU.EX2 R17, R135 ;  /* 0x0000008700117308 */ /* 0x000ee40000000800 */
[----:B------:R-:W-:Y:S01]  /*49c0*/  IMNMX R0, R133, R0, PT ;  /* 0x0000000085007217 */ /* 0x000fe20003800200 */
[----:B------:R-:W-:Y:S02]  /*49d0*/  FMUL.FTZ R233, R33, R2 ;  /* 0x0000000221e97220 */ /* 0x000fe40000410000 */
[----:B-1----:R-:W-:Y:S01]  /*49e0*/  FMUL.FTZ R33, R19, R148 ;  /* 0x0000009413217220 */ /* 0x002fe20000410000 */
[----:B------:R-:W-:Y:S01]  /*49f0*/  ISETP.GT.AND P1, PT, R0, RZ, PT ;  /* 0x000000ff0000720c */ /* 0x000fe20003f24270 */
[----:B------:R-:W-:Y:S01]  /*4a00*/  FFMA.FTZ R2, -R163, R163, 1 ;  /* 0x3f800000a3027423 */ /* 0x000fe200000101a3 */
[----:B------:R-:W-:Y:S01]  /*4a10*/  MOV R148, R139 ;  /* 0x0000008b00947202 */ /* 0x000fe20000000f00 */
[----:B------:R-:W-:Y:S01]  /*4a20*/  FFMA.FTZ R133, -R239, R239, 1 ;  /* 0x3f800000ef857423 */ /* 0x000fe200000101ef */
[----:B------:R-:W-:Y:S01]  /*4a30*/  FSEL R137, R246, -INF , P1 ;  /* 0xff800000f6897808 */ /* 0x000fe20000800000 */
[----:B------:R-:W-:Y:S01]  /*4a40*/  FMUL.FTZ R232, R33, R2 ;  /* 0x0000000221e87220 */ /* 0x000fe20000410000 */
[C---:B------:R-:W-:Y:S01]  /*4a50*/  ISETP.GT.AND P1, PT, R0.reuse, 0x1, PT ;  /* 0x000000010000780c */ /* 0x040fe20003f24270 */
[----:B------:R-:W-:Y:S01]  /*4a60*/  FFMA.FTZ R2, -R161, R161, 1 ;  /* 0x3f800000a1027423 */ /* 0x000fe200000101a1 */
[----:B------:R-:W-:Y:S01]  /*4a70*/  ISETP.GT.AND P4, PT, R0, 0x41, PT ;  /* 0x000000410000780c */ /* 0x000fe20003f84270 */
[----:B--2---:R-:W-:Y:S01]  /*4a80*/  FMUL.FTZ R33, R18, R149 ;  /* 0x0000009512217220 */ /* 0x004fe20000410000 */
[----:B------:R-:W-:Y:S01]  /*4a90*/  FSEL R138, R140, -INF , P1 ;  /* 0xff8000008c8a7808 */ /* 0x000fe20000800000 */
[----:B------:R-:W1:Y:S01]  /*4aa0*/  MUFU.EX2 R7, R7 ;  /* 0x0000000700077308 */ /* 0x000e620000000800 */
[C---:B------:R-:W-:Y:S01]  /*4ab0*/  ISETP.GT.AND P1, PT, R0.reuse, 0x20, PT ;  /* 0x000000200000780c */ /* 0x040fe20003f24270 */
[----:B------:R-:W-:Y:S01]  /*4ac0*/  FMUL.FTZ R136, R33, R2 ;  /* 0x0000000221887220 */ /* 0x000fe20000410000 */
[----:B------:R-:W-:Y:S01]  /*4ad0*/  ISETP.GT.AND P2, PT, R0, 0x60, PT ;  /* 0x000000600000780c */ /* 0x000fe20003f44270 */
[----:B------:R-:W-:Y:S01]  /*4ae0*/  FFMA.FTZ R2, -R158, R158, 1 ;  /* 0x3f8000009e027423 */ /* 0x000fe2000001019e */
[----:B------:R-:W-:Y:S01]  /*4af0*/  FSEL R139, R143, -INF , P1 ;  /* 0xff8000008f8b7808 */ /* 0x000fe20000800000 */
[----:B------:R-:W-:Y:S01]  /*4b00*/  FMUL.FTZ R33, R144, R152 ;  /* 0x0000009890217220 */ /* 0x000fe20000410000 */
[C---:B------:R-:W-:Y:S01]  /*4b10*/  ISETP.GT.AND P1, PT, R0.reuse, 0x21, PT ;  /* 0x000000210000780c */ /* 0x040fe20003f24270 */
[----:B---3--:R-:W-:Y:S01]  /*4b20*/  FMUL.FTZ R34, R17, R150 ;  /* 0x0000009611227220 */ /* 0x008fe20000410000 */
[----:B------:R-:W-:Y:S01]  /*4b30*/  MOV R150, R141 ;  /* 0x0000008d00967202 */ /* 0x000fe20000000f00 */
[----:B------:R-:W-:Y:S01]  /*4b40*/  FMUL.FTZ R229, R33, R2 ;  /* 0x0000000221e57220 */ /* 0x000fe20000410000 */
[----:B------:R-:W-:Y:S01]  /*4b50*/  FSEL R2, R251, -INF , P1 ;  /* 0xff800000fb027808 */ /* 0x000fe20000800000 */
[----:B------:R-:W2:Y:S01]  /*4b60*/  MUFU.EX2 R6, R6 ;  /* 0x0000000600067308 */ /* 0x000ea20000000800 */
[----:B------:R-:W-:Y:S01]  /*4b70*/  ISETP.GT.AND P1, PT, R0, 0x40, PT ;  /* 0x000000400000780c */ /* 0x000fe20003f24270 */
[--C-:B------:R-:W-:Y:S01]  /*4b80*/  FFMA.FTZ R137, R137, c[0x0][0x29c], -R147.reuse ;  /* 0x0000a70089897a23 */ /* 0x100fe20000010893 */
[----:B------:R-:W-:Y:S01]  /*4b90*/  MOV R135, R142 ;  /* 0x0000008e00877202 */ /* 0x000fe20000000f00 */
[--C-:B------:R-:W-:Y:S01]  /*4ba0*/  FFMA.FTZ R142, R2, c[0x0][0x29c], -R147.reuse ;  /* 0x0000a700028e7a23 */ /* 0x100fe20000010893 */
[----:B------:R-:W-:Y:S01]  /*4bb0*/  FSEL R141, R249, -INF , P1 ;  /* 0xff800000f98d7808 */ /* 0x000fe20000800000 */
[----:B------:R3:W3:Y:S01]  /*4bc0*/  LDS R2, [R150.X4+0xf300] ;  /* 0x00f3000096027984 */ /* 0x0006e20000004800 */
[----:B------:R-:W-:Y:S01]  /*4bd0*/  ISETP.GT.AND P1, PT, R0, 0x61, PT ;  /* 0x000000610000780c */ /* 0x000fe20003f24270 */
[--C-:B------:R-:W-:Y:S01]  /*4be0*/  FFMA.FTZ R139, R139, c[0x0][0x29c], -R147.reuse ;  /* 0x0000a7008b8b7a23 */ /* 0x100fe20000010893 */
[----:B------:R-:W-:Y:S01]  /*4bf0*/  IADD3 R0, R132, 0x28, RZ ;  /* 0x0000002884007810 */ /* 0x000fe20007ffe0ff */
[----:B------:R-:W-:Y:S01]  /*4c00*/  FFMA.FTZ R132, -R240, R240, 1 ;  /* 0x3f800000f0847423 */ /* 0x000fe200000101f0 */
[----:B------:R-:W5:Y:S01]  /*4c10*/  MUFU.EX2 R5, R5 ;  /* 0x0000000500057308 */ /* 0x000f620000000800 */
[----:B------:R-:W4:Y:S01]  /*4c20*/  LDL.LU R240, [R1] ;  /* 0x0000000001f07983 */ /* 0x000f220000300800 */
[----:B------:R-:W-:Y:S01]  /*4c30*/  MOV R149, R231 ;  /* 0x000000e700957202 */ /* 0x000fe20000000f00 */
[----:B------:R-:W-:Y:S01]  /*4c40*/  FMUL.FTZ R231, R34, R35 ;  /* 0x0000002322e77220 */ /* 0x000fe20000410000 */
[----:B------:R-:W-:Y:S01]  /*4c50*/  IMNMX R0, R157, R0, PT ;  /* 0x000000009d007217 */ /* 0x000fe20003800200 */
[----:B------:R-:W-:Y:S01]  /*4c60*/  FMUL.FTZ R34, R16, R151 ;  /* 0x0000009710227220 */ /* 0x000fe20000410000 */
[----:B------:R-:W-:Y:S01]  /*4c70*/  MOV R239, R134 ;  /* 0x0000008600ef7202 */ /* 0x000fe20000000f00 */
[----:B------:R-:W-:Y:S01]  /*4c80*/  FFMA.FTZ R35, -R243, R243, 1 ;  /* 0x3f800000f3237423 */ /* 0x000fe200000101f3 */
[----:B------:R-:W-:Y:S01]  /*4c90*/  MOV R243, R148 ;  /* 0x0000009400f37202 */ /* 0x000fe20000000f00 */
[----:B-1----:R-:W-:Y:S01]  /*4ca0*/  FMUL.FTZ R33, R7, R154 ;  /* 0x0000009a07217220 */ /* 0x002fe20000410000 */
[----:B------:R-:W-:Y:S01]  /*4cb0*/  MUFU.EX2 R137, R137 ;  /* 0x0000008900897308 */ /* 0x000fe20000000800 */
[----:B------:R-:W-:Y:S01]  /*4cc0*/  FMUL.FTZ R163, R34, R35 ;  /* 0x0000002322a37220 */ /* 0x000fe20000410000 */
[----:B------:R-:W-:Y:S01]  /*4cd0*/  MOV R154, R160 ;  /* 0x000000a0009a7202 */ /* 0x000fe20000000f00 */
[----:B------:R-:W-:Y:S01]  /*4ce0*/  FFMA.FTZ R35, -R244, R244, 1 ;  /* 0x3f800000f4237423 */ /* 0x000fe200000101f4 */
[----:B------:R-:W-:Y:S01]  /*4cf0*/  MOV R244, R135 ;  /* 0x0000008700f47202 */ /* 0x000fe20000000f00 */
[----:B--2---:R-:W-:Y:S01]  /*4d00*/  FMUL.FTZ R34, R6, R153 ;  /* 0x0000009906227220 */ /* 0x004fe20000410000 */
[----:B------:R-:W-:Y:S01]  /*4d10*/  ISETP.GT.AND P6, PT, R0, 0x21, PT ;  /* 0x000000210000780c */ /* 0x000fe20003fc4270 */
[----:B------:R-:W-:Y:S01]  /*4d20*/  FMUL.FTZ R161, R33, R35 ;  /* 0x0000002321a17220 */ /* 0x000fe20000410000 */
[----:B------:R-:W-:Y:S01]  /*4d30*/  FSEL R33, R247, -INF , P2 ;  /* 0xff800000f7217808 */ /* 0x000fe20001000000 */
[----:B------:R-:W-:Y:S01]  /*4d40*/  FMUL.FTZ R160, R34, R133 ;  /* 0x0000008522a07220 */ /* 0x000fe20000410000 */
[----:B------:R-:W1:Y:S01]  /*4d50*/  MUFU.EX2 R4, R4 ;  /* 0x0000000400047308 */ /* 0x000e620000000800 */
[----:B------:R-:W-:Y:S01]  /*4d60*/  FFMA.FTZ R133, -R241, R241, 1 ;  /* 0x3f800000f1857423 */ /* 0x000fe200000101f1 */
[----:B------:R-:W-:Y:S01]  /*4d70*/  MOV R241, R149 ;  /* 0x0000009500f17202 */ /* 0x000fe20000000f00 */
[--C-:B------:R-:W-:Y:S01]  /*4d80*/  FFMA.FTZ R138, R138, c[0x0][0x29c], -R147.reuse ;  /* 0x0000a7008a8a7a23 */ /* 0x100fe20000010893 */
[----:B------:R-:W-:Y:S01]  /*4d90*/  FSEL R149, R248, -INF , P4 ;  /* 0xff800000f8957808 */ /* 0x000fe20002000000 */
[--C-:B------:R-:W-:Y:S01]  /*4da0*/  FFMA.FTZ R141, R141, c[0x0][0x29c], -R147.reuse ;  /* 0x0000a7008d8d7a23 */ /* 0x100fe20000010893 */
[----:B------:R-:W-:Y:S01]  /*4db0*/  FSEL R35, R245, -INF , P1 ;  /* 0xff800000f5237808 */ /* 0x000fe20000800000 */
[--C-:B------:R-:W-:Y:S01]  /*4dc0*/  FFMA.FTZ R148, R33, c[0x0][0x29c], -R147.reuse ;  /* 0x0000a70021947a23 */ /* 0x100fe20000010893 */
[C---:B------:R-:W-:Y:S01]  /*4dd0*/  ISETP.GT.AND P4, PT, R0.reuse, RZ, PT ;  /* 0x000000ff0000720c */ /* 0x040fe20003f84270 */
[--C-:B------:R-:W-:Y:S01]  /*4de0*/  FFMA.FTZ R149, R149, c[0x0][0x29c], -R147.reuse ;  /* 0x0000a70095957a23 */ /* 0x100fe20000010893 */
[----:B------:R-:W2:Y:S01]  /*4df0*/  MUFU.EX2 R3, R3 ;  /* 0x0000000300037308 */ /* 0x000ea20000000800 */
[C---:B------:R-:W-:Y:S01]  /*4e00*/  ISETP.GT.AND P2, PT, R0.reuse, 0x1, PT ;  /* 0x000000010000780c */ /* 0x040fe20003f44270 */
[----:B------:R-:W-:Y:S01]  /*4e10*/  FFMA.FTZ R147, R35, c[0x0][0x29c], -R147 ;  /* 0x0000a70023937a23 */ /* 0x000fe20000010893 */
[C---:B------:R-:W-:Y:S01]  /*4e20*/  ISETP.GT.AND P1, PT, R0.reuse, 0x20, PT ;  /* 0x000000200000780c */ /* 0x040fe20003f24270 */
[----:B-----5:R-:W-:Y:S01]  /*4e30*/  FMUL.FTZ R34, R5, R156 ;  /* 0x0000009c05227220 */ /* 0x020fe20000410000 */
[----:B------:R-:W-:Y:S01]  /*4e40*/  ISETP.GT.AND P5, PT, R0, 0x40, PT ;  /* 0x000000400000780c */ /* 0x000fe20003fa4270 */
[----:B------:R-:W-:Y:S01]  /*4e50*/  FFMA.FTZ R35, -R246, R246, 1 ;  /* 0x3f800000f6237423 */ /* 0x000fe200000101f6 */
[----:B------:R-:W-:Y:S01]  /*4e60*/  FSEL R135, R241, -INF , P1 ;  /* 0xff800000f1877808 */ /* 0x000fe20000800000 */
[----:B------:R-:W-:Y:S01]  /*4e70*/  FMUL.FTZ R158, R34, R133 ;  /* 0x00000085229e7220 */ /* 0x000fe20000410000 */
[----:B------:R-:W-:Y:S01]  /*4e80*/  FSEL R152, R154, -INF , P4 ;  /* 0xff8000009a987808 */ /* 0x000fe20002000000 */
[----:B------:R-:W5:Y:S01]  /*4e90*/  MUFU.EX2 R145, R145 ;  /* 0x0000009100917308 */ /* 0x000f620000000800 */
[----:B------:R-:W-:Y:S01]  /*4ea0*/  ISETP.GT.AND P4, PT, R0, 0x41, PT ;  /* 0x000000410000780c */ /* 0x000fe20003f84270 */
[----:B------:R-:W-:Y:S01]  /*4eb0*/  FFMA.FTZ R133, -R238, R238, 1 ;  /* 0x3f800000ee857423 */ /* 0x000fe200000101ee */
[----:B------:R-:W-:Y:S01]  /*4ec0*/  ISETP.GT.AND P1, PT, R0, 0x61, PT ;  /* 0x000000610000780c */ /* 0x000fe20003f24270 */
[----:B-1----:R-:W-:Y:S01]  /*4ed0*/  FMUL.FTZ R33, R4, R155 ;  /* 0x0000009b04217220 */ /* 0x002fe20000410000 */
[----:B------:R-:W-:Y:S01]  /*4ee0*/  MOV R238, R150 ;  /* 0x0000009600ee7202 */ /* 0x000fe20000000f00 */
[--C-:B------:R-:W-:Y:S01]  /*4ef0*/  FFMA.FTZ R152, R152, c[0x0][0x29c], -R146.reuse ;  /* 0x0000a70098987a23 */ /* 0x100fe20000010892 */
[----:B---3--:R-:W-:Y:S01]  /*4f00*/  F2FP.PACK_AB R150, R22, R23 ;  /* 0x000000171696723e */ /* 0x008fe200000000ff */
[----:B------:R-:W-:Y:S01]  /*4f10*/  FMUL.FTZ R157, R33, R132 ;  /* 0x00000084219d7220 */ /* 0x000fe20000410000 */
[----:B------:R-:W-:Y:S01]  /*4f20*/  F2FP.PACK_AB R144, R144, R17 ;  /* 0x000000119090723e */ /* 0x000fe200000000ff */
[----:B------:R-:W1:Y:S01]  /*4f30*/  MUFU.EX2 R139, R139 ;  /* 0x0000008b008b7308 */ /* 0x000e620000000800 */
[----:B------:R-:W-:Y:S01]  /*4f40*/  FMUL.FTZ R33, R32, R162 ;  /* 0x000000a220217220 */ /* 0x000fe20000410000 */
[----:B------:R-:W-:Y:S01]  /*4f50*/  MOV R246, R140 ;  /* 0x0000008c00f67202 */ /* 0x000fe20000000f00 */
[----:B------:R-:W-:Y:S01]  /*4f60*/  FFMA.FTZ R132, -R237, R237, 1 ;  /* 0x3f800000ed847423 */ /* 0x000fe200000101ed */
[----:B------:R-:W-:Y:S01]  /*4f70*/  MOV R237, R143 ;  /* 0x0000008f00ed7202 */ /* 0x000fe20000000f00 */
[----:B--2---:R-:W-:Y:S01]  /*4f80*/  FMUL.FTZ R34, R3, R230 ;  /* 0x000000e603227220 */ /* 0x004fe20000410000 */
[----:B------:R-:W-:Y:S01]  /*4f90*/  F2FP.PACK_AB R143, R18, R19 ;  /* 0x00000013128f723e */ /* 0x000fe200000000ff */
[----:B------:R-:W-:Y:S01]  /*4fa0*/  FMUL.FTZ R155, R33, R133 ;  /* 0x00000085219b7220 */ /* 0x000fe20000410000 */
[----:B------:R-:W-:Y:S01]  /*4fb0*/  FSEL R33, R243, -INF , P4 ;  /* 0xff800000f3217808 */ /* 0x000fe20002000000 */
[----:B------:R-:W-:Y:S01]  /*4fc0*/  FFMA.FTZ R133, R135, c[0x0][0x29c], -R146 ;  /* 0x0000a70087857a23 */ /* 0x000fe20000010892 */
[----:B------:R-:W2:Y:S01]  /*4fd0*/  MUFU.EX2 R138, R138 ;  /* 0x0000008a008a7308 */ /* 0x000ea20000000800 */
[----:B------:R-:W-:Y:S01]  /*4fe0*/  FFMA.FTZ R134, -R242, R242, 1 ;  /* 0x3f800000f2867423 */ /* 0x000fe200000101f2 */
[----:B------:R-:W-:Y:S01]  /*4ff0*/  MOV R242, R154 ;  /* 0x0000009a00f27202 */ /* 0x000fe20000000f00 */
[--C-:B------:R-:W-:Y:S01]  /*5000*/  FADD.FTZ R9, R9, -R2.reuse ;  /* 0x8000000209097221 */ /* 0x100fe20000010000 */
[----:B------:R-:W-:Y:S01]  /*5010*/  F2FP.PACK_AB R18, R3, R4 ;  /* 0x000000040312723e */ /* 0x000fe200000000ff */
[----:B------:R-:W-:Y:S01]  /*5020*/  FMUL.FTZ R134, R34, R134 ;  /* 0x0000008622867220 */ /* 0x000fe20000410000 */
[----:B------:R-:W-:Y:S01]  /*5030*/  FSEL R34, R244, -INF , P5 ;  /* 0xff800000f4227808 */ /* 0x000fe20002800000 */
[--C-:B------:R-:W-:Y:S01]  /*5040*/  FADD.FTZ R12, R12, -R2.reuse ;  /* 0x800000020c0c7221 */ /* 0x100fe20000010000 */
[----:B------:R-:W-:Y:S01]  /*5050*/  F2FP.PACK_AB R140, R20, R21 ;  /* 0x00000015148c723e */ /* 0x000fe200000000ff */
[--C-:B------:R-:W-:Y:S01]  /*5060*/  FADD.FTZ R13, R13, -R2.reuse ;  /* 0x800000020d0d7221 */ /* 0x100fe20000010000 */
[----:B------:R-:W3:Y:S01]  /*5070*/  MUFU.EX2 R142, R142 ;  /* 0x0000008e008e7308 */ /* 0x000ee20000000800 */
[--C-:B------:R-:W-:Y:S01]  /*5080*/  FADD.FTZ R24, R24, -R2.reuse ;  /* 0x8000000218187221 */ /* 0x100fe20000010000 */
[----:B-----5:R-:W-:Y:S01]  /*5090*/  F2FP.PACK_AB R20, R145, R32 ;  /* 0x000000209114723e */ /* 0x020fe200000000ff */
[--C-:B------:R-:W-:Y:S01]  /*50a0*/  FADD.FTZ R25, R25, -R2.reuse ;  /* 0x8000000219197221 */ /* 0x100fe20000010000 */
[----:B------:R-:W-:Y:S01]  /*50b0*/  F2FP.PACK_AB R32, R235, R236 ;  /* 0x000000eceb20723e */ /* 0x000fe200000000ff */
[----:B-1----:R-:W-:Y:S01]  /*50c0*/  FMUL.FTZ R12, R139, R12 ;  /* 0x0000000c8b0c7220 */ /* 0x002fe20000410000 */
[----:B------:R-:W-:Y:S01]  /*50d0*/  F2FP.PACK_AB R23, R161, R163 ;  /* 0x000000a3a117723e */ /* 0x000fe200000000ff */
[----:B------:R-:W-:Y:S01]  /*50e0*/  FADD.FTZ R29, R29, -R2 ;  /* 0x800000021d1d7221 */ /* 0x000fe20000010000 */
[----:B------:R-:W-:Y:S01]  /*50f0*/  F2FP.PACK_AB R136, R136, R232 ;  /* 0x000000e88888723e */ /* 0x000fe200000000ff */
[----:B------:R-:W-:Y:S01]  /*5100*/  FFMA.FTZ R156, R34, c[0x0][0x29c], -R146 ;  /* 0x0000a700229c7a23 */ /* 0x000fe20000010892 */
[----:B------:R-:W-:Y:S01]  /*5110*/  MUFU.EX2 R141, R141 ;  /* 0x0000008d008d7308 */ /* 0x000fe20000000800 */
[----:B------:R-:W-:Y:S01]  /*5120*/  FFMA.FTZ R3, -R237, R237, 1 ;  /* 0x3f800000ed037423 */ /* 0x000fe200000101ed */
[----:B------:R-:W-:Y:S01]  /*5130*/  F2FP.PACK_AB R34, R158, R160 ;  /* 0x000000a09e22723e */ /* 0x000fe200000000ff */
[--C-:B------:R-:W-:Y:S01]  /*5140*/  FADD.FTZ R28, R28, -R2.reuse ;  /* 0x800000021c1c7221 */ /* 0x100fe20000010000 */
[C---:B--2---:R-:W-:Y:S01]  /*5150*/  F2FP.PACK_AB R17, R138.reuse, R137 ;  /* 0x000000898a11723e */ /* 0x044fe200000000ff */
[----:B------:R-:W-:Y:S01]  /*5160*/  FMUL.FTZ R138, R138, R9 ;  /* 0x000000098a8a7220 */ /* 0x000fe20000410000 */
[----:B------:R-:W-:Y:S01]  /*5170*/  F2FP.PACK_AB R134, R134, R157 ;  /* 0x0000009d8686723e */ /* 0x000fe200000000ff */
[----:B------:R-:W-:Y:S01]  /*5180*/  FFMA.FTZ R4, -R246, R246, 1 ;  /* 0x3f800000f6047423 */ /* 0x000fe200000101f6 */
[----:B------:R-:W-:Y:S02]  /*5190*/  F2FP.PACK_AB R135, R229, R231 ;  /* 0x000000e7e587723e */ /* 0x000fe400000000ff */
[----:B------:R-:W1:Y:S01]  /*51a0*/  MUFU.EX2 R149, R149 ;  /* 0x0000009500957308 */ /* 0x000e620000000800 */
[----:B------:R-:W-:Y:S01]  /*51b0*/  FMUL.FTZ R138, R138, R4 ;  /* 0x000000048a8a7220 */ /* 0x000fe20000410000 */
[C---:B---3--:R-:W-:Y:S01]  /*51c0*/  F2FP.PACK_AB R9, R142.reuse, R139 ;  /* 0x0000008b8e09723e */ /* 0x048fe200000000ff */
[----:B------:R-:W-:Y:S07]  /*51d0*/  FMUL.FTZ R142, R142, R13 ;  /* 0x0000000d8e8e7220 */ /* 0x000fee0000410000 */
[----:B------:R-:W2:Y:S10]  /*51e0*/  MUFU.EX2 R148, R148 ;  /* 0x0000009400947308 */ /* 0x000eb40000000800 */
[----:B------:R-:W3:Y:S01]  /*51f0*/  MUFU.EX2 R147, R147 ;  /* 0x0000009300937308 */ /* 0x000ee20000000800 */
[----:B-1----:R-:W-:Y:S09]  /*5200*/  F2FP.PACK_AB R4, R149, R141 ;  /* 0x0000008d9504723e */ /* 0x002ff200000000ff */
[----:B------:R-:W-:Y:S01]  /*5210*/  MUFU.EX2 R152, R152 ;  /* 0x0000009800987308 */ /* 0x000fe20000000800 */
[----:B--2---:R-:W-:Y:S09]  /*5220*/  FMUL.FTZ R28, R148, R28 ;  /* 0x0000001c941c7220 */ /* 0x004ff20000410000 */
[----:B------:R1:W-:Y:S10]  /*5230*/  MUFU.EX2 R22, R133 ;  /* 0x0000008500167308 */ /* 0x0003f40000000800 */
[----:B------:R-:W-:Y:S01]  /*5240*/  MUFU.EX2 R21, R156 ;  /* 0x0000009c00157308 */ /* 0x000fe20000000800 */
[----:B----4-:R-:W-:Y:S02]  /*5250*/  FSEL R151, R240, -INF , P2 ;  /* 0xff800000f0977808 */ /* 0x010fe40001000000 */
[----:B------:R-:W-:Y:S01]  /*5260*/  ISETP.GT.AND P2, PT, R0, 0x60, PT ;  /* 0x000000600000780c */ /* 0x000fe20003f44270 */
[----:B------:R-:W-:Y:S02]  /*5270*/  FADD.FTZ R0, R8, -R2 ;  /* 0x8000000208007221 */ /* 0x000fe40000010000 */
[--C-:B------:R-:W-:Y:S02]  /*5280*/  FFMA.FTZ R151, R151, c[0x0][0x29c], -R146.reuse ;  /* 0x0000a70097977a23 */ /* 0x100fe40000010892 */
[----:B------:R-:W-:Y:S02]  /*5290*/  FMUL.FTZ R0, R137, R0 ;  /* 0x0000000089007220 */ /* 0x000fe40000410000 */
[----:B------:R-:W-:Y:S02]  /*52a0*/  FMUL.FTZ R8, R145, R159 ;  /* 0x0000009f91087220 */ /* 0x000fe40000410000 */
[----:B------:R-:W-:Y:S01]  /*52b0*/  FMUL.FTZ R230, R0, R35 ;  /* 0x0000002300e67220 */ /* 0x000fe20000410000 */
[----:B------:R-:W-:Y:S01]  /*52c0*/  FSEL R35, R239, -INF , P6 ;  /* 0xff800000ef237808 */ /* 0x000fe20003000000 */
[----:B------:R-:W2:Y:S01]  /*52d0*/  MUFU.EX2 R151, R151 ;  /* 0x0000009700977308 */ /* 0x000ea20000000800 */
[----:B------:R-:W-:Y:S01]  /*52e0*/  FMUL.FTZ R154, R8, R132 ;  /* 0x00000084089a7220 */ /* 0x000fe20000410000 */
[----:B------:R-:W-:Y:S01]  /*52f0*/  FSEL R0, R250, -INF , P1 ;  /* 0xff800000fa007808 */ /* 0x000fe20000800000 */
[--C-:B------:R-:W-:Y:S01]  /*5300*/  FFMA.FTZ R159, R33, c[0x0][0x29c], -R146.reuse ;  /* 0x0000a700219f7a23 */ /* 0x100fe20000010892 */
[----:B------:R-:W-:Y:S01]  /*5310*/  FSEL R8, R252, -INF , P2 ;  /* 0xff800000fc087808 */ /* 0x000fe20001000000 */
[--C-:B------:R-:W-:Y:S01]  /*5320*/  FFMA.FTZ R153, R35, c[0x0][0x29c], -R146.reuse ;  /* 0x0000a70023997a23 */ /* 0x100fe20000010892 */
[----:B------:R-:W-:Y:S01]  /*5330*/  F2FP.PACK_AB R33, R7, R16 ;  /* 0x000000100721723e */ /* 0x000fe200000000ff */
[----:B------:R-:W-:Y:S01]  /*5340*/  FMUL.FTZ R137, R12, R3 ;  /* 0x000000030c897220 */ /* 0x000fe20000410000 */
[----:B------:R-:W-:Y:S01]  /*5350*/  F2FP.PACK_AB R132, R5, R6 ;  /* 0x000000060584723e */ /* 0x000fe200000000ff */
[--C-:B------:R-:W-:Y:S01]  /*5360*/  FFMA.FTZ R162, R8, c[0x0][0x29c], -R146.reuse ;  /* 0x0000a70008a27a23 */ /* 0x100fe20000010892 */
[----:B------:R-:W4:Y:S01]  /*5370*/  MUFU.EX2 R19, R153 ;  /* 0x0000009900137308 */ /* 0x000f220000000800 */
[----:B------:R-:W-:Y:S01]  /*5380*/  FFMA.FTZ R146, R0, c[0x0][0x29c], -R146 ;  /* 0x0000a70000927a23 */ /* 0x000fe20000010892 */
[----:B---3--:R-:W-:Y:S01]  /*5390*/  F2FP.PACK_AB R5, R147, R148 ;  /* 0x000000949305723e */ /* 0x008fe200000000ff */
[----:B------:R-:W-:Y:S01]  /*53a0*/  FFMA.FTZ R0, -R251, R251, 1 ;  /* 0x3f800000fb007423 */ /* 0x000fe200000101fb */
[----:B------:R-:W-:Y:S01]  /*53b0*/  F2FP.PACK_AB R35, R233, R234 ;  /* 0x000000eae923723e */ /* 0x000fe200000000ff */
[----:B------:R-:W-:Y:S01]  /*53c0*/  FMUL.FTZ R16, R141, R24 ;  /* 0x000000188d107220 */ /* 0x000fe20000410000 */
[----:B-1----:R-:W-:Y:S01]  /*53d0*/  F2FP.PACK_AB R133, R154, R155 ;  /* 0x0000009b9a85723e */ /* 0x002fe200000000ff */
[----:B------:R-:W-:Y:S02]  /*53e0*/  FMUL.FTZ R13, R142, R0 ;  /* 0x000000008e0d7220 */ /* 0x000fe40000410000 */
[----:B------:R-:W-:Y:S01]  /*53f0*/  FMUL.FTZ R12, R149, R25 ;  /* 0x00000019950c7220 */ /* 0x000fe20000410000 */
[----:B------:R-:W1:Y:S01]  /*5400*/  LDS R0, [R238.X4+0xf320] ;  /* 0x00f32000ee007984 */ /* 0x000e620000004800 */
[----:B------:R-:W-:Y:S01]  /*5410*/  FMUL.FTZ R147, R147, R29 ;  /* 0x0000001d93937220 */ /* 0x000fe20000410000 */
[----:B------:R-:W3:Y:S01]  /*5420*/  MUFU.EX2 R7, R159 ;  /* 0x0000009f00077308 */ /* 0x000ee20000000800 */
[----:B------:R-:W-:Y:S01]  /*5430*/  FFMA.FTZ R8, -R249, R249, 1 ;  /* 0x3f800000f9087423 */ /* 0x000fe200000101f9 */
[----:B------:R-:W-:Y:S01]  /*5440*/  STS [R227+0xf480], R150 ;  /* 0x00f48096e3007388 */ /* 0x000fe20000000800 */
[----:B------:R-:W-:Y:S01]  /*5450*/  FFMA.FTZ R3, -R247, R247, 1 ;  /* 0x3f800000f7037423 */ /* 0x000fe200000101f7 */
[----:B------:R-:W-:Y:S01]  /*5460*/  F2FP.PACK_AB R13, R13, R137 ;  /* 0x000000890d0d723e */ /* 0x000fe200000000ff */
[----:B------:R-:W-:Y:S01]  /*5470*/  FFMA.FTZ R2, -R245, R245, 1 ;  /* 0x3f800000f5027423 */ /* 0x000fe200000101f5 */
[----:B------:R-:W-:Y:S01]  /*5480*/  STS [R227+0xf880], R33 ;  /* 0x00f88021e3007388 */ /* 0x000fe20000000800 */
[----:B------:R-:W-:Y:S02]  /*5490*/  FFMA.FTZ R6, -R248, R248, 1 ;  /* 0x3f800000f8067423 */ /* 0x000fe400000101f8 */
[----:B------:R-:W-:Y:S01]  /*54a0*/  FMUL.FTZ R3, R28, R3 ;  /* 0x000000031c037220 */ /* 0x000fe20000410000 */
[----:B------:R-:W-:Y:S01]  /*54b0*/  STS [R228], R140 ;  /* 0x0000008ce4007388 */ /* 0x000fe20000000800 */
[----:B------:R-:W-:Y:S01]  /*54c0*/  FMUL.FTZ R2, R147, R2 ;  /* 0x0000000293027220 */ /* 0x000fe20000410000 */
[----:B------:R-:W5:Y:S01]  /*54d0*/  MUFU.EX2 R146, R146 ;  /* 0x0000009200927308 */ /* 0x000f620000000800 */
[----:B------:R-:W-:Y:S01]  /*54e0*/  FMUL.FTZ R16, R16, R8 ;  /* 0x0000000810107220 */ /* 0x000fe20000410000 */
[----:B------:R-:W-:Y:S01]  /*54f0*/  STS [R228+0x400], R132 ;  /* 0x00040084e4007388 */ /* 0x000fe20000000800 */
[----:B------:R-:W-:Y:S01]  /*5500*/  FMUL.FTZ R12, R12, R6 ;  /* 0x000000060c0c7220 */ /* 0x000fe20000410000 */
[----:B------:R-:W-:Y:S02]  /*5510*/  F2FP.PACK_AB R8, R138, R230 ;  /* 0x000000e68a08723e */ /* 0x000fe400000000ff */
[----:B------:R-:W-:Y:S02]  /*5520*/  STS [R227+0x10480], R17 ;  /* 0x01048011e3007388 */ /* 0x000fe40000000800 */
[----:B------:R-:W-:Y:S02]  /*5530*/  F2FP.PACK_AB R12, R12, R16 ;  /* 0x000000100c0c723e */ /* 0x000fe400000000ff */
[----:B------:R-:W-:Y:S01]  /*5540*/  F2FP.PACK_AB R16, R2, R3 ;  /* 0x000000030210723e */ /* 0x000fe200000000ff */
[----:B------:R-:W3:Y:S01]  /*5550*/  MUFU.EX2 R6, R162 ;  /* 0x000000a200067308 */ /* 0x000ee20000000800 */
[----:B--2---:R-:W-:Y:S02]  /*5560*/  F2FP.PACK_AB R3, R151, R152 ;  /* 0x000000989703723e */ /* 0x004fe400000000ff */
[----:B----4-:R-:W-:Y:S03]  /*5570*/  F2FP.PACK_AB R2, R19, R22 ;  /* 0x000000161302723e */ /* 0x010fe600000000ff */
[----:B------:R2:W-:Y:S04]  /*5580*/  STS [R227+0x10880], R3 ;  /* 0x01088003e3007388 */ /* 0x0005e80000000800 */
[----:B------:R3:W-:Y:S04]  /*5590*/  STS [R228+0x1400], R2 ;  /* 0x00140002e4007388 */ /* 0x0007e80000000800 */
[----:B------:R4:W-:Y:S01]  /*55a0*/  STS [R228+0x1000], R9 ;  /* 0x00100009e4007388 */ /* 0x0009e20000000800 */
[--C-:B-1----:R-:W-:Y:S02]  /*55b0*/  FADD.FTZ R10, R10, -R0.reuse ;  /* 0x800000000a0a7221 */ /* 0x102fe40000010000 */
[--C-:B------:R-:W-:Y:S01]  /*55c0*/  FADD.FTZ R11, R11, -R0.reuse ;  /* 0x800000000b0b7221 */ /* 0x100fe20000010000 */
[----:B------:R-:W-:Y:S01]  /*55d0*/  STS [R227+0x11480], R143 ;  /* 0x0114808fe3007388 */ /* 0x000fe20000000800 */
        /* <DEDUP_REMOVED lines=9> */
[----:B--2---:R-:W-:Y:S02]  /*5670*/  FFMA.FTZ R3, -R240, R240, 1 ;  /* 0x3f800000f0037423 */ /* 0x004fe400000101f0 */
[--C-:B------:R-:W-:Y:S01]  /*5680*/  FADD.FTZ R27, R27, -R0.reuse ;  /* 0x800000001b1b7221 */ /* 0x100fe20000010000 */
[----:B------:R1:W-:Y:S01]  /*5690*/  STS [R227+0x12480], R4 ;  /* 0x01248004e3007388 */ /* 0x0003e20000000800 */
[----:B---3--:R-:W-:Y:S01]  /*56a0*/  F2FP.PACK_AB R2, R7, R21 ;  /* 0x000000150702723e */ /* 0x008fe200000000ff */
[--C-:B------:R-:W-:Y:S02]  /*56b0*/  FADD.FTZ R30, R30, -R0.reuse ;  /* 0x800000001e1e7221 */ /* 0x100fe40000010000 */
[----:B------:R-:W-:Y:S02]  /*56c0*/  FMUL.FTZ R21, R21, R26 ;  /* 0x0000001a15157220 */ /* 0x000fe40000410000 */
[----:B------:R2:W-:Y:S01]  /*56d0*/  STS [R227+0x12880], R2 ;  /* 0x01288002e3007388 */ /* 0x0005e20000000800 */
[----:B----4-:R-:W-:Y:S02]  /*56e0*/  FMUL.FTZ R9, R151, R11 ;  /* 0x0000000b97097220 */ /* 0x010fe40000410000 */
[----:B------:R-:W-:Y:S01]  /*56f0*/  FMUL.FTZ R27, R7, R27 ;  /* 0x0000001b071b7220 */ /* 0x000fe20000410000 */
[----:B------:R3:W-:Y:S01]  /*5700*/  STS [R228+0x3000], R5 ;  /* 0x00300005e4007388 */ /* 0x0007e20000000800 */
[----:B------:R-:W-:Y:S02]  /*5710*/  FMUL.FTZ R9, R9, R3 ;  /* 0x0000000309097220 */ /* 0x000fe40000410000 */
[----:B------:R-:W-:Y:S02]  /*5720*/  FFMA.FTZ R3, -R241, R241, 1 ;  /* 0x3f800000f1037423 */ /* 0x000fe400000101f1 */
[----:B------:R-:W-:Y:S02]  /*5730*/  FADD.FTZ R31, R31, -R0 ;  /* 0x800000001f1f7221 */ /* 0x000fe40000010000 */
[----:B------:R-:W-:Y:S02]  /*5740*/  FMUL.FTZ R3, R14, R3 ;  /* 0x000000030e037220 */ /* 0x000fe40000410000 */
[----:B------:R-:W-:Y:S02]  /*5750*/  FFMA.FTZ R0, -R244, R244, 1 ;  /* 0x3f800000f4007423 */ /* 0x000fe400000101f4 */
[----:B-----5:R-:W-:Y:S02]  /*5760*/  FMUL.FTZ R31, R146, R31 ;  /* 0x0000001f921f7220 */ /* 0x020fe40000410000 */
[----:B------:R-:W-:Y:S02]  /*5770*/  FMUL.FTZ R7, R21, R0 ;  /* 0x0000000015077220 */ /* 0x000fe40000410000 */
[----:B-1----:R-:W-:Y:S02]  /*5780*/  FFMA.FTZ R4, -R239, R239, 1 ;  /* 0x3f800000ef047423 */ /* 0x002fe400000101ef */
[----:B------:R-:W-:Y:S02]  /*5790*/  FFMA.FTZ R0, -R252, R252, 1 ;  /* 0x3f800000fc007423 */ /* 0x000fe400000101fc */
[----:B------:R-:W-:Y:S02]  /*57a0*/  FMUL.FTZ R4, R15, R4 ;  /* 0x000000040f047220 */ /* 0x000fe40000410000 */
[----:B--2---:R-:W-:Y:S03]  /*57b0*/  FFMA.FTZ R2, -R242, R242, 1 ;  /* 0x3f800000f2027423 */ /* 0x004fe600000101f2 */
[----:B------:R-:W-:Y:S01]  /*57c0*/  F2FP.PACK_AB R4, R4, R3 ;  /* 0x000000030404723e */ /* 0x000fe200000000ff */
[----:B------:R-:W-:Y:S01]  /*57d0*/  FMUL.FTZ R10, R10, R2 ;  /* 0x000000020a0a7220 */ /* 0x000fe20000410000 */
[----:B------:R-:W-:Y:S01]  /*57e0*/  F2FP.PACK_AB R2, R146, R6 ;  /* 0x000000069202723e */ /* 0x000fe200000000ff */
[----:B------:R-:W-:Y:S02]  /*57f0*/  FFMA.FTZ R3, -R243, R243, 1 ;  /* 0x3f800000f3037423 */ /* 0x000fe400000101f3 */
[----:B---3--:R-:W-:Y:S02]  /*5800*/  FMUL.FTZ R5, R6, R30 ;  /* 0x0000001e06057220 */ /* 0x008fe40000410000 */
        /* <DEDUP_REMOVED lines=151> */
.L_x_639:
        /* <DEDUP_REMOVED lines=240> */
.L_x_637:
[----:B------:R-:W-:Y:S05]  /*7080*/  @P1 EXIT ;  /* 0x000000000000194d */ /* 0x000fea0003800000 */
[----:B------:R-:W-:Y:S02]  /*7090*/  ULDC.64 UR4, c[0x0][0x360] ;  /* 0x0000d80000047ab9 */ /* 0x000fe40000000a00 */
[----:B------:R-:W-:Y:S02]  /*70a0*/  UISETP.NE.U32.AND UP2, UPT, URZ, UR4, UPT ;  /* 0x000000043f00728c */ /* 0x000fe4000bf45070 */
[----:B------:R-:W-:-:S02]  /*70b0*/  ULDC.64 UR6, c[0x0][0x360] ;  /* 0x0000d80000067ab9 */ /* 0x000fc40000000a00 */
[----:B------:R-:W-:-:S06]  /*70c0*/  UISETP.NE.AND.EX UP2, UPT, URZ, UR5, UPT, UP2 ;  /* 0x000000053f00728c */ /* 0x000fcc000bf45320 */
[----:B------:R-:W-:-:S05]  /*70d0*/  PLOP3.LUT P0, PT, PT, PT, UP2, 0x80, 0x0 ;  /* 0x000000000000781c */ /* 0x000fca0003f0f028 */
[----:B------:R-:W-:Y:S02]  /*70e0*/  @UP2 UMOV UR4, 0x4 ;  /* 0x0000000400042882 */ /* 0x000fe40000000000 */
[----:B------:R-:W-:-:S06]  /*70f0*/  @UP2 UIMAD.WIDE UR4, UR10, UR4, UR6 ;  /* 0x000000040a0422a5 */ /* 0x000fcc000f8e0206 */
[----:B------:R-:W-:Y:S02]  /*7100*/  IMAD.U32 R2, RZ, RZ, UR4 ;  /* 0x00000004ff027e24 */ /* 0x000fe4000f8e00ff */
[----:B------:R-:W-:Y:S01]  /*7110*/  IMAD.U32 R3, RZ, RZ, UR5 ;  /* 0x00000005ff037e24 */ /* 0x000fe2000f8e00ff */
[----:B------:R-:W-:Y:S02]  /*7120*/  UMOV UR6, 0x1 ;  /* 0x0000000100067882 */ /* 0x000fe40000000000 */
[----:B------:R-:W-:Y:S02]  /*7130*/  ULDC.64 UR4, c[0x0][0x338] ;  /* 0x0000ce0000047ab9 */ /* 0x000fe40000000a00 */
[----:B------:R-:W2:Y:S01]  /*7140*/  @P0 LDG.E R0, [R2.64] ;  /* 0x0000001202000981 */ /* 0x000ea2000c1e1900 */
[----:B------:R-:W-:Y:S01]  /*7150*/  UISETP.NE.AND UP0, UPT, UR6, UR4, UPT ;  /* 0x000000040600728c */ /* 0x000fe2000bf05270 */
[----:B------:R-:W-:Y:S01]  /*7160*/  BSSY B0, `(.L_x_641) ;  /* 0x000002e000007945 */ /* 0x000fe20003800000 */
[----:B------:R-:W-:Y:S01]  /*7170*/  UIMAD.WIDE.U32 UR8, UR12, UR5, URZ ;  /* 0x000000050c0872a5 */ /* 0x000fe2000f8e003f */
[----:B------:R-:W1:Y:S01]  /*7180*/  S2R R4, SR_TID.X ;  /* 0x0000000000047919 */ /* 0x000e620000002100 */
[----:B------:R-:W-:-:S02]  /*7190*/  UMOV UR6, UR12 ;  /* 0x0000000c00067c82 */ /* 0x000fc40008000000 */
[----:B------:R-:W-:Y:S02]  /*71a0*/  ULDC UR5, c[0x0][0x340] ;  /* 0x0000d00000057ab9 */ /* 0x000fe40000000800 */
[----:B------:R-:W-:Y:S02]  /*71b0*/  ULDC UR15, c[0x0][0x358] ;  /* 0x0000d600000f7ab9 */ /* 0x000fe40000000800 */
[----:B------:R-:W-:Y:S02]  /*71c0*/  UIMAD UR15, UR11, UR15, URZ ;  /* 0x0000000f0b0f72a4 */ /* 0x000fe4000f8e023f */
[----:B------:R-:W-:Y:S02]  /*71d0*/  @UP0 UMOV UR7, UR9 ;  /* 0x0000000900070c82 */ /* 0x000fe40008000000 */
[----:B------:R-:W-:-:S04]  /*71e0*/  @UP0 USHF.R.U32.HI UR6, URZ, UR5, UR7 ;  /* 0x000000053f060299 */ /* 0x000fc80008011607 */
[----:B------:R-:W-:Y:S02]  /*71f0*/  UIADD3 UR5, -UR6, URZ, URZ ;  /* 0x0000003f06057290 */ /* 0x000fe4000fffe13f */
[----:B------:R-:W-:Y:S02]  /*7200*/  USHF.R.S32.HI UR9, URZ, 0x1f, UR6 ;  /* 0x0000001f3f097899 */ /* 0x000fe40008011406 */
[----:B------:R-:W-:-:S03]  /*7210*/  UIMAD UR12, UR5, UR4, UR12 ;  /* 0x00000004050c72a4 */ /* 0x000fc6000f8e020c */
[----:B------:R-:W-:Y:S02]  /*7220*/  ULDC UR4, c[0x0][0x2f4] ;  /* 0x0000bd0000047ab9 */ /* 0x000fe40000000800 */
[----:B------:R-:W-:Y:S01]  /*7230*/  UIMAD UR15, UR15, UR4, URZ ;  /* 0x000000040f0f72a4 */ /* 0x000fe2000f8e023f */
[----:B------:R-:W-:Y:S01]  /*7240*/  BAR.SYNC.DEFER_BLOCKING 0x1, 0x100 ;  /* 0x0044000000007b1d */ /* 0x000fe20000010000 */
[----:B------:R-:W-:Y:S01]  /*7250*/  UIMAD UR13, UR10, UR4, URZ ;  /* 0x000000040a0d72a4 */ /* 0x000fe2000f8e023f */
[----:B-1----:R-:W-:Y:S01]  /*7260*/  ISETP.NE.AND P2, PT, R4, RZ, PT ;  /* 0x000000ff0400720c */ /* 0x002fe20003f45270 */
[----:B------:R-:W-:Y:S02]  /*7270*/  USHF.R.S32.HI UR8, URZ, 0x1f, UR15 ;  /* 0x0000001f3f087899 */ /* 0x000fe4000801140f */
[----:B------:R-:W-:Y:S02]  /*7280*/  USHF.R.S32.HI UR7, URZ, 0x1f, UR13 ;  /* 0x0000001f3f077899 */ /* 0x000fe4000801140d */
[----:B------:R-:W-:-:S02]  /*7290*/  UIADD3 UR15, UP1, UP0, UR15, UR13, UR6 ;  /* 0x0000000d0f0f7290 */ /* 0x000fc4000f83e006 */
[----:B------:R-:W-:Y:S02]  /*72a0*/  ULDC.64 UR4, c[0x0][0x350] ;  /* 0x0000d40000047ab9 */ /* 0x000fe40000000a00 */
[----:B------:R-:W-:Y:S02]  /*72b0*/  UIADD3.X UR8, UR8, UR7, UR9, UP1, UP0 ;  /* 0x0000000708087290 */ /* 0x000fe40008fe0409 */
[----:B------:R-:W-:Y:S02]  /*72c0*/  USHF.L.U32 UR7, UR15, 0x2, URZ ;  /* 0x000000020f077899 */ /* 0x000fe4000800063f */
[----:B------:R-:W-:Y:S02]  /*72d0*/  USHF.L.U64.HI UR8, UR15, 0x2, UR8 ;  /* 0x000000020f087899 */ /* 0x000fe40008010208 */
[----:B------:R-:W-:Y:S02]  /*72e0*/  USHF.R.S32.HI UR15, URZ, 0x1f, UR10 ;  /* 0x0000001f3f0f7899 */ /* 0x000fe4000801140a */
[----:B------:R-:W-:-:S04]  /*72f0*/  UIADD3 UR4, UP0, UR7, UR4, URZ ;  /* 0x0000000407047290 */ /* 0x000fc8000ff1e03f */
[----:B------:R-:W-:Y:S02]  /*7300*/  UIADD3.X UR5, UR8, UR5, URZ, UP0, !UPT ;  /* 0x0000000508057290 */ /* 0x000fe400087fe43f */
[----:B------:R-:W-:-:S04]  /*7310*/  MOV R4, UR4 ;  /* 0x0000000400047c02 */ /* 0x000fc80008000f00 */
[----:B------:R-:W-:Y:S01]  /*7320*/  IMAD.U32 R5, RZ, RZ, UR5 ;  /* 0x00000005ff057e24 */ /* 0x000fe2000f8e00ff */
[----:B--2---:R-:W1:Y:S02]  /*7330*/  @P0 R2UR UR14, R0 ;  /* 0x00000000000e03c2 */ /* 0x004e6400000e0000 */
[----:B-1----:R-:W-:-:S04]  /*7340*/  @UP2 ULEA UR14, UR10, UR14, 0x7 ;  /* 0x0000000e0a0e2291 */ /* 0x002fc8000f8e383f */
[----:B------:R-:W-:-:S04]  /*7350*/  @UP2 USHF.R.S32.HI UR13, URZ, 0x1f, UR14 ;  /* 0x0000001f3f0d2899 */ /* 0x000fc8000801140e */
[----:B------:R-:W-:Y:S02]  /*7360*/  @UP2 ULEA.HI UR14, UR13, UR14, URZ, 0x7 ;  /* 0x0000000e0d0e2291 */ /* 0x000fe4000f8f383f */
[----:B------:R-:W-:Y:S02]  /*7370*/  USEL UR13, UR10, URZ, !UP2 ;  /* 0x0000003f0a0d7287 */ /* 0x000fe4000d000000 */
[----:B------:R-:W-:Y:S02]  /*7380*/  @UP2 USHF.R.S32.HI UR14, URZ, 0x7, UR14 ;  /* 0x000000073f0e2899 */ /* 0x000fe4000801140e */
[----:B------:R-:W-:Y:S02]  /*7390*/  USEL UR10, UR15, URZ, !UP2 ;  /* 0x0000003f0f0a7287 */ /* 0x000fe4000d000000 */
[----:B------:R-:W-:-:S04]  /*73a0*/  @UP2 UIMAD UR14, UR14, 0x3000, URZ ;  /* 0x000030000e0e28a4 */ /* 0x000fc8000f8e023f */
[----:B------:R-:W-:-:S03]  /*73b0*/  @UP2 USHF.R.S32.HI UR15, URZ, 0x1f, UR14 ;  /* 0x0000001f3f0f2899 */ /* 0x000fc6000801140e */
[----:B------:R-:W-:-:S04]  /*73c0*/  @!UP2 UMOV UR14, URZ ;  /* 0x0000003f000eac82 */ /* 0x000fc80008000000 */
[----:B------:R-:W-:Y:S01]  /*73d0*/  @!UP2 UMOV UR15, URZ ;  /* 0x0000003f000fac82 */ /* 0x000fe20008000000 */
[----:B------:R-:W-:Y:S05]  /*73e0*/  @P2 BRA `(.L_x_642) ;  /* 0x0000005000002947 */ /* 0x000fea0003800000 */
.L_x_643:
[----:B------:R-:W2:Y:S01]  /*73f0*/  LDG.E.STRONG.GPU R0, [R4.64] ;  /* 0x0000001204007981 */ /* 0x000ea2000c1ef900 */
[----:B------:R-:W-:Y:S01]  /*7400*/  YIELD ;  /* 0x0000000000007946 */ /* 0x000fe20003800000 */
[----:B--2---:R-:W-:Y:S01]  /*7410*/  ISETP.NE.AND P0, PT, R0, UR12, PT ;  /* 0x0000000c00007c0c */ /* 0x004fe2000bf05270 */
[----:B------:R-:W-:-:S12]  /*7420*/  CCTL.IVALL ;  /* 0x00000000ff00798f */ /* 0x000fd80002000000 */
[----:B------:R-:W-:Y:S05]  /*7430*/  @P0 BRA `(.L_x_643) ;  /* 0xffffffb000000947 */ /* 0x000fea000383ffff */
.L_x_642:
[----:B------:R-:W-:Y:S05]  /*7440*/  BSYNC B0 ;  /* 0x0000000000007941 */ /* 0x000fea0003800000 */
.L_x_641:
[----:B------:R-:W-:Y:S01]  /*7450*/  MOV R11, 0xffffffff ;  /* 0xffffffff000b7802 */ /* 0x000fe20000000f00 */
[----:B------:R-:W-:Y:S05]  /*7460*/  BRA.CONV ~URZ, `(.L_x_644) ;  /* 0x000000237f007947 */ /* 0x000fea000b800000 */
[----:B------:R-:W-:Y:S02]  /*7470*/  MOV R2, 0x7490 ;  /* 0x0000749000027802 */ /* 0x000fe40000000f00 */
[----:B------:R-:W-:Y:S05]  /*7480*/  CALL.REL.NOINC `($__internal_5_$__cuda_sm70_warpsync) ;  /* 0x00000b6000007944 */ /* 0x000fea0003c00000 */
.L_x_644:
[----:B------:R-:W1:Y:S01]  /*7490*/  S2R R0, SR_TID.X ;  /* 0x0000000000007919 */ /* 0x000e620000002100 */
[----:B------:R-:W-:Y:S01]  /*74a0*/  UIMAD UR5, UR11, 0x3000, URZ ;  /* 0x000030000b0578a4 */ /* 0x000fe2000f8e023f */
[----:B------:R-:W-:Y:S01]  /*74b0*/  IMAD.U32 R10, RZ, RZ, UR13 ;  /* 0x0000000dff0a7e24 */ /* 0x000fe2000f8e00ff */
[----:B------:R-:W-:-:S06]  /*74c0*/  NOP ;  /* 0x0000000000007918 */ /* 0x000fcc0000000000 */
[----:B------:R-:W-:Y:S01]  /*74d0*/  USHF.R.S32.HI UR4, URZ, 0x1f, UR5 ;  /* 0x0000001f3f047899 */ /* 0x000fe20008011405 */
[----:B------:R-:W-:Y:S01]  /*74e0*/  IMAD.U32 R8, RZ, RZ, UR5 ;  /* 0x00000005ff087e24 */ /* 0x000fe2000f8e00ff */
[----:B-1----:R-:W-:-:S04]  /*74f0*/  SHF.R.S32.HI R2, RZ, 0x1f, R0 ;  /* 0x0000001fff027819 */ /* 0x002fc80000011400 */
[----:B------:R-:W-:Y:S01]  /*7500*/  IADD3 R8, P1, P0, R8, UR14, R0 ;  /* 0x0000000e08087c10 */ /* 0x000fe2000f83e000 */
[----:B------:R-:W-:Y:S01]  /*7510*/  IMAD.U32 R0, RZ, RZ, UR4 ;  /* 0x00000004ff007e24 */ /* 0x000fe2000f8e00ff */
[----:B------:R-:W-:Y:S02]  /*7520*/  ULDC.64 UR4, c[0x0][0x328] ;  /* 0x0000ca0000047ab9 */ /* 0x000fe40000000a00 */
[----:B------:R-:W-:Y:S02]  /*7530*/  UIMAD UR4, UR9, UR4, URZ ;  /* 0x00000004090472a4 */ /* 0x000fe4000f8e023f */
[----:B------:R-:W-:Y:S01]  /*7540*/  IADD3.X R9, R0, UR15, R2, P1, P0 ;  /* 0x0000000f00097c10 */ /* 0x000fe20008fe0402 */
[----:B------:R-:W-:Y:S01]  /*7550*/  IMAD.U32 R2, RZ, RZ, UR6 ;  /* 0x00000006ff027e24 */ /* 0x000fe2000f8e00ff */
[----:B------:R-:W-:-:S03]  /*7560*/  UIMAD UR16, UR6, UR5, UR4 ;  /* 0x00000005061072a4 */ /* 0x000fc6000f8e0204 */
[----:B------:R-:W-:Y:S01]  /*7570*/  IMAD.WIDE.U32 R2, R2, c[0x0][0x328], R8 ;  /* 0x0000ca0002027a25 */ /* 0x000fe200078e0008 */
[----:B------:R-:W-:Y:S02]  /*7580*/  ULDC.64 UR4, c[0x0][0x330] ;  /* 0x0000cc0000047ab9 */ /* 0x000fe40000000a00 */
        /* <DEDUP_REMOVED lines=57> */
[----:B------:R-:W-:Y:S05]  /*7920*/  CALL.REL.NOINC `($__internal_5_$__cuda_sm70_warpsync) ;  /* 0x000006c000007944 */ /* 0x000fea0003c00000 */
.L_x_645:
        /* <DEDUP_REMOVED lines=12> */
.L_x_647:
[----:B------:R-:W-:Y:S05]  /*79f0*/  BSYNC B0 ;  /* 0x0000000000007941 */ /* 0x000fea0003800000 */
.L_x_646:
[----:B------:R-:W-:Y:S01]  /*7a00*/  ULDC.64 UR4, c[0x0][0x348] ;  /* 0x0000d20000047ab9 */ /* 0x000fe20000000a00 */
[----:B------:R-:W-:Y:S01]  /*7a10*/  BSSY B0, `(.L_x_648) ;  /* 0x000000b000007945 */ /* 0x000fe20003800000 */
[----:B------:R-:W-:-:S04]  /*7a20*/  UIADD3 UR4, UP0, UR7, UR4, URZ ;  /* 0x0000000407047290 */ /* 0x000fc8000ff1e03f */
[----:B------:R-:W-:Y:S02]  /*7a30*/  UIADD3.X UR5, UR8, UR5, URZ, UP0, !UPT ;  /* 0x0000000508057290 */ /* 0x000fe400087fe43f */
[----:B--2---:R-:W-:-:S04]  /*7a40*/  MOV R4, UR4 ;  /* 0x0000000400047c02 */ /* 0x004fc80008000f00 */
[----:B------:R-:W-:Y:S01]  /*7a50*/  MOV R5, UR5 ;  /* 0x0000000500057c02 */ /* 0x000fe20008000f00 */
[----:B------:R-:W-:Y:S05]  /*7a60*/  @P2 BRA `(.L_x_649) ;  /* 0x0000005000002947 */ /* 0x000fea0003800000 */
.L_x_650:
[----:B------:R-:W2:Y:S01]  /*7a70*/  LDG.E.STRONG.GPU R0, [R4.64] ;  /* 0x0000001204007981 */ /* 0x000ea2000c1ef900 */
[----:B------:R-:W-:Y:S01]  /*7a80*/  YIELD ;  /* 0x0000000000007946 */ /* 0x000fe20003800000 */
[----:B--2---:R-:W-:Y:S01]  /*7a90*/  ISETP.NE.AND P0, PT, R0, UR12, PT ;  /* 0x0000000c00007c0c */ /* 0x004fe2000bf05270 */
[----:B------:R-:W-:-:S12]  /*7aa0*/  CCTL.IVALL ;  /* 0x00000000ff00798f */ /* 0x000fd80002000000 */
[----:B------:R-:W-:Y:S05]  /*7ab0*/  @P0 BRA `(.L_x_650) ;  /* 0xffffffb000000947 */ /* 0x000fea000383ffff */
.L_x_649:
[----:B------:R-:W-:Y:S05]  /*7ac0*/  BSYNC B0 ;  /* 0x0000000000007941 */ /* 0x000fea0003800000 */
.L_x_648:
[----:B------:R-:W-:Y:S05]  /*7ad0*/  BRA.CONV ~URZ, `(.L_x_651) ;  /* 0x000000237f007947 */ /* 0x000fea000b800000 */
[----:B-1----:R-:W-:Y:S02]  /*7ae0*/  MOV R2, 0x7b00 ;  /* 0x00007b0000027802 */ /* 0x002fe40000000f00 */
[----:B------:R-:W-:Y:S05]  /*7af0*/  CALL.REL.NOINC `($__internal_5_$__cuda_sm70_warpsync) ;  /* 0x000004f000007944 */ /* 0x000fea0003c00000 */
.L_x_651:
[----:B------:R-:W-:Y:S01]  /*7b00*/  ULDC.64 UR4, c[0x0][0x300] ;  /* 0x0000c00000047ab9 */ /* 0x000fe20000000a00 */
[----:B-1----:R-:W-:Y:S01]  /*7b10*/  MOV R2, R8 ;  /* 0x0000000800027202 */ /* 0x002fe20000000f00 */
[----:B------:R-:W-:Y:S01]  /*7b20*/  UIMAD UR4, UR9, UR4, URZ ;  /* 0x00000004090472a4 */ /* 0x000fe2000f8e023f */
[----:B------:R-:W-:Y:S02]  /*7b30*/  IMAD.U32 R0, RZ, RZ, UR6 ;  /* 0x00000006ff007e24 */ /* 0x000fe4000f8e00ff */
[----:B------:R-:W-:Y:S01]  /*7b40*/  IMAD.MOV.U32 R3, RZ, RZ, R9 ;  /* 0x000000ffff037224 */ /* 0x000fe200078e0009 */
        /* <DEDUP_REMOVED lines=62> */
.L_x_652:
        /* <DEDUP_REMOVED lines=12> */
        .weak           $__internal_5_$__cuda_sm70_warpsync
        .type           $__internal_5_$__cuda_sm70_warpsync,@function
        .size           $__internal_5_$__cuda_sm70_warpsync,(.L_x_1409 - $__internal_5_$__cuda_sm70_warpsync)
$__internal_5_$__cuda_sm70_warpsync:
[----:B------:R-:W-:Y:S01]  /*7ff0*/  MOV R3, 0x0 ;  /* 0x0000000000037802 */ /* 0x000fe20000000f00 */
[----:B------:R-:W-:Y:S04]  /*8000*/  WARPSYNC R11 ;  /* 0x0000000b00007348 */ /* 0x000fe80003800000 */
[----:B------:R-:W-:Y:S05]  /*8010*/  RET.REL.NODEC R2 `(_ZN7cutlass13device_kernelIN5flash19enable_sm80_to_sm89INS1_16FlashAttnBwdSm80INS1_25CollectiveMainloopBwdSm80ILi2ELi1EN4cute5tupleIJNS5_1CILi64EEENS7_ILi128EEENS7_ILi96EEEEEENS_6half_tEfNS_4arch4Sm80ELb1ELb0ELb1ELb1ELb1ELb0ELb0ELb0ELi2ELi2ELi4ELi2ELb1EEENS1_24CollectiveEpilogueBwdGQAISB_fSE_Li256ELb1ELb1EEENS1_25SingleTileBwdLPTSchedulerILb1ELi128ELb1EEEEEEEEEvNT_6ParamsE) ;  /* 0xffff7fe002007950 */ /* 0x000fea0003c3ffff */
.L_x_653:
        /* <DEDUP_REMOVED lines=14> */
.L_x_1409:


//--------------------- .text._ZN7cutlass13device_kernelIN5flash19enable_sm80_to_sm89INS1_16FlashAttnBwdSm80INS1_25CollectiveMainloopBwdSm80ILi2ELi2EN4cute5tupleIJNS5_1CILi64EEENS7_ILi128EEENS7_ILi96EEEEEENS_6half_tEfNS_4arch4Sm80ELb0ELb0ELb1ELb0ELb0ELb0ELb0ELb0ELi2ELi2ELi4ELi2ELb0EEENS1_21CollectiveEpilogueBwdISB_SC_SE_Li256ELb0ELb0ELi2EEENS1_19SingleTileSchedulerILb0ELb0ELb0ELi128EEEEEEEEEvNT_6ParamsE --------------------------
	.section	.text._ZN7cutlass13device_kernelIN5flash19enable_sm80_to_sm89INS1_16FlashAttnBwdSm80INS1_25CollectiveMainloopBwdSm80ILi2ELi2EN4cute5tupleIJNS5_1CILi64EEENS7_ILi128EEENS7_ILi96EEEEEENS_6half_tEfNS_4arch4Sm80ELb0ELb0ELb1ELb0ELb0ELb0ELb0ELb0ELi2ELi2ELi4ELi2ELb0EEENS1_21CollectiveEpilogueBwdISB_SC_SE_Li256ELb0ELb0ELi2EEENS1_19SingleTileSchedulerILb0ELb0ELb0ELi128EEEEEEEEEvNT_6ParamsE,"ax",@progbits
	.sectioninfo	@"SHI_REGISTERS=255"
	.align	128
.text._ZN7cutlass13device_kernelIN5flash19enable_sm80_to_sm89INS1_16FlashAttnBwdSm80INS1_25CollectiveMainloopBwdSm80ILi2ELi2EN4cute5tupleIJNS5_1CILi64EEENS7_ILi128EEENS7_ILi96EEEEEENS_6half_tEfNS_4arch4Sm80ELb0ELb0ELb1ELb0ELb0ELb0ELb0ELb0ELi2ELi2ELi4ELi2ELb0EEENS1_21CollectiveEpilogueBwdISB_SC_SE_Li256ELb0ELb0ELi2EEENS1_19SingleTileSchedulerILb0ELb0ELb0ELi128EEEEEEEEEvNT_6ParamsE:
        .type           _ZN7cutlass13device_kernelIN5flash19enable_sm80_to_sm89INS1_16FlashAttnBwdSm80INS1_25CollectiveMainloopBwdSm80ILi2ELi2EN4cute5tupleIJNS5_1CILi64EEENS7_ILi128EEENS7_ILi96EEEEEENS_6half_tEfNS_4arch4Sm80ELb0ELb0ELb1ELb0ELb0ELb0ELb0ELb0ELi2ELi2ELi4ELi2ELb0EEENS1_21CollectiveEpilogueBwdISB_SC_SE_Li256ELb0ELb0ELi2EEENS1_19SingleTileSchedulerILb0ELb0ELb0ELi128EEEEEEEEEvNT_6ParamsE,@function
        .size           _ZN7cutlass13device_kernelIN5flash19enable_sm80_to_sm89INS1_16FlashAttnBwdSm80INS1_25CollectiveMainloopBwdSm80ILi2ELi2EN4cute5tupleIJNS5_1CILi64EEENS7_ILi128EEENS7_ILi96EEEEEENS_6half_tEfNS_4arch4Sm80ELb0ELb0ELb1ELb0ELb0ELb0ELb0ELb0ELi2ELi2ELi4ELi2ELb0EEENS1_21CollectiveEpilogueBwdISB_SC_SE_Li256ELb0ELb0ELi2EEENS1_19SingleTileSchedulerILb0ELb0ELb0ELi128EEEEEEEEEvNT_6ParamsE,(.L_x_1411 - _ZN7cutlass13device_kernelIN5flash19enable_sm80_to_sm89INS1_16FlashAttnBwdSm80INS1_25CollectiveMainloopBwdSm80ILi2ELi2EN4cute5tupleIJNS5_1CILi64EEENS7_ILi128EEENS7_ILi96EEEEEENS_6half_tEfNS_4arch4Sm80ELb0ELb0ELb1ELb0ELb0ELb0ELb0ELb0ELi2ELi2ELi4ELi2ELb0EEENS1_21CollectiveEpilogueBwdISB_SC_SE_Li256ELb0ELb0ELi2EEENS1_19SingleTileSchedulerILb0ELb0ELb0ELi128EEEEEEEEEvNT_6ParamsE)
        .other          _ZN7cutlass13device_kernelIN5flash19enable_sm80_to_sm89INS1_16FlashAttnBwdSm80INS1_25CollectiveMainloopBwdSm80ILi2ELi2EN4cute5tupleIJNS5_1CILi64EEENS7_ILi128EEENS7_ILi96EEEEEENS_6half_tEfNS_4arch4Sm80ELb0ELb0ELb1ELb0ELb0ELb0ELb0ELb0ELi2ELi2ELi4ELi2ELb0EEENS1_21CollectiveEpilogueBwdISB_SC_SE_Li256ELb0ELb0ELi2EEENS1_19SingleTileSchedulerILb0ELb0ELb0ELi128EEEEEEEEEvNT_6ParamsE,@"STO_CUDA_ENTRY STV_DEFAULT"
_ZN7cutlass13device_kernelIN5flash19enable_sm80_to_sm89INS1_16FlashAttnBwdSm80INS1_25CollectiveMainloopBwdSm80ILi2ELi2EN4cute5tupleIJNS5_1CILi64EEENS7_ILi128EEENS7_ILi96EEEEEENS_6half_tEfNS_4arch4Sm80ELb0ELb0ELb1ELb0ELb0ELb0ELb0ELb0ELi2ELi2ELi4ELi2ELb0EEENS1_21CollectiveEpilogueBwdISB_SC_SE_Li256ELb0ELb0ELi2EEENS1_19SingleTileSchedulerILb0ELb0ELb0ELi128EEEEEEEEEvNT_6ParamsE:
[----:B------:R-:W-:Y:S02]  /*0000*/  MOV R1, c[0x0][0x28] ;  /* 0x00000a0000017a02 */ /* 0x000fe40000000f00 */
[----:B------:R-:W1:Y:S02]  /*0010*/  S2UR UR20, SR_CTAID.Z ;  /* 0x00000000001479c3 */ /* 0x000e640000002700 */
[----:B-1----:R-:W-:-:S13]  /*0020*/  ISETP.LE.AND P0, PT, RZ, UR20, PT ;  /* 0x00000014ff007c0c */ /* 0x002fda000bf03270 */
[----:B------:R-:W-:Y:S05]  /*0030*/  @!P0 EXIT ;  /* 0x000000000000894d */ /* 0x000fea0003800000 */
[----:B------:R-:W1:Y:S01]  /*0040*/  S2R R12, SR_TID.X ;  /* 0x00000000000c7919 */ /* 0x000e620000002100 */
[----:B------:R-:W-:Y:S01]  /*0050*/  IMAD.MOV.U32 R0, RZ, RZ, c[0x0][0x248] ;  /* 0x00009200ff007624 */ /* 0x000fe200078e00ff */
[----:B------:R-:W-:Y:S01]  /*0060*/  USHF.R.S32.HI UR6, URZ, 0x1f, UR20 ;  /* 0x0000001f3f067899 */ /* 0x000fe20008011414 */
[----:B------:R-:W-:Y:S01]  /*0070*/  IMAD.U32 R20, RZ, RZ, UR20 ;  /* 0x00000014ff147e24 */ /* 0x000fe2000f8e00ff */
        /* <DEDUP_REMOVED lines=8> */
[----:B------:R-:W-:Y:S01]  /*0100*/  IMAD.MOV.U32 R174, RZ, RZ, 0x10 ;  /* 0x00000010ffae7424 */ /* 0x000fe200078e00ff */
[----:B------:R-:W-:-:S02]  /*0110*/  ULDC.64 UR24, c[0x0][0x118] ;  /* 0x0000460000187ab9 */ /* 0x000fc40000000a00 */
[----:B------:R-:W-:Y:S02]  /*0120*/  UIADD3 UR17, UR11, UR17, URZ ;  /* 0x000000110b117290 */ /* 0x000fe4000fffe03f */
[----:B------:R-:W-:Y:S02]  /*0130*/  ULDC.64 UR4, c[0x0][0x188] ;  /* 0x0000620000047ab9 */ /* 0x000fe40000000a00 */
[----:B------:R-:W-:Y:S02]  /*0140*/  UIMAD UR15, UR6, UR4, URZ ;  /* 0x00000004060f72a4 */ /* 0x000fe4000f8e023f */
[----:B------:R-:W-:Y:S02]  /*0150*/  UIMAD.WIDE.U32 UR8, UR20, UR4, URZ ;  /* 0x00000004140872a5 */ /* 0x000fe4000f8e003f */
[----:B------:R-:W-:Y:S01]  /*0160*/  UIMAD UR15, UR20, UR5, UR15 ;  /* 0x00000005140f72a4 */ /* 0x000fe2000f8e020f */
[----:B-1----:R-:W-:Y:S01]  /*0170*/  SHF.R.S32.HI R5, RZ, 0x1f, R12 ;  /* 0x0000001fff057819 */ /* 0x002fe2000001140c */
[----:B------:R-:W-:Y:S01]  /*0180*/  IMAD.SHL.U32 R192, R12, 0x4, RZ ;  /* 0x000000040cc07824 */ /* 0x000fe200078e00ff */
[----:B------:R-:W-:-:S02]  /*0190*/  ULDC.64 UR4, c[0x0][0x1e8] ;  /* 0x00007a0000047ab9 */ /* 0x000fc40000000a00 */
[----:B------:R-:W-:Y:S01]  /*01a0*/  LEA.HI R3, R5, R12, RZ, 0x2 ;  /* 0x0000000c05037211 */ /* 0x000fe200078f10ff */
[----:B--2---:R-:W-:Y:S01]  /*01b0*/  @P0 IMAD.HI.U32 R0, R9, c[0x0][0x24c], RZ ;  /* 0x0000930009000a27 */ /* 0x004fe200078e00ff */
[--C-:B------:R-:W-:Y:S01]  /*01c0*/  SHF.R.S32.HI R2, RZ, 0x1f, R9.reuse ;  /* 0x0000001fff027819 */ /* 0x100fe20000011409 */
[----:B------:R-:W-:Y:S01]  /*01d0*/  UIMAD UR4, UR6, UR4, URZ ;  /* 0x00000004060472a4 */ /* 0x000fe2000f8e023f */
[----:B------:R-:W-:Y:S01]  /*01e0*/  LOP3.LUT R7, R3, 0xfffffffc, RZ, 0xc0, !PT ;  /* 0xfffffffc03077812 */ /* 0x000fe200078ec0ff */
[----:B------:R-:W-:Y:S01]  /*01f0*/  IMAD.MOV.U32 R11, RZ, RZ, R9 ;  /* 0x000000ffff0b7224 */ /* 0x000fe200078e0009 */
[----:B------:R-:W-:Y:S01]  /*0200*/  @P0 SHF.R.U32.HI R11, RZ, c[0x0][0x250], R0 ;  /* 0x00009400ff0b0a19 */ /* 0x000fe20000011600 */
[----:B------:R-:W-:Y:S01]  /*0210*/  IMAD R0, R2, c[0x0][0x270], RZ ;  /* 0x00009c0002007a24 */ /* 0x000fe200078e02ff */
[----:B------:R-:W-:Y:S01]  /*0220*/  SHF.R.S32.HI R193, RZ, 0x1f, R192 ;  /* 0x0000001fffc17819 */ /* 0x000fe200000114c0 */
[----:B------:R-:W-:Y:S01]  /*0230*/  IMAD.IADD R202, R12, 0x1, -R7 ;  /* 0x000000010cca7824 */ /* 0x000fe200078e0a07 */
[----:B------:R-:W-:Y:S01]  /*0240*/  SHF.R.S32.HI R24, RZ, 0x1f, R11 ;  /* 0x0000001fff187819 */ /* 0x000fe2000001140b */
[C---:B------:R-:W-:Y:S01]  /*0250*/  IMAD R0, R9.reuse, c[0x0][0x274], R0 ;  /* 0x00009d0009007a24 */ /* 0x040fe200078e0200 */
[----:B------:R-:W-:Y:S01]  /*0260*/  SHF.R.S32.HI R190, RZ, 0x2, R3 ;  /* 0x00000002ffbe7819 */ /* 0x000fe20000011403 */
[----:B------:R-:W-:Y:S01]  /*0270*/  IMAD.SHL.U32 R204, R202, 0x8, RZ ;  /* 0x00000008cacc7824 */ /* 0x000fe200078e00ff */
[----:B------:R-:W-:Y:S01]  /*0280*/  UIMAD UR7, UR20, UR5, UR4 ;  /* 0x00000005140772a4 */ /* 0x000fe2000f8e0204 */
[----:B------:R-:W-:Y:S01]  /*0290*/  IMAD.WIDE.U32 R14, R9, c[0x0][0x270], R192 ;  /* 0x00009c00090e7a25 */ /* 0x000fe200078e00c0 */
[----:B------:R-:W-:Y:S01]  /*02a0*/  SHF.R.S32.HI R191, RZ, 0x1f, R190 ;  /* 0x0000001fffbf7819 */ /* 0x000fe200000114be */
[----:B------:R-:W-:Y:S01]  /*02b0*/  ULDC.64 UR4, c[0x0][0x1b8] ;  /* 0x00006e0000047ab9 */ /* 0x000fe20000000a00 */
[--C-:B------:R-:W-:Y:S01]  /*02c0*/  SHF.R.S32.HI R205, RZ, 0x1f, R204.reuse ;  /* 0x0000001fffcd7819 */ /* 0x100fe200000114cc */
[----:B------:R-:W-:Y:S01]  /*02d0*/  IMAD R10, R24, c[0x0][0x1e0], RZ ;  /* 0x00007800180a7a24 */ /* 0x000fe200078e02ff */
[----:B------:R-:W-:Y:S01]  /*02e0*/  IADD3 R7, P0, R14, UR10, RZ ;  /* 0x0000000a0e077c10 */ /* 0x000fe2000ff1e0ff */
[----:B------:R-:W-:Y:S01]  /*02f0*/  IMAD R24, R24, c[0x0][0x1b0], RZ ;  /* 0x00006c0018187a24 */ /* 0x000fe200078e02ff */
[----:B------:R-:W-:Y:S01]  /*0300*/  UIMAD UR4, UR6, UR4, URZ ;  /* 0x00000004060472a4 */ /* 0x000fe2000f8e023f */
[----:B------:R-:W-:Y:S01]  /*0310*/  IMAD.WIDE.U32 R16, R11, c[0x0][0x1b0], R204 ;  /* 0x00006c000b107a25 */ /* 0x000fe200078e00cc */
[----:B------:R-:W-:Y:S01]  /*0320*/  IADD3.X R0, R15, UR17, R0, P0, !PT ;  /* 0x000000110f007c10 */ /* 0x000fe200087fe400 */
[----:B------:R-:W-:Y:S01]  /*0330*/  UIADD3 UR15, UR9, UR15, URZ ;  /* 0x0000000f090f7290 */ /* 0x000fe2000fffe03f */
[----:B------:R-:W-:Y:S01]  /*0340*/  ISETP.GE.AND P3, PT, R204, c[0x0][0x1cc], PT ;  /* 0x00007300cc007a0c */ /* 0x000fe20003f66270 */
[C---:B------:R-:W-:Y:S01]  /*0350*/  IMAD R24, R11.reuse, c[0x0][0x1b4], R24 ;  /* 0x00006d000b187a24 */ /* 0x040fe200078e0218 */
[----:B------:R-:W-:Y:S01]  /*0360*/  UIMAD UR5, UR20, UR5, UR4 ;  /* 0x00000005140572a4 */ /* 0x000fe2000f8e0204 */
[----:B------:R-:W-:-:S02]  /*0370*/  IMAD R10, R11, c[0x0][0x1e4], R10 ;  /* 0x000079000b0a7a24 */ /* 0x000fc400078e020a */
[----:B------:R-:W-:-:S04]  /*0380*/  IMAD.WIDE.U32 R14, R11, c[0x0][0x1e0], R204 ;  /* 0x000078000b0e7a25 */ /* 0x000fc800078e00cc */
[----:B------:R-:W-:Y:S02]  /*0390*/  IMAD.IADD R25, R17, 0x1, R24 ;  /* 0x0000000111197824 */ /* 0x000fe400078e0218 */
[----:B------:R-:W-:Y:S02]  /*03a0*/  IMAD.IADD R11, R15, 0x1, R10 ;  /* 0x000000010f0b7824 */ /* 0x000fe400078e020a */
[----:B------:R-:W-:Y:S01]  /*03b0*/  IMAD.MOV.U32 R24, RZ, RZ, R16 ;  /* 0x000000ffff187224 */ /* 0x000fe200078e0010 */
[----:B------:R-:W-:Y:S01]  /*03c0*/  LEA.HI R16, R5, R12, RZ, 0x3 ;  /* 0x0000000c05107211 */ /* 0x000fe200078f18ff */
[----:B------:R-:W-:Y:S01]  /*03d0*/  IMAD.MOV.U32 R10, RZ, RZ, R14 ;  /* 0x000000ffff0a7224 */ /* 0x000fe200078e000e */
[----:B------:R-:W-:Y:S01]  /*03e0*/  IADD3 R14, R204, 0x20, RZ ;  /* 0x00000020cc0e7810 */ /* 0x000fe20007ffe0ff */
[----:B------:R-:W-:Y:S02]  /*03f0*/  IMAD R199, R191, c[0x0][0x178], RZ ;  /* 0x00005e00bfc77a24 */ /* 0x000fe400078e02ff */
[----:B------:R-:W-:Y:S01]  /*0400*/  IMAD.WIDE.U32 R20, R20, c[0x0][0x1e8], R10 ;  /* 0x00007a0014147a25 */ /* 0x000fe200078e000a */
[----:B------:R-:W-:-:S02]  /*0410*/  IADD3 R10, R204, 0x40, RZ ;  /* 0x00000040cc0a7810 */ /* 0x000fc40007ffe0ff */
[----:B------:R-:W-:Y:S01]  /*0420*/  ISETP.GE.AND P2, PT, R14, c[0x0][0x1cc], PT ;  /* 0x000073000e007a0c */ /* 0x000fe20003f46270 */
[----:B------:R-:W-:Y:S01]  /*0430*/  IMAD.SHL.U32 R11, R16, 0x8, RZ ;  /* 0x00000008100b7824 */ /* 0x000fe200078e00ff */
[----:B------:R-:W-:Y:S01]  /*0440*/  IADD3 R21, R21, UR7, RZ ;  /* 0x0000000715157c10 */ /* 0x000fe2000fffe0ff */
[C---:B------:R-:W-:Y:S02]  /*0450*/  IMAD R199, R190.reuse, c[0x0][0x17c], R199 ;  /* 0x00005f00bec77a24 */ /* 0x040fe400078e02c7 */
[----:B------:R-:W-:Y:S01]  /*0460*/  IMAD.WIDE.U32 R206, R190, c[0x0][0x178], R204 ;  /* 0x00005e00bece7a25 */ /* 0x000fe200078e00cc */
[----:B------:R-:W-:-:S03]  /*0470*/  LOP3.LUT R11, R11, 0xc0, RZ, 0xc0, !PT ;  /* 0x000000c00b0b7812 */ /* 0x000fc600078ec0ff */
[----:B------:R-:W-:Y:S01]  /*0480*/  IMAD.IADD R199, R207, 0x1, R199 ;  /* 0x00000001cfc77824 */ /* 0x000fe200078e02c7 */
[----:B------:R-:W-:Y:S01]  /*0490*/  SHF.R.U32.HI R15, RZ, 0x3, R11 ;  /* 0x00000003ff0f7819 */ /* 0x000fe2000001160b */
[----:B------:R-:W-:Y:S01]  /*04a0*/  IMAD.MOV.U32 R198, RZ, RZ, R206 ;  /* 0x000000ffffc67224 */ /* 0x000fe200078e00ce */
[----:B------:R-:W-:Y:S01]  /*04b0*/  LOP3.LUT R6, R11, 0x18, R204, 0xf8, !PT ;  /* 0x000000180b067812 */ /* 0x000fe200078ef8cc */
[----:B------:R-:W-:Y:S02]  /*04c0*/  IMAD R8, R2, c[0x0][0x180], RZ ;  /* 0x0000600002087a24 */ /* 0x000fe400078e02ff */
[----:B------:R-:W-:Y:S01]  /*04d0*/  IMAD.WIDE.U32 R22, R9, c[0x0][0x180], R198 ;  /* 0x0000600009167a25 */ /* 0x000fe200078e00c6 */
[----:B------:R-:W-:-:S03]  /*04e0*/  LOP3.LUT R15, R6, R15, RZ, 0x3c, !PT ;  /* 0x0000000f060f7212 */ /* 0x000fc600078e3cff */
[----:B------:R-:W-:Y:S01]  /*04f0*/  IMAD.WIDE.U32 R24, R4, c[0x0][0x1b8], R24 ;  /* 0x00006e0004187a25 */ /* 0x000fe200078e0018 */
[----:B------:R-:W-:-:S03]  /*0500*/  IADD3 R11, P0, R22, UR8, RZ ;  /* 0x00000008160b7c10 */ /* 0x000fc6000ff1e0ff */
[----:B---3--:R-:W-:Y:S01]  /*0510*/  IMAD.WIDE R18, R185, 0x80, R190 ;  /* 0x00000080b9127825 */ /* 0x008fe200078e02be */
[----:B------:R-:W-:Y:S01]  /*0520*/  IADD3 R25, R25, UR5, RZ ;  /* 0x0000000519197c10 */ /* 0x000fe2000fffe0ff */
[----:B------:R-:W-:Y:S02]  /*0530*/  ULDC.64 UR4, c[0x0][0x290] ;  /* 0x0000a40000047ab9 */ /* 0x000fe40000000a00 */
[----:B------:R-:W-:Y:S01]  /*0540*/  IMAD R8, R9, c[0x0][0x184], R8 ;  /* 0x0000610009087a24 */ /* 0x000fe200078e0208 */
[----:B------:R-:W-:Y:S01]  /*0550*/  UIMAD.WIDE.U32 UR8, UR20, UR4, URZ ;  /* 0x00000004140872a5 */ /* 0x000fe2000f8e003f */
[C---:B------:R-:W-:Y:S01]  /*0560*/  IMAD R6, R19.reuse, c[0x0][0x1d8], RZ ;  /* 0x0000760013067a24 */ /* 0x040fe200078e02ff */
[----:B------:R-:W-:Y:S01]  /*0570*/  UIMAD UR4, UR6, UR4, URZ ;  /* 0x00000004060472a4 */ /* 0x000fe2000f8e023f */
[----:B------:R-:W-:Y:S01]  /*0580*/  IMAD R4, R19, c[0x0][0x1a8], RZ ;  /* 0x00006a0013047a24 */ /* 0x000fe200078e02ff */
[----:B------:R-:W-:Y:S01]  /*0590*/  IADD3.X R8, R23, UR15, R8, P0, !PT ;  /* 0x0000000f17087c10 */ /* 0x000fe200087fe408 */
[C---:B------:R-:W-:Y:S01]  /*05a0*/  IMAD R6, R18.reuse, c[0x0][0x1dc], R6 ;  /* 0x0000770012067a24 */ /* 0x040fe200078e0206 */
[----:B------:R-:W-:Y:S01]  /*05b0*/  LEA R22, P0, R11, c[0x0][0x160], 0x1 ;  /* 0x000058000b167a11 */ /* 0x000fe200078008ff */
[----:B------:R-:W-:Y:S01]  /*05c0*/  IMAD.WIDE.U32 R20, R18, c[0x0][0x1d8], R20 ;  /* 0x0000760012147a25 */ /* 0x000fe200078e0014 */
[----:B------:R-:W-:-:S02]  /*05d0*/  UIMAD UR4, UR20, UR5, UR4 ;  /* 0x00000005140472a4 */ /* 0x000fc4000f8e0204 */
[----:B------:R-:W-:Y:S01]  /*05e0*/  LEA.HI.X R23, R11, c[0x0][0x164], R8, 0x1, P0 ;  /* 0x000059000b177a11 */ /* 0x000fe200000f0c08 */
[----:B------:R-:W-:Y:S01]  /*05f0*/  IMAD R4, R18, c[0x0][0x1ac], R4 ;  /* 0x00006b0012047a24 */ /* 0x000fe200078e0204 */
[----:B------:R-:W-:Y:S01]  /*0600*/  LEA R30, P1, R20, c[0x0][0x1c0], 0x1 ;  /* 0x00007000141e7a11 */ /* 0x000fe200078208ff */
[----:B------:R-:W-:Y:S01]  /*0610*/  IMAD.WIDE.U32 R18, R18, c[0x0][0x1a8], R24 ;  /* 0x00006a0012127a25 */ /* 0x000fe200078e0018 */
[----:B------:R-:W-:-:S03]  /*0620*/  UIADD3 UR18, UR9, UR4, URZ ;  /* 0x0000000409127290 */ /* 0x000fc6000fffe03f */
[----:B------:R-:W-:Y:S01]  /*0630*/  IMAD.IADD R6, R21, 0x1, R6 ;  /* 0x0000000115067824 */ /* 0x000fe200078e0206 */
[----:B------:R-:W-:Y:S01]  /*0640*/  LEA R26, P0, R18, c[0x0][0x190], 0x1 ;  /* 0x00006400121a7a11 */ /* 0x000fe200078008ff */
[----:B------:R-:W-:Y:S01]  /*0650*/  IMAD.MOV.U32 R17, RZ, RZ, c[0x0][0x1d8] ;  /* 0x00007600ff117624 */ /* 0x000fe200078e00ff */
[----:B------:R-:W-:Y:S01]  /*0660*/  ULDC.64 UR4, c[0x0][0x218] ;  /* 0x0000860000047ab9 */ /* 0x000fe20000000a00 */
[----:B------:R-:W-:Y:S01]  /*0670*/  IMAD.IADD R4, R19, 0x1, R4 ;  /* 0x0000000113047824 */ /* 0x000fe200078e0204 */
[----:B------:R-:W-:Y:S01]  /*0680*/  LEA.HI.X R31, R20, c[0x0][0x1c4], R6, 0x1, P1 ;  /* 0x00007100141f7a11 */ /* 0x000fe200008f0c06 */
[----:B------:R-:W-:Y:S01]  /*0690*/  IMAD.MOV.U32 R11, RZ, RZ, c[0x0][0x1dc] ;  /* 0x00007700ff0b7624 */ /* 0x000fe200078e00ff */
[----:B------:R-:W-:Y:S01]  /*06a0*/  LEA R28, P1, R17, R30, 0x7 ;  /* 0x0000001e111c7211 */ /* 0x000fe200078238ff */
[----:B------:R-:W-:Y:S01]  /*06b0*/  IMAD.MOV.U32 R25, RZ, RZ, c[0x0][0x1a8] ;  /* 0x00006a00ff197624 */ /* 0x000fe200078e00ff */
[----:B------:R-:W-:Y:S01]  /*06c0*/  LEA.HI.X R27, R18, c[0x0][0x194], R4, 0x1, P0 ;  /* 0x00006500121b7a11 */ /* 0x000fe200000f0c04 */
[----:B------:R-:W-:Y:S01]  /*06d0*/  IMAD.MOV.U32 R4, RZ, RZ, -0x80 ;  /* 0xffffff80ff047424 */ /* 0x000fe200078e00ff */
[----:B------:R-:W-:Y:S01]  /*06e0*/  LEA.HI R19, R3, R190, RZ, 0x1 ;  /* 0x000000be03137211 */ /* 0x000fe200078f08ff */
[----:B------:R-:W-:Y:S01]  /*06f0*/  IMAD.MOV.U32 R21, RZ, RZ, c[0x0][0x1ac] ;  /* 0x00006b00ff157624 */ /* 0x000fe200078e00ff */
[----:B------:R-:W-:Y:S01]  /*0700*/  LEA.HI.X R29, R17, R31, R11, 0x7, P1 ;  /* 0x0000001f111d7211 */ /* 0x000fe200008f3c0b */
[----:B------:R-:W-:Y:S01]  /*0710*/  IMAD R11, R185, R4, c[0x0][0x198] ;  /* 0x00006600b90b7624 */ /* 0x000fe200078e0204 */
[----:B------:R-:W-:Y:S01]  /*0720*/  LEA.HI R17, R5, R12, RZ, 0x5 ;  /* 0x0000000c05117211 */ /* 0x000fe200078f28ff */
[----:B------:R-:W-:Y:S01]  /*0730*/  IMAD R195, R191, c[0x0][0x208], RZ ;  /* 0x00008200bfc37a24 */ /* 0x000fe200078e02ff */
[----:B------:R-:W-:Y:S01]  /*0740*/  LOP3.LUT R19, R19, 0x7fffffe, RZ, 0xc0, !PT ;  /* 0x07fffffe13137812 */ /* 0x000fe200078ec0ff */
[----:B------:R-:W-:Y:S01]  /*0750*/  IMAD.IADD R4, R11, 0x1, -R190 ;  /* 0x000000010b047824 */ /* 0x000fe200078e0abe */
[----:B------:R-:W-:Y:S01]  /*0760*/  SHF.R.S32.HI R6, RZ, 0x5, R17 ;  /* 0x00000005ff067819 */ /* 0x000fe20000011411 */
[----:B------:R-:W-:Y:S01]  /*0770*/  IMAD R195, R190, c[0x0][0x20c], R195 ;  /* 0x00008300bec37a24 */ /* 0x000fe200078e02c3 */
[----:B------:R-:W-:Y:S01]  /*0780*/  ISETP.GE.AND P1, PT, R10, c[0x0][0x1cc], PT ;  /* 0x000073000a007a0c */ /* 0x000fe20003f26270 */
[----:B------:R-:W-:Y:S01]  /*0790*/  IMAD.IADD R19, R190, 0x1, -R19 ;  /* 0x00000001be137824 */ /* 0x000fe200078e0a13 */
[----:B------:R-:W-:Y:S01]  /*07a0*/  ISETP.LT.OR P6, PT, R4, 0x1, P3 ;  /* 0x000000010400780c */ /* 0x000fe20001fc1670 */
[----:B------:R-:W-:Y:S01]  /*07b0*/  IMAD.WIDE.U32 R196, R190, c[0x0][0x208], R204 ;  /* 0x00008200bec47a25 */ /* 0x000fe200078e00cc */
[C---:B------:R-:W-:Y:S01]  /*07c0*/  ISETP.LT.OR P5, PT, R4.reuse, 0x1, P2 ;  /* 0x000000010400780c */ /* 0x040fe200017a1670 */
[----:B------:R-:W-:Y:S01]  /*07d0*/  UIMAD UR7, UR6, UR4, URZ ;  /* 0x00000004060772a4 */ /* 0x000fe2000f8e023f */
[----:B------:R-:W-:Y:S01]  /*07e0*/  ISETP.LT.OR P4, PT, R4, 0x1, P1 ;  /* 0x000000010400780c */ /* 0x000fe20000f81670 */
[----:B------:R-:W-:Y:S01]  /*07f0*/  IMAD R186, R6, 0x8, R19 ;  /* 0x0000000806ba7824 */ /* 0x000fe200078e0213 */
[C---:B------:R-:W-:Y:S01]  /*0800*/  ISETP.LT.OR P3, PT, R4.reuse, 0x41, P3 ;  /* 0x000000410400780c */ /* 0x040fe20001f61670 */
[----:B------:R-:W-:Y:S01]  /*0810*/  IMAD.WIDE.U32 R18, R9, c[0x0][0x288], R192 ;  /* 0x0000a20009127a25 */ /* 0x000fe200078e00c0 */
[----:B------:R-:W-:Y:S01]  /*0820*/  ISETP.LT.OR P2, PT, R4, 0x41, P2 ;  /* 0x000000410400780c */ /* 0x000fe20001741670 */
[----:B------:R-:W-:Y:S01]  /*0830*/  UIMAD UR5, UR20, UR5, UR7 ;  /* 0x00000005140572a4 */ /* 0x000fe2000f8e0207 */
[----:B------:R-:W-:Y:S01]  /*0840*/  LEA R24, P0, R25, R26, 0x7 ;  /* 0x0000001a19187211 */ /* 0x000fe200078038ff */
[----:B------:R-:W-:Y:S01]  /*0850*/  IMAD.U32 R186, R186, 0x20, R15 ;  /* 0x00000020baba7824 */ /* 0x000fe200078e000f */
[----:B------:R-:W-:Y:S01]  /*0860*/  ISETP.LT.OR P1, PT, R4, 0x41, P1 ;  /* 0x000000410400780c */ /* 0x000fe20000f21670 */
[----:B------:R-:W-:Y:S01]  /*0870*/  IMAD.IADD R195, R197, 0x1, R195 ;  /* 0x00000001c5c37824 */ /* 0x000fe200078e02c3 */
[----:B------:R-:W-:Y:S01]  /*0880*/  LEA.HI.X R25, R25, R27, R21, 0x7, P0 ;  /* 0x0000001b19197211 */ /* 0x000fe200000f3c15 */
[----:B------:R-:W-:Y:S01]  /*0890*/  IMAD.SHL.U32 R186, R186, 0x2, RZ ;  /* 0x00000002baba7824 */ /* 0x000fe200078e00ff */
[C---:B------:R-:W-:Y:S01]  /*08a0*/  LEA R20, P0, R7.reuse, c[0x0][0x258], 0x2 ;  /* 0x0000960007147a11 */ /* 0x040fe200078010ff */
[----:B------:R-:W-:Y:S01]  /*08b0*/  IMAD.MOV.U32 R194, RZ, RZ, R196 ;  /* 0x000000ffffc27224 */ /* 0x000fe200078e00c4 */
[----:B------:R-:W-:Y:S01]  /*08c0*/  SHF.R.S32.HI R3, RZ, 0x1f, R3 ;  /* 0x0000001fff037819 */ /* 0x000fe20000011403 */
[----:B------:R-:W-:Y:S01]  /*08d0*/  ULDC UR7, c[0x0][0x168] ;  /* 0x00005a0000077ab9 */ /* 0x000fe20000000800 */
[----:B------:R1:W-:Y:S01]  /*08e0*/  LDGSTS.E.BYPASS.LTC128B.128 [R186+0x6080], [R30.64], !P6 ;  /* 0x060800001eba7fae */ /* 0x0003e2000f101d58 */
[----:B------:R-:W-:Y:S01]  /*08f0*/  LEA.HI.X R21, R7, c[0x0][0x25c], R0, 0x2, P0 ;  /* 0x0000970007157a11 */ /* 0x000fe200000f1400 */
[----:B------:R-:W-:Y:S01]  /*0900*/  IMAD R0, R2, c[0x0][0x288], RZ ;  /* 0x0000a20002007a24 */ /* 0x000fe200078e02ff */
[----:B------:R-:W-:Y:S01]  /*0910*/  ISETP.GE.AND P6, PT, R204, c[0x0][0x19c], PT ;  /* 0x00006700cc007a0c */ /* 0x000fe20003fc6270 */
[----:B------:R1:W-:Y:S01]  /*0920*/  LDGSTS.E.BYPASS.LTC128B.128 [R186+0x8080], [R30.64+0x40], !P5 ;  /* 0x080800401eba7fae */ /* 0x0003e2000e901d58 */
[----:B------:R-:W-:Y:S01]  /*0930*/  ISETP.GE.AND P0, PT, R14, c[0x0][0x19c], PT ;  /* 0x000067000e007a0c */ /* 0x000fe20003f06270 */
[----:B------:R-:W-:Y:S01]  /*0940*/  IMAD R0, R9, c[0x0][0x28c], R0 ;  /* 0x0000a30009007a24 */ /* 0x000fe200078e0200 */
[----:B------:R-:W-:Y:S01]  /*0950*/  ISETP.GE.AND P5, PT, R10, c[0x0][0x16c], PT ;  /* 0x00005b000a007a0c */ /* 0x000fe20003fa6270 */
[----:B------:R1:W-:Y:S01]  /*0960*/  LDGSTS.E.BYPASS.LTC128B.128 [R186+0xa080], [R30.64+0x80], !P4 ;  /* 0x0a0800801eba7fae */ /* 0x0003e2000e101d58 */
[----:B------:R-:W-:Y:S01]  /*0970*/  ISETP.GE.AND P4, PT, R204, c[0x0][0x16c], PT ;  /* 0x00005b00cc007a0c */ /* 0x000fe20003f86270 */
[----:B------:R-:W-:Y:S01]  /*0980*/  UISETP.GE.AND UP0, UPT, UR7, 0x41, UPT ;  /* 0x000000410700788c */ /* 0x000fe2000bf06270 */
[----:B------:R-:W-:Y:S01]  /*0990*/  SEL R8, RZ, 0x4, P5 ;  /* 0x00000004ff087807 */ /* 0x000fe20002800000 */
[----:B------:R2:W-:Y:S01]  /*09a0*/  LDGSTS.E.BYPASS.LTC128B.128 [R186+0x7080], [R28.64], !P3 ;  /* 0x070800001cba7fae */ /* 0x0005e2000d901d58 */
[----:B------:R-:W-:-:S02]  /*09b0*/  SEL R7, RZ, 0x1, P4 ;  /* 0x00000001ff077807 */ /* 0x000fc40002000000 */
[----:B------:R-:W-:Y:S01]  /*09c0*/  ISETP.GE.AND P4, PT, R10, c[0x0][0x19c], PT ;  /* 0x000067000a007a0c */ /* 0x000fe20003f86270 */
[----:B------:R2:W-:Y:S01]  /*09d0*/  LDGSTS.E.BYPASS.LTC128B.128 [R186+0x9080], [R28.64+0x40], !P2 ;  /* 0x090800401cba7fae */ /* 0x0005e2000d101d58 */
[----:B------:R-:W-:Y:S02]  /*09e0*/  ISETP.GE.AND P2, PT, R14, c[0x0][0x16c], PT ;  /* 0x00005b000e007a0c */ /* 0x000fe40003f46270 */
[----:B------:R-:W-:Y:S01]  /*09f0*/  ISETP.LT.OR P3, PT, R4, 0x1, P6 ;  /* 0x000000010400780c */ /* 0x000fe20003761670 */
[----:B------:R2:W-:Y:S01]  /*0a00*/  LDGSTS.E.BYPASS.LTC128B.128 [R186+0xb080], [R28.64+0x80], !P1 ;  /* 0x0b0800801cba7fae */ /* 0x0005e2000c901d58 */
[----:B------:R-:W-:Y:S01]  /*0a10*/  IADD3 R15, P1, R18, UR8, RZ ;  /* 0x00000008120f7c10 */ /* 0x000fe2000ff3e0ff */
[----:B------:R-:W-:Y:S01]  /*0a20*/  UIMAD.WIDE.U32 UR8, UR20, UR4, URZ ;  /* 0x00000004140872a5 */ /* 0x000fe2000f8e003f */
[----:B------:R-:W-:Y:S02]  /*0a30*/  SEL R18, RZ, 0x2, P2 ;  /* 0x00000002ff127807 */ /* 0x000fe40001000000 */
[----:B------:R-:W-:Y:S01]  /*0a40*/  ISETP.LT.OR P2, PT, R4, 0x1, P0 ;  /* 0x000000010400780c */ /* 0x000fe20000741670 */
[----:B------:R-:W-:Y:S01]  /*0a50*/  UIADD3 UR16, UR9, UR5, URZ ;  /* 0x0000000509107290 */ /* 0x000fe2000fffe03f */
[----:B------:R-:W-:-:S02]  /*0a60*/  IADD3.X R0, R19, UR18, R0, P1, !PT ;  /* 0x0000001213007c10 */ /* 0x000fc40008ffe400 */
[C---:B------:R-:W-:Y:S02]  /*0a70*/  ISETP.LT.OR P5, PT, R4.reuse, 0x1, P4 ;  /* 0x000000010400780c */ /* 0x040fe400027a1670 */
[C---:B------:R-:W-:Y:S01]  /*0a80*/  ISETP.LT.OR P1, PT, R4.reuse, 0x41, P6 ;  /* 0x000000410400780c */ /* 0x040fe20003721670 */
[----:B------:R3:W-:Y:S01]  /*0a90*/  LDGSTS.E.BYPASS.LTC128B.128 [R186+0x80], [R26.64], !P3 ;  /* 0x000800001aba7fae */ /* 0x0007e2000d901d58 */
[----:B------:R-:W-:Y:S02]  /*0aa0*/  ISETP.LT.OR P0, PT, R4, 0x41, P0 ;  /* 0x000000410400780c */ /* 0x000fe40000701670 */
[----:B------:R-:W-:Y:S01]  /*0ab0*/  IADD3 R7, R8, R18, R7 ;  /* 0x0000001208077210 */ /* 0x000fe20007ffe007 */
[----:B------:R-:W-:Y:S01]  /*0ac0*/  IMAD.WIDE.U32 R18, R9, c[0x0][0x210], R194 ;  /* 0x0000840009127a25 */ /* 0x000fe200078e00c2 */
[----:B------:R-:W-:Y:S01]  /*0ad0*/  ISETP.LT.OR P4, PT, R4, 0x41, P4 ;  /* 0x000000410400780c */ /* 0x000fe20002781670 */
[----:B------:R3:W-:Y:S01]  /*0ae0*/  LDGSTS.E.BYPASS.LTC128B.128 [R186+0x2080], [R26.64+0x40], !P2 ;  /* 0x020800401aba7fae */ /* 0x0007e2000d101d58 */
[----:B------:R-:W-:Y:S01]  /*0af0*/  ISETP.GE.AND P6, PT, R204, c[0x0][0x16c], PT ;  /* 0x00005b00cc007a0c */ /* 0x000fe20003fc6270 */
[----:B------:R-:W-:Y:S01]  /*0b00*/  IMAD R4, R2, c[0x0][0x210], RZ ;  /* 0x0000840002047a24 */ /* 0x000fe200078e02ff */
[C---:B------:R-:W-:Y:S01]  /*0b10*/  LOP3.LUT P3, RZ, R7.reuse, 0x2, RZ, 0xc0, !PT ;  /* 0x0000000207ff7812 */ /* 0x040fe2000786c0ff */
[----:B------:R3:W-:Y:S01]  /*0b20*/  LDGSTS.E.BYPASS.LTC128B.128 [R186+0x4080], [R26.64+0x80], !P5 ;  /* 0x040800801aba7fae */ /* 0x0007e2000e901d58 */
[----:B------:R-:W-:Y:S01]  /*0b30*/  LOP3.LUT P2, RZ, R7, 0x4, RZ, 0xc0, !PT ;  /* 0x0000000407ff7812 */ /* 0x000fe2000784c0ff */
[----:B------:R-:W-:Y:S01]  /*0b40*/  IMAD R7, R9, c[0x0][0x214], R4 ;  /* 0x0000850009077a24 */ /* 0x000fe200078e0204 */
[----:B------:R-:W-:Y:S01]  /*0b50*/  ISETP.GE.AND P5, PT, R204, c[0x0][0x1fc], PT ;  /* 0x00007f00cc007a0c */ /* 0x000fe20003fa6270 */
[----:B------:R4:W-:Y:S01]  /*0b60*/  LDGSTS.E.BYPASS.LTC128B.128 [R186+0x1080], [R24.64], !P1 ;  /* 0x0108000018ba7fae */ /* 0x0009e2000c901d58 */
[----:B------:R-:W-:-:S02]  /*0b70*/  ISETP.GE.OR P1, PT, R190, c[0x0][0x168], P6 ;  /* 0x00005a00be007a0c */ /* 0x000fc40003726670 */
[----:B--2---:R-:W-:Y:S01]  /*0b80*/  LEA.HI R29, R5, R12, RZ, 0x4 ;  /* 0x0000000c051d7211 */ /* 0x004fe200078f20ff */
[----:B------:R4:W-:Y:S01]  /*0b90*/  LDGSTS.E.BYPASS.LTC128B.128 [R186+0x3080], [R24.64+0x40], !P0 ;  /* 0x0308004018ba7fae */ /* 0x0009e2000c101d58 */
[----:B------:R-:W-:Y:S02]  /*0ba0*/  ISETP.GE.OR P0, PT, R190, c[0x0][0x168], !P3 ;  /* 0x00005a00be007a0c */ /* 0x000fe40005f06670 */
[----:B------:R-:W-:Y:S01]  /*0bb0*/  LEA.HI R3, R3, R190, RZ, 0x3 ;  /* 0x000000be03037211 */ /* 0x000fe200078f18ff */
[----:B------:R4:W-:Y:S01]  /*0bc0*/  LDGSTS.E.BYPASS.LTC128B.128 [R186+0x5080], [R24.64+0x80], !P4 ;  /* 0x0508008018ba7fae */ /* 0x0009e2000e101d58 */
[----:B------:R-:W-:Y:S02]  /*0bd0*/  ISETP.GE.AND P4, PT, R14, c[0x0][0x1fc], PT ;  /* 0x00007f000e007a0c */ /* 0x000fe40003f86270 */
[----:B------:R-:W-:Y:S01]  /*0be0*/  LOP3.LUT R3, R3, 0xfffffff8, RZ, 0xc0, !PT ;  /* 0xfffffff803037812 */ /* 0x000fe200078ec0ff */
[----:B------:R-:W0:Y:S01]  /*0bf0*/  LDGDEPBAR ;  /* 0x00000000000079af */ /* 0x000e220000000000 */
[----:B------:R-:W-:-:S02]  /*0c00*/  SEL R4, RZ, 0xffffffff, P4 ;  /* 0xffffffffff047807 */ /* 0x000fc40002000000 */
[----:B------:R-:W-:Y:S01]  /*0c10*/  IADD3 R201, R186, 0x12080, RZ ;  /* 0x00012080bac97810 */ /* 0x000fe20007ffe0ff */
[----:B------:R2:W-:Y:S01]  /*0c20*/  LDGSTS.E.BYPASS.LTC128B.128 [R186+0xc080], [R22.64], !P1 ;  /* 0x0c08000016ba7fae */ /* 0x0005e2000c901d58 */
[----:B------:R-:W-:Y:S01]  /*0c30*/  ISETP.GE.OR P1, PT, R190, c[0x0][0x168], !P2 ;  /* 0x00005a00be007a0c */ /* 0x000fe20005726670 */
[----:B------:R-:W-:Y:S02]  /*0c40*/  IMAD.SHL.U32 R4, R4, 0x2, RZ ;  /* 0x0000000204047824 */ /* 0x000fe400078e00ff */
[----:B------:R2:W-:Y:S01]  /*0c50*/  LDGSTS.E.BYPASS.LTC128B.128 [R186+0xd080], [R22.64+0x40], !P0 ;  /* 0x0d08004016ba7fae */ /* 0x0005e2000c101d58 */
[----:B------:R-:W-:Y:S01]  /*0c60*/  IADD3 R8, P0, R18, UR8, RZ ;  /* 0x0000000812087c10 */ /* 0x000fe2000ff1e0ff */
[----:B------:R-:W-:-:S03]  /*0c70*/  IMAD.IADD R188, R190, 0x1, -R3 ;  /* 0x00000001bebc7824 */ /* 0x000fc600078e0a03 */
[----:B------:R-:W-:Y:S02]  /*0c80*/  IADD3.X R7, R19, UR16, R7, P0, !PT ;  /* 0x0000001013077c10 */ /* 0x000fe400087fe407 */
[----:B------:R-:W-:Y:S02]  /*0c90*/  SEL R19, RZ, 0x1, P5 ;  /* 0x00000001ff137807 */ /* 0x000fe40002800000 */
[----:B------:R-:W-:Y:S01]  /*0ca0*/  ISETP.GE.AND P0, PT, R10, c[0x0][0x1fc], PT ;  /* 0x00007f000a007a0c */ /* 0x000fe20003f06270 */
[----:B------:R2:W-:Y:S01]  /*0cb0*/  LDGSTS.E.BYPASS.LTC128B.128 [R186+0xe080], [R22.64+0x80], !P1 ;  /* 0x0e08008016ba7fae */ /* 0x0005e2000c901d58 */
[----:B------:R-:W-:Y:S02]  /*0cc0*/  LOP3.LUT R4, R4, 0x2, R19, 0xe2, !PT ;  /* 0x0000000204047812 */ /* 0x000fe400078ee213 */
[----:B------:R-:W-:Y:S02]  /*0cd0*/  SEL R187, RZ, 0x4, P0 ;  /* 0x00000004ffbb7807 */ /* 0x000fe40000000000 */
[----:B------:R-:W-:-:S02]  /*0ce0*/  LEA R18, P0, R8, c[0x0][0x1f0], 0x1 ;  /* 0x00007c0008127a11 */ /* 0x000fc400078008ff */
[----:B------:R-:W-:Y:S02]  /*0cf0*/  LOP3.LUT R4, R4, R187, RZ, 0xfc, !PT ;  /* 0x000000bb04047212 */ /* 0x000fe400078efcff */
[----:B------:R-:W-:Y:S02]  /*0d00*/  ISETP.GT.AND P1, PT, R12, 0xf, PT ;  /* 0x0000000f0c00780c */ /* 0x000fe40003f24270 */
[----:B------:R-:W-:Y:S02]  /*0d10*/  LEA.HI.X R19, R8, c[0x0][0x1f4], R7, 0x1, P0 ;  /* 0x00007d0008137a11 */ /* 0x000fe400000f0c07 */
[----:B------:R-:W-:Y:S02]  /*0d20*/  ISETP.GE.AND P0, PT, R190, c[0x0][0x168], PT ;  /* 0x00005a00be007a0c */ /* 0x000fe40003f06270 */
[----:B------:R-:W-:Y:S02]  /*0d30*/  LOP3.LUT R7, R4, 0x1, RZ, 0xc0, !PT ;  /* 0x0000000104077812 */ /* 0x000fe400078ec0ff */
[----:B----4-:R-:W-:-:S02]  /*0d40*/  SHF.R.S32.HI R25, RZ, 0x1f, R17 ;  /* 0x0000001fff197819 */ /* 0x010fc40000011411 */
[----:B------:R-:W-:Y:S02]  /*0d50*/  ISETP.NE.U32.OR P0, PT, R7, 0x1, P0 ;  /* 0x000000010700780c */ /* 0x000fe40000705470 */
[-C--:B------:R-:W-:Y:S01]  /*0d60*/  LEA.HI R7, R17, R6.reuse, RZ, 0x1 ;  /* 0x0000000611077211 */ /* 0x080fe200078f08ff */
[----:B------:R-:W-:Y:S01]  /*0d70*/  @!P1 IMAD.SHL.U32 R8, R12, 0x10, RZ ;  /* 0x000000100c089824 */ /* 0x000fe200078e00ff */
[----:B------:R-:W-:Y:S02]  /*0d80*/  LEA.HI R25, R25, R6, RZ, 0x2 ;  /* 0x0000000619197211 */ /* 0x000fe400078f10ff */
[----:B------:R-:W-:Y:S02]  /*0d90*/  LOP3.LUT R7, R7, 0xfffffffe, RZ, 0xc0, !PT ;  /* 0xfffffffe07077812 */ /* 0x000fe400078ec0ff */
[----:B------:R4:W-:Y:S01]  /*0da0*/  @!P1 LDGSTS.E.BYPASS.LTC128B.128 [R8+0x18080], [R20.64] ;  /* 0x1808000014089fae */ /* 0x0009e2000b901d58 */
[----:B------:R-:W-:Y:S02]  /*0db0*/  LOP3.LUT R25, R25, 0xfffffffc, RZ, 0xc0, !PT ;  /* 0xfffffffc19197812 */ /* 0x000fe400078ec0ff */
[C---:B------:R-:W-:Y:S01]  /*0dc0*/  IMAD.IADD R7, R6.reuse, 0x1, -R7 ;  /* 0x0000000106077824 */ /* 0x040fe200078e0a07 */
[----:B------:R-:W0:Y:S01]  /*0dd0*/  LDGDEPBAR ;  /* 0x00000000000079af */ /* 0x000e220000000000 */
[----:B------:R-:W-:Y:S01]  /*0de0*/  LOP3.LUT R17, R17, 0xffffffe0, RZ, 0xc0, !PT ;  /* 0xffffffe011117812 */ /* 0x000fe200078ec0ff */
[----:B------:R-:W-:-:S02]  /*0df0*/  IMAD.IADD R25, R6, 0x1, -R25 ;  /* 0x0000000106197824 */ /* 0x000fc400078e0a19 */
[----:B------:R1:W-:Y:S01]  /*0e00*/  LDGSTS.E.BYPASS.LTC128B.128 [R186+0x12080], [R18.64], !P0 ;  /* 0x1208000012ba7fae */ /* 0x0003e2000c101d58 */
[----:B------:R-:W-:Y:S01]  /*0e10*/  LOP3.LUT P0, RZ, R4, 0x2, RZ, 0xc0, !PT ;  /* 0x0000000204ff7812 */ /* 0x000fe2000780c0ff */
[----:B------:R-:W-:Y:S02]  /*0e20*/  IMAD.SHL.U32 R25, R25, 0x10, RZ ;  /* 0x0000001019197824 */ /* 0x000fe400078e00ff */
[----:B------:R-:W-:Y:S01]  /*0e30*/  IMAD.SHL.U32 R177, R7, 0x400, RZ ;  /* 0x0000040007b17824 */ /* 0x000fe200078e00ff */
[----:B------:R-:W-:-:S03]  /*0e40*/  ISETP.GE.OR P0, PT, R190, c[0x0][0x168], !P0 ;  /* 0x00005a00be007a0c */ /* 0x000fc60004706670 */
[----:B------:R-:W-:-:S10]  /*0e50*/  IMAD R202, R202, 0x2, R177 ;  /* 0x00000002caca7824 */ /* 0x000fd400078e02b1 */
[----:B------:R1:W-:Y:S01]  /*0e60*/  LDGSTS.E.BYPASS.LTC128B.128 [R186+0x13080], [R18.64+0x40], !P0 ;  /* 0x1308004012ba7fae */ /* 0x0003e2000c101d58 */
[----:B------:R-:W-:Y:S02]  /*0e70*/  LOP3.LUT P0, RZ, R4, 0x4, RZ, 0xc0, !PT ;  /* 0x0000000404ff7812 */ /* 0x000fe4000780c0ff */
[----:B------:R-:W-:Y:S02]  /*0e80*/  SHF.R.S32.HI R4, RZ, 0x4, R29 ;  /* 0x00000004ff047819 */ /* 0x000fe4000001141d */
[----:B------:R-:W-:Y:S02]  /*0e90*/  ISETP.GE.OR P0, PT, R190, c[0x0][0x168], !P0 ;  /* 0x00005a00be007a0c */ /* 0x000fe40004706670 */
[C---:B------:R-:W-:Y:S02]  /*0ea0*/  LEA.HI R179, R29.reuse, R4, RZ, 0x1 ;  /* 0x000000041db37211 */ /* 0x040fe400078f08ff */
[----:B------:R-:W-:Y:S02]  /*0eb0*/  LOP3.LUT R29, R29, 0xfffffff0, RZ, 0xc0, !PT ;  /* 0xfffffff01d1d7812 */ /* 0x000fe400078ec0ff */
[----:B----4-:R-:W-:-:S02]  /*0ec0*/  LOP3.LUT R21, R16, 0xfffffff8, RZ, 0xc0, !PT ;  /* 0xfffffff810157812 */ /* 0x010fc400078ec0ff */
[----:B------:R-:W-:Y:S01]  /*0ed0*/  LOP3.LUT R179, R179, 0xfffffffe, RZ, 0xc0, !PT ;  /* 0xfffffffeb3b37812 */ /* 0x000fe200078ec0ff */
[C---:B------:R-:W-:Y:S02]  /*0ee0*/  IMAD.IADD R29, R12.reuse, 0x1, -R29 ;  /* 0x000000010c1d7824 */ /* 0x040fe400078e0a1d */
[----:B------:R-:W-:Y:S02]  /*0ef0*/  IMAD.IADD R6, R12, 0x1, -R21 ;  /* 0x000000010c067824 */ /* 0x000fe400078e0a15 */
[----:B------:R1:W-:Y:S01]  /*0f00*/  LDGSTS.E.BYPASS.LTC128B.128 [R186+0x14080], [R18.64+0x80], !P0 ;  /* 0x1408008012ba7fae */ /* 0x0003e2000c101d58 */
[----:B--2---:R-:W-:Y:S01]  /*0f10*/  LEA R22, P0, R15, c[0x0][0x280], 0x2 ;  /* 0x0000a0000f167a11 */ /* 0x004fe200078010ff */
[----:B------:R-:W-:Y:S01]  /*0f20*/  IMAD.IADD R179, R4, 0x1, -R179 ;  /* 0x0000000104b37824 */ /* 0x000fe200078e0ab3 */
[----:B------:R-:W-:Y:S02]  /*0f30*/  LEA.HI R24, R29, R29, RZ, 0x1 ;  /* 0x0000001d1d187211 */ /* 0x000fe400078f08ff */
[----:B------:R-:W-:Y:S01]  /*0f40*/  LEA.HI.X R23, R15, c[0x0][0x284], R0, 0x2, P0 ;  /* 0x0000a1000f177a11 */ /* 0x000fe200000f1400 */
[----:B------:R-:W-:Y:S01]  /*0f50*/  IMAD.SHL.U32 R184, R179, 0x8, RZ ;  /* 0x00000008b3b87824 */ /* 0x000fe200078e00ff */
[----:B------:R-:W-:-:S02]  /*0f60*/  SHF.R.S32.HI R15, RZ, 0x1, R24 ;  /* 0x00000001ff0f7819 */ /* 0x000fc40000011418 */
[----:B------:R-:W-:Y:S02]  /*0f70*/  SHF.R.S32.HI R0, RZ, 0x1f, R24 ;  /* 0x0000001fff007819 */ /* 0x000fe40000011418 */
[----:B------:R-:W-:Y:S02]  /*0f80*/  LEA.HI R21, R6, R6, RZ, 0x1 ;  /* 0x0000000606157211 */ /* 0x000fe400078f08ff */
[----:B------:R-:W-:Y:S02]  /*0f90*/  LEA.HI R0, R0, R15, RZ, 0x2 ;  /* 0x0000000f00007211 */ /* 0x000fe400078f10ff */
[----:B------:R-:W-:Y:S02]  /*0fa0*/  LEA.HI R4, R5, R12, RZ, 0x6 ;  /* 0x0000000c05047211 */ /* 0x000fe400078f30ff */
[----:B------:R-:W-:Y:S02]  /*0fb0*/  LOP3.LUT R0, R0, 0xfffffffc, RZ, 0xc0, !PT ;  /* 0xfffffffc00007812 */ /* 0x000fe400078ec0ff */
[----:B---3--:R-:W-:-:S02]  /*0fc0*/  LOP3.LUT R27, R21, 0x7fffffe, RZ, 0xc0, !PT ;  /* 0x07fffffe151b7812 */ /* 0x008fc400078ec0ff */
[----:B------:R-:W-:Y:S01]  /*0fd0*/  SHF.R.S32.HI R4, RZ, 0x6, R4 ;  /* 0x00000006ff047819 */ /* 0x000fe20000011404 */
[----:B------:R-:W-:Y:S01]  /*0fe0*/  IMAD.IADD R0, R15, 0x1, -R0 ;  /* 0x000000010f007824 */ /* 0x000fe200078e0a00 */
[----:B------:R-:W-:Y:S01]  /*0ff0*/  SHF.R.S32.HI R8, RZ, 0x1f, R29 ;  /* 0x0000001fff087819 */ /* 0x000fe2000001141d */
[C---:B------:R-:W-:Y:S01]  /*1000*/  IMAD.IADD R27, R6.reuse, 0x1, -R27 ;  /* 0x00000001061b7824 */ /* 0x040fe200078e0a1b */
[----:B------:R-:W-:Y:S01]  /*1010*/  SHF.R.S32.HI R21, RZ, 0x1, R21 ;  /* 0x00000001ff157819 */ /* 0x000fe20000011415 */
[----:B------:R-:W-:Y:S01]  /*1020*/  IMAD.SHL.U32 R6, R6, 0x40, RZ ;  /* 0x0000004006067824 */ /* 0x000fe200078e00ff */
[----:B------:R-:W-:Y:S01]  /*1030*/  LOP3.LUT P0, RZ, R0, 0x2, RZ, 0xc0, !PT ;  /* 0x0000000200ff7812 */ /* 0x000fe2000780c0ff */
[----:B------:R-:W-:Y:S01]  /*1040*/  IMAD R180, R179, 0x4, R4 ;  /* 0x00000004b3b47824 */ /* 0x000fe200078e0204 */
[----:B------:R-:W-:Y:S01]  /*1050*/  LEA.HI R8, R8, R29, RZ, 0x3 ;  /* 0x0000001d08087211 */ /* 0x000fe200078f18ff */
[----:B------:R-:W-:Y:S01]  /*1060*/  IMAD.SHL.U32 R15, R4, 0x8, RZ ;  /* 0x00000008040f7824 */ /* 0x000fe200078e00ff */
[----:B------:R-:W-:Y:S01]  /*1070*/  SEL R181, R174, 0xfffffff0, !P0 ;  /* 0xfffffff0aeb57807 */ /* 0x000fe20004000000 */
[----:B------:R-:W-:Y:S01]  /*1080*/  IMAD R180, R180, 0x8, R27 ;  /* 0x00000008b4b47824 */ /* 0x000fe200078e021b */
[----:B------:R-:W-:-:S02]  /*1090*/  LOP3.LUT R24, R24, 0x7fffffe, RZ, 0xc0, !PT ;  /* 0x07fffffe18187812 */ /* 0x000fc400078ec0ff */
[C---:B------:R-:W-:Y:S01]  /*10a0*/  LOP3.LUT P0, RZ, R21.reuse, 0x2, RZ, 0xc0, !PT ;  /* 0x0000000215ff7812 */ /* 0x040fe2000780c0ff */
[----:B------:R-:W-:Y:S01]  /*10b0*/  IMAD.SHL.U32 R21, R21, 0x40, RZ ;  /* 0x0000004015157824 */ /* 0x000fe200078e00ff */
[----:B------:R-:W-:Y:S01]  /*10c0*/  LOP3.LUT R6, R6, 0x1c0, RZ, 0xc0, !PT ;  /* 0x000001c006067812 */ /* 0x000fe200078ec0ff */
[----:B------:R-:W-:Y:S01]  /*10d0*/  IMAD.IADD R27, R29, 0x1, -R24 ;  /* 0x000000011d1b7824 */ /* 0x000fe200078e0a18 */
[----:B------:R-:W-:Y:S01]  /*10e0*/  LOP3.LUT R20, R8, 0xfffffff8, RZ, 0xc0, !PT ;  /* 0xfffffff808147812 */ /* 0x000fe200078ec0ff */
[----:B------:R-:W-:Y:S01]  /*10f0*/  IMAD.SHL.U32 R24, R179, 0x10, RZ ;  /* 0x00000010b3187824 */ /* 0x000fe200078e00ff */
[----:B------:R-:W-:Y:S02]  /*1100*/  SHF.R.S32.HI R8, RZ, 0x3, R8 ;  /* 0x00000003ff087819 */ /* 0x000fe40000011408 */
[----:B------:R-:W-:Y:S01]  /*1110*/  LOP3.LUT R21, R21, 0xc0, RZ, 0xc0, !PT ;  /* 0x000000c015157812 */ /* 0x000fe200078ec0ff */
[----:B------:R-:W-:Y:S01]  /*1120*/  IMAD.IADD R20, R29, 0x1, -R20 ;  /* 0x000000011d147824 */ /* 0x000fe200078e0a14 */
[----:B------:R-:W-:Y:S01]  /*1130*/  LOP3.LUT R25, R6, 0x30, R25, 0xf8, !PT ;  /* 0x0000003006197812 */ /* 0x000fe200078ef819 */
[----:B------:R-:W-:Y:S01]  /*1140*/  IMAD R178, R8, 0x8, R27 ;  /* 0x0000000808b27824 */ /* 0x000fe200078e021b */
[----:B------:R-:W-:Y:S01]  /*1150*/  SEL R3, R174, 0xfffffff0, !P0 ;  /* 0xfffffff0ae037807 */ /* 0x000fe20004000000 */
[----:B------:R-:W-:Y:S01]  /*1160*/  IMAD R177, R8, 0x200, R177 ;  /* 0x0000020008b17824 */ /* 0x000fe200078e02b1 */
[--C-:B------:R-:W-:Y:S01]  /*1170*/  LOP3.LUT R8, R21, 0x8, R16.reuse, 0xf8, !PT ;  /* 0x0000000815087812 */ /* 0x100fe200078ef810 */
[----:B------:R-:W-:Y:S01]  /*1180*/  IMAD.SHL.U32 R178, R178, 0x20, RZ ;  /* 0x00000020b2b27824 */ /* 0x000fe200078e00ff */
[----:B------:R-:W-:Y:S01]  /*1190*/  LOP3.LUT R25, R25, 0x8, R16, 0xf8, !PT ;  /* 0x0000000819197812 */ /* 0x000fe200078ef810 */
[----:B------:R-:W-:Y:S01]  /*11a0*/  IMAD.SHL.U32 R16, R188, 0x40, RZ ;  /* 0x00000040bc107824 */ /* 0x000fe200078e00ff */
[----:B------:R-:W-:-:S02]  /*11b0*/  SHF.R.U32.HI R21, RZ, 0x3, R21 ;  /* 0x00000003ff157819 */ /* 0x000fc40000011615 */
[----:B------:R-:W-:Y:S02]  /*11c0*/  LOP3.LUT P0, RZ, R20, 0x2, RZ, 0xc0, !PT ;  /* 0x0000000214ff7812 */ /* 0x000fe4000780c0ff */
[----:B------:R-:W-:Y:S02]  /*11d0*/  LOP3.LUT R16, R16, 0x1c0, RZ, 0xc0, !PT ;  /* 0x000001c010107812 */ /* 0x000fe400078ec0ff */
[----:B------:R-:W-:Y:S02]  /*11e0*/  LOP3.LUT R21, R8, R21, RZ, 0x3c, !PT ;  /* 0x0000001508157212 */ /* 0x000fe400078e3cff */
[----:B------:R-:W-:Y:S02]  /*11f0*/  SHF.R.U32.HI R6, RZ, 0x3, R6 ;  /* 0x00000003ff067819 */ /* 0x000fe40000011606 */
[----:B------:R-:W-:Y:S01]  /*1200*/  SEL R174, R174, 0xfffffff0, !P0 ;  /* 0xfffffff0aeae7807 */ /* 0x000fe20004000000 */
[----:B------:R-:W-:Y:S01]  /*1210*/  IMAD.U32 R180, R180, 0x20, R21 ;  /* 0x00000020b4b47824 */ /* 0x000fe200078e0015 */
[----:B------:R-:W-:Y:S01]  /*1220*/  LOP3.LUT R15, R15, 0x18, RZ, 0xc0, !PT ;  /* 0x000000180f0f7812 */ /* 0x000fe200078ec0ff */
[----:B------:R-:W-:Y:S01]  /*1230*/  @!P1 IMAD.SHL.U32 R21, R12, 0x10, RZ ;  /* 0x000000100c159824 */ /* 0x000fe200078e00ff */
[----:B------:R-:W-:-:S02]  /*1240*/  SHF.R.U32.HI R8, RZ, 0x3, R16 ;  /* 0x00000003ff087819 */ /* 0x000fc40000011610 */
[C---:B------:R-:W-:Y:S01]  /*1250*/  LOP3.LUT P0, RZ, R20.reuse, 0x4, RZ, 0xc0, !PT ;  /* 0x0000000414ff7812 */ /* 0x040fe2000780c0ff */
[----:B------:R-:W-:Y:S01]  /*1260*/  IMAD.SHL.U32 R20, R20, 0x40, RZ ;  /* 0x0000004014147824 */ /* 0x000fe200078e00ff */
[----:B------:R-:W-:Y:S01]  /*1270*/  LOP3.LUT R6, R25, R6, RZ, 0x3c, !PT ;  /* 0x0000000619067212 */ /* 0x000fe200078e3cff */
[----:B------:R1:W-:Y:S01]  /*1280*/  @!P1 LDGSTS.E.BYPASS.LTC128B.128 [R21+0x18280], [R22.64] ;  /* 0x1828000016159fae */ /* 0x0003e2000b901d58 */
[----:B------:R-:W-:Y:S01]  /*1290*/  LOP3.LUT R25, R8, R16, R15, 0x1e, !PT ;  /* 0x0000001008197212 */ /* 0x000fe200078e1e0f */
[----:B------:R-:W-:Y:S01]  /*12a0*/  IMAD.IADD R8, R12, 0x1, -R17 ;  /* 0x000000010c087824 */ /* 0x000fe200078e0a11 */
[----:B------:R-:W-:Y:S01]  /*12b0*/  LOP3.LUT R16, R20, 0x1c0, RZ, 0xc0, !PT ;  /* 0x000001c014107812 */ /* 0x000fe200078ec0ff */
[----:B------:R-:W-:Y:S01]  /*12c0*/  IMAD.SHL.U32 R17, R0, 0x40, RZ ;  /* 0x0000004000117824 */ /* 0x000fe200078e00ff */
[----:B------:R-:W-:Y:S01]  /*12d0*/  LOP3.LUT R184, R184, 0x8, RZ, 0xc0, !PT ;  /* 0x00000008b8b87812 */ /* 0x000fe200078ec0ff */
[----:B------:R-:W-:Y:S01]  /*12e0*/  IMAD.IADD R202, R202, 0x1, R25 ;  /* 0x00000001caca7824 */ /* 0x000fe200078e0219 */
[----:B------:R-:W-:Y:S01]  /*12f0*/  SHF.R.U32.HI R25, RZ, 0x3, R16 ;  /* 0x00000003ff197819 */ /* 0x000fe20000011610 */
[----:B------:R-:W-:Y:S01]  /*1300*/  IMAD.MOV.U32 R0, RZ, RZ, 0x20 ;  /* 0x00000020ff007424 */ /* 0x000fe200078e00ff */
[----:B------:R-:W-:Y:S01]  /*1310*/  LEA.HI R5, R5, R12, RZ, 0x7 ;  /* 0x0000000c05057211 */ /* 0x000fe200078f38ff */
[----:B------:R-:W-:Y:S01]  /*1320*/  IMAD R179, R179, 0x200, R6 ;  /* 0x00000200b3b37824 */ /* 0x000fe200078e0206 */
[----:B------:R-:W-:Y:S01]  /*1330*/  LOP3.LUT R16, R25, R16, R184, 0x1e, !PT ;  /* 0x0000001019107212 */ /* 0x000fe200078e1eb8 */
[----:B------:R-:W0:Y:S01]  /*1340*/  LDGDEPBAR ;  /* 0x00000000000079af */ /* 0x000e220000000000 */
[----:B------:R-:W-:Y:S01]  /*1350*/  SHF.R.S32.HI R25, RZ, 0x1f, R8 ;  /* 0x0000001fff197819 */ /* 0x000fe20000011408 */
[----:B------:R-:W-:Y:S01]  /*1360*/  IMAD.SHL.U32 R202, R202, 0x2, RZ ;  /* 0x00000002caca7824 */ /* 0x000fe200078e00ff */
[----:B------:R-:W-:Y:S01]  /*1370*/  SEL R0, R0, 0xffffffe0, !P0 ;  /* 0xffffffe000007807 */ /* 0x000fe20004000000 */
[----:B------:R-:W0:Y:S01]  /*1380*/  LDGDEPBAR ;  /* 0x00000000000079af */ /* 0x000e220000000000 */
[----:B------:R-:W-:Y:S01]  /*1390*/  SHF.R.U32.HI R5, RZ, 0x4, R5 ;  /* 0x00000004ff057819 */ /* 0x000fe20000011605 */
[----:B------:R-:W-:Y:S01]  /*13a0*/  IMAD.IADD R177, R177, 0x1, R16 ;  /* 0x00000001b1b17824 */ /* 0x000fe200078e0210 */
[----:B------:R-:W-:-:S02]  /*13b0*/  LOP3.LUT R24, R24, 0x10, RZ, 0xc0, !PT ;  /* 0x0000001018187812 */ /* 0x000fc400078ec0ff */
[----:B------:R-:W-:Y:S02]  /*13c0*/  PLOP3.LUT P0, PT, PT, PT, UP0, 0x80, 0x0 ;  /* 0x000000000000781c */ /* 0x000fe40003f0f008 */
[----:B------:R-:W-:Y:S02]  /*13d0*/  LOP3.LUT R17, R17, 0xc0, RZ, 0xc0, !PT ;  /* 0x000000c011117812 */ /* 0x000fe400078ec0ff */
[----:B------:R-:W-:Y:S02]  /*13e0*/  LEA.HI R6, R25, R8, RZ, 0x2 ;  /* 0x0000000819067211 */ /* 0x000fe400078f10ff */
[----:B------:R-:W-:Y:S02]  /*13f0*/  LOP3.LUT R5, R24, 0x8, R5, 0xf8, !PT ;  /* 0x0000000818057812 */ /* 0x000fe400078ef805 */
[----:B------:R-:W-:Y:S02]  /*1400*/  SHF.R.U32.HI R24, RZ, 0x3, R17 ;  /* 0x00000003ff187819 */ /* 0x000fe40000011611 */
[----:B------:R-:W-:-:S02]  /*1410*/  SHF.R.S32.HI R20, RZ, 0x2, R6 ;  /* 0x00000002ff147819 */ /* 0x000fc40000011406 */
[C---:B------:R-:W-:Y:S02]  /*1420*/  LOP3.LUT R5, R24.reuse, R5, R17, 0x1e, !PT ;  /* 0x0000000518057212 */ /* 0x040fe400078e1e11 */
[CC--:B------:R-:W-:Y:S01]  /*1430*/  LOP3.LUT R184, R24.reuse, R17.reuse, R184, 0x1e, !PT ;  /* 0x0000001118b87212 */ /* 0x0c0fe200078e1eb8 */
[C---:B------:R-:W-:Y:S01]  /*1440*/  IMAD R189, R7.reuse, 0x10, R20 ;  /* 0x0000001007bd7824 */ /* 0x040fe200078e0214 */
[----:B------:R-:W-:Y:S01]  /*1450*/  LOP3.LUT R15, R24, R17, R15, 0x1e, !PT ;  /* 0x00000011180f7212 */ /* 0x000fe200078e1e0f */
[----:B------:R-:W-:Y:S02]  /*1460*/  IMAD R7, R7, 0x200, R178 ;  /* 0x0000020007077824 */ /* 0x000fe400078e02b2 */
[C---:B------:R-:W-:Y:S02]  /*1470*/  IMAD.IADD R182, R178.reuse, 0x1, R5 ;  /* 0x00000001b2b67824 */ /* 0x040fe400078e0205 */
[----:B------:R-:W-:Y:S02]  /*1480*/  IMAD.IADD R184, R7, 0x1, R184 ;  /* 0x0000000107b87824 */ /* 0x000fe400078e02b8 */
[----:B------:R-:W-:Y:S01]  /*1490*/  IMAD.IADD R178, R178, 0x1, R15 ;  /* 0x00000001b2b27824 */ /* 0x000fe200078e020f */
[----:B------:R-:W-:Y:S05]  /*14a0*/  @!P0 BRA `(.L_x_654) ;  /* 0x0000019000008947 */ /* 0x000fea0003800000 */
[----:B-1----:R-:W-:Y:S01]  /*14b0*/  IMAD.MOV.U32 R16, RZ, RZ, c[0x0][0x208] ;  /* 0x00008200ff107624 */ /* 0x002fe200078e00ff */
[----:B------:R-:W-:Y:S01]  /*14c0*/  P2R R15, PR, RZ, 0x4 ;  /* 0x00000004ff0f7803 */ /* 0x000fe20000000000 */
[----:B------:R-:W-:Y:S01]  /*14d0*/  IMAD.MOV.U32 R5, RZ, RZ, 0x6 ;  /* 0x00000006ff057424 */ /* 0x000fe200078e00ff */
[----:B------:R-:W-:Y:S01]  /*14e0*/  UIADD3 UR4, UR7, -0x40, URZ ;  /* 0xffffffc007047890 */ /* 0x000fe2000fffe03f */
[C---:B------:R-:W-:Y:S01]  /*14f0*/  IMAD.SHL.U32 R7, R16.reuse, 0x40, RZ ;  /* 0x0000004010077824 */ /* 0x040fe200078e00ff */
[----:B------:R-:W-:Y:S02]  /*1500*/  BSSY B0, `(.L_x_654) ;  /* 0x0000013000007945 */ /* 0x000fe40003800000 */
[----:B------:R-:W-:Y:S01]  /*1510*/  SHF.L.U64.HI R16, R16, R5, c[0x0][0x20c] ;  /* 0x0000830010107619 */ /* 0x000fe20000010205 */
[----:B------:R-:W-:-:S03]  /*1520*/  IMAD.SHL.U32 R5, R7, 0x2, RZ ;  /* 0x0000000207057824 */ /* 0x000fc600078e00ff */
[----:B------:R-:W-:Y:S02]  /*1530*/  SHF.L.U64.HI R7, R7, 0x1, R16 ;  /* 0x0000000107077819 */ /* 0x000fe40000010210 */
[----:B------:R-:W-:-:S04]  /*1540*/  IADD3 R16, P2, P0, R5, 0x80, R18 ;  /* 0x0000008005107810 */ /* 0x000fc8000785e012 */
[----:B------:R-:W-:Y:S02]  /*1550*/  IADD3.X R17, R7, RZ, R19, P2, P0 ;  /* 0x000000ff07117210 */ /* 0x000fe400017e0413 */
[----:B------:R-:W-:-:S05]  /*1560*/  IADD3 R18, P0, R5, R18, RZ ;  /* 0x0000001205127210 */ /* 0x000fca0007f1e0ff */
[----:B------:R-:W-:Y:S01]  /*1570*/  IMAD.X R19, R7, 0x1, R19, P0 ;  /* 0x0000000107137824 */ /* 0x000fe200000e0613 */
[----:B------:R-:W-:-:S04]  /*1580*/  ISETP.LT.AND P0, PT, R190, UR4, PT ;  /* 0x00000004be007c0c */ /* 0x000fc8000bf01270 */
[----:B------:R-:W-:-:S13]  /*1590*/  ISETP.GE.OR P2, PT, R204, c[0x0][0x1fc], !P0 ;  /* 0x00007f00cc007a0c */ /* 0x000fda0004746670 */
[----:B------:R1:W-:Y:S01]  /*15a0*/  LDGSTS.E.BYPASS.LTC128B.128 [R186+0x15080], [R18.64], !P2 ;  /* 0x1508000012ba7fae */ /* 0x0003e2000d101d58 */
[----:B------:R-:W-:Y:S02]  /*15b0*/  ISETP.GE.OR P2, PT, R14, c[0x0][0x1fc], !P0 ;  /* 0x00007f000e007a0c */ /* 0x000fe40004746670 */
[----:B------:R-:W-:-:S11]  /*15c0*/  ISETP.GE.OR P0, PT, R10, c[0x0][0x1fc], !P0 ;  /* 0x00007f000a007a0c */ /* 0x000fd60004706670 */
[----:B------:R1:W-:Y:S01]  /*15d0*/  LDGSTS.E.BYPASS.LTC128B.128 [R186+0x16080], [R18.64+0x40], !P2 ;  /* 0x1608004012ba7fae */ /* 0x0003e2000d101d58 */
[----:B------:R-:W-:-:S03]  /*15e0*/  ISETP.NE.AND P2, PT, R15, RZ, PT ;  /* 0x000000ff0f00720c */ /* 0x000fc60003f45270 */
[----:B------:R1:W-:Y:S01]  /*15f0*/  LDGSTS.E.BYPASS.LTC128B.128 [R186+0x17080], [R16.64], !P0 ;  /* 0x1708000010ba7fae */ /* 0x0003e2000c101d58 */
[----:B------:R-:W-:Y:S05]  /*1600*/  @P1 BRA `(.L_x_655) ;  /* 0x0000002000001947 */ /* 0x000fea0003800000 */
[----:B------:R-:W-:-:S05]  /*1610*/  SHF.L.U32 R5, R12, 0x4, RZ ;  /* 0x000000040c057819 */ /* 0x000fca00000006ff */
[----:B------:R2:W-:Y:S02]  /*1620*/  LDGSTS.E.BYPASS.LTC128B.128 [R5+0x18380], [R22.64+0x100] ;  /* 0x1838010016057fae */ /* 0x0005e4000b901d58 */
.L_x_655:
[----:B------:R-:W-:Y:S05]  /*1630*/  BSYNC B0 ;  /* 0x0000000000007941 */ /* 0x000fea0003800000 */
.L_x_654:
[----:B-1----:R-:W-:Y:S01]  /*1640*/  UISETP.GE.AND UP0, UPT, UR7, 0x1, UPT ;  /* 0x000000010700788c */ /* 0x002fe2000bf06270 */
[----:B------:R-:W0:Y:S01]  /*1650*/  LDGDEPBAR ;  /* 0x00000000000079af */ /* 0x000e220000000000 */
        /* <DEDUP_REMOVED lines=50> */
[----:B--2---:R-:W-:Y:S01]  /*1980*/  SHF.R.S32.HI R5, RZ, 0x1f, R4 ;  /* 0x0000001fff057819 */ /* 0x004fe20000011404 */
[----:B------:R-:W-:Y:S01]  /*1990*/  IMAD R2, R2, c[0x0][0x238], RZ ;  /* 0x00008e0002027a24 */ /* 0x000fe200078e02ff */
[----:B------:R-:W-:Y:S01]  /*19a0*/  SHF.R.S32.HI R13, RZ, 0x1f, R12 ;  /* 0x0000001fff0d7819 */ /* 0x000fe2000001140c */
[----:B------:R-:W-:Y:S01]  /*19b0*/  ULDC.64 UR4, c[0x0][0x240] ;  /* 0x0000900000047ab9 */ /* 0x000fe20000000a00 */
[----:B------:R-:W-:Y:S01]  /*19c0*/  LEA.HI R5, R5, R4, RZ, 0x2 ;  /* 0x0000000405057211 */ /* 0x000fe200078f10ff */
[C---:B------:R-:W-:Y:S01]  /*19d0*/  IMAD R2, R9.reuse, c[0x0][0x23c], R2 ;  /* 0x00008f0009027a24 */ /* 0x040fe200078e0202 */
[----:B------:R-:W-:Y:S01]  /*19e0*/  UIMAD UR4, UR6, UR4, URZ ;  /* 0x00000004060472a4 */ /* 0x000fe2000f8e023f */
[----:B------:R-:W-:Y:S01]  /*19f0*/  IMAD.WIDE.U32 R12, R9, c[0x0][0x238], R12 ;  /* 0x00008e00090c7a25 */ /* 0x000fe200078e000c */
[----:B------:R-:W-:Y:S01]  /*1a00*/  LOP3.LUT R5, R5, 0xfffffffc, RZ, 0xc0, !PT ;  /* 0xfffffffc05057812 */ /* 0x000fe200078ec0ff */
[----:B------:R-:W-:Y:S01]  /*1a10*/  UIADD3 UR7, UR7, 0x3f, URZ ;  /* 0x0000003f07077890 */ /* 0x000fe2000fffe03f */
[----:B------:R-:W-:Y:S01]  /*1a20*/  LOP3.LUT R7, R6, 0xfffffffc, RZ, 0xc0, !PT ;  /* 0xfffffffc06077812 */ /* 0x000fe200078ec0ff */
[----:B------:R-:W-:Y:S01]  /*1a30*/  IMAD.U32 R210, RZ, RZ, UR20 ;  /* 0x00000014ffd27e24 */ /* 0x000fe2000f8e00ff */
[----:B------:R-:W-:Y:S01]  /*1a40*/  IADD3 R13, R13, R2, RZ ;  /* 0x000000020d0d7210 */ /* 0x000fe20007ffe0ff */
[----:B------:R-:W-:Y:S01]  /*1a50*/  IMAD.IADD R4, R4, 0x1, -R5 ;  /* 0x0000000104047824 */ /* 0x000fe200078e0a05 */
[----:B------:R-:W-:Y:S01]  /*1a60*/  LEA R177, R177, 0x1c480, 0x1 ;  /* 0x0001c480b1b17811 */ /* 0x000fe200078e08ff */
[----:B------:R-:W-:Y:S01]  /*1a70*/  UIMAD UR4, UR20, UR5, UR4 ;  /* 0x00000005140472a4 */ /* 0x000fe2000f8e0204 */
[----:B------:R-:W-:Y:S01]  /*1a80*/  IMAD.IADD R7, R8, 0x1, -R7 ;  /* 0x0000000108077824 */ /* 0x000fe200078e0a07 */
[----:B------:R-:W-:Y:S01]  /*1a90*/  USHF.R.S32.HI UR6, URZ, 0x1f, UR7 ;  /* 0x0000001f3f067899 */ /* 0x000fe20008011407 */
[----:B------:R-:W-:Y:S01]  /*1aa0*/  IMAD.WIDE.U32 R210, R210, c[0x0][0x240], R12 ;  /* 0x00009000d2d27a25 */ /* 0x000fe200078e000c */
[----:B------:R-:W-:Y:S01]  /*1ab0*/  SHF.L.U32 R180, R180, 0x1, RZ ;  /* 0x00000001b4b47819 */ /* 0x000fe200000006ff */
[----:B------:R-:W-:Y:S01]  /*1ac0*/  CS2R R130, SRZ ;  /* 0x0000000000827805 */ /* 0x000fe2000001ff00 */
[----:B------:R-:W-:Y:S01]  /*1ad0*/  LEA R176, R174, R177, 0x1 ;  /* 0x000000b1aeb07211 */ /* 0x000fe200078e08ff */
[----:B------:R-:W-:Y:S01]  /*1ae0*/  IMAD R4, R4, -0x8, R11 ;  /* 0xfffffff804047824 */ /* 0x000fe200078e020b */
[----:B------:R-:W-:Y:S01]  /*1af0*/  ULEA.HI UR6, UR6, UR7, URZ, 0x6 ;  /* 0x0000000706067291 */ /* 0x000fe2000f8f303f */
[----:B------:R-:W-:Y:S01]  /*1b00*/  IMAD R175, R0, 0x2, R177 ;  /* 0x0000000200af7824 */ /* 0x000fe200078e02b1 */
[----:B------:R-:W-:Y:S01]  /*1b10*/  LEA R178, R178, 0x80, 0x1 ;  /* 0x00000080b2b27811 */ /* 0x000fe200078e08ff */
[----:B------:R-:W-:Y:S01]  /*1b20*/  IMAD R200, R7, -0x2, R4 ;  /* 0xfffffffe07c87824 */ /* 0x000fe200078e0204 */
[----:B------:R-:W-:Y:S01]  /*1b30*/  IADD3 R203, R202, 0x18480, RZ ;  /* 0x00018480cacb7810 */ /* 0x000fe20007ffe0ff */
        /* <DEDUP_REMOVED lines=51> */
[----:B------:R-:W-:Y:S01]  /*1e70*/  IMAD.IADD R173, R184, 0x1, R181 ;  /* 0x00000001b8ad7824 */ /* 0x000fe200078e02b5 */
[----:B------:R-:W-:Y:S01]  /*1e80*/  IADD3 R208, R211, UR4, RZ ;  /* 0x00000004d3d07c10 */ /* 0x000fe2000fffe0ff */
[----:B------:R-:W-:-:S02]  /*1e90*/  ULDC UR12, c[0x0][0x188] ;  /* 0x00006200000c7ab9 */ /* 0x000fc40000000800 */
[----:B------:R-:W-:Y:S02]  /*1ea0*/  ULDC UR11, c[0x0][0x278] ;  /* 0x00009e00000b7ab9 */ /* 0x000fe40000000800 */
[----:B------:R-:W-:Y:S02]  /*1eb0*/  ULDC UR10, c[0x0][0x218] ;  /* 0x00008600000a7ab9 */ /* 0x000fe40000000800 */
[----:B------:R-:W-:Y:S02]  /*1ec0*/  ULDC UR9, c[0x0][0x290] ;  /* 0x0000a40000097ab9 */ /* 0x000fe40000000800 */
[----:B------:R-:W-:Y:S02]  /*1ed0*/  UMOV UR23, 0x1 ;  /* 0x0000000100177882 */ /* 0x000fe40000000000 */
[----:B------:R-:W-:Y:S02]  /*1ee0*/  UMOV UR5, URZ ;  /* 0x0000003f00057c82 */ /* 0x000fe40008000000 */
[----:B------:R-:W-:-:S02]  /*1ef0*/  UMOV UR14, URZ ;  /* 0x0000003f000e7c82 */ /* 0x000fc40008000000 */
[----:B------:R-:W-:Y:S02]  /*1f00*/  UMOV UR22, URZ ;  /* 0x0000003f00167c82 */ /* 0x000fe40008000000 */
[----:B------:R-:W-:Y:S02]  /*1f10*/  ULDC UR13, c[0x0][0x168] ;  /* 0x00005a00000d7ab9 */ /* 0x000fe40000000800 */
[----:B------:R-:W-:Y:S02]  /*1f20*/  UIMAD UR12, UR20, UR12, URZ ;  /* 0x0000000c140c72a4 */ /* 0x000fe4000f8e023f */
[----:B------:R-:W-:Y:S02]  /*1f30*/  UIMAD UR11, UR20, UR11, URZ ;  /* 0x0000000b140b72a4 */ /* 0x000fe4000f8e023f */
[----:B------:R-:W-:Y:S02]  /*1f40*/  UIMAD UR10, UR20, UR10, URZ ;  /* 0x0000000a140a72a4 */ /* 0x000fe4000f8e023f */
[----:B------:R-:W-:-:S02]  /*1f50*/  UIMAD UR9, UR20, UR9, URZ ;  /* 0x00000009140972a4 */ /* 0x000fc4000f8e023f */
[----:B------:R-:W-:Y:S02]  /*1f60*/  USHF.R.S32.HI UR19, URZ, 0x6, UR6 ;  /* 0x000000063f137899 */ /* 0x000fe40008011406 */
[----:B------:R-:W-:Y:S02]  /*1f70*/  ULDC UR8, c[0x0][0x168] ;  /* 0x00005a0000087ab9 */ /* 0x000fe40000000800 */
.L_x_659:
[----:B------:R-:W-:Y:S04]  /*1f80*/  DEPBAR.LE SB0, 0x1 ;  /* 0x000080400000791a */ /* 0x000fe80000000000 */
[----:B------:R-:W-:Y:S01]  /*1f90*/  BAR.SYNC.DEFER_BLOCKING 0x0 ;  /* 0x0000000000007b1d */ /* 0x000fe20000010000 */
[----:B------:R-:W-:Y:S01]  /*1fa0*/  MOV R133, UR5 ;  /* 0x0000000500857c02 */ /* 0x000fe20008000f00 */
[----:B------:R-:W-:Y:S01]  /*1fb0*/  UIADD3 UR21, UR14, 0x1, URZ ;  /* 0x000000010e157890 */ /* 0x000fe2000fffe03f */
[----:B------:R-:W-:Y:S02]  /*1fc0*/  MOV R148, UR5 ;  /* 0x0000000500947c02 */ /* 0x000fe40008000f00 */
[----:B------:R-:W-:Y:S01]  /*1fd0*/  MOV R240, UR5 ;  /* 0x0000000500f07c02 */ /* 0x000fe20008000f00 */
[----:B------:R-:W-:Y:S01]  /*1fe0*/  IMAD R133, R133, 0x1800, R184 ;  /* 0x0000180085857824 */ /* 0x000fe200078e02b8 */
[----:B------:R-:W-:Y:S01]  /*1ff0*/  UISETP.GE.AND UP0, UPT, UR21, UR19, UPT ;  /* 0x000000131500728c */ /* 0x000fe2000bf06270 */
[----:B------:R-:W-:Y:S01]  /*2000*/  IMAD R149, R148, 0x1800, R181 ;  /* 0x0000180094957824 */ /* 0x000fe200078e02b5 */
[----:B------:R-:W-:Y:S02]  /*2010*/  LEA R240, R240, R189, 0x6 ;  /* 0x000000bdf0f07211 */ /* 0x000fe400078e30ff */
        /* <DEDUP_REMOVED lines=12> */
[----:B------:R-:W-:Y:S01]  /*20e0*/  LDSM.16.M88.4 R156, [R172+0x1080] ;  /* 0x00108000ac9c783b */ /* 0x000fe20000000200 */
[C---:B--2---:R-:W-:Y:S07]  /*20f0*/  HMMA.16816.F32 R8, R140.reuse, R136, RZ ;  /* 0x000000888c08723c */ /* 0x044fee00000018ff */
[----:B------:R-:W-:Y:S01]  /*2100*/  LDSM.16.M88.4 R164, [R180+0x2080] ;  /* 0x00208000b4a4783b */ /* 0x000fe20000000200 */
[-C--:B------:R-:W-:Y:S07]  /*2110*/  HMMA.16816.F32 R12, R140, R138.reuse, RZ ;  /* 0x0000008a8c0c723c */ /* 0x080fee00000018ff */
[----:B------:R-:W-:Y:S01]  /*2120*/  LDSM.16.M88.4 R160, [R3+0xd080] ;  /* 0x00d0800003a0783b */ /* 0x000fe20000000200 */
[C---:B------:R-:W-:Y:S07]  /*2130*/  HMMA.16816.F32 R16, R132.reuse, R138, RZ ;  /* 0x0000008a8410723c */ /* 0x040fee00000018ff */
[----:B------:R-:W1:Y:S01]  /*2140*/  LDSM.16.M88.4 R136, [R2+0xc880] ;  /* 0x00c880000288783b */ /* 0x000e620000000200 */
[-C--:B---3--:R-:W-:Y:S07]  /*2150*/  HMMA.16816.F32 R20, R132, R144.reuse, RZ ;  /* 0x000000908414723c */ /* 0x088fee00000018ff */
[----:B------:R-:W-:Y:S01]  /*2160*/  LDSM.16.M88.4 R168, [R172+0x2080] ;  /* 0x00208000aca8783b */ /* 0x000fe20000000200 */
[C---:B------:R-:W-:Y:S07]  /*2170*/  HMMA.16816.F32 R24, R140.reuse, R144, RZ ;  /* 0x000000908c18723c */ /* 0x040fee00000018ff */
[----:B------:R-:W-:Y:S04]  /*2180*/  LDS R247, [R238+0x18080] ;  /* 0x01808000eef77984 */ /* 0x000fe80000000800 */
[----:B------:R-:W-:Y:S01]  /*2190*/  LDS R246, [R238+0x180a0] ;  /* 0x0180a000eef67984 */ /* 0x000fe20000000800 */
[-C--:B------:R-:W-:Y:S03]  /*21a0*/  HMMA.16816.F32 R28, R140, R146.reuse, RZ ;  /* 0x000000928c1c723c */ /* 0x080fe600000018ff */
[----:B------:R-:W-:Y:S04]  /*21b0*/  LDS R245, [R238+0x18100] ;  /* 0x01810000eef57984 */ /* 0x000fe80000000800 */
[----:B------:R-:W-:Y:S01]  /*21c0*/  LDS R242, [R238+0x18120] ;  /* 0x01812000eef27984 */ /* 0x000fe20000000800 */
[----:B------:R-:W-:Y:S01]  /*21d0*/  MOV R140, UR5 ;  /* 0x00000005008c7c02 */ /* 0x000fe20008000f00 */
[----:B------:R-:W-:Y:S02]  /*21e0*/  HMMA.16816.F32 R32, R132, R146, RZ ;  /* 0x000000928420723c */ /* 0x000fe400000018ff */
[----:B------:R-:W2:Y:S02]  /*21f0*/  LDSM.16.M88.4 R132, [R3+0xd880] ;  /* 0x00d880000384783b */ /* 0x000ea40000000200 */
[----:B------:R-:W-:Y:S04]  /*2200*/  IMAD R140, R140, 0x1800, R173 ;  /* 0x000018008c8c7824 */ /* 0x000fe800078e02ad */
[-C--:B----4-:R-:W-:Y:S05]  /*2210*/  HMMA.16816.F32 R4, R148, R152.reuse, R4 ;  /* 0x000000989404723c */ /* 0x090fea0000001804 */
[----:B------:R-:W-:Y:S02]  /*2220*/  SHF.L.U32 R183, R140, 0x1, RZ ;  /* 0x000000018cb77819 */ /* 0x000fe400000006ff */
[----:B------:R-:W3:Y:S01]  /*2230*/  LDSM.16.M88.4 R140, [R180+0x3080] ;  /* 0x00308000b48c783b */ /* 0x000ee20000000200 */
[C---:B-1----:R-:W-:Y:S07]  /*2240*/  HMMA.16816.F32 R8, R136.reuse, R152, R8 ;  /* 0x000000988808723c */ /* 0x042fee0000001808 */
[----:B------:R-:W1:Y:S01]  /*2250*/  LDSM.16.M88.4 R144, [R183+0xd080] ;  /* 0x00d08000b790783b */ /* 0x000e620000000200 */
        /* <DEDUP_REMOVED lines=8> */
[----:B------:R-:W5:Y:S07]  /*22e0*/  LDSM.16.M88.4 R148, [R172+0x3080] ;  /* 0x00308000ac94783b */ /* 0x000f6e0000000200 */
[-C--:B------:R-:W-:Y:S01]  /*22f0*/  HMMA.16816.F32 R4, R160, R164.reuse, R4 ;  /* 0x000000a4a004723c */ /* 0x080fe20000001804 */
[----:B------:R-:W1:Y:S07]  /*2300*/  LDSM.16.M88.4 R156, [R180+0x4080] ;  /* 0x00408000b49c783b */ /* 0x000e6e0000000200 */
[C---:B--2---:R-:W-:Y:S08]  /*2310*/  HMMA.16816.F32 R8, R132.reuse, R164, R8 ;  /* 0x000000a48408723c */ /* 0x044ff00000001808 */
[-C--:B------:R-:W-:Y:S08]  /*2320*/  HMMA.16816.F32 R12, R132, R166.reuse, R12 ;  /* 0x000000a6840c723c */ /* 0x080ff0000000180c */
[C---:B------:R-:W-:Y:S01]  /*2330*/  HMMA.16816.F32 R16, R160.reuse, R166, R16 ;  /* 0x000000a6a010723c */ /* 0x040fe20000001810 */
[----:B------:R-:W-:Y:S07]  /*2340*/  LDSM.16.M88.4 R164, [R172+0x4080] ;  /* 0x00408000aca4783b */ /* 0x000fee0000000200 */
[-C--:B---3--:R-:W-:Y:S08]  /*2350*/  HMMA.16816.F32 R20, R160, R140.reuse, R20 ;  /* 0x0000008ca014723c */ /* 0x088ff00000001814 */
[C---:B------:R-:W-:Y:S08]  /*2360*/  HMMA.16816.F32 R24, R132.reuse, R140, R24 ;  /* 0x0000008c8418723c */ /* 0x040ff00000001818 */
[-C--:B------:R-:W-:Y:S01]  /*2370*/  HMMA.16816.F32 R28, R132, R142.reuse, R28 ;  /* 0x0000008e841c723c */ /* 0x080fe2000000181c */
[----:B------:R-:W2:Y:S07]  /*2380*/  LDSM.16.M88.4 R132, [R3+0xe880] ;  /* 0x00e880000384783b */ /* 0x000eae0000000200 */
[----:B------:R-:W-:Y:S01]  /*2390*/  HMMA.16816.F32 R32, R160, R142, R32 ;  /* 0x0000008ea020723c */ /* 0x000fe20000001820 */
[----:B------:R-:W3:Y:S07]  /*23a0*/  LDSM.16.M88.4 R140, [R180+0x5080] ;  /* 0x00508000b48c783b */ /* 0x000eee0000000200 */
[-C--:B-1----:R-:W-:Y:S01]  /*23b0*/  HMMA.16816.F32 R4, R144, R168.reuse, R4 ;  /* 0x000000a89004723c */ /* 0x082fe20000001804 */
[----:B------:R-:W1:Y:S07]  /*23c0*/  LDSM.16.M88.4 R160, [R183+0xe080] ;  /* 0x00e08000b7a0783b */ /* 0x000e6e0000000200 */
[C---:B----4-:R-:W-:Y:S08]  /*23d0*/  HMMA.16816.F32 R8, R136.reuse, R168, R8 ;  /* 0x000000a88808723c */ /* 0x050ff00000001808 */
[-C--:B------:R-:W-:Y:S08]  /*23e0*/  HMMA.16816.F32 R12, R136, R170.reuse, R12 ;  /* 0x000000aa880c723c */ /* 0x080ff0000000180c */
[C---:B------:R-:W-:Y:S08]  /*23f0*/  HMMA.16816.F32 R16, R144.reuse, R170, R16 ;  /* 0x000000aa9010723c */ /* 0x040ff00000001810 */
[-C--:B-----5:R-:W-:Y:S08]  /*2400*/  HMMA.16816.F32 R20, R144, R148.reuse, R20 ;  /* 0x000000949014723c */ /* 0x0a0ff00000001814 */
[C---:B------:R-:W-:Y:S08]  /*2410*/  HMMA.16816.F32 R24, R136.reuse, R148, R24 ;  /* 0x000000948818723c */ /* 0x040ff00000001818 */
[-C--:B------:R-:W-:Y:S01]  /*2420*/  HMMA.16816.F32 R28, R136, R150.reuse, R28 ;  /* 0x00000096881c723c */ /* 0x080fe2000000181c */
[----:B------:R-:W4:Y:S07]  /*2430*/  LDSM.16.M88.4 R136, [R183+0xe880] ;  /* 0x00e88000b788783b */ /* 0x000f2e0000000200 */
[----:B------:R-:W-:Y:S08]  /*2440*/  HMMA.16816.F32 R32, R144, R150, R32 ;  /* 0x000000969020723c */ /* 0x000ff00000001820 */
[-C--:B------:R-:W-:Y:S08]  /*2450*/  HMMA.16816.F32 R4, R152, R156.reuse, R4 ;  /* 0x0000009c9804723c */ /* 0x080ff00000001804 */
[C---:B--2---:R-:W-:Y:S08]  /*2460*/  HMMA.16816.F32 R8, R132.reuse, R156, R8 ;  /* 0x0000009c8408723c */ /* 0x044ff00000001808 */
[-C--:B------:R-:W-:Y:S08]  /*2470*/  HMMA.16816.F32 R12, R132, R158.reuse, R12 ;  /* 0x0000009e840c723c */ /* 0x080ff0000000180c */
[C---:B------:R-:W-:Y:S08]  /*2480*/  HMMA.16816.F32 R16, R152.reuse, R158, R16 ;  /* 0x0000009e9810723c */ /* 0x040ff00000001810 */
[-C--:B---3--:R-:W-:Y:S08]  /*2490*/  HMMA.16816.F32 R20, R152, R140.reuse, R20 ;  /* 0x0000008c9814723c */ /* 0x088ff00000001814 */
[C---:B------:R-:W-:Y:S08]  /*24a0*/  HMMA.16816.F32 R24, R132.reuse, R140, R24 ;  /* 0x0000008c8418723c */ /* 0x040ff00000001818 */
[-C--:B------:R-:W-:Y:S01]  /*24b0*/  HMMA.16816.F32 R28, R132, R142.reuse, R28 ;  /* 0x0000008e841c723c */ /* 0x080fe2000000181c */
[----:B------:R-:W2:Y:S01]  /*24c0*/  LDSM.16.M88.4 R132, [R172+0x5080] ;  /* 0x00508000ac84783b */ /* 0x000ea20000000200 */
[----:B------:R-:W-:Y:S06]  /*24d0*/  DEPBAR.LE SB0, 0x1 ;  /* 0x000080400000791a */ /* 0x000fec0000000000 */
[----:B------:R-:W-:Y:S01]  /*24e0*/  HMMA.16816.F32 R32, R152, R142, R32 ;  /* 0x0000008e9820723c */ /* 0x000fe20000001820 */
[----:B------:R-:W-:Y:S07]  /*24f0*/  BAR.SYNC.DEFER_BLOCKING 0x0 ;  /* 0x0000000000007b1d */ /* 0x000fee0000010000 */
[-C--:B-1----:R-:W-:Y:S08]  /*2500*/  HMMA.16816.F32 R4, R160, R164.reuse, R4 ;  /* 0x000000a4a004723c */ /* 0x082ff00000001804 */
[C---:B----4-:R-:W-:Y:S08]  /*2510*/  HMMA.16816.F32 R8, R136.reuse, R164, R8 ;  /* 0x000000a48808723c */ /* 0x050ff00000001808 */
[-C--:B------:R-:W-:Y:S08]  /*2520*/  HMMA.16816.F32 R12, R136, R166.reuse, R12 ;  /* 0x000000a6880c723c */ /* 0x080ff0000000180c */
[C---:B------:R-:W-:Y:S04]  /*2530*/  HMMA.16816.F32 R16, R160.reuse, R166, R16 ;  /* 0x000000a6a010723c */ /* 0x040fe80000001810 */
[----:B------:R-:W-:Y:S02]  /*2540*/  FMUL.FTZ R209, R4, c[0x0][0x2b4] ;  /* 0x0000ad0004d17a20 */ /* 0x000fe40000410000 */
[----:B------:R-:W-:Y:S02]  /*2550*/  FMUL.FTZ R212, R5, c[0x0][0x2b4] ;  /* 0x0000ad0005d47a20 */ /* 0x000fe40000410000 */
[-C--:B--2---:R-:W-:Y:S02]  /*2560*/  HMMA.16816.F32 R20, R160, R132.reuse, R20 ;  /* 0x00000084a014723c */ /* 0x084fe40000001814 */
[----:B------:R-:W1:Y:S01]  /*2570*/  MUFU.TANH R209, R209 ;  /* 0x000000d100d17308 */ /* 0x000e620000002400 */
[----:B------:R2:W3:Y:S01]  /*2580*/  LDSM.16.M88.4 R140, [R3+0x12880] ;  /* 0x01288000038c783b */ /* 0x0004e20000000200 */
[----:B------:R-:W-:Y:S02]  /*2590*/  FMUL.FTZ R213, R6, c[0x0][0x2b4] ;  /* 0x0000ad0006d57a20 */ /* 0x000fe40000410000 */
[----:B------:R-:W-:Y:S02]  /*25a0*/  FMUL.FTZ R214, R7, c[0x0][0x2b4] ;  /* 0x0000ad0007d67a20 */ /* 0x000fe40000410000 */
[C---:B------:R-:W-:Y:S03]  /*25b0*/  HMMA.16816.F32 R24, R136.reuse, R132, R24 ;  /* 0x000000848818723c */ /* 0x040fe60000001818 */
[----:B------:R2:W4:Y:S01]  /*25c0*/  LDSM.16.M88.4 R148, [R2+0x12080] ;  /* 0x012080000294783b */ /* 0x0005220000000200 */
[----:B------:R-:W5:Y:S01]  /*25d0*/  MUFU.TANH R212, R212 ;  /* 0x000000d400d47308 */ /* 0x000f620000002400 */
[----:B------:R-:W-:Y:S02]  /*25e0*/  FMUL.FTZ R215, R8, c[0x0][0x2b4] ;  /* 0x0000ad0008d77a20 */ /* 0x000fe40000410000 */
[----:B------:R-:W-:Y:S01]  /*25f0*/  FMUL.FTZ R216, R9, c[0x0][0x2b4] ;  /* 0x0000ad0009d87a20 */ /* 0x000fe20000410000 */
[-C--:B------:R-:W-:Y:S03]  /*2600*/  HMMA.16816.F32 R28, R136, R134.reuse, R28 ;  /* 0x00000086881c723c */ /* 0x080fe6000000181c */
[----:B------:R2:W1:Y:S01]  /*2610*/  LDSM.16.M88.4 R156, [R2+0x12880] ;  /* 0x01288000029c783b */ /* 0x0004620000000200 */
[----:B------:R-:W-:Y:S02]  /*2620*/  FMUL.FTZ R217, R10, c[0x0][0x2b4] ;  /* 0x0000ad000ad97a20 */ /* 0x000fe40000410000 */
[----:B------:R-:W1:Y:S01]  /*2630*/  MUFU.TANH R213, R213 ;  /* 0x000000d500d57308 */ /* 0x000e620000002400 */
[----:B------:R-:W-:Y:S01]  /*2640*/  FMUL.FTZ R218, R11, c[0x0][0x2b4] ;  /* 0x0000ad000bda7a20 */ /* 0x000fe20000410000 */
[----:B------:R-:W-:Y:S03]  /*2650*/  HMMA.16816.F32 R32, R160, R134, R32 ;  /* 0x00000086a020723c */ /* 0x000fe60000001820 */
[----:B------:R2:W1:Y:S01]  /*2660*/  LDSM.16.M88.4 R132, [R3+0x12080] ;  /* 0x012080000384783b */ /* 0x0004620000000200 */
[----:B------:R-:W-:Y:S02]  /*2670*/  FMUL.FTZ R219, R12, c[0x0][0x2b4] ;  /* 0x0000ad000cdb7a20 */ /* 0x000fe40000410000 */
[----:B------:R-:W-:Y:S02]  /*2680*/  FMUL.FTZ R220, R13, c[0x0][0x2b4] ;  /* 0x0000ad000ddc7a20 */ /* 0x000fe40000410000 */
[----:B------:R-:W1:Y:S01]  /*2690*/  MUFU.TANH R214, R214 ;  /* 0x000000d600d67308 */ /* 0x000e620000002400 */
[----:B------:R-:W-:Y:S02]  /*26a0*/  FMUL.FTZ R221, R14, c[0x0][0x2b4] ;  /* 0x0000ad000edd7a20 */ /* 0x000fe40000410000 */
[----:B------:R2:W1:Y:S01]  /*26b0*/  LDSM.16.M88.4 R136, [R180+0x6080] ;  /* 0x00608000b488783b */ /* 0x0004620000000200 */
[----:B------:R-:W-:Y:S02]  /*26c0*/  FMUL.FTZ R222, R15, c[0x0][0x2b4] ;  /* 0x0000ad000fde7a20 */ /* 0x000fe40000410000 */
[----:B------:R-:W-:Y:S02]  /*26d0*/  FMUL.FTZ R223, R16, c[0x0][0x2b4] ;  /* 0x0000ad0010df7a20 */ /* 0x000fe40000410000 */
[----:B------:R-:W-:Y:S02]  /*26e0*/  FMUL.FTZ R224, R17, c[0x0][0x2b4] ;  /* 0x0000ad0011e07a20 */ /* 0x000fe40000410000 */
[----:B------:R-:W1:Y:S01]  /*26f0*/  MUFU.TANH R215, R215 ;  /* 0x000000d700d77308 */ /* 0x000e620000002400 */
[----:B------:R2:W1:Y:S01]  /*2700*/  LDSM.16.M88.4 R144, [R180+0x7080] ;  /* 0x00708000b490783b */ /* 0x0004620000000200 */
[----:B------:R-:W-:Y:S02]  /*2710*/  FMUL.FTZ R225, R18, c[0x0][0x2b4] ;  /* 0x0000ad0012e17a20 */ /* 0x000fe40000410000 */
[----:B------:R-:W-:Y:S02]  /*2720*/  FMUL.FTZ R226, R19, c[0x0][0x2b4] ;  /* 0x0000ad0013e27a20 */ /* 0x000fe40000410000 */
[----:B------:R-:W-:Y:S02]  /*2730*/  FMUL.FTZ R227, R20, c[0x0][0x2b4] ;  /* 0x0000ad0014e37a20 */ /* 0x000fe40000410000 */
[----:B------:R-:W-:Y:S01]  /*2740*/  FMUL.FTZ R228, R21, c[0x0][0x2b4] ;  /* 0x0000ad0015e47a20 */ /* 0x000fe20000410000 */
[----:B------:R2:W1:Y:S01]  /*2750*/  LDSM.16.M88.4 R152, [R172+0x6080] ;  /* 0x00608000ac98783b */ /* 0x0004620000000200 */
[----:B------:R-:W1:Y:S01]  /*2760*/  MUFU.TANH R216, R216 ;  /* 0x000000d800d87308 */ /* 0x000e620000002400 */
[----:B------:R-:W-:Y:S02]  /*2770*/  FMUL.FTZ R229, R22, c[0x0][0x2b4] ;  /* 0x0000ad0016e57a20 */ /* 0x000fe40000410000 */
[----:B------:R-:W-:Y:S02]  /*2780*/  FMUL.FTZ R230, R23, c[0x0][0x2b4] ;  /* 0x0000ad0017e67a20 */ /* 0x000fe40000410000 */
[----:B------:R-:W-:Y:S02]  /*2790*/  FMUL.FTZ R231, R24, c[0x0][0x2b4] ;  /* 0x0000ad0018e77a20 */ /* 0x000fe40000410000 */
[----:B------:R2:W1:Y:S01]  /*27a0*/  LDSM.16.M88.4 R160, [R172+0x7080] ;  /* 0x00708000aca0783b */ /* 0x0004620000000200 */
        /* <DEDUP_REMOVED lines=13> */
[----:B------:R-:W1:Y:S10]  /*2880*/  MUFU.TANH R219, R219 ;  /* 0x000000db00db7308 */ /* 0x000e740000002400 */
        /* <DEDUP_REMOVED lines=22> */
[----:B------:R-:W1:Y:S01]  /*29f0*/  MUFU.TANH R244, R244 ;  /* 0x000000f400f47308 */ /* 0x000e620000002400 */
[----:B------:R-:W-:-:S05]  /*2a00*/  @P0 BRA `(.L_x_657) ;  /* 0x0000032000000947 */ /* 0x000fca0003800000 */
[----:B--2345:R-:W-:Y:S01]  /*2a10*/  IMAD.MOV.U32 R8, RZ, RZ, R206 ;  /* 0x000000ffff087224 */ /* 0x03cfe200078e00ce */
[----:B------:R-:W2:Y:S01]  /*2a20*/  S2R R4, SR_CTAID.Y ;  /* 0x0000000000047919 */ /* 0x000ea20000002600 */
[----:B------:R-:W-:Y:S01]  /*2a30*/  ULDC.64 UR6, c[0x0][0x178] ;  /* 0x00005e0000067ab9 */ /* 0x000fe20000000a00 */
[----:B------:R-:W-:Y:S01]  /*2a40*/  IMAD.MOV.U32 R9, RZ, RZ, R199 ;  /* 0x000000ffff097224 */ /* 0x000fe200078e00c7 */
[----:B------:R-:W-:Y:S02]  /*2a50*/  UIMAD.WIDE.U32 UR26, UR21, UR6, URZ ;  /* 0x00000006151a72a5 */ /* 0x000fe4000f8e003f */
[----:B------:R-:W-:Y:S04]  /*2a60*/  USHF.R.S32.HI UR4, URZ, 0x1f, UR21 ;  /* 0x0000001f3f047899 */ /* 0x000fe80008011415 */
[----:B------:R-:W-:Y:S02]  /*2a70*/  UIMAD UR4, UR4, UR6, URZ ;  /* 0x00000006040472a4 */ /* 0x000fe4000f8e023f */
[----:B------:R-:W-:Y:S02]  /*2a80*/  UIMAD UR6, UR21, -0x40, UR13 ;  /* 0xffffffc0150678a4 */ /* 0x000fe4000f8e020d */
[----:B------:R-:W-:Y:S04]  /*2a90*/  UIMAD UR4, UR21, UR7, UR4 ;  /* 0x00000007150472a4 */ /* 0x000fe8000f8e0204 */
[----:B------:R-:W-:Y:S01]  /*2aa0*/  UIADD3 UR4, UR27, UR4, URZ ;  /* 0x000000041b047290 */ /* 0x000fe2000fffe03f */
[----:B--2---:R-:W-:Y:S01]  /*2ab0*/  SHF.R.S32.HI R3, RZ, 0x1f, R4 ;  /* 0x0000001fff037819 */ /* 0x004fe20000011404 */
[----:B------:R-:W-:Y:S04]  /*2ac0*/  IMAD.WIDE.U32 R8, R4, c[0x0][0x180], R8 ;  /* 0x0000600004087a25 */ /* 0x000fe800078e0008 */
[C---:B------:R-:W-:Y:S01]  /*2ad0*/  IMAD R5, R3.reuse, c[0x0][0x180], RZ ;  /* 0x0000600003057a24 */ /* 0x040fe200078e02ff */
[----:B------:R-:W-:Y:S01]  /*2ae0*/  IADD3 R2, P0, R8, UR12, RZ ;  /* 0x0000000c08027c10 */ /* 0x000fe2000ff1e0ff */
[C---:B------:R-:W-:Y:S04]  /*2af0*/  @!P1 IMAD.WIDE.U32 R6, R4.reuse, c[0x0][0x270], R192 ;  /* 0x00009c0004069a25 */ /* 0x040fe800078e00c0 */
[C---:B------:R-:W-:Y:S02]  /*2b00*/  IMAD R5, R4.reuse, c[0x0][0x184], R5 ;  /* 0x0000610004057a24 */ /* 0x040fe400078e0205 */
[----:B------:R-:W-:Y:S03]  /*2b10*/  @!P1 IMAD R3, R3, c[0x0][0x270], RZ ;  /* 0x00009c0003039a24 */ /* 0x000fe600078e02ff */
[----:B------:R-:W-:Y:S01]  /*2b20*/  IADD3.X R5, R9, UR15, R5, P0, !PT ;  /* 0x0000000f09057c10 */ /* 0x000fe200087fe405 */
[----:B------:R-:W-:Y:S01]  /*2b30*/  @!P1 IMAD R3, R4, c[0x0][0x274], R3 ;  /* 0x00009d0004039a24 */ /* 0x000fe200078e0203 */
[----:B------:R-:W-:Y:S04]  /*2b40*/  @!P1 IADD3 R4, P0, R6, UR11, RZ ;  /* 0x0000000b06049c10 */ /* 0x000fe8000ff1e0ff */
[----:B------:R-:W-:Y:S02]  /*2b50*/  @!P1 IADD3.X R3, R7, UR17, R3, P0, !PT ;  /* 0x0000001107039c10 */ /* 0x000fe400087fe403 */
[C---:B------:R-:W-:Y:S04]  /*2b60*/  LEA R7, P0, R2.reuse, c[0x0][0x160], 0x1 ;  /* 0x0000580002077a11 */ /* 0x040fe800078008ff */
[----:B------:R-:W-:Y:S01]  /*2b70*/  LEA.HI.X R5, R2, c[0x0][0x164], R5, 0x1, P0 ;  /* 0x0000590002057a11 */ /* 0x000fe200000f0c05 */
[----:B------:R-:W-:Y:S01]  /*2b80*/  IMAD.U32 R2, RZ, RZ, UR26 ;  /* 0x0000001aff027e24 */ /* 0x000fe2000f8e00ff */
[C---:B------:R-:W-:Y:S04]  /*2b90*/  @!P1 LEA R8, P0, R4.reuse, c[0x0][0x258], 0x2 ;  /* 0x0000960004089a11 */ /* 0x040fe800078010ff */
[----:B------:R-:W-:Y:S01]  /*2ba0*/  @!P1 LEA.HI.X R9, R4, c[0x0][0x25c], R3, 0x2, P0 ;  /* 0x0000970004099a11 */ /* 0x000fe200000f1403 */
[----:B------:R-:W-:Y:S01]  /*2bb0*/  IMAD.U32 R3, RZ, RZ, UR26 ;  /* 0x0000001aff037e24 */ /* 0x000fe2000f8e00ff */
[----:B------:R-:W-:Y:S02]  /*2bc0*/  LEA R6, P0, R2, R7, 0x7 ;  /* 0x0000000702067211 */ /* 0x000fe400078038ff */
[----:B------:R-:W-:Y:S02]  /*2bd0*/  MOV R2, UR4 ;  /* 0x0000000400027c02 */ /* 0x000fe40008000f00 */
[----:B------:R-:W-:Y:S02]  /*2be0*/  IADD3 R4, R186, 0xc080, RZ ;  /* 0x0000c080ba047810 */ /* 0x000fe40007ffe0ff */
[----:B------:R-:W-:Y:S01]  /*2bf0*/  LEA.HI.X R7, R3, R5, R2, 0x7, P0 ;  /* 0x0000000503077211 */ /* 0x000fe200000f3c02 */
[----:B------:R-:W-:Y:S01]  /*2c00*/  IMAD.U32 R3, RZ, RZ, UR23 ;  /* 0x00000017ff037e24 */ /* 0x000fe2000f8e00ff */
[----:B------:R-:W-:Y:S01]  /*2c10*/  ISETP.GE.OR P0, PT, R190, UR6, P6 ;  /* 0x00000006be007c0c */ /* 0x000fe2000b706670 */
[----:B------:R-:W-:Y:S02]  /*2c20*/  IMAD.U32 R2, RZ, RZ, UR14 ;  /* 0x0000000eff027e24 */ /* 0x000fe4000f8e00ff */
[C---:B------:R-:W-:Y:S01]  /*2c30*/  IMAD R4, R3.reuse, 0x3000, R4 ;  /* 0x0000300003047824 */ /* 0x040fe200078e0204 */
[----:B------:R-:W-:Y:S02]  /*2c40*/  @!P1 LEA R3, R3, R192, 0x6 ;  /* 0x000000c003039211 */ /* 0x000fe400078e30ff */
[----:B------:R-:W-:Y:S03]  /*2c50*/  @!P1 LEA R2, R2, 0x40, 0x6 ;  /* 0x0000004002029811 */ /* 0x000fe600078e30ff */
[----:B------:R-:W-:Y:S02]  /*2c60*/  @!P1 IMAD.SHL.U32 R5, R3, 0x4, RZ ;  /* 0x0000000403059824 */ /* 0x000fe400078e00ff */
[----:B------:R-:W-:Y:S02]  /*2c70*/  @!P1 IMAD.WIDE R8, R2, 0x4, R8 ;  /* 0x0000000402089825 */ /* 0x000fe400078e0208 */
[----:B------:R-:W-:Y:S01]  /*2c80*/  @!PT LDS RZ, [RZ] ;  /* 0x00000000fffff984 */ /* 0x000fe20000000800 */
[----:B------:R-:W-:Y:S01]  /*2c90*/  @!PT LDS RZ, [RZ] ;  /* 0x00000000fffff984 */ /* 0x000fe20000000800 */
[----:B------:R-:W-:Y:S01]  /*2ca0*/  @!PT LDS RZ, [RZ] ;  /* 0x00000000fffff984 */ /* 0x000fe20000000800 */
[----:B------:R2:W-:Y:S01]  /*2cb0*/  LDGSTS.E.BYPASS.LTC128B.128 [R4], [R6.64], !P0 ;  /* 0x0000000006047fae */ /* 0x0005e2000c101d58 */
[C---:B------:R-:W-:Y:S11]  /*2cc0*/  ISETP.GE.OR P0, PT, R190.reuse, UR6, !P3 ;  /* 0x00000006be007c0c */ /* 0x040ff6000df06670 */
[----:B------:R-:W-:Y:S02]  /*2cd0*/  @!UPT UIADD3 URZ, URZ, URZ, URZ ;  /* 0x0000003f3f3ff290 */ /* 0x000fe4000fffe03f */
[----:B------:R2:W-:Y:S01]  /*2ce0*/  LDGSTS.E.BYPASS.LTC128B.128 [R4+0x1000], [R6.64+0x40], !P0 ;  /* 0x0100004006047fae */ /* 0x0005e2000c101d58 */
[----:B------:R-:W-:Y:S11]  /*2cf0*/  ISETP.GE.OR P0, PT, R190, UR6, !P2 ;  /* 0x00000006be007c0c */ /* 0x000ff6000d706670 */
[----:B------:R-:W-:Y:S02]  /*2d00*/  @!UPT UIADD3 URZ, URZ, URZ, URZ ;  /* 0x0000003f3f3ff290 */ /* 0x000fe4000fffe03f */
[----:B------:R2:W-:Y:S07]  /*2d10*/  LDGSTS.E.BYPASS.LTC128B.128 [R4+0x2000], [R6.64+0x80], !P0 ;  /* 0x0200008006047fae */ /* 0x0005ee000c101d58 */
[----:B------:R2:W-:Y:S02]  /*2d20*/  @!P1 LDGSTS.E.BYPASS.LTC128B.128 [R5+0x18080], [R8.64] ;  /* 0x1808000008059fae */ /* 0x0005e4000b901d58 */
.L_x_657:
[-C--:B-12345:R-:W-:Y:S01]  /*2d30*/  HMMA.16816.F32 R4, R132, R136.reuse, RZ ;  /* 0x000000888404723c */ /* 0x0befe200000018ff */
[----:B------:R-:W0:Y:S01]  /*2d40*/  LDGDEPBAR ;  /* 0x00000000000079af */ /* 0x000e220000000000 */
[----:B------:R-:W-:Y:S01]  /*2d50*/  UMOV UR4, 0x1800 ;  /* 0x0000180000047882 */ /* 0x000fe20000000000 */
[----:B------:R-:W-:Y:S01]  /*2d60*/  ISETP.GT.AND P0, PT, R200, RZ, PT ;  /* 0x000000ffc800720c */ /* 0x000fe20003f04270 */
[----:B------:R-:W-:Y:S02]  /*2d70*/  UIMAD UR4, UR5, UR4, 0x800 ;  /* 0x00000800050474a4 */ /* 0x000fe4000f8e0204 */
[----:B------:R-:W-:Y:S01]  /*2d80*/  UIADD3 UR26, UR14, 0x2, URZ ;  /* 0x000000020e1a7890 */ /* 0x000fe2000fffe03f */
[----:B------:R-:W-:Y:S01]  /*2d90*/  FSEL R171, R213, -INF , P0 ;  /* 0xff800000d5ab7808 */ /* 0x000fe20000000000 */
[C---:B------:R-:W-:Y:S02]  /*2da0*/  HMMA.16816.F32 R8, R140.reuse, R136, RZ ;  /* 0x000000888c08723c */ /* 0x040fe400000018ff */
[----:B------:R-:W-:Y:S02]  /*2db0*/  UISETP.GE.AND UP0, UPT, UR26, UR19, UPT ;  /* 0x000000131a00728c */ /* 0x000fe4000bf06270 */
[----:B------:R-:W-:Y:S01]  /*2dc0*/  IADD3 R2, R184, UR4, RZ ;  /* 0x00000004b8027c10 */ /* 0x000fe2000fffe0ff */
[----:B------:R-:W-:Y:S02]  /*2dd0*/  FFMA.FTZ R171, R171, c[0x0][0x29c], -R246 ;  /* 0x0000a700abab7a23 */ /* 0x000fe400000108f6 */
[----:B------:R-:W-:Y:S01]  /*2de0*/  FFMA.FTZ R213, -R213, R213, 1 ;  /* 0x3f800000d5d57423 */ /* 0x000fe200000101d5 */
[-C--:B------:R-:W-:Y:S01]  /*2df0*/  HMMA.16816.F32 R12, R140, R138.reuse, RZ ;  /* 0x0000008a8c0c723c */ /* 0x080fe200000018ff */
[----:B------:R-:W-:Y:S02]  /*2e00*/  SHF.L.U32 R3, R2, 0x1, RZ ;  /* 0x0000000102037819 */ /* 0x000fe400000006ff */
[----:B------:R-:W-:Y:S05]  /*2e10*/  MUFU.EX2 R171, R171 ;  /* 0x000000ab00ab7308 */ /* 0x000fea0000000800 */
[C---:B------:R-:W-:Y:S01]  /*2e20*/  HMMA.16816.F32 R16, R132.reuse, R138, RZ ;  /* 0x0000008a8410723c */ /* 0x040fe200000018ff */
[----:B------:R-:W-:Y:S07]  /*2e30*/  LDSM.16.M88.4 R136, [R180+0x8080] ;  /* 0x00808000b488783b */ /* 0x000fee0000000200 */
[-C--:B------:R-:W-:Y:S08]  /*2e40*/  HMMA.16816.F32 R20, R132, R144.reuse, RZ ;  /* 0x000000908414723c */ /* 0x080ff000000018ff */
[C---:B------:R-:W-:Y:S08]  /*2e50*/  HMMA.16816.F32 R24, R140.reuse, R144, RZ ;  /* 0x000000908c18723c */ /* 0x040ff000000018ff */
[-C--:B------:R-:W-:Y:S01]  /*2e60*/  HMMA.16816.F32 R28, R140, R146.reuse, RZ ;  /* 0x000000928c1c723c */ /* 0x080fe200000018ff */
[----:B------:R-:W-:Y:S07]  /*2e70*/  LDSM.16.M88.4 R140, [R3+0x12880] ;  /* 0x01288000038c783b */ /* 0x000fee0000000200 */
[----:B------:R-:W-:Y:S01]  /*2e80*/  HMMA.16816.F32 R32, R132, R146, RZ ;  /* 0x000000928420723c */ /* 0x000fe200000018ff */
[----:B------:R-:W1:Y:S07]  /*2e90*/  LDSM.16.M88.4 R132, [R3+0x12080] ;  /* 0x012080000384783b */ /* 0x000e6e0000000200 */
[-C--:B------:R-:W-:Y:S01]  /*2ea0*/  HMMA.16816.F32 R4, R148, R152.reuse, R4 ;  /* 0x000000989404723c */ /* 0x080fe20000001804 */
[----:B------:R-:W2:Y:S07]  /*2eb0*/  LDSM.16.M88.4 R144, [R180+0x9080] ;  /* 0x00908000b490783b */ /* 0x000eae0000000200 */
[C---:B------:R-:W-:Y:S07]  /*2ec0*/  HMMA.16816.F32 R8, R156.reuse, R152, R8 ;  /* 0x000000989c08723c */ /* 0x040fee0000001808 */
[----:B------:R-:W-:Y:S01]  /*2ed0*/  IADD3 R152, R184, UR4, R181 ;  /* 0x00000004b8987c10 */ /* 0x000fe2000fffe0b5 */
[-C--:B------:R-:W-:Y:S04]  /*2ee0*/  HMMA.16816.F32 R12, R156, R154.reuse, R12 ;  /* 0x0000009a9c0c723c */ /* 0x080fe8000000180c */
[----:B------:R-:W-:Y:S04]  /*2ef0*/  SHF.L.U32 R2, R152, 0x1, RZ ;  /* 0x0000000198027819 */ /* 0x000fe800000006ff */
[C---:B------:R-:W-:Y:S01]  /*2f00*/  HMMA.16816.F32 R16, R148.reuse, R154, R16 ;  /* 0x0000009a9410723c */ /* 0x040fe20000001810 */
[----:B------:R-:W-:Y:S07]  /*2f10*/  LDSM.16.M88.4 R152, [R2+0x12080] ;  /* 0x012080000298783b */ /* 0x000fee0000000200 */
[-C--:B------:R-:W-:Y:S01]  /*2f20*/  HMMA.16816.F32 R20, R148, R160.reuse, R20 ;  /* 0x000000a09414723c */ /* 0x080fe20000001814 */
[----:B------:R-:W-:Y:S07]  /*2f30*/  LDSM.16.M88.4 R164, [R2+0x12880] ;  /* 0x0128800002a4783b */ /* 0x000fee0000000200 */
[C---:B------:R-:W-:Y:S08]  /*2f40*/  HMMA.16816.F32 R24, R156.reuse, R160, R24 ;  /* 0x000000a09c18723c */ /* 0x040ff00000001818 */
[-C--:B------:R-:W-:Y:S01]  /*2f50*/  HMMA.16816.F32 R28, R156, R162.reuse, R28 ;  /* 0x000000a29c1c723c */ /* 0x080fe2000000181c */
[----:B------:R-:W3:Y:S07]  /*2f60*/  LDSM.16.M88.4 R156, [R172+0x8080] ;  /* 0x00808000ac9c783b */ /* 0x000eee0000000200 */
[----:B------:R-:W-:Y:S01]  /*2f70*/  HMMA.16816.F32 R32, R148, R162, R32 ;  /* 0x000000a29420723c */ /* 0x000fe20000001820 */
[----:B------:R-:W4:Y:S07]  /*2f80*/  LDSM.16.M88.4 R148, [R172+0x9080] ;  /* 0x00908000ac94783b */ /* 0x000f2e0000000200 */
[-C--:B-1----:R-:W-:Y:S08]  /*2f90*/  HMMA.16816.F32 R4, R132, R136.reuse, R4 ;  /* 0x000000888404723c */ /* 0x082ff00000001804 */
[C---:B------:R-:W-:Y:S08]  /*2fa0*/  HMMA.16816.F32 R8, R140.reuse, R136, R8 ;  /* 0x000000888c08723c */ /* 0x040ff00000001808 */
[-C--:B------:R-:W-:Y:S08]  /*2fb0*/  HMMA.16816.F32 R12, R140, R138.reuse, R12 ;  /* 0x0000008a8c0c723c */ /* 0x080ff0000000180c */
[C---:B------:R-:W-:Y:S01]  /*2fc0*/  HMMA.16816.F32 R16, R132.reuse, R138, R16 ;  /* 0x0000008a8410723c */ /* 0x040fe20000001810 */
[----:B------:R-:W-:Y:S07]  /*2fd0*/  LDSM.16.M88.4 R136, [R3+0x13080] ;  /* 0x013080000388783b */ /* 0x000fee0000000200 */
[-C--:B--2---:R-:W-:Y:S08]  /*2fe0*/  HMMA.16816.F32 R20, R132, R144.reuse, R20 ;  /* 0x000000908414723c */ /* 0x084ff00000001814 */
[C---:B------:R-:W-:Y:S07]  /*2ff0*/  HMMA.16816.F32 R24, R140.reuse, R144, R24 ;  /* 0x000000908c18723c */ /* 0x040fee0000001818 */
[C---:B------:R-:W-:Y:S01]  /*3000*/  FSEL R144, R209.reuse, -INF , P0 ;  /* 0xff800000d1907808 */ /* 0x040fe20000000000 */
[-C--:B------:R-:W-:Y:S01]  /*3010*/  HMMA.16816.F32 R28, R140, R146.reuse, R28 ;  /* 0x000000928c1c723c */ /* 0x080fe2000000181c */
[----:B------:R-:W1:Y:S03]  /*3020*/  LDSM.16.M88.4 R140, [R180+0xa080] ;  /* 0x00a08000b48c783b */ /* 0x000e660000000200 */
[----:B------:R-:W-:Y:S04]  /*3030*/  FFMA.FTZ R209, -R209, R209, 1 ;  /* 0x3f800000d1d17423 */ /* 0x000fe800000101d1 */
[----:B------:R-:W-:Y:S01]  /*3040*/  HMMA.16816.F32 R32, R132, R146, R32 ;  /* 0x000000928420723c */ /* 0x000fe20000001820 */
[----:B------:R2:W5:Y:S07]  /*3050*/  LDSM.16.M88.4 R132, [R3+0x13880] ;  /* 0x013880000384783b */ /* 0x00056e0000000200 */
[-C--:B---3--:R-:W-:Y:S08]  /*3060*/  HMMA.16816.F32 R4, R152, R156.reuse, R4 ;  /* 0x0000009c9804723c */ /* 0x088ff00000001804 */
[C---:B------:R-:W-:Y:S07]  /*3070*/  HMMA.16816.F32 R8, R164.reuse, R156, R8 ;  /* 0x0000009ca408723c */ /* 0x040fee0000001808 */
[----:B------:R-:W-:Y:S01]  /*3080*/  FSEL R156, R215, -INF , P0 ;  /* 0xff800000d79c7808 */ /* 0x000fe20000000000 */
[-C--:B------:R-:W-:Y:S04]  /*3090*/  HMMA.16816.F32 R12, R164, R158.reuse, R12 ;  /* 0x0000009ea40c723c */ /* 0x080fe8000000180c */
[----:B--2---:R-:W-:Y:S02]  /*30a0*/  FFMA.FTZ R3, R144, c[0x0][0x29c], -R247 ;  /* 0x0000a70090037a23 */ /* 0x004fe400000108f7 */
[----:B------:R-:W2:Y:S01]  /*30b0*/  LDSM.16.M88.4 R144, [R180+0xb080] ;  /* 0x00b08000b490783b */ /* 0x000ea20000000200 */
[----:B------:R-:W-:Y:S01]  /*30c0*/  FFMA.FTZ R156, R156, c[0x0][0x29c], -R245 ;  /* 0x0000a7009c9c7a23 */ /* 0x000fe200000108f5 */
[C---:B------:R-:W-:Y:S02]  /*30d0*/  HMMA.16816.F32 R16, R152.reuse, R158, R16 ;  /* 0x0000009e9810723c */ /* 0x040fe40000001810 */
[----:B------:R-:W-:Y:S06]  /*30e0*/  MUFU.EX2 R3, R3 ;  /* 0x0000000300037308 */ /* 0x000fec0000000800 */
[-C--:B----4-:R-:W-:Y:S04]  /*30f0*/  HMMA.16816.F32 R20, R152, R148.reuse, R20 ;  /* 0x000000949814723c */ /* 0x090fe80000001814 */
[----:B------:R-:W-:Y:S04]  /*3100*/  MUFU.EX2 R156, R156 ;  /* 0x0000009c009c7308 */ /* 0x000fe80000000800 */
[C---:B------:R-:W-:Y:S08]  /*3110*/  HMMA.16816.F32 R24, R164.reuse, R148, R24 ;  /* 0x00000094a418723c */ /* 0x040ff00000001818 */
[-C--:B------:R-:W-:Y:S08]  /*3120*/  HMMA.16816.F32 R28, R164, R150.reuse, R28 ;  /* 0x00000096a41c723c */ /* 0x080ff0000000181c */
[----:B------:R-:W-:Y:S07]  /*3130*/  HMMA.16816.F32 R32, R152, R150, R32 ;  /* 0x000000969820723c */ /* 0x000fee0000001820 */
[----:B------:R-:W-:Y:S01]  /*3140*/  FSEL R153, R217, -INF , P0 ;  /* 0xff800000d9997808 */ /* 0x000fe20000000000 */
[-C--:B-1----:R-:W-:Y:S05]  /*3150*/  HMMA.16816.F32 R4, R136, R140.reuse, R4 ;  /* 0x0000008c8804723c */ /* 0x082fea0000001804 */
[--C-:B------:R-:W-:Y:S01]  /*3160*/  FFMA.FTZ R153, R153, c[0x0][0x29c], -R242.reuse ;  /* 0x0000a70099997a23 */ /* 0x100fe200000108f2 */
[----:B------:R-:W-:Y:S01]  /*3170*/  ISETP.GT.AND P0, PT, R200, 0x1, PT ;  /* 0x00000001c800780c */ /* 0x000fe20003f04270 */
[----:B------:R-:W-:Y:S01]  /*3180*/  FFMA.FTZ R217, -R217, R217, 1 ;  /* 0x3f800000d9d97423 */ /* 0x000fe200000101d9 */
[C---:B-----5:R-:W-:Y:S03]  /*3190*/  HMMA.16816.F32 R8, R132.reuse, R140, R8 ;  /* 0x0000008c8408723c */ /* 0x060fe60000001808 */
[----:B------:R-:W-:Y:S01]  /*31a0*/  MUFU.EX2 R153, R153 ;  /* 0x0000009900997308 */ /* 0x000fe20000000800 */
[C---:B------:R-:W-:Y:S01]  /*31b0*/  FSEL R148, R212.reuse, -INF , P0 ;  /* 0xff800000d4947808 */ /* 0x040fe20000000000 */
[----:B------:R-:W-:Y:S01]  /*31c0*/  FFMA.FTZ R212, -R212, R212, 1 ;  /* 0x3f800000d4d47423 */ /* 0x000fe200000101d4 */
[C---:B------:R-:W-:Y:S01]  /*31d0*/  FSEL R169, R214.reuse, -INF , P0 ;  /* 0xff800000d6a97808 */ /* 0x040fe20000000000 */
[----:B------:R-:W-:Y:S01]  /*31e0*/  FFMA.FTZ R214, -R214, R214, 1 ;  /* 0x3f800000d6d67423 */ /* 0x000fe200000101d6 */
[-C--:B------:R-:W-:Y:S04]  /*31f0*/  HMMA.16816.F32 R12, R132, R142.reuse, R12 ;  /* 0x0000008e840c723c */ /* 0x080fe8000000180c */
[----:B------:R-:W-:Y:S01]  /*3200*/  FSEL R154, R216, -INF , P0 ;  /* 0xff800000d89a7808 */ /* 0x000fe20000000000 */
[----:B------:R-:W-:Y:S01]  /*3210*/  FFMA.FTZ R152, R148, c[0x0][0x29c], -R247 ;  /* 0x0000a70094987a23 */ /* 0x000fe200000108f7 */
[C---:B------:R-:W-:Y:S01]  /*3220*/  FSEL R155, R218.reuse, -INF , P0 ;  /* 0xff800000da9b7808 */ /* 0x040fe20000000000 */
[----:B------:R-:W-:Y:S01]  /*3230*/  FFMA.FTZ R218, -R218, R218, 1 ;  /* 0x3f800000dada7423 */ /* 0x000fe200000101da */
[C---:B------:R-:W-:Y:S03]  /*3240*/  HMMA.16816.F32 R16, R136.reuse, R142, R16 ;  /* 0x0000008e8810723c */ /* 0x040fe60000001810 */
[----:B------:R-:W-:Y:S01]  /*3250*/  MUFU.EX2 R152, R152 ;  /* 0x0000009800987308 */ /* 0x000fe20000000800 */
[----:B------:R-:W-:Y:S01]  /*3260*/  ISETP.GT.AND P0, PT, R200, 0x20, PT ;  /* 0x00000020c800780c */ /* 0x000fe20003f04270 */
[----:B------:R-:W-:Y:S02]  /*3270*/  FFMA.FTZ R154, R154, c[0x0][0x29c], -R245 ;  /* 0x0000a7009a9a7a23 */ /* 0x000fe400000108f5 */
[--C-:B------:R-:W-:Y:S01]  /*3280*/  FFMA.FTZ R155, R155, c[0x0][0x29c], -R242.reuse ;  /* 0x0000a7009b9b7a23 */ /* 0x100fe200000108f2 */
[-C--:B--2---:R-:W-:Y:S04]  /*3290*/  HMMA.16816.F32 R20, R136, R144.reuse, R20 ;  /* 0x000000908814723c */ /* 0x084fe80000001814 */
[C---:B------:R-:W-:Y:S01]  /*32a0*/  FSEL R148, R223.reuse, -INF , P0 ;  /* 0xff800000df947808 */ /* 0x040fe20000000000 */
[----:B------:R-:W-:Y:S01]  /*32b0*/  FFMA.FTZ R223, -R223, R223, 1 ;  /* 0x3f800000dfdf7423 */ /* 0x000fe200000101df */
[----:B------:R-:W-:Y:S02]  /*32c0*/  FSEL R162, R219, -INF , P0 ;  /* 0xff800000dba27808 */ /* 0x000fe40000000000 */
[C---:B------:R-:W-:Y:S04]  /*32d0*/  HMMA.16816.F32 R24, R132.reuse, R144, R24 ;  /* 0x000000908418723c */ /* 0x040fe80000001818 */
[----:B------:R-:W-:Y:S01]  /*32e0*/  FSEL R249, R225, -INF , P0 ;  /* 0xff800000e1f97808 */ /* 0x000fe20000000000 */
[----:B------:R-:W-:Y:S01]  /*32f0*/  FFMA.FTZ R157, R148, c[0x0][0x29c], -R247 ;  /* 0x0000a700949d7a23 */ /* 0x000fe200000108f7 */
[----:B------:R-:W-:Y:S01]  /*3300*/  FSEL R161, R221, -INF , P0 ;  /* 0xff800000dda17808 */ /* 0x000fe20000000000 */
[----:B------:R-:W-:Y:S01]  /*3310*/  LDSM.16.M88.4 R148, [R172+0xa080] ;  /* 0x00a08000ac94783b */ /* 0x000fe20000000200 */
[-C--:B------:R-:W-:Y:S03]  /*3320*/  HMMA.16816.F32 R28, R132, R146.reuse, R28 ;  /* 0x00000092841c723c */ /* 0x080fe6000000181c */
[----:B------:R-:W-:Y:S01]  /*3330*/  ISETP.GT.AND P0, PT, R200, 0x21, PT ;  /* 0x00000021c800780c */ /* 0x000fe20003f04270 */
[----:B------:R-:W-:Y:S01]  /*3340*/  FFMA.FTZ R162, R162, c[0x0][0x29c], -R245 ;  /* 0x0000a700a2a27a23 */ /* 0x000fe200000108f5 */
[----:B------:R-:W1:Y:S01]  /*3350*/  MUFU.EX2 R157, R157 ;  /* 0x0000009d009d7308 */ /* 0x000e620000000800 */
[----:B------:R-:W-:Y:S01]  /*3360*/  FFMA.FTZ R161, R161, c[0x0][0x29c], -R242 ;  /* 0x0000a700a1a17a23 */ /* 0x000fe200000108f2 */
[----:B------:R-:W-:Y:S01]  /*3370*/  FSEL R140, R224, -INF , P0 ;  /* 0xff800000e08c7808 */ /* 0x000fe20000000000 */
[----:B------:R-:W-:Y:S01]  /*3380*/  HMMA.16816.F32 R32, R136, R146, R32 ;  /* 0x000000928820723c */ /* 0x000fe20000001820 */
[----:B------:R-:W-:Y:S03]  /*3390*/  LDSM.16.M88.4 R132, [R2+0x13880] ;  /* 0x013880000284783b */ /* 0x000fe60000000200 */
[----:B------:R-:W-:Y:S01]  /*33a0*/  FSEL R183, R226, -INF , P0 ;  /* 0xff800000e2b77808 */ /* 0x000fe20000000000 */
[----:B------:R-:W-:Y:S01]  /*33b0*/  FFMA.FTZ R158, R140, c[0x0][0x29c], -R247 ;  /* 0x0000a7008c9e7a23 */ /* 0x000fe200000108f7 */
[----:B------:R-:W-:Y:S01]  /*33c0*/  FSEL R160, R220, -INF , P0 ;  /* 0xff800000dca07808 */ /* 0x000fe20000000000 */
[--C-:B------:R-:W-:Y:S01]  /*33d0*/  FFMA.FTZ R146, R169, c[0x0][0x29c], -R246.reuse ;  /* 0x0000a700a9927a23 */ /* 0x100fe200000108f6 */
[----:B------:R-:W-:Y:S01]  /*33e0*/  FSEL R159, R222, -INF , P0 ;  /* 0xff800000de9f7808 */ /* 0x000fe20000000000 */
[----:B------:R-:W-:Y:S01]  /*33f0*/  LDSM.16.M88.4 R136, [R172+0xb080] ;  /* 0x00b08000ac88783b */ /* 0x000fe20000000200 */
[----:B------:R-:W-:Y:S01]  /*3400*/  ISETP.GT.AND P0, PT, R200, 0x40, PT ;  /* 0x00000040c800780c */ /* 0x000fe20003f04270 */
[----:B------:R-:W2:Y:S01]  /*3410*/  MUFU.EX2 R158, R158 ;  /* 0x0000009e009e7308 */ /* 0x000ea20000000800 */
[----:B------:R-:W-:Y:S02]  /*3420*/  FFMA.FTZ R160, R160, c[0x0][0x29c], -R245 ;  /* 0x0000a700a0a07a23 */ /* 0x000fe400000108f5 */
[----:B------:R-:W-:Y:S01]  /*3430*/  FSEL R140, R227, -INF , P0 ;  /* 0xff800000e38c7808 */ /* 0x000fe20000000000 */
[----:B------:R-:W-:Y:S01]  /*3440*/  FFMA.FTZ R147, R249, c[0x0][0x29c], -R246 ;  /* 0x0000a700f9937a23 */ /* 0x000fe200000108f6 */
[----:B------:R-:W-:Y:S01]  /*3450*/  FSEL R164, R231, -INF , P0 ;  /* 0xff800000e7a47808 */ /* 0x000fe20000000000 */
[--C-:B------:R-:W-:Y:S01]  /*3460*/  FFMA.FTZ R159, R159, c[0x0][0x29c], -R242.reuse ;  /* 0x0000a7009f9f7a23 */ /* 0x100fe200000108f2 */
[----:B------:R-:W-:Y:S01]  /*3470*/  FSEL R165, R233, -INF , P0 ;  /* 0xff800000e9a57808 */ /* 0x000fe20000000000 */
[----:B------:R-:W-:Y:S01]  /*3480*/  FFMA.FTZ R163, R140, c[0x0][0x29c], -R247 ;  /* 0x0000a7008ca37a23 */ /* 0x000fe200000108f7 */
[----:B------:R-:W-:Y:S01]  /*3490*/  FSEL R250, R229, -INF , P0 ;  /* 0xff800000e5fa7808 */ /* 0x000fe20000000000 */
[----:B------:R-:W-:Y:S01]  /*34a0*/  FFMA.FTZ R164, R164, c[0x0][0x29c], -R245 ;  /* 0x0000a700a4a47a23 */ /* 0x000fe200000108f5 */
[----:B------:R-:W-:Y:S01]  /*34b0*/  ISETP.GT.AND P0, PT, R200, 0x41, PT ;  /* 0x00000041c800780c */ /* 0x000fe20003f04270 */
[----:B------:R-:W-:Y:S01]  /*34c0*/  MUFU.EX2 R146, R146 ;  /* 0x0000009200927308 */ /* 0x000fe20000000800 */
[----:B------:R-:W-:Y:S02]  /*34d0*/  FFMA.FTZ R165, R165, c[0x0][0x29c], -R242 ;  /* 0x0000a700a5a57a23 */ /* 0x000fe400000108f2 */
[----:B------:R-:W-:Y:S01]  /*34e0*/  FSEL R140, R228, -INF , P0 ;  /* 0xff800000e48c7808 */ /* 0x000fe20000000000 */
[--C-:B------:R-:W-:Y:S01]  /*34f0*/  FFMA.FTZ R169, R250, c[0x0][0x29c], -R246.reuse ;  /* 0x0000a700faa97a23 */ /* 0x100fe200000108f6 */
[----:B------:R-:W-:Y:S01]  /*3500*/  FSEL R248, R230, -INF , P0 ;  /* 0xff800000e6f87808 */ /* 0x000fe20000000000 */
[----:B------:R-:W-:Y:S01]  /*3510*/  FFMA.FTZ R224, -R224, R224, 1 ;  /* 0x3f800000e0e07423 */ /* 0x000fe200000101e0 */
[----:B------:R-:W-:Y:S01]  /*3520*/  FSEL R166, R232, -INF , P0 ;  /* 0xff800000e8a67808 */ /* 0x000fe20000000000 */
[----:B------:R-:W-:Y:S01]  /*3530*/  FFMA.FTZ R141, R140, c[0x0][0x29c], -R247 ;  /* 0x0000a7008c8d7a23 */ /* 0x000fe200000108f7 */
[----:B------:R-:W-:Y:S01]  /*3540*/  FSEL R167, R234, -INF , P0 ;  /* 0xff800000eaa77808 */ /* 0x000fe20000000000 */
[----:B------:R-:W-:Y:S01]  /*3550*/  MUFU.EX2 R163, R163 ;  /* 0x000000a300a37308 */ /* 0x000fe20000000800 */
[----:B------:R-:W-:Y:S01]  /*3560*/  ISETP.GT.AND P0, PT, R200, 0x60, PT ;  /* 0x00000060c800780c */ /* 0x000fe20003f04270 */
[----:B------:R-:W-:Y:S02]  /*3570*/  FFMA.FTZ R166, R166, c[0x0][0x29c], -R245 ;  /* 0x0000a700a6a67a23 */ /* 0x000fe400000108f5 */
[----:B------:R-:W-:Y:S01]  /*3580*/  FFMA.FTZ R248, R248, c[0x0][0x29c], -R246 ;  /* 0x0000a700f8f87a23 */ /* 0x000fe200000108f6 */
[----:B------:R-:W-:Y:S01]  /*3590*/  FSEL R140, R240, -INF , P0 ;  /* 0xff800000f08c7808 */ /* 0x000fe20000000000 */
[--C-:B------:R-:W-:Y:S01]  /*35a0*/  FFMA.FTZ R167, R167, c[0x0][0x29c], -R242.reuse ;  /* 0x0000a700a7a77a23 */ /* 0x100fe200000108f2 */
[----:B------:R-:W-:Y:S01]  /*35b0*/  FSEL R251, R243, -INF , P0 ;  /* 0xff800000f3fb7808 */ /* 0x000fe20000000000 */
[----:B------:R-:W-:Y:S01]  /*35c0*/  FFMA.FTZ R227, -R227, R227, 1 ;  /* 0x3f800000e3e37423 */ /* 0x000fe200000101e3 */
[----:B------:R-:W-:Y:S01]  /*35d0*/  FSEL R168, R235, -INF , P0 ;  /* 0xff800000eba87808 */ /* 0x000fe20000000000 */
[----:B------:R3:W4:Y:S01]  /*35e0*/  MUFU.EX2 R144, R141 ;  /* 0x0000008d00907308 */ /* 0x0007220000000800 */
[----:B------:R-:W-:Y:S01]  /*35f0*/  FFMA.FTZ R170, R140, c[0x0][0x29c], -R247 ;  /* 0x0000a7008caa7a23 */ /* 0x000fe200000108f7 */
[----:B------:R-:W-:Y:S01]  /*3600*/  FSEL R145, R237, -INF , P0 ;  /* 0xff800000ed917808 */ /* 0x000fe20000000000 */
[----:B------:R-:W-:Y:S01]  /*3610*/  FFMA.FTZ R228, -R228, R228, 1 ;  /* 0x3f800000e4e47423 */ /* 0x000fe200000101e4 */
[----:B------:R-:W-:Y:S01]  /*3620*/  ISETP.GT.AND P0, PT, R200, 0x61, PT ;  /* 0x00000061c800780c */ /* 0x000fe20003f04270 */
[----:B------:R-:W-:Y:S02]  /*3630*/  FFMA.FTZ R168, R168, c[0x0][0x29c], -R245 ;  /* 0x0000a700a8a87a23 */ /* 0x000fe400000108f5 */
[----:B------:R-:W-:Y:S01]  /*3640*/  FFMA.FTZ R145, R145, c[0x0][0x29c], -R242 ;  /* 0x0000a70091917a23 */ /* 0x000fe200000108f2 */
[----:B------:R-:W-:Y:S01]  /*3650*/  FSEL R252, R241, -INF , P0 ;  /* 0xff800000f1fc7808 */ /* 0x000fe20000000000 */
[----:B------:R-:W-:Y:S01]  /*3660*/  FFMA.FTZ R225, -R225, R225, 1 ;  /* 0x3f800000e1e17423 */ /* 0x000fe200000101e1 */
[----:B------:R-:W5:Y:S01]  /*3670*/  MUFU.EX2 R147, R147 ;  /* 0x0000009300937308 */ /* 0x000f620000000800 */
[----:B------:R-:W-:Y:S02]  /*3680*/  FFMA.FTZ R226, -R226, R226, 1 ;  /* 0x3f800000e2e27423 */ /* 0x000fe400000101e2 */
[----:B------:R-:W-:Y:S02]  /*3690*/  FFMA.FTZ R247, R252, c[0x0][0x29c], -R247 ;  /* 0x0000a700fcf77a23 */ /* 0x000fe400000108f7 */
[----:B------:R-:W-:Y:S02]  /*36a0*/  FFMA.FTZ R229, -R229, R229, 1 ;  /* 0x3f800000e5e57423 */ /* 0x000fe400000101e5 */
[----:B------:R-:W-:Y:S02]  /*36b0*/  FFMA.FTZ R230, -R230, R230, 1 ;  /* 0x3f800000e6e67423 */ /* 0x000fe400000101e6 */
[----:B------:R-:W-:Y:S01]  /*36c0*/  FFMA.FTZ R243, -R243, R243, 1 ;  /* 0x3f800000f3f37423 */ /* 0x000fe200000101f3 */
[----:B------:R-:W-:Y:S01]  /*36d0*/  MUFU.EX2 R169, R169 ;  /* 0x000000a900a97308 */ /* 0x000fe20000000800 */
[----:B------:R-:W-:Y:S02]  /*36e0*/  FFMA.FTZ R222, -R222, R222, 1 ;  /* 0x3f800000dede7423 */ /* 0x000fe400000101de */
[----:B------:R-:W-:Y:S01]  /*36f0*/  FFMA.FTZ R221, -R221, R221, 1 ;  /* 0x3f800000dddd7423 */ /* 0x000fe200000101dd */
[----:B---3--:R3:W1:Y:S01]  /*3700*/  LDSM.16.M88.4 R140, [R2+0x13080] ;  /* 0x01308000028c783b */ /* 0x0086620000000200 */
[----:B------:R-:W-:Y:S02]  /*3710*/  FFMA.FTZ R241, -R241, R241, 1 ;  /* 0x3f800000f1f17423 */ /* 0x000fe400000101f1 */
[----:B------:R-:W-:Y:S02]  /*3720*/  FFMA.FTZ R233, -R233, R233, 1 ;  /* 0x3f800000e9e97423 */ /* 0x000fe400000101e9 */
[----:B------:R-:W-:Y:S01]  /*3730*/  FFMA.FTZ R234, -R234, R234, 1 ;  /* 0x3f800000eaea7423 */ /* 0x000fe200000101ea */
[----:B------:R-:W-:Y:S01]  /*3740*/  MUFU.EX2 R145, R145 ;  /* 0x0000009100917308 */ /* 0x000fe20000000800 */
[----:B------:R-:W-:Y:S02]  /*3750*/  FFMA.FTZ R237, -R237, R237, 1 ;  /* 0x3f800000eded7423 */ /* 0x000fe400000101ed */
[----:B------:R-:W-:Y:S07]  /*3760*/  FFMA.FTZ R240, -R240, R240, 1 ;  /* 0x3f800000f0f07423 */ /* 0x000fee00000101f0 */
[----:B------:R-:W-:Y:S01]  /*3770*/  MUFU.EX2 R248, R248 ;  /* 0x000000f800f87308 */ /* 0x000fe20000000800 */
[--C-:B---3--:R-:W-:Y:S09]  /*3780*/  FFMA.FTZ R2, R183, c[0x0][0x29c], -R246.reuse ;  /* 0x0000a700b7027a23 */ /* 0x108ff200000108f6 */
[----:B------:R-:W-:Y:S10]  /*3790*/  MUFU.EX2 R183, R154 ;  /* 0x0000009a00b77308 */ /* 0x000ff40000000800 */
[----:B------:R-:W3:Y:S01]  /*37a0*/  MUFU.EX2 R2, R2 ;  /* 0x0000000200027308 */ /* 0x000ee20000000800 */
[-C--:B-1----:R-:W-:Y:S09]  /*37b0*/  HMMA.16816.F32 R4, R140, R148.reuse, R4 ;  /* 0x000000948c04723c */ /* 0x082ff20000001804 */
[----:B------:R-:W-:Y:S01]  /*37c0*/  MUFU.EX2 R162, R162 ;  /* 0x000000a200a27308 */ /* 0x000fe20000000800 */
[C---:B------:R-:W-:Y:S01]  /*37d0*/  HMMA.16816.F32 R8, R132.reuse, R148, R8 ;  /* 0x000000948408723c */ /* 0x040fe20000001808 */
[----:B------:R-:W1:Y:S06]  /*37e0*/  LDS R148, [R238+0x18280] ;  /* 0x01828000ee947984 */ /* 0x000e6c0000000800 */
[--C-:B------:R-:W-:Y:S01]  /*37f0*/  FFMA.FTZ R149, R251, c[0x0][0x29c], -R246.reuse ;  /* 0x0000a700fb957a23 */ /* 0x100fe200000108f6 */
[-C--:B------:R-:W-:Y:S01]  /*3800*/  HMMA.16816.F32 R12, R132, R150.reuse, R12 ;  /* 0x00000096840c723c */ /* 0x080fe2000000180c */
[----:B------:R-:W-:Y:S07]  /*3810*/  MUFU.EX2 R164, R164 ;  /* 0x000000a400a47308 */ /* 0x000fee0000000800 */
[C---:B------:R-:W-:Y:S03]  /*3820*/  HMMA.16816.F32 R16, R140.reuse, R150, R16 ;  /* 0x000000968c10723c */ /* 0x040fe60000001810 */
[----:B------:R-:W1:Y:S04]  /*3830*/  MUFU.EX2 R149, R149 ;  /* 0x0000009500957308 */ /* 0x000e680000000800 */
[----:B------:R-:W-:Y:S01]  /*3840*/  FSEL R150, R236, -INF , P0 ;  /* 0xff800000ec967808 */ /* 0x000fe20000000000 */
[-C--:B------:R-:W-:Y:S04]  /*3850*/  HMMA.16816.F32 R20, R140, R136.reuse, R20 ;  /* 0x000000888c14723c */ /* 0x080fe80000001814 */
[----:B------:R-:W-:Y:S01]  /*3860*/  FFMA.FTZ R245, R150, c[0x0][0x29c], -R245 ;  /* 0x0000a70096f57a23 */ /* 0x000fe200000108f5 */
[----:B------:R-:W-:Y:S01]  /*3870*/  MUFU.EX2 R161, R161 ;  /* 0x000000a100a17308 */ /* 0x000fe20000000800 */
[----:B------:R-:W3:Y:S01]  /*3880*/  LDS R150, [R238+0x182a0] ;  /* 0x0182a000ee967984 */ /* 0x000ee20000000800 */
[C---:B------:R-:W-:Y:S01]  /*3890*/  FSEL R151, R244.reuse, -INF , P0 ;  /* 0xff800000f4977808 */ /* 0x040fe20000000000 */
[C---:B------:R-:W-:Y:S04]  /*38a0*/  HMMA.16816.F32 R24, R132.reuse, R136, R24 ;  /* 0x000000888418723c */ /* 0x040fe80000001818 */
[----:B------:R-:W-:Y:S01]  /*38b0*/  FFMA.FTZ R246, R151, c[0x0][0x29c], -R246 ;  /* 0x0000a70097f67a23 */ /* 0x000fe200000108f6 */
[----:B------:R-:W-:Y:S01]  /*38c0*/  FSEL R151, R239, -INF , P0 ;  /* 0xff800000ef977808 */ /* 0x000fe20000000000 */
[----:B------:R-:W-:Y:S01]  /*38d0*/  FFMA.FTZ R244, -R244, R244, 1 ;  /* 0x3f800000f4f47423 */ /* 0x000fe200000101f4 */
[----:B------:R-:W-:Y:S01]  /*38e0*/  LOP3.LUT P0, RZ, R188, 0x4, RZ, 0xc0, !PT ;  /* 0x00000004bcff7812 */ /* 0x000fe2000780c0ff */
[-C--:B------:R-:W-:Y:S01]  /*38f0*/  HMMA.16816.F32 R28, R132, R138.reuse, R28 ;  /* 0x0000008a841c723c */ /* 0x080fe2000000181c */
[----:B------:R-:W-:Y:S03]  /*3900*/  MUFU.EX2 R170, R170 ;  /* 0x000000aa00aa7308 */ /* 0x000fe60000000800 */
[----:B-1----:R-:W-:Y:S02]  /*3910*/  FADD.FTZ R250, R4, -R148 ;  /* 0x8000009404fa7221 */ /* 0x002fe40000010000 */
[----:B------:R-:W-:Y:S02]  /*3920*/  FFMA.FTZ R242, R151, c[0x0][0x29c], -R242 ;  /* 0x0000a70097f27a23 */ /* 0x000fe400000108f2 */
[----:B------:R-:W-:Y:S01]  /*3930*/  HMMA.16816.F32 R32, R140, R138, R32 ;  /* 0x0000008a8c20723c */ /* 0x000fe20000001820 */
[----:B------:R-:W1:Y:S02]  /*3940*/  LDS R138, [R238+0x18300] ;  /* 0x01830000ee8a7984 */ /* 0x000e640000000800 */
[----:B------:R-:W1:Y:S01]  /*3950*/  MUFU.EX2 R246, R246 ;  /* 0x000000f600f67308 */ /* 0x000e620000000800 */
[--C-:B------:R-:W-:Y:S01]  /*3960*/  FADD.FTZ R151, R5, -R148.reuse ;  /* 0x8000009405977221 */ /* 0x100fe20000010000 */
[----:B------:R-:W1:Y:S01]  /*3970*/  LDS R238, [R238+0x18320] ;  /* 0x01832000eeee7984 */ /* 0x000e620000000800 */
[--C-:B------:R-:W-:Y:S02]  /*3980*/  FADD.FTZ R21, R21, -R148.reuse ;  /* 0x8000009415157221 */ /* 0x100fe40000010000 */
[--C-:B------:R-:W-:Y:S04]  /*3990*/  FADD.FTZ R16, R16, -R148.reuse ;  /* 0x8000009410107221 */ /* 0x100fe80000010000 */
[--C-:B------:R-:W-:Y:S01]  /*39a0*/  FADD.FTZ R17, R17, -R148.reuse ;  /* 0x8000009411117221 */ /* 0x100fe20000010000 */
[----:B------:R-:W1:Y:S01]  /*39b0*/  MUFU.EX2 R139, R160 ;  /* 0x000000a0008b7308 */ /* 0x000e620000000800 */
[----:B------:R-:W-:Y:S02]  /*39c0*/  FADD.FTZ R20, R20, -R148 ;  /* 0x8000009414147221 */ /* 0x000fe40000010000 */
[----:B------:R-:W-:Y:S01]  /*39d0*/  FMUL.FTZ R16, R157, R16 ;  /* 0x000000109d107220 */ /* 0x000fe20000410000 */
[C---:B--2---:R-:W-:Y:S01]  /*39e0*/  F2FP.PACK_AB R157, R158.reuse, R157 ;  /* 0x0000009d9e9d723e */ /* 0x044fe200000000ff */
[----:B------:R-:W-:Y:S02]  /*39f0*/  FMUL.FTZ R17, R158, R17 ;  /* 0x000000119e117220 */ /* 0x000fe40000410000 */
[----:B----4-:R-:W-:Y:S02]  /*3a00*/  FMUL.FTZ R21, R144, R21 ;  /* 0x0000001590157220 */ /* 0x010fe40000410000 */
[----:B---3--:R-:W-:Y:S01]  /*3a10*/  FADD.FTZ R18, R18, -R150 ;  /* 0x8000009612127221 */ /* 0x008fe20000010000 */
[----:B------:R-:W-:Y:S01]  /*3a20*/  MUFU.EX2 R143, R166 ;  /* 0x000000a6008f7308 */ /* 0x000fe20000000800 */
[----:B------:R-:W-:Y:S02]  /*3a30*/  FADD.FTZ R141, R32, -R148 ;  /* 0x80000094208d7221 */ /* 0x000fe40000010000 */
[----:B------:R-:W-:Y:S02]  /*3a40*/  FADD.FTZ R32, R6, -R150 ;  /* 0x8000009606207221 */ /* 0x000fe40000010000 */
[----:B------:R-:W-:Y:S02]  /*3a50*/  FADD.FTZ R148, R33, -R148 ;  /* 0x8000009421947221 */ /* 0x000fe40000010000 */
[--C-:B------:R-:W-:Y:S02]  /*3a60*/  FADD.FTZ R33, R7, -R150.reuse ;  /* 0x8000009607217221 */ /* 0x100fe40000010000 */
[----:B------:R-:W-:Y:S01]  /*3a70*/  FADD.FTZ R19, R19, -R150 ;  /* 0x8000009613137221 */ /* 0x000fe20000010000 */
[----:B------:R-:W-:Y:S01]  /*3a80*/  MUFU.EX2 R247, R247 ;  /* 0x000000f700f77308 */ /* 0x000fe20000000800 */
[C---:B------:R-:W-:Y:S02]  /*3a90*/  FMUL.FTZ R33, R146.reuse, R33 ;  /* 0x0000002192217220 */ /* 0x040fe40000410000 */
[----:B------:R-:W-:Y:S01]  /*3aa0*/  FMUL.FTZ R32, R171, R32 ;  /* 0x00000020ab207220 */ /* 0x000fe20000410000 */
[----:B------:R-:W-:Y:S01]  /*3ab0*/  F2FP.PACK_AB R171, R146, R171 ;  /* 0x000000ab92ab723e */ /* 0x000fe200000000ff */
[----:B------:R-:W-:Y:S01]  /*3ac0*/  FMUL.FTZ R20, R163, R20 ;  /* 0x00000014a3147220 */ /* 0x000fe20000410000 */
[----:B------:R-:W-:Y:S01]  /*3ad0*/  F2FP.PACK_AB R163, R144, R163 ;  /* 0x000000a390a3723e */ /* 0x000fe200000000ff */
[----:B------:R-:W-:Y:S02]  /*3ae0*/  FMUL.FTZ R16, R16, R223 ;  /* 0x000000df10107220 */ /* 0x000fe40000410000 */
[----:B------:R-:W-:Y:S01]  /*3af0*/  FMUL.FTZ R17, R17, R224 ;  /* 0x000000e011117220 */ /* 0x000fe20000410000 */
[----:B------:R-:W-:Y:S01]  /*3b00*/  MUFU.EX2 R165, R165 ;  /* 0x000000a500a57308 */ /* 0x000fe20000000800 */
[----:B------:R-:W-:Y:S01]  /*3b10*/  FMUL.FTZ R32, R32, R213 ;  /* 0x000000d520207220 */ /* 0x000fe20000410000 */
[----:B------:R-:W-:Y:S01]  /*3b20*/  STS [R202+0x18880], R171 ;  /* 0x018880abca007388 */ /* 0x000fe20000000800 */
[----:B------:R-:W-:Y:S01]  /*3b30*/  FMUL.FTZ R33, R33, R214 ;  /* 0x000000d621217220 */ /* 0x000fe20000410000 */
[----:B------:R-:W-:Y:S01]  /*3b40*/  F2FP.PACK_AB R16, R17, R16 ;  /* 0x000000101110723e */ /* 0x000fe200000000ff */
[----:B-----5:R-:W-:Y:S01]  /*3b50*/  FMUL.FTZ R18, R147, R18 ;  /* 0x0000001293127220 */ /* 0x020fe20000410000 */
[C---:B------:R-:W-:Y:S01]  /*3b60*/  F2FP.PACK_AB R147, R2.reuse, R147 ;  /* 0x000000930293723e */ /* 0x040fe200000000ff */
[----:B------:R-:W-:Y:S01]  /*3b70*/  FMUL.FTZ R19, R2, R19 ;  /* 0x0000001302137220 */ /* 0x000fe20000410000 */
[----:B------:R-:W-:Y:S01]  /*3b80*/  F2FP.PACK_AB R33, R33, R32 ;  /* 0x000000202121723e */ /* 0x000fe200000000ff */
[----:B------:R-:W-:Y:S01]  /*3b90*/  FMUL.FTZ R20, R20, R227 ;  /* 0x000000e314147220 */ /* 0x000fe20000410000 */
[----:B------:R-:W2:Y:S01]  /*3ba0*/  MUFU.EX2 R2, R155 ;  /* 0x0000009b00027308 */ /* 0x000ea20000000800 */
[----:B------:R-:W-:Y:S02]  /*3bb0*/  FMUL.FTZ R21, R21, R228 ;  /* 0x000000e415157220 */ /* 0x000fe40000410000 */
[----:B------:R-:W-:Y:S02]  /*3bc0*/  FMUL.FTZ R18, R18, R225 ;  /* 0x000000e112127220 */ /* 0x000fe40000410000 */
[----:B------:R-:W-:Y:S01]  /*3bd0*/  FMUL.FTZ R19, R19, R226 ;  /* 0x000000e213137220 */ /* 0x000fe20000410000 */
[----:B------:R-:W-:Y:S01]  /*3be0*/  F2FP.PACK_AB R21, R21, R20 ;  /* 0x000000141515723e */ /* 0x000fe200000000ff */
[--C-:B-1----:R-:W-:Y:S02]  /*3bf0*/  FADD.FTZ R17, R8, -R138.reuse ;  /* 0x8000008a08117221 */ /* 0x102fe40000010000 */
[----:B------:R-:W-:Y:S01]  /*3c00*/  FADD.FTZ R8, R9, -R138 ;  /* 0x8000008a09087221 */ /* 0x000fe20000010000 */
[----:B------:R-:W1:Y:S01]  /*3c10*/  MUFU.EX2 R32, R159 ;  /* 0x0000009f00207308 */ /* 0x000e620000000800 */
[--C-:B------:R-:W-:Y:S01]  /*3c20*/  FADD.FTZ R22, R22, -R150.reuse ;  /* 0x8000009616167221 */ /* 0x100fe20000010000 */
[----:B------:R-:W-:Y:S01]  /*3c30*/  F2FP.PACK_AB R18, R19, R18 ;  /* 0x000000121312723e */ /* 0x000fe200000000ff */
[--C-:B------:R-:W-:Y:S01]  /*3c40*/  FADD.FTZ R23, R23, -R150.reuse ;  /* 0x8000009617177221 */ /* 0x100fe20000010000 */
[----:B------:R-:W-:Y:S01]  /*3c50*/  F2FP.PACK_AB R9, R183, R156 ;  /* 0x0000009cb709723e */ /* 0x000fe200000000ff */
[--C-:B------:R-:W-:Y:S02]  /*3c60*/  FADD.FTZ R34, R34, -R150.reuse ;  /* 0x8000009622227221 */ /* 0x100fe40000010000 */
[----:B------:R-:W-:Y:S02]  /*3c70*/  FADD.FTZ R35, R35, -R150 ;  /* 0x8000009623237221 */ /* 0x000fe40000010000 */
[----:B------:R-:W-:Y:S01]  /*3c80*/  FMUL.FTZ R17, R156, R17 ;  /* 0x000000119c117220 */ /* 0x000fe20000410000 */
[----:B------:R-:W-:Y:S01]  /*3c90*/  MUFU.EX2 R168, R168 ;  /* 0x000000a800a87308 */ /* 0x000fe20000000800 */
[----:B------:R-:W-:Y:S02]  /*3ca0*/  FMUL.FTZ R8, R183, R8 ;  /* 0x00000008b7087220 */ /* 0x000fe40000410000 */
[--C-:B------:R-:W-:Y:S02]  /*3cb0*/  FADD.FTZ R19, R12, -R138.reuse ;  /* 0x8000008a0c137221 */ /* 0x100fe40000010000 */
[----:B------:R-:W-:Y:S02]  /*3cc0*/  FFMA.FTZ R12, -R215, R215, 1 ;  /* 0x3f800000d70c7423 */ /* 0x000fe400000101d7 */
[--C-:B------:R-:W-:Y:S02]  /*3cd0*/  FADD.FTZ R20, R13, -R138.reuse ;  /* 0x8000008a0d147221 */ /* 0x100fe40000010000 */
[----:B------:R-:W-:Y:S01]  /*3ce0*/  FFMA.FTZ R13, -R216, R216, 1 ;  /* 0x3f800000d80d7423 */ /* 0x000fe200000101d8 */
[----:B------:R-:W-:Y:S01]  /*3cf0*/  MUFU.EX2 R245, R245 ;  /* 0x000000f500f57308 */ /* 0x000fe20000000800 */
[----:B------:R-:W-:Y:S01]  /*3d00*/  FMUL.FTZ R250, R3, R250 ;  /* 0x000000fa03fa7220 */ /* 0x000fe20000410000 */
[----:B------:R-:W-:Y:S01]  /*3d10*/  F2FP.PACK_AB R3, R152, R3 ;  /* 0x000000039803723e */ /* 0x000fe200000000ff */
[----:B------:R-:W-:Y:S01]  /*3d20*/  FMUL.FTZ R22, R169, R22 ;  /* 0x00000016a9167220 */ /* 0x000fe20000410000 */
[----:B------:R-:W-:Y:S01]  /*3d30*/  F2FP.PACK_AB R169, R248, R169 ;  /* 0x000000a9f8a9723e */ /* 0x000fe200000000ff */
[----:B------:R-:W-:Y:S01]  /*3d40*/  FMUL.FTZ R34, R149, R34 ;  /* 0x0000002295227220 */ /* 0x000fe20000410000 */
[----:B------:R-:W-:Y:S01]  /*3d50*/  F2FP.PACK_AB R149, R246, R149 ;  /* 0x00000095f695723e */ /* 0x000fe200000000ff */
[----:B------:R-:W-:Y:S01]  /*3d60*/  FMUL.FTZ R20, R139, R20 ;  /* 0x000000148b147220 */ /* 0x000fe20000410000 */
[----:B------:R3:W-:Y:S01]  /*3d70*/  STS [R202+0x18480], R3 ;  /* 0x01848003ca007388 */ /* 0x0007e20000000800 */
[----:B------:R-:W-:Y:S01]  /*3d80*/  FMUL.FTZ R12, R17, R12 ;  /* 0x0000000c110c7220 */ /* 0x000fe20000410000 */
[----:B------:R-:W-:Y:S01]  /*3d90*/  MUFU.EX2 R242, R242 ;  /* 0x000000f200f27308 */ /* 0x000fe20000000800 */
[----:B------:R-:W-:Y:S02]  /*3da0*/  FMUL.FTZ R13, R8, R13 ;  /* 0x0000000d080d7220 */ /* 0x000fe40000410000 */
[----:B------:R-:W-:Y:S02]  /*3db0*/  FMUL.FTZ R23, R248, R23 ;  /* 0x00000017f8177220 */ /* 0x000fe40000410000 */
[----:B------:R-:W-:Y:S01]  /*3dc0*/  FMUL.FTZ R35, R246, R35 ;  /* 0x00000023f6237220 */ /* 0x000fe20000410000 */
[----:B------:R-:W-:Y:S01]  /*3dd0*/  F2FP.PACK_AB R13, R13, R12 ;  /* 0x0000000c0d0d723e */ /* 0x000fe200000000ff */
[----:B------:R-:W-:Y:S02]  /*3de0*/  FFMA.FTZ R17, -R220, R220, 1 ;  /* 0x3f800000dc117423 */ /* 0x000fe400000101dc */
[----:B------:R-:W-:Y:S01]  /*3df0*/  FMUL.FTZ R19, R162, R19 ;  /* 0x00000013a2137220 */ /* 0x000fe20000410000 */
[----:B------:R-:W-:Y:S01]  /*3e00*/  F2FP.PACK_AB R162, R139, R162 ;  /* 0x000000a28ba2723e */ /* 0x000fe200000000ff */
[----:B------:R-:W-:Y:S02]  /*3e10*/  FFMA.FTZ R8, -R219, R219, 1 ;  /* 0x3f800000db087423 */ /* 0x000fe400000101db */
[----:B------:R-:W-:Y:S02]  /*3e20*/  FMUL.FTZ R22, R22, R229 ;  /* 0x000000e516167220 */ /* 0x000fe40000410000 */
[----:B------:R-:W-:Y:S02]  /*3e30*/  FMUL.FTZ R23, R23, R230 ;  /* 0x000000e617177220 */ /* 0x000fe40000410000 */
[----:B------:R-:W-:Y:S02]  /*3e40*/  FMUL.FTZ R34, R34, R243 ;  /* 0x000000f322227220 */ /* 0x000fe40000410000 */
[----:B------:R-:W-:Y:S01]  /*3e50*/  FMUL.FTZ R35, R35, R244 ;  /* 0x000000f423237220 */ /* 0x000fe20000410000 */
[----:B------:R-:W-:Y:S01]  /*3e60*/  F2FP.PACK_AB R23, R23, R22 ;  /* 0x000000161717723e */ /* 0x000fe200000000ff */
[----:B------:R-:W-:Y:S02]  /*3e70*/  FMUL.FTZ R17, R20, R17 ;  /* 0x0000001114117220 */ /* 0x000fe40000410000 */
[----:B------:R-:W-:Y:S01]  /*3e80*/  FMUL.FTZ R8, R19, R8 ;  /* 0x0000000813087220 */ /* 0x000fe20000410000 */
[----:B------:R-:W3:Y:S01]  /*3e90*/  MUFU.EX2 R20, R167 ;  /* 0x000000a700147308 */ /* 0x000ee20000000800 */
[--C-:B------:R-:W-:Y:S01]  /*3ea0*/  FADD.FTZ R12, R25, -R138.reuse ;  /* 0x8000008a190c7221 */ /* 0x100fe20000010000 */
[----:B------:R-:W-:Y:S01]  /*3eb0*/  F2FP.PACK_AB R34, R35, R34 ;  /* 0x000000222322723e */ /* 0x000fe200000000ff */
[--C-:B------:R-:W-:Y:S01]  /*3ec0*/  FADD.FTZ R19, R24, -R138.reuse ;  /* 0x8000008a18137221 */ /* 0x100fe20000010000 */
[----:B------:R-:W-:Y:S01]  /*3ed0*/  F2FP.PACK_AB R8, R17, R8 ;  /* 0x000000081108723e */ /* 0x000fe200000000ff */
[--C-:B------:R-:W-:Y:S01]  /*3ee0*/  FADD.FTZ R25, R28, -R138.reuse ;  /* 0x8000008a1c197221 */ /* 0x100fe20000010000 */
[----:B--2---:R-:W-:Y:S01]  /*3ef0*/  F2FP.PACK_AB R17, R2, R153 ;  /* 0x000000990211723e */ /* 0x004fe200000000ff */
[----:B------:R-:W-:Y:S02]  /*3f00*/  FFMA.FTZ R22, -R231, R231, 1 ;  /* 0x3f800000e7167423 */ /* 0x000fe400000101e7 */
[----:B------:R-:W-:Y:S01]  /*3f10*/  FADD.FTZ R138, R29, -R138 ;  /* 0x8000008a1d8a7221 */ /* 0x000fe20000010000 */
[C---:B------:R-:W-:Y:S01]  /*3f20*/  F2FP.PACK_AB R29, R143.reuse, R164 ;  /* 0x000000a48f1d723e */ /* 0x040fe200000000ff */
[----:B------:R-:W-:Y:S02]  /*3f30*/  FMUL.FTZ R19, R164, R19 ;  /* 0x00000013a4137220 */ /* 0x000fe40000410000 */
[----:B------:R-:W-:Y:S02]  /*3f40*/  FFMA.FTZ R35, -R232, R232, 1 ;  /* 0x3f800000e8237423 */ /* 0x000fe400000101e8 */
[----:B------:R-:W-:Y:S01]  /*3f50*/  FMUL.FTZ R12, R143, R12 ;  /* 0x0000000c8f0c7220 */ /* 0x000fe20000410000 */
[----:B------:R-:W-:Y:S01]  /*3f60*/  IADD3 R143, R202, 0x184c0, RZ ;  /* 0x000184c0ca8f7810 */ /* 0x000fe20007ffe0ff */
[----:B------:R-:W-:Y:S01]  /*3f70*/  FMUL.FTZ R19, R19, R22 ;  /* 0x0000001613137220 */ /* 0x000fe20000410000 */
[----:B------:R-:W-:Y:S01]  /*3f80*/  @P0 IADD3 R143, R203, -0x40, RZ ;  /* 0xffffffc0cb8f0810 */ /* 0x000fe20007ffe0ff */
[----:B------:R-:W-:Y:S01]  /*3f90*/  FMUL.FTZ R12, R12, R35 ;  /* 0x000000230c0c7220 */ /* 0x000fe20000410000 */
[----:B------:R-:W-:Y:S01]  /*3fa0*/  PLOP3.LUT P0, PT, PT, PT, UP0, 0x80, 0x0 ;  /* 0x000000000000781c */ /* 0x000fe20003f0f008 */
[----:B------:R-:W-:Y:S01]  /*3fb0*/  FMUL.FTZ R141, R170, R141 ;  /* 0x0000008daa8d7220 */ /* 0x000fe20000410000 */
[----:B------:R-:W-:Y:S01]  /*3fc0*/  F2FP.PACK_AB R170, R247, R170 ;  /* 0x000000aaf7aa723e */ /* 0x000fe200000000ff */
[----:B------:R-:W-:Y:S01]  /*3fd0*/  STS [R143], R157 ;  /* 0x0000009d8f007388 */ /* 0x000fe20000000800 */
[----:B------:R-:W-:Y:S01]  /*3fe0*/  F2FP.PACK_AB R35, R12, R19 ;  /* 0x000000130c23723e */ /* 0x000fe200000000ff */
[--C-:B------:R-:W-:Y:S01]  /*3ff0*/  FADD.FTZ R11, R11, -R238.reuse ;  /* 0x800000ee0b0b7221 */ /* 0x100fe20000010000 */
[----:B-1----:R-:W-:Y:S01]  /*4000*/  F2FP.PACK_AB R12, R32, R161 ;  /* 0x000000a1200c723e */ /* 0x002fe200000000ff */
[----:B------:R-:W-:Y:S01]  /*4010*/  STS [R143+0x400], R147 ;  /* 0x000400938f007388 */ /* 0x000fe20000000800 */
[----:B---3--:R-:W-:Y:S01]  /*4020*/  F2FP.PACK_AB R3, R20, R165 ;  /* 0x000000a51403723e */ /* 0x008fe200000000ff */
[----:B------:R-:W-:Y:S01]  /*4030*/  FMUL.FTZ R25, R168, R25 ;  /* 0x00000019a8197220 */ /* 0x000fe20000410000 */
[----:B------:R-:W-:Y:S01]  /*4040*/  F2FP.PACK_AB R168, R245, R168 ;  /* 0x000000a8f5a8723e */ /* 0x000fe200000000ff */
[----:B------:R-:W-:Y:S01]  /*4050*/  STS [R202+0x19480], R9 ;  /* 0x01948009ca007388 */ /* 0x000fe20000000800 */
[----:B------:R-:W-:Y:S01]  /*4060*/  FMUL.FTZ R11, R2, R11 ;  /* 0x0000000b020b7220 */ /* 0x000fe20000410000 */
[----:B------:R-:W-:Y:S01]  /*4070*/  F2FP.PACK_AB R2, R242, R145 ;  /* 0x00000091f202723e */ /* 0x000fe200000000ff */
[----:B------:R-:W-:Y:S01]  /*4080*/  FMUL.FTZ R151, R152, R151 ;  /* 0x0000009798977220 */ /* 0x000fe20000410000 */
[----:B------:R-:W-:Y:S01]  /*4090*/  STS [R202+0x19880], R17 ;  /* 0x01988011ca007388 */ /* 0x000fe20000000800 */
[--C-:B------:R-:W-:Y:S02]  /*40a0*/  FADD.FTZ R10, R10, -R238.reuse ;  /* 0x800000ee0a0a7221 */ /* 0x100fe40000010000 */
[----:B------:R-:W-:Y:S01]  /*40b0*/  FMUL.FTZ R212, R151, R212 ;  /* 0x000000d497d47220 */ /* 0x000fe20000410000 */
[----:B------:R-:W-:Y:S01]  /*40c0*/  STS [R143+0x1000], R162 ;  /* 0x001000a28f007388 */ /* 0x000fe20000000800 */
[----:B------:R-:W-:Y:S02]  /*40d0*/  FMUL.FTZ R209, R250, R209 ;  /* 0x000000d1fad17220 */ /* 0x000fe40000410000 */
[----:B------:R-:W-:Y:S01]  /*40e0*/  FMUL.FTZ R10, R153, R10 ;  /* 0x0000000a990a7220 */ /* 0x000fe20000410000 */
[----:B------:R-:W-:Y:S01]  /*40f0*/  STS [R143+0x1400], R12 ;  /* 0x0014000c8f007388 */ /* 0x000fe20000000800 */
[--C-:B------:R-:W-:Y:S01]  /*4100*/  FADD.FTZ R15, R15, -R238.reuse ;  /* 0x800000ee0f0f7221 */ /* 0x100fe20000010000 */
[----:B------:R-:W-:Y:S01]  /*4110*/  F2FP.PACK_AB R209, R212, R209 ;  /* 0x000000d1d4d1723e */ /* 0x000fe200000000ff */
[--C-:B------:R-:W-:Y:S01]  /*4120*/  FADD.FTZ R14, R14, -R238.reuse ;  /* 0x800000ee0e0e7221 */ /* 0x100fe20000010000 */
[----:B------:R-:W-:Y:S01]  /*4130*/  STS [R202+0x1a480], R163 ;  /* 0x01a480a3ca007388 */ /* 0x000fe20000000800 */
[----:B------:R-:W-:Y:S02]  /*4140*/  FMUL.FTZ R15, R32, R15 ;  /* 0x0000000f200f7220 */ /* 0x000fe40000410000 */
[----:B------:R-:W-:Y:S01]  /*4150*/  FMUL.FTZ R10, R10, R217 ;  /* 0x000000d90a0a7220 */ /* 0x000fe20000410000 */
[----:B------:R-:W-:Y:S01]  /*4160*/  STS [R202+0x1a880], R169 ;  /* 0x01a880a9ca007388 */ /* 0x000fe20000000800 */
[----:B------:R-:W-:Y:S02]  /*4170*/  FMUL.FTZ R11, R11, R218 ;  /* 0x000000da0b0b7220 */ /* 0x000fe40000410000 */
[----:B------:R-:W-:Y:S01]  /*4180*/  FMUL.FTZ R14, R161, R14 ;  /* 0x0000000ea10e7220 */ /* 0x000fe20000410000 */
[----:B------:R-:W-:Y:S01]  /*4190*/  STS [R143+0x2000], R170 ;  /* 0x002000aa8f007388 */ /* 0x000fe20000000800 */
[----:B------:R-:W-:Y:S01]  /*41a0*/  FMUL.FTZ R15, R15, R222 ;  /* 0x000000de0f0f7220 */ /* 0x000fe20000410000 */
[----:B------:R-:W-:Y:S01]  /*41b0*/  F2FP.PACK_AB R11, R11, R10 ;  /* 0x0000000a0b0b723e */ /* 0x000fe200000000ff */
[----:B------:R-:W-:Y:S01]  /*41c0*/  FMUL.FTZ R14, R14, R221 ;  /* 0x000000dd0e0e7220 */ /* 0x000fe20000410000 */
[----:B------:R-:W-:Y:S01]  /*41d0*/  STS [R143+0x2400], R149 ;  /* 0x002400958f007388 */ /* 0x000fe20000000800 */
[----:B------:R-:W-:Y:S02]  /*41e0*/  FMUL.FTZ R148, R247, R148 ;  /* 0x00000094f7947220 */ /* 0x000fe40000410000 */
[--C-:B------:R-:W-:Y:S01]  /*41f0*/  FADD.FTZ R27, R27, -R238.reuse ;  /* 0x800000ee1b1b7221 */ /* 0x100fe20000010000 */
[----:B------:R-:W-:Y:S01]  /*4200*/  STS [R202+0x1b480], R29 ;  /* 0x01b4801dca007388 */ /* 0x000fe20000000800 */
[--C-:B------:R-:W-:Y:S01]  /*4210*/  FADD.FTZ R26, R26, -R238.reuse ;  /* 0x800000ee1a1a7221 */ /* 0x100fe20000010000 */
[----:B------:R-:W-:Y:S01]  /*4220*/  F2FP.PACK_AB R14, R15, R14 ;  /* 0x0000000e0f0e723e */ /* 0x000fe200000000ff */
[----:B------:R-:W-:Y:S01]  /*4230*/  FMUL.FTZ R148, R148, R241 ;  /* 0x000000f194947220 */ /* 0x000fe20000410000 */
[----:B------:R1:W-:Y:S01]  /*4240*/  STS [R202+0x1b880], R3 ;  /* 0x01b88003ca007388 */ /* 0x0003e20000000800 */
[----:B------:R-:W-:Y:S02]  /*4250*/  FMUL.FTZ R138, R245, R138 ;  /* 0x0000008af58a7220 */ /* 0x000fe40000410000 */
[----:B------:R-:W-:Y:S01]  /*4260*/  FMUL.FTZ R27, R20, R27 ;  /* 0x0000001b141b7220 */ /* 0x000fe20000410000 */
[----:B------:R-:W-:Y:S01]  /*4270*/  STS [R143+0x3000], R168 ;  /* 0x003000a88f007388 */ /* 0x000fe20000000800 */
[----:B------:R-:W-:Y:S02]  /*4280*/  FMUL.FTZ R141, R141, R240 ;  /* 0x000000f08d8d7220 */ /* 0x000fe40000410000 */
[----:B------:R-:W-:Y:S01]  /*4290*/  FFMA.FTZ R24, -R235, R235, 1 ;  /* 0x3f800000eb187423 */ /* 0x000fe200000101eb */
[----:B------:R2:W-:Y:S01]  /*42a0*/  STS [R143+0x3400], R2 ;  /* 0x003400028f007388 */ /* 0x0005e20000000800 */
[----:B------:R-:W-:Y:S01]  /*42b0*/  FFMA.FTZ R139, -R236, R236, 1 ;  /* 0x3f800000ec8b7423 */ /* 0x000fe200000101ec */
[----:B------:R-:W-:Y:S01]  /*42c0*/  F2FP.PACK_AB R141, R148, R141 ;  /* 0x0000008d948d723e */ /* 0x000fe200000000ff */
[--C-:B------:R-:W-:Y:S01]  /*42d0*/  FADD.FTZ R30, R30, -R238.reuse ;  /* 0x800000ee1e1e7221 */ /* 0x100fe20000010000 */
[----:B------:R-:W-:Y:S01]  /*42e0*/  BAR.SYNC.DEFER_BLOCKING 0x0 ;  /* 0x0000000000007b1d */ /* 0x000fe20000010000 */
[----:B------:R-:W-:Y:S02]  /*42f0*/  FMUL.FTZ R26, R165, R26 ;  /* 0x0000001aa51a7220 */ /* 0x000fe40000410000 */
[----:B------:R-:W-:Y:S02]  /*4300*/  FADD.FTZ R31, R31, -R238 ;  /* 0x800000ee1f1f7221 */ /* 0x000fe40000010000 */
[----:B------:R-:W-:Y:S02]  /*4310*/  FMUL.FTZ R24, R25, R24 ;  /* 0x0000001819187220 */ /* 0x000fe40000410000 */
[----:B------:R-:W-:Y:S02]  /*4320*/  FMUL.FTZ R139, R138, R139 ;  /* 0x0000008b8a8b7220 */ /* 0x000fe40000410000 */
[----:B------:R-:W-:Y:S02]  /*4330*/  FMUL.FTZ R30, R145, R30 ;  /* 0x0000001e911e7220 */ /* 0x000fe40000410000 */
[----:B------:R-:W-:Y:S01]  /*4340*/  FMUL.FTZ R26, R26, R233 ;  /* 0x000000e91a1a7220 */ /* 0x000fe20000410000 */
[----:B------:R-:W-:Y:S01]  /*4350*/  F2FP.PACK_AB R140, R139, R24 ;  /* 0x000000188b8c723e */ /* 0x000fe200000000ff */
[----:B------:R-:W-:Y:S01]  /*4360*/  FMUL.FTZ R27, R27, R234 ;  /* 0x000000ea1b1b7220 */ /* 0x000fe20000410000 */
[----:B-1----:R-:W-:Y:S01]  /*4370*/  MOV R3, UR5 ;  /* 0x0000000500037c02 */ /* 0x002fe20008000f00 */
[----:B------:R-:W-:Y:S02]  /*4380*/  FMUL.FTZ R31, R242, R31 ;  /* 0x0000001ff21f7220 */ /* 0x000fe40000410000 */
[----:B------:R-:W-:Y:S01]  /*4390*/  FMUL.FTZ R30, R30, R237 ;  /* 0x000000ed1e1e7220 */ /* 0x000fe20000410000 */
[----:B------:R-:W-:Y:S01]  /*43a0*/  F2FP.PACK_AB R139, R27, R26 ;  /* 0x0000001a1b8b723e */ /* 0x000fe200000000ff */
[----:B------:R-:W-:Y:S02]  /*43b0*/  IMAD R3, R3, 0x1800, R182 ;  /* 0x0000180003037824 */ /* 0x000fe400078e02b6 */
[----:B--2---:R-:W-:Y:S01]  /*43c0*/  FFMA.FTZ R2, -R239, R239, 1 ;  /* 0x3f800000ef027423 */ /* 0x004fe200000101ef */
[----:B------:R-:W-:Y:S03]  /*43d0*/  STS [R202+0x1c480], R209 ;  /* 0x01c480d1ca007388 */ /* 0x000fe60000000800 */
[----:B------:R-:W-:Y:S01]  /*43e0*/  FMUL.FTZ R31, R31, R2 ;  /* 0x000000021f1f7220 */ /* 0x000fe20000410000 */
[----:B------:R-:W-:Y:S01]  /*43f0*/  SHF.L.U32 R160, R3, 0x1, RZ ;  /* 0x0000000103a07819 */ /* 0x000fe200000006ff */
[----:B------:R-:W-:Y:S03]  /*4400*/  STS [R202+0x1c880], R33 ;  /* 0x01c88021ca007388 */ /* 0x000fe60000000800 */
[----:B------:R-:W-:Y:S01]  /*4410*/  F2FP.PACK_AB R2, R31, R30 ;  /* 0x0000001e1f02723e */ /* 0x000fe200000000ff */
        /* <DEDUP_REMOVED lines=70> */
[----:B------:R2:W1:Y:S03]  /*4880*/  LDSM.16.M88.4 R28, [R177] ;  /* 0x00000000b11c783b */ /* 0x0004660000000200 */
[C---:B------:R-:W-:Y:S05]  /*4890*/  HMMA.16816.F32 R72, R8.reuse, R32, R72 ;  /* 0x000000200848723c */ /* 0x040fea0000001848 */
[----:B------:R2:W1:Y:S03]  /*48a0*/  LDSM.16.MT88.2 R32, [R178+0x4000] ;  /* 0x00400000b220783b */ /* 0x0004660000004100 */
[-C--:B------:R-:W-:Y:S03]  /*48b0*/  HMMA.16816.F32 R76, R8, R34.reuse, R76 ;  /* 0x00000022084c723c */ /* 0x080fe6000000184c */
[----:B------:R2:W1:Y:S05]  /*48c0*/  LDSM.16.M88.4 R24, [R177+0x1000] ;  /* 0x00100000b118783b */ /* 0x00046a0000000200 */
[----:B------:R-:W-:Y:S03]  /*48d0*/  HMMA.16816.F32 R80, R16, R34, R80 ;  /* 0x000000221050723c */ /* 0x000fe60000001850 */
[----:B------:R2:W1:Y:S05]  /*48e0*/  LDSM.16.MT88.2 R16, [R178+0x2000] ;  /* 0x00200000b210783b */ /* 0x00046a0000004100 */
[-C--:B------:R-:W-:Y:S01]  /*48f0*/  HMMA.16816.F32 R36, R140, R144.reuse, R36 ;  /* 0x000000908c24723c */ /* 0x080fe20000001824 */
[----:B------:R2:W1:Y:S06]  /*4900*/  LDSM.16.MT88.2 R34, [R178+0x400] ;  /* 0x00040000b222783b */ /* 0x00046c0000004100 */
[----:B------:R2:W1:Y:S01]  /*4910*/  LDSM.16.M88.4 R132, [R176] ;  /* 0x00000000b084783b */ /* 0x0004620000000200 */
[C---:B-----5:R-:W-:Y:S07]  /*4920*/  HMMA.16816.F32 R40, R136.reuse, R144, R40 ;  /* 0x000000908828723c */ /* 0x060fee0000001828 */
[----:B------:R2:W5:Y:S01]  /*4930*/  LDSM.16.MT88.2 R144, [R178+0x2400] ;  /* 0x00240000b290783b */ /* 0x0005620000004100 */
        /* <DEDUP_REMOVED lines=12> */
[----:B-12-45:R-:W1:Y:S01]  /*4a00*/  S2R R5, SR_CTAID.Y ;  /* 0x0000000000057919 */ /* 0x036e620000002600 */
[----:B------:R-:W-:Y:S01]  /*4a10*/  ULDC.64 UR6, c[0x0][0x208] ;  /* 0x0000820000067ab9 */ /* 0x000fe20000000a00 */
[----:B------:R-:W-:Y:S02]  /*4a20*/  IMAD.MOV.U32 R8, RZ, RZ, R196 ;  /* 0x000000ffff087224 */ /* 0x000fe400078e00c4 */
[----:B------:R-:W-:Y:S03]  /*4a30*/  IMAD.MOV.U32 R9, RZ, RZ, R195 ;  /* 0x000000ffff097224 */ /* 0x000fe600078e00c3 */
[----:B------:R-:W-:Y:S02]  /*4a40*/  UIMAD.WIDE.U32 UR28, UR26, UR6, URZ ;  /* 0x000000061a1c72a5 */ /* 0x000fe4000f8e003f */
[----:B------:R-:W-:Y:S04]  /*4a50*/  USHF.R.S32.HI UR4, URZ, 0x1f, UR26 ;  /* 0x0000001f3f047899 */ /* 0x000fe8000801141a */
[----:B------:R-:W-:Y:S04]  /*4a60*/  UIMAD UR4, UR4, UR6, URZ ;  /* 0x00000006040472a4 */ /* 0x000fe8000f8e023f */
[----:B------:R-:W-:Y:S02]  /*4a70*/  UIMAD UR4, UR26, UR7, UR4 ;  /* 0x000000071a0472a4 */ /* 0x000fe4000f8e0204 */
[----:B------:R-:W-:Y:S02]  /*4a80*/  USHF.L.U32 UR26, UR26, 0x6, URZ ;  /* 0x000000061a1a7899 */ /* 0x000fe4000800063f */
[----:B------:R-:W-:Y:S01]  /*4a90*/  UIADD3 UR4, UR29, UR4, URZ ;  /* 0x000000041d047290 */ /* 0x000fe2000fffe03f */
[----:B-1----:R-:W-:Y:S01]  /*4aa0*/  SHF.R.S32.HI R4, RZ, 0x1f, R5 ;  /* 0x0000001fff047819 */ /* 0x002fe20000011405 */
[C---:B------:R-:W-:Y:S04]  /*4ab0*/  IMAD.WIDE.U32 R8, R5.reuse, c[0x0][0x210], R8 ;  /* 0x0000840005087a25 */ /* 0x040fe800078e0008 */
[----:B------:R-:W-:Y:S01]  /*4ac0*/  IMAD R7, R4, c[0x0][0x210], RZ ;  /* 0x0000840004077a24 */ /* 0x000fe200078e02ff */
[----:B------:R-:W-:Y:S01]  /*4ad0*/  IADD3 R8, P0, R8, UR10, RZ ;  /* 0x0000000a08087c10 */ /* 0x000fe2000ff1e0ff */
[C---:B------:R-:W-:Y:S04]  /*4ae0*/  IMAD.WIDE.U32 R10, R5.reuse, c[0x0][0x288], R192 ;  /* 0x0000a200050a7a25 */ /* 0x040fe800078e00c0 */
[----:B------:R-:W-:Y:S02]  /*4af0*/  IMAD R7, R5, c[0x0][0x214], R7 ;  /* 0x0000850005077a24 */ /* 0x000fe400078e0207 */
[----:B------:R-:W-:Y:S03]  /*4b00*/  IMAD R4, R4, c[0x0][0x288], RZ ;  /* 0x0000a20004047a24 */ /* 0x000fe600078e02ff */
[----:B------:R-:W-:Y:S01]  /*4b10*/  IADD3.X R7, R9, UR16, R7, P0, !PT ;  /* 0x0000001009077c10 */ /* 0x000fe200087fe407 */
[----:B------:R-:W-:Y:S01]  /*4b20*/  IMAD R4, R5, c[0x0][0x28c], R4 ;  /* 0x0000a30005047a24 */ /* 0x000fe200078e0204 */
[----:B------:R-:W-:Y:S01]  /*4b30*/  IADD3 R5, P0, R10, UR9, RZ ;  /* 0x000000090a057c10 */ /* 0x000fe2000ff1e0ff */
[----:B------:R-:W-:Y:S03]  /*4b40*/  IMAD.U32 R10, RZ, RZ, UR28 ;  /* 0x0000001cff0a7e24 */ /* 0x000fe6000f8e00ff */
[----:B------:R-:W-:Y:S01]  /*4b50*/  IADD3.X R4, R11, UR18, R4, P0, !PT ;  /* 0x000000120b047c10 */ /* 0x000fe200087fe404 */
[----:B------:R-:W-:Y:S01]  /*4b60*/  IMAD.U32 R11, RZ, RZ, UR29 ;  /* 0x0000001dff0b7e24 */ /* 0x000fe2000f8e00ff */
[C---:B------:R-:W-:Y:S04]  /*4b70*/  LEA R6, P0, R8.reuse, c[0x0][0x1f0], 0x1 ;  /* 0x00007c0008067a11 */ /* 0x040fe800078008ff */
[----:B------:R-:W-:Y:S02]  /*4b80*/  LEA.HI.X R7, R8, c[0x0][0x1f4], R7, 0x1, P0 ;  /* 0x00007d0008077a11 */ /* 0x000fe400000f0c07 */
[C---:B------:R-:W-:Y:S04]  /*4b90*/  LEA R12, P0, R5.reuse, c[0x0][0x280], 0x2 ;  /* 0x0000a000050c7a11 */ /* 0x040fe800078010ff */
[----:B------:R-:W-:Y:S01]  /*4ba0*/  LEA.HI.X R13, R5, c[0x0][0x284], R4, 0x2, P0 ;  /* 0x0000a100050d7a11 */ /* 0x000fe200000f1404 */
[----:B------:R-:W-:Y:S01]  /*4bb0*/  IMAD.U32 R4, RZ, RZ, UR26 ;  /* 0x0000001aff047e24 */ /* 0x000fe2000f8e00ff */
[C---:B------:R-:W-:Y:S01]  /*4bc0*/  LEA R8, P0, R10.reuse, R6, 0x7 ;  /* 0x000000060a087211 */ /* 0x040fe200078038ff */
[----:B------:R-:W-:Y:S01]  /*4bd0*/  IMAD.U32 R6, RZ, RZ, UR4 ;  /* 0x00000004ff067e24 */ /* 0x000fe2000f8e00ff */
[----:B------:R-:W-:Y:S01]  /*4be0*/  UIADD3 UR26, -UR26, UR8, URZ ;  /* 0x000000081a1a7290 */ /* 0x000fe2000fffe13f */
[----:B------:R-:W-:Y:S03]  /*4bf0*/  SEL R5, RZ, 0x2, P4 ;  /* 0x00000002ff057807 */ /* 0x000fe60002000000 */
[----:B------:R-:W-:Y:S02]  /*4c00*/  LEA.HI.X R9, R10, R7, R6, 0x7, P0 ;  /* 0x000000070a097211 */ /* 0x000fe400000f3c06 */
[C---:B------:R-:W-:Y:S02]  /*4c10*/  LEA R10, P0, R4.reuse, R12, 0x2 ;  /* 0x0000000c040a7211 */ /* 0x040fe400078010ff */
[----:B------:R-:W-:Y:S02]  /*4c20*/  SEL R6, RZ, 0x1, P5 ;  /* 0x00000001ff067807 */ /* 0x000fe40002800000 */
[----:B------:R-:W-:Y:S01]  /*4c30*/  LEA.HI.X.SX32 R11, R4, R13, 0x2, P0 ;  /* 0x0000000d040b7211 */ /* 0x000fe200000f16ff */
[----:B------:R-:W-:Y:S01]  /*4c40*/  IMAD.U32 R4, RZ, RZ, UR22 ;  /* 0x00000016ff047e24 */ /* 0x000fe2000f8e00ff */
[----:B------:R-:W-:Y:S02]  /*4c50*/  ISETP.LT.AND P0, PT, R190, UR26, PT ;  /* 0x0000001abe007c0c */ /* 0x000fe4000bf01270 */
[----:B------:R-:W-:Y:S01]  /*4c60*/  IADD3 R5, R187, R5, R6 ;  /* 0x00000005bb057210 */ /* 0x000fe20007ffe006 */
[----:B------:R-:W-:Y:S01]  /*4c70*/  IMAD R7, R4, 0x3000, R201 ;  /* 0x0000300004077824 */ /* 0x000fe200078e02c9 */
[----:B------:R-:W-:Y:S11]  /*4c80*/  ISETP.GE.OR P0, PT, R204, c[0x0][0x1fc], !P0 ;  /* 0x00007f00cc007a0c */ /* 0x000ff60004706670 */
[----:B------:R-:W-:Y:S02]  /*4c90*/  @!UPT UIADD3 URZ, URZ, URZ, URZ ;  /* 0x0000003f3f3ff290 */ /* 0x000fe4000fffe03f */
[----:B------:R-:W-:Y:S01]  /*4ca0*/  @!PT LDS RZ, [RZ] ;  /* 0x00000000fffff984 */ /* 0x000fe20000000800 */
[----:B------:R-:W-:Y:S01]  /*4cb0*/  @!PT LDS RZ, [RZ] ;  /* 0x00000000fffff984 */ /* 0x000fe20000000800 */
[----:B------:R-:W-:Y:S01]  /*4cc0*/  @!PT LDS RZ, [RZ] ;  /* 0x00000000fffff984 */ /* 0x000fe20000000800 */
[----:B------:R1:W-:Y:S01]  /*4cd0*/  LDGSTS.E.BYPASS.LTC128B.128 [R7], [R8.64], !P0 ;  /* 0x0000000008077fae */ /* 0x0003e2000c101d58 */
[C---:B------:R-:W-:Y:S04]  /*4ce0*/  LOP3.LUT P0, RZ, R5.reuse, 0x2, RZ, 0xc0, !PT ;  /* 0x0000000205ff7812 */ /* 0x040fe8000780c0ff */
[C---:B------:R-:W-:Y:S11]  /*4cf0*/  ISETP.GE.OR P0, PT, R190.reuse, UR26, !P0 ;  /* 0x0000001abe007c0c */ /* 0x040ff6000c706670 */
[----:B------:R-:W-:Y:S02]  /*4d00*/  @!UPT UIADD3 URZ, URZ, URZ, URZ ;  /* 0x0000003f3f3ff290 */ /* 0x000fe4000fffe03f */
[----:B------:R1:W-:Y:S01]  /*4d10*/  LDGSTS.E.BYPASS.LTC128B.128 [R7+0x1000], [R8.64+0x40], !P0 ;  /* 0x0100004008077fae */ /* 0x0003e2000c101d58 */
[----:B------:R-:W-:Y:S01]  /*4d20*/  LOP3.LUT P0, RZ, R5, 0x4, RZ, 0xc0, !PT ;  /* 0x0000000405ff7812 */ /* 0x000fe2000780c0ff */
[----:B------:R-:W-:Y:S03]  /*4d30*/  IMAD.U32 R5, RZ, RZ, UR22 ;  /* 0x00000016ff057e24 */ /* 0x000fe6000f8e00ff */
[----:B------:R-:W-:Y:S01]  /*4d40*/  ISETP.GE.OR P0, PT, R190, UR26, !P0 ;  /* 0x0000001abe007c0c */ /* 0x000fe2000c706670 */
[----:B------:R-:W-:Y:S04]  /*4d50*/  @!P1 IMAD R5, R5, 0x40, R192 ;  /* 0x0000004005059824 */ /* 0x000fe800078e02c0 */
[----:B------:R-:W-:Y:S08]  /*4d60*/  @!P1 IMAD.SHL.U32 R4, R5, 0x4, RZ ;  /* 0x0000000405049824 */ /* 0x000ff000078e00ff */
[----:B------:R1:W-:Y:S08]  /*4d70*/  LDGSTS.E.BYPASS.LTC128B.128 [R7+0x2000], [R8.64+0x80], !P0 ;  /* 0x0200008008077fae */ /* 0x0003f0000c101d58 */
[----:B------:R1:W-:Y:S02]  /*4d80*/  @!P1 LDGSTS.E.BYPASS.LTC128B.128 [R4+0x18280], [R10.64] ;  /* 0x182800000a049fae */ /* 0x0003e4000b901d58 */
.L_x_658:
[-C--:B-12-45:R-:W-:Y:S01]  /*4d90*/  HMMA.16816.F32 R4, R28, R2.reuse, RZ ;  /* 0x000000021c04723c */ /* 0x0b6fe200000018ff */
[----:B------:R-:W-:Y:S01]  /*4da0*/  LDSM.16.M88.4 R136, [R175] ;  /* 0x00000000af88783b */ /* 0x000fe20000000200 */
[----:B------:R-:W-:Y:S02]  /*4db0*/  UIMAD UR14, UR14, 0x1800, URZ ;  /* 0x000018000e0e78a4 */ /* 0x000fe4000f8e023f */
[----:B------:R-:W-:Y:S01]  /*4dc0*/  UISETP.GE.AND UP0, UPT, UR21, UR19, UPT ;  /* 0x000000131500728c */ /* 0x000fe2000bf06270 */
[----:B------:R-:W-:Y:S01]  /*4dd0*/  LDSM.16.M88.4 R140, [R175+0x1000] ;  /* 0x00100000af8c783b */ /* 0x000fe20000000200 */
[----:B------:R-:W-:Y:S02]  /*4de0*/  UIADD3 UR7, UR5, 0x1, URZ ;  /* 0x0000000105077890 */ /* 0x000fe4000fffe03f */
[C---:B------:R-:W-:Y:S01]  /*4df0*/  HMMA.16816.F32 R8, R24.reuse, R2, RZ ;  /* 0x000000021808723c */ /* 0x040fe200000018ff */
[----:B------:R-:W1:Y:S01]  /*4e00*/  LDSM.16.MT88.2 R2, [R178+0x800] ;  /* 0x00080000b202783b */ /* 0x000e620000004100 */
[----:B------:R-:W-:Y:S02]  /*4e10*/  UISETP.GE.AND UP3, UPT, UR5, 0x1, UPT ;  /* 0x000000010500788c */ /* 0x000fe4000bf66270 */
[----:B------:R-:W-:Y:S01]  /*4e20*/  UIADD3 UR6, UR23, 0x1, URZ ;  /* 0x0000000117067890 */ /* 0x000fe2000fffe03f */
[----:B------:R-:W2:Y:S01]  /*4e30*/  LDSM.16.MT88.2 R146, [R178+0x2800] ;  /* 0x00280000b292783b */ /* 0x000ea20000004100 */
[----:B------:R-:W-:Y:S02]  /*4e40*/  UISETP.GE.AND UP2, UPT, UR23, 0x1, UPT ;  /* 0x000000011700788c */ /* 0x000fe4000bf46270 */
[-C--:B------:R-:W-:Y:S01]  /*4e50*/  HMMA.16816.F32 R12, R24, R16.reuse, RZ ;  /* 0x00000010180c723c */ /* 0x080fe200000018ff */
[----:B------:R-:W-:Y:S01]  /*4e60*/  LDSM.16.M88.4 R156, [R174+0x1000] ;  /* 0x00100000ae9c783b */ /* 0x000fe20000000200 */
[----:B------:R-:W-:Y:S02]  /*4e70*/  UIADD3 UR4, UR22, 0x1, URZ ;  /* 0x0000000116047890 */ /* 0x000fe4000fffe03f */
[----:B------:R-:W-:Y:S01]  /*4e80*/  UISETP.GE.AND UP1, UPT, UR22, 0x1, UPT ;  /* 0x000000011600788c */ /* 0x000fe2000bf26270 */
[----:B------:R-:W0:Y:S01]  /*4e90*/  LDGDEPBAR ;  /* 0x00000000000079af */ /* 0x000e220000000000 */
[----:B------:R-:W-:Y:S02]  /*4ea0*/  USEL UR5, UR7, URZ, !UP3 ;  /* 0x0000003f07057287 */ /* 0x000fe4000d800000 */
[C---:B------:R-:W-:Y:S01]  /*4eb0*/  HMMA.16816.F32 R16, R28.reuse, R16, RZ ;  /* 0x000000101c10723c */ /* 0x040fe200000018ff */
[----:B------:R-:W-:Y:S02]  /*4ec0*/  USEL UR23, UR6, URZ, !UP2 ;  /* 0x0000003f06177287 */ /* 0x000fe4000d000000 */
[----:B------:R-:W-:Y:S05]  /*4ed0*/  USEL UR22, UR4, URZ, !UP1 ;  /* 0x0000003f04167287 */ /* 0x000fea000c800000 */
[-C--:B------:R-:W-:Y:S01]  /*4ee0*/  HMMA.16816.F32 R20, R28, R32.reuse, RZ ;  /* 0x000000201c14723c */ /* 0x080fe200000018ff */
[----:B------:R-:W3:Y:S04]  /*4ef0*/  LDSM.16.MT88.2 R28, [R178+0x4800] ;  /* 0x00480000b21c783b */ /* 0x000ee80000004100 */
[----:B------:R-:W-:Y:S03]  /*4f00*/  LDSM.16.MT88.2 R30, [R178+0xc00] ;  /* 0x000c0000b21e783b */ /* 0x000fe60000004100 */
[----:B------:R-:W-:Y:S08]  /*4f10*/  HMMA.16816.F32 R24, R24, R32, RZ ;  /* 0x000000201818723c */ /* 0x000ff000000018ff */
[-C--:B------:R-:W-:Y:S08]  /*4f20*/  HMMA.16816.F32 R4, R132, R34.reuse, R4 ;  /* 0x000000228404723c */ /* 0x080ff00000001804 */
[C---:B------:R-:W-:Y:S01]  /*4f30*/  HMMA.16816.F32 R8, R148.reuse, R34, R8 ;  /* 0x000000229408723c */ /* 0x040fe20000001808 */
[----:B------:R-:W4:Y:S07]  /*4f40*/  LDSM.16.M88.4 R32, [R174] ;  /* 0x00000000ae20783b */ /* 0x000f2e0000000200 */
        /* <DEDUP_REMOVED lines=9> */
[C---:B------:R-:W-:Y:S01]  /*4fe0*/  HMMA.16816.F32 R8, R140.reuse, R2, R8 ;  /* 0x000000028c08723c */ /* 0x040fe20000001808 */
[----:B------:R-:W1:Y:S07]  /*4ff0*/  LDSM.16.MT88.2 R2, [R178+0x4c00] ;  /* 0x004c0000b202783b */ /* 0x000e6e0000004100 */
[-C--:B--2---:R-:W-:Y:S08]  /*5000*/  HMMA.16816.F32 R12, R140, R146.reuse, R12 ;  /* 0x000000928c0c723c */ /* 0x084ff0000000180c */
[C---:B------:R-:W-:Y:S01]  /*5010*/  HMMA.16816.F32 R16, R136.reuse, R146, R16 ;  /* 0x000000928810723c */ /* 0x040fe20000001810 */
[----:B------:R-:W2:Y:S07]  /*5020*/  LDSM.16.MT88.2 R146, [R178+0x1000] ;  /* 0x00100000b292783b */ /* 0x000eae0000004100 */
[-C--:B---3--:R-:W-:Y:S01]  /*5030*/  HMMA.16816.F32 R20, R136, R28.reuse, R20 ;  /* 0x0000001c8814723c */ /* 0x088fe20000001814 */
[----:B------:R-:W-:Y:S07]  /*5040*/  LDSM.16.M88.4 R136, [R176+0x2000] ;  /* 0x00200000b088783b */ /* 0x000fee0000000200 */
[----:B------:R-:W-:Y:S01]  /*5050*/  HMMA.16816.F32 R24, R140, R28, R24 ;  /* 0x0000001c8c18723c */ /* 0x000fe20000001818 */
[----:B------:R-:W3:Y:S04]  /*5060*/  LDSM.16.MT88.2 R28, [R178+0x5000] ;  /* 0x00500000b21c783b */ /* 0x000ee80000004100 */
[----:B------:R-:W-:Y:S03]  /*5070*/  LDSM.16.M88.4 R140, [R176+0x3000] ;  /* 0x00300000b08c783b */ /* 0x000fe60000000200 */
[-C--:B----4-:R-:W-:Y:S08]  /*5080*/  HMMA.16816.F32 R4, R32, R30.reuse, R4 ;  /* 0x0000001e2004723c */ /* 0x090ff00000001804 */
[C---:B------:R-:W-:Y:S01]  /*5090*/  HMMA.16816.F32 R8, R156.reuse, R30, R8 ;  /* 0x0000001e9c08723c */ /* 0x040fe20000001808 */
[----:B------:R-:W4:Y:S07]  /*50a0*/  LDSM.16.MT88.2 R30, [R178+0x1400] ;  /* 0x00140000b21e783b */ /* 0x000f2e0000004100 */
[-C--:B-----5:R-:W-:Y:S08]  /*50b0*/  HMMA.16816.F32 R12, R156, R144.reuse, R12 ;  /* 0x000000909c0c723c */ /* 0x0a0ff0000000180c */
[C---:B------:R-:W-:Y:S01]  /*50c0*/  HMMA.16816.F32 R16, R32.reuse, R144, R16 ;  /* 0x000000902010723c */ /* 0x040fe20000001810 */
[----:B------:R-:W5:Y:S07]  /*50d0*/  LDSM.16.MT88.2 R144, [R178+0x3400] ;  /* 0x00340000b290783b */ /* 0x000f6e0000004100 */
[-C--:B-1----:R-:W-:Y:S01]  /*50e0*/  HMMA.16816.F32 R20, R32, R2.reuse, R20 ;  /* 0x000000022014723c */ /* 0x082fe20000001814 */
[----:B------:R-:W-:Y:S07]  /*50f0*/  LDSM.16.M88.4 R32, [R175+0x2000] ;  /* 0x00200000af20783b */ /* 0x000fee0000000200 */
[----:B------:R-:W-:Y:S01]  /*5100*/  HMMA.16816.F32 R24, R156, R2, R24 ;  /* 0x000000029c18723c */ /* 0x000fe20000001818 */
[----:B------:R-:W1:Y:S04]  /*5110*/  LDSM.16.MT88.2 R2, [R178+0x5400] ;  /* 0x00540000b202783b */ /* 0x000e680000004100 */
[----:B------:R-:W-:Y:S03]  /*5120*/  LDSM.16.MT88.2 R156, [R178+0x3800] ;  /* 0x00380000b29c783b */ /* 0x000fe60000004100 */
[-C--:B--2---:R-:W-:Y:S08]  /*5130*/  HMMA.16816.F32 R4, R132, R146.reuse, R4 ;  /* 0x000000928404723c */ /* 0x084ff00000001804 */
[C---:B------:R-:W-:Y:S01]  /*5140*/  HMMA.16816.F32 R8, R148.reuse, R146, R8 ;  /* 0x000000929408723c */ /* 0x040fe20000001808 */
[----:B------:R-:W2:Y:S07]  /*5150*/  LDSM.16.MT88.2 R146, [R178+0x1800] ;  /* 0x00180000b292783b */ /* 0x000eae0000004100 */
[-C--:B------:R-:W-:Y:S08]  /*5160*/  HMMA.16816.F32 R12, R148, R152.reuse, R12 ;  /* 0x00000098940c723c */ /* 0x080ff0000000180c */
[C---:B------:R-:W-:Y:S01]  /*5170*/  HMMA.16816.F32 R16, R132.reuse, R152, R16 ;  /* 0x000000988410723c */ /* 0x040fe20000001810 */
[----:B------:R-:W1:Y:S07]  /*5180*/  LDSM.16.M88.4 R152, [R175+0x3000] ;  /* 0x00300000af98783b */ /* 0x000e6e0000000200 */
        /* <DEDUP_REMOVED lines=12> */
[----:B------:R-:W-:Y:S07]  /*5250*/  LDSM.16.MT88.4 R136, [R179+0x1ec80] ;  /* 0x01ec8000b388783b */ /* 0x000fee0000004200 */
[----:B------:R-:W-:Y:S01]  /*5260*/  HMMA.16816.F32 R24, R140, R2, R24 ;  /* 0x000000028c18723c */ /* 0x000fe20000001818 */
[----:B------:R-:W1:Y:S07]  /*5270*/  LDSM.16.MT88.2 R2, [R178+0x5c00] ;  /* 0x005c0000b202783b */ /* 0x000e6e0000004100 */
[-C--:B--2---:R-:W-:Y:S08]  /*5280*/  HMMA.16816.F32 R4, R32, R146.reuse, R4 ;  /* 0x000000922004723c */ /* 0x084ff00000001804 */
[C---:B------:R-:W-:Y:S08]  /*5290*/  HMMA.16816.F32 R8, R152.reuse, R146, R8 ;  /* 0x000000929808723c */ /* 0x040ff00000001808 */
[-C--:B------:R-:W-:Y:S08]  /*52a0*/  HMMA.16816.F32 R12, R152, R156.reuse, R12 ;  /* 0x0000009c980c723c */ /* 0x080ff0000000180c */
[C---:B------:R-:W-:Y:S08]  /*52b0*/  HMMA.16816.F32 R16, R32.reuse, R156, R16 ;  /* 0x0000009c2010723c */ /* 0x040ff00000001810 */
[-C--:B---3--:R-:W-:Y:S07]  /*52c0*/  HMMA.16816.F32 R20, R32, R28.reuse, R20 ;  /* 0x0000001c2014723c */ /* 0x088fee0000001814 */
[----:B------:R-:W-:Y:S01]  /*52d0*/  IMAD.U32 R35, RZ, RZ, UR14 ;  /* 0x0000000eff237e24 */ /* 0x000fe2000f8e00ff */
[----:B------:R-:W-:Y:S04]  /*52e0*/  HMMA.16816.F32 R24, R152, R28, R24 ;  /* 0x0000001c9818723c */ /* 0x000fe80000001818 */
[----:B------:R-:W-:Y:S01]  /*52f0*/  IADD3 R33, P0, R210, UR14, RZ ;  /* 0x0000000ed2217c10 */ /* 0x000fe2000ff1e0ff */
[----:B------:R-:W-:Y:S03]  /*5300*/  UMOV UR14, UR21 ;  /* 0x00000015000e7c82 */ /* 0x000fe60008000000 */
[-C--:B----4-:R-:W-:Y:S05]  /*5310*/  HMMA.16816.F32 R4, R132, R30.reuse, R4 ;  /* 0x0000001e8404723c */ /* 0x090fea0000001804 */
[----:B------:R-:W-:Y:S02]  /*5320*/  LEA.HI.X.SX32 R32, R35, R208, 0x1, P0 ;  /* 0x000000d023207211 */ /* 0x000fe400000f0eff */
[C---:B------:R-:W-:Y:S01]  /*5330*/  LEA R140, P0, R33.reuse, c[0x0][0x220], 0x2 ;  /* 0x00008800218c7a11 */ /* 0x040fe200078010ff */
[C---:B------:R-:W-:Y:S01]  /*5340*/  HMMA.16816.F32 R8, R148.reuse, R30, R8 ;  /* 0x0000001e9408723c */ /* 0x040fe20000001808 */
[----:B------:R-:W-:Y:S03]  /*5350*/  LDSM.16.MT88.4 R28, [R160+0xd080] ;  /* 0x00d08000a01c783b */ /* 0x000fe60000004200 */
[----:B------:R-:W-:Y:S02]  /*5360*/  LEA.HI.X R141, R33, c[0x0][0x224], R32, 0x2, P0 ;  /* 0x00008900218d7a11 */ /* 0x000fe400000f1420 */
[----:B------:R-:W-:Y:S01]  /*5370*/  LDSM.16.MT88.4 R32, [R160+0xe080] ;  /* 0x00e08000a020783b */ /* 0x000fe20000004200 */
[----:B------:R-:W-:Y:S01]  /*5380*/  PLOP3.LUT P0, PT, PT, PT, UP0, 0x40, 0x0 ;  /* 0x000000000000781c */ /* 0x000fe20003f0e808 */
[-C--:B-----5:R-:W-:Y:S07]  /*5390*/  HMMA.16816.F32 R12, R148, R144.reuse, R12 ;  /* 0x00000090940c723c */ /* 0x0a0fee000000180c */
        /* <DEDUP_REMOVED lines=22> */
[----:B------:R-:W-:Y:S04]  /*5500*/  LDSM.16.MT88.4 R132, [R179+0x1cc80] ;  /* 0x01cc8000b384783b */ /* 0x000fe80000004200 */
[----:B------:R-:W-:Y:S04]  /*5510*/  RED.E.ADD.F32.FTZ.RN.STRONG.GPU [R140.64+0x4000], R20 ;  /* 0x004000148c00798e */ /* 0x000fe8000c10e798 */
[----:B------:R-:W-:Y:S04]  /*5520*/  RED.E.ADD.F32.FTZ.RN.STRONG.GPU [R140.64+0x4400], R21 ;  /* 0x004400158c00798e */ /* 0x000fe8000c10e798 */
[----:B------:R-:W-:Y:S04]  /*5530*/  RED.E.ADD.F32.FTZ.RN.STRONG.GPU [R140.64+0x4800], R22 ;  /* 0x004800168c00798e */ /* 0x000fe8000c10e798 */
[----:B------:R-:W-:Y:S01]  /*5540*/  RED.E.ADD.F32.FTZ.RN.STRONG.GPU [R140.64+0x4c00], R23 ;  /* 0x004c00178c00798e */ /* 0x000fe2000c10e798 */
[-C--:B-1----:R-:W-:Y:S03]  /*5550*/  HMMA.16816.F32 R84, R8, R16.reuse, R84 ;  /* 0x000000100854723c */ /* 0x082fe60000001854 */
[----:B------:R-:W1:Y:S04]  /*5560*/  LDSM.16.MT88.4 R20, [R160+0xc480] ;  /* 0x00c48000a014783b */ /* 0x000e680000004200 */
[----:B------:R-:W-:Y:S04]  /*5570*/  RED.E.ADD.F32.FTZ.RN.STRONG.GPU [R140.64+0x5000], R24 ;  /* 0x005000188c00798e */ /* 0x000fe8000c10e798 */
[----:B------:R-:W-:Y:S04]  /*5580*/  RED.E.ADD.F32.FTZ.RN.STRONG.GPU [R140.64+0x5400], R25 ;  /* 0x005400198c00798e */ /* 0x000fe8000c10e798 */
[----:B------:R-:W-:Y:S01]  /*5590*/  RED.E.ADD.F32.FTZ.RN.STRONG.GPU [R140.64+0x5800], R26 ;  /* 0x0058001a8c00798e */ /* 0x000fe2000c10e798 */
[C---:B--2---:R-:W-:Y:S03]  /*55a0*/  HMMA.16816.F32 R88, R12.reuse, R16, R88 ;  /* 0x000000100c58723c */ /* 0x044fe60000001858 */
[----:B------:R-:W-:Y:S04]  /*55b0*/  RED.E.ADD.F32.FTZ.RN.STRONG.GPU [R140.64+0x5c00], R27 ;  /* 0x005c001b8c00798e */ /* 0x000fe8000c10e798 */
[----:B------:R-:W2:Y:S01]  /*55c0*/  LDSM.16.MT88.4 R24, [R160+0xd480] ;  /* 0x00d48000a018783b */ /* 0x000ea20000004200 */
[-C--:B------:R-:W-:Y:S03]  /*55d0*/  HMMA.16816.F32 R92, R12, R18.reuse, R92 ;  /* 0x000000120c5c723c */ /* 0x080fe6000000185c */
[----:B------:R-:W-:Y:S05]  /*55e0*/  LDSM.16.MT88.4 R140, [R179+0x1fc80] ;  /* 0x01fc8000b38c783b */ /* 0x000fea0000004200 */
[C---:B------:R-:W-:Y:S01]  /*55f0*/  HMMA.16816.F32 R96, R8.reuse, R18, R96 ;  /* 0x000000120860723c */ /* 0x040fe20000001860 */
[----:B------:R-:W3:Y:S07]  /*5600*/  LDSM.16.MT88.4 R16, [R160+0xe480] ;  /* 0x00e48000a010783b */ /* 0x000eee0000004200 */
        /* <DEDUP_REMOVED lines=8> */
[----:B------:R-:W-:Y:S07]  /*5690*/  LDSM.16.MT88.4 R12, [R160+0xc880] ;  /* 0x00c88000a00c783b */ /* 0x000fee0000004200 */
[----:B------:R-:W-:Y:S01]  /*56a0*/  HMMA.16816.F32 R128, R8, R34, R128 ;  /* 0x000000220880723c */ /* 0x000fe20000001880 */
[----:B------:R-:W4:Y:S04]  /*56b0*/  LDSM.16.MT88.4 R8, [R179+0x1d480] ;  /* 0x01d48000b308783b */ /* 0x000f280000004200 */
[----:B------:R-:W5:Y:S03]  /*56c0*/  LDSM.16.MT88.4 R32, [R160+0xd880] ;  /* 0x00d88000a020783b */ /* 0x000f660000004200 */
[-C--:B-1----:R-:W-:Y:S08]  /*56d0*/  HMMA.16816.F32 R84, R132, R20.reuse, R84 ;  /* 0x000000148454723c */ /* 0x082ff00000001854 */
[C---:B------:R-:W-:Y:S08]  /*56e0*/  HMMA.16816.F32 R88, R136.reuse, R20, R88 ;  /* 0x000000148858723c */ /* 0x040ff00000001858 */
[-C--:B------:R-:W-:Y:S08]  /*56f0*/  HMMA.16816.F32 R92, R136, R22.reuse, R92 ;  /* 0x00000016885c723c */ /* 0x080ff0000000185c */
[C---:B------:R-:W-:Y:S01]  /*5700*/  HMMA.16816.F32 R96, R132.reuse, R22, R96 ;  /* 0x000000168460723c */ /* 0x040fe20000001860 */
[----:B------:R-:W1:Y:S07]  /*5710*/  LDSM.16.MT88.4 R20, [R160+0xe880] ;  /* 0x00e88000a014783b */ /* 0x000e6e0000004200 */
[-C--:B--2---:R-:W-:Y:S08]  /*5720*/  HMMA.16816.F32 R100, R132, R24.reuse, R100 ;  /* 0x000000188464723c */ /* 0x084ff00000001864 */
[C---:B------:R-:W-:Y:S08]  /*5730*/  HMMA.16816.F32 R104, R136.reuse, R24, R104 ;  /* 0x000000188868723c */ /* 0x040ff00000001868 */
[-C--:B------:R-:W-:Y:S08]  /*5740*/  HMMA.16816.F32 R108, R136, R26.reuse, R108 ;  /* 0x0000001a886c723c */ /* 0x080ff0000000186c */
[C---:B------:R-:W-:Y:S01]  /*5750*/  HMMA.16816.F32 R112, R132.reuse, R26, R112 ;  /* 0x0000001a8470723c */ /* 0x040fe20000001870 */
[----:B------:R-:W-:Y:S07]  /*5760*/  LDSM.16.MT88.4 R24, [R179+0x1dc80] ;  /* 0x01dc8000b318783b */ /* 0x000fee0000004200 */
[-C--:B---3--:R-:W-:Y:S08]  /*5770*/  HMMA.16816.F32 R116, R132, R16.reuse, R116 ;  /* 0x000000108474723c */ /* 0x088ff00000001874 */
[C---:B------:R-:W-:Y:S08]  /*5780*/  HMMA.16816.F32 R120, R136.reuse, R16, R120 ;  /* 0x000000108878723c */ /* 0x040ff00000001878 */
[-C--:B------:R-:W-:Y:S01]  /*5790*/  HMMA.16816.F32 R124, R136, R18.reuse, R124 ;  /* 0x00000012887c723c */ /* 0x080fe2000000187c */
[----:B------:R-:W2:Y:S07]  /*57a0*/  LDSM.16.MT88.4 R136, [R160+0xcc80] ;  /* 0x00cc8000a088783b */ /* 0x000eae0000004200 */
[----:B------:R-:W-:Y:S01]  /*57b0*/  HMMA.16816.F32 R128, R132, R18, R128 ;  /* 0x000000128480723c */ /* 0x000fe20000001880 */
[----:B------:R-:W3:Y:S04]  /*57c0*/  LDSM.16.MT88.4 R16, [R160+0xdc80] ;  /* 0x00dc8000a010783b */ /* 0x000ee80000004200 */
[----:B------:R-:W1:Y:S03]  /*57d0*/  LDSM.16.MT88.4 R132, [R160+0xec80] ;  /* 0x00ec8000a084783b */ /* 0x000e660000004200 */
        /* <DEDUP_REMOVED lines=13> */
[C---:B------:R-:W-:Y:S08]  /*58b0*/  HMMA.16816.F32 R88, R140.reuse, R136, R88 ;  /* 0x000000888c58723c */ /* 0x040ff00000001858 */
[-C--:B------:R-:W-:Y:S08]  /*58c0*/  HMMA.16816.F32 R92, R140, R138.reuse, R92 ;  /* 0x0000008a8c5c723c */ /* 0x080ff0000000185c */
[C---:B------:R-:W-:Y:S08]  /*58d0*/  HMMA.16816.F32 R96, R24.reuse, R138, R96 ;  /* 0x0000008a1860723c */ /* 0x040ff00000001860 */
[-C--:B---3--:R-:W-:Y:S08]  /*58e0*/  HMMA.16816.F32 R100, R24, R16.reuse, R100 ;  /* 0x000000101864723c */ /* 0x088ff00000001864 */
[C---:B------:R-:W-:Y:S08]  /*58f0*/  HMMA.16816.F32 R104, R140.reuse, R16, R104 ;  /* 0x000000108c68723c */ /* 0x040ff00000001868 */
[-C--:B------:R-:W-:Y:S08]  /*5900*/  HMMA.16816.F32 R108, R140, R18.reuse, R108 ;  /* 0x000000128c6c723c */ /* 0x080ff0000000186c */
[C---:B------:R-:W-:Y:S08]  /*5910*/  HMMA.16816.F32 R112, R24.reuse, R18, R112 ;  /* 0x000000121870723c */ /* 0x040ff00000001870 */
[-C--:B------:R-:W-:Y:S08]  /*5920*/  HMMA.16816.F32 R116, R24, R132.reuse, R116 ;  /* 0x000000841874723c */ /* 0x080ff00000001874 */
[C---:B------:R-:W-:Y:S08]  /*5930*/  HMMA.16816.F32 R120, R140.reuse, R132, R120 ;  /* 0x000000848c78723c */ /* 0x040ff00000001878 */
[-C--:B------:R-:W-:Y:S08]  /*5940*/  HMMA.16816.F32 R124, R140, R134.reuse, R124 ;  /* 0x000000868c7c723c */ /* 0x080ff0000000187c */
[----:B------:R-:W-:Y:S01]  /*5950*/  HMMA.16816.F32 R128, R24, R134, R128 ;  /* 0x000000861880723c */ /* 0x000fe20000001880 */
[----:B------:R-:W-:-:S07]  /*5960*/  @P0 BRA `(.L_x_659) ;  /* 0xffffc61000000947 */ /* 0x000fce000383ffff */
.L_x_656:
[----:B------:R-:W1:Y:S01]  /*5970*/  S2R R0, SR_TID.X ;  /* 0x0000000000007919 */ /* 0x000e620000002100 */
[----:B------:R-:W-:Y:S01]  /*5980*/  LEA.HI R7, R188, R188, RZ, 0x1 ;  /* 0x000000bcbc077211 */ /* 0x000fe200078f08ff */
[----:B------:R-:W-:Y:S01]  /*5990*/  FMUL.FTZ R84, R84, c[0x0][0x298] ;  /* 0x0000a60054547a20 */ /* 0x000fe20000410000 */
[----:B------:R-:W-:Y:S01]  /*59a0*/  F2FP.PACK_AB R36, R37, R36 ;  /* 0x000000242524723e */ /* 0x000fe200000000ff */
[----:B------:R-:W-:Y:S01]  /*59b0*/  BAR.SYNC.DEFER_BLOCKING 0x1, 0x100 ;  /* 0x0044000000007b1d */ /* 0x000fe20000010000 */
[----:B------:R-:W-:Y:S01]  /*59c0*/  SHF.R.S32.HI R9, RZ, 0x1, R7 ;  /* 0x00000001ff097819 */ /* 0x000fe20000011407 */
[----:B------:R-:W-:Y:S01]  /*59d0*/  FMUL.FTZ R85, R85, c[0x0][0x298] ;  /* 0x0000a60055557a20 */ /* 0x000fe20000410000 */
[----:B------:R-:W-:Y:S01]  /*59e0*/  LOP3.LUT R7, R7, 0x3fffffe, RZ, 0xc0, !PT ;  /* 0x03fffffe07077812 */ /* 0x000fe200078ec0ff */
[----:B------:R-:W-:Y:S01]  /*59f0*/  FMUL.FTZ R86, R86, c[0x0][0x298] ;  /* 0x0000a60056567a20 */ /* 0x000fe20000410000 */
[C---:B------:R-:W-:Y:S01]  /*5a00*/  LOP3.LUT P0, RZ, R9.reuse, 0x2, RZ, 0xc0, !PT ;  /* 0x0000000209ff7812 */ /* 0x040fe2000780c0ff */
[----:B------:R-:W-:Y:S01]  /*5a10*/  IMAD.SHL.U32 R8, R9, 0x40, RZ ;  /* 0x0000004009087824 */ /* 0x000fe200078e00ff */
[----:B------:R-:W-:Y:S01]  /*5a20*/  F2FP.PACK_AB R38, R39, R38 ;  /* 0x000000262726723e */ /* 0x000fe200000000ff */
[----:B------:R-:W-:Y:S01]  /*5a30*/  IMAD.IADD R7, R188, 0x1, -R7 ;  /* 0x00000001bc077824 */ /* 0x000fe200078e0a07 */
[----:B------:R-:W-:Y:S01]  /*5a40*/  F2FP.PACK_AB R48, R49, R48 ;  /* 0x000000303130723e */ /* 0x000fe200000000ff */
[----:B------:R-:W-:Y:S01]  /*5a50*/  FMUL.FTZ R87, R87, c[0x0][0x298] ;  /* 0x0000a60057577a20 */ /* 0x000fe20000410000 */
[----:B------:R-:W-:Y:S01]  /*5a60*/  LOP3.LUT R8, R8, 0xc0, RZ, 0xc0, !PT ;  /* 0x000000c008087812 */ /* 0x000fe200078ec0ff */
        /* <DEDUP_REMOVED lines=9> */
[--C-:B-1----:R-:W-:Y:S01]  /*5b00*/  SHF.R.S32.HI R3, RZ, 0x1f, R0.reuse ;  /* 0x0000001fff037819 */ /* 0x102fe20000011400 */
[----:B------:R-:W-:Y:S01]  /*5b10*/  FMUL.FTZ R89, R89, c[0x0][0x298] ;  /* 0x0000a60059597a20 */ /* 0x000fe20000410000 */
[----:B------:R-:W-:Y:S01]  /*5b20*/  SHF.R.S32.HI R11, RZ, 0x1f, R0 ;  /* 0x0000001fff0b7819 */ /* 0x000fe20000011400 */
[----:B------:R-:W-:Y:S01]  /*5b30*/  FMUL.FTZ R90, R90, c[0x0][0x298] ;  /* 0x0000a6005a5a7a20 */ /* 0x000fe20000410000 */
[-C--:B------:R-:W-:Y:S01]  /*5b40*/  LEA.HI R2, R3, R0.reuse, RZ, 0x5 ;  /* 0x0000000003027211 */ /* 0x080fe200078f28ff */
[----:B------:R-:W-:Y:S01]  /*5b50*/  FMUL.FTZ R91, R91, c[0x0][0x298] ;  /* 0x0000a6005b5b7a20 */ /* 0x000fe20000410000 */
[-C--:B------:R-:W-:Y:S01]  /*5b60*/  LEA.HI R6, R11, R0.reuse, RZ, 0x2 ;  /* 0x000000000b067211 */ /* 0x080fe200078f10ff */
[----:B------:R-:W-:Y:S01]  /*5b70*/  FMUL.FTZ R92, R92, c[0x0][0x298] ;  /* 0x0000a6005c5c7a20 */ /* 0x000fe20000410000 */
[--C-:B--2---:R-:W-:Y:S01]  /*5b80*/  SHF.R.S32.HI R5, RZ, 0x5, R2.reuse ;  /* 0x00000005ff057819 */ /* 0x104fe20000011402 */
[----:B------:R-:W-:Y:S01]  /*5b90*/  FMUL.FTZ R93, R93, c[0x0][0x298] ;  /* 0x0000a6005d5d7a20 */ /* 0x000fe20000410000 */
[----:B------:R-:W-:Y:S01]  /*5ba0*/  SHF.R.S32.HI R2, RZ, 0x1f, R2 ;  /* 0x0000001fff027819 */ /* 0x000fe20000011402 */
[----:B------:R-:W-:Y:S01]  /*5bb0*/  FMUL.FTZ R94, R94, c[0x0][0x298] ;  /* 0x0000a6005e5e7a20 */ /* 0x000fe20000410000 */
[----:B------:R-:W-:Y:S01]  /*5bc0*/  LEA.HI R4, R11, R0, RZ, 0x7 ;  /* 0x000000000b047211 */ /* 0x000fe200078f38ff */
[----:B------:R-:W-:Y:S01]  /*5bd0*/  FMUL.FTZ R95, R95, c[0x0][0x298] ;  /* 0x0000a6005f5f7a20 */ /* 0x000fe20000410000 */
[----:B------:R-:W-:Y:S01]  /*5be0*/  LEA.HI R2, R2, R5, RZ, 0x2 ;  /* 0x0000000502027211 */ /* 0x000fe200078f10ff */
[----:B------:R-:W-:Y:S01]  /*5bf0*/  FMUL.FTZ R100, R100, c[0x0][0x298] ;  /* 0x0000a60064647a20 */ /* 0x000fe20000410000 */
[----:B------:R-:W-:Y:S01]  /*5c00*/  LOP3.LUT R11, R6, 0xfffffffc, RZ, 0xc0, !PT ;  /* 0xfffffffc060b7812 */ /* 0x000fe200078ec0ff */
[----:B------:R-:W-:Y:S01]  /*5c10*/  FMUL.FTZ R101, R101, c[0x0][0x298] ;  /* 0x0000a60065657a20 */ /* 0x000fe20000410000 */
[----:B------:R-:W-:Y:S01]  /*5c20*/  LOP3.LUT R2, R2, 0xfffffffc, RZ, 0xc0, !PT ;  /* 0xfffffffc02027812 */ /* 0x000fe200078ec0ff */
[----:B------:R-:W-:Y:S01]  /*5c30*/  FMUL.FTZ R102, R102, c[0x0][0x298] ;  /* 0x0000a60066667a20 */ /* 0x000fe20000410000 */
[----:B------:R-:W-:Y:S01]  /*5c40*/  SHF.R.U32.HI R13, RZ, 0x4, R4 ;  /* 0x00000004ff0d7819 */ /* 0x000fe20000011604 */
[----:B------:R-:W-:Y:S01]  /*5c50*/  IMAD.IADD R11, R0, 0x1, -R11 ;  /* 0x00000001000b7824 */ /* 0x000fe200078e0a0b */
[----:B------:R-:W-:Y:S01]  /*5c60*/  F2FP.PACK_AB R46, R47, R46 ;  /* 0x0000002e2f2e723e */ /* 0x000fe200000000ff */
[----:B------:R-:W-:Y:S01]  /*5c70*/  IMAD.IADD R2, R5, 0x1, -R2 ;  /* 0x0000000105027824 */ /* 0x000fe200078e0a02 */
[----:B------:R-:W-:Y:S01]  /*5c80*/  LOP3.LUT R13, R8, 0x8, R13, 0xf8, !PT ;  /* 0x00000008080d7812 */ /* 0x000fe200078ef80d */
[----:B------:R-:W-:Y:S01]  /*5c90*/  FMUL.FTZ R103, R103, c[0x0][0x298] ;  /* 0x0000a60067677a20 */ /* 0x000fe20000410000 */
[----:B------:R-:W-:Y:S01]  /*5ca0*/  SHF.R.U32.HI R8, RZ, 0x3, R8 ;  /* 0x00000003ff087819 */ /* 0x000fe20000011608 */
[----:B------:R-:W-:Y:S01]  /*5cb0*/  IMAD R2, R2, 0x100, R11 ;  /* 0x0000010002027824 */ /* 0x000fe200078e020b */
[----:B------:R-:W-:Y:S01]  /*5cc0*/  F2FP.PACK_AB R52, R53, R52 ;  /* 0x000000343534723e */ /* 0x000fe200000000ff */
[----:B------:R-:W-:Y:S01]  /*5cd0*/  FMUL.FTZ R112, R112, c[0x0][0x298] ;  /* 0x0000a60070707a20 */ /* 0x000fe20000410000 */
[----:B------:R-:W-:Y:S01]  /*5ce0*/  LOP3.LUT R8, R13, R8, RZ, 0x3c, !PT ;  /* 0x000000080d087212 */ /* 0x000fe200078e3cff */
[----:B------:R-:W-:Y:S01]  /*5cf0*/  IMAD R7, R7, 0x10, R2 ;  /* 0x0000001007077824 */ /* 0x000fe200078e0202 */
[----:B------:R-:W-:Y:S01]  /*5d00*/  F2FP.PACK_AB R54, R55, R54 ;  /* 0x000000363736723e */ /* 0x000fe200000000ff */
[----:B------:R-:W-:Y:S01]  /*5d10*/  FMUL.FTZ R113, R113, c[0x0][0x298] ;  /* 0x0000a60071717a20 */ /* 0x000fe20000410000 */
[----:B------:R-:W-:Y:S01]  /*5d20*/  F2FP.PACK_AB R64, R65, R64 ;  /* 0x000000404140723e */ /* 0x000fe200000000ff */
[----:B------:R-:W-:Y:S01]  /*5d30*/  IMAD.U32 R7, R7, 0x2, R8 ;  /* 0x0000000207077824 */ /* 0x000fe200078e0008 */
[----:B------:R-:W-:Y:S01]  /*5d40*/  F2FP.PACK_AB R66, R67, R66 ;  /* 0x000000424342723e */ /* 0x000fe200000000ff */
[----:B------:R-:W-:Y:S01]  /*5d50*/  FMUL.FTZ R114, R114, c[0x0][0x298] ;  /* 0x0000a60072727a20 */ /* 0x000fe20000410000 */
[----:B------:R-:W-:Y:S01]  /*5d60*/  F2FP.PACK_AB R56, R57, R56 ;  /* 0x000000383938723e */ /* 0x000fe200000000ff */
[----:B------:R-:W-:Y:S01]  /*5d70*/  IMAD.SHL.U32 R7, R7, 0x2, RZ ;  /* 0x0000000207077824 */ /* 0x000fe200078e00ff */
[----:B------:R-:W-:Y:S01]  /*5d80*/  F2FP.PACK_AB R58, R59, R58 ;  /* 0x0000003a3b3a723e */ /* 0x000fe200000000ff */
[----:B------:R-:W-:Y:S01]  /*5d90*/  FMUL.FTZ R115, R115, c[0x0][0x298] ;  /* 0x0000a60073737a20 */ /* 0x000fe20000410000 */
[----:B------:R-:W-:Y:S01]  /*5da0*/  F2FP.PACK_AB R60, R61, R60 ;  /* 0x0000003c3d3c723e */ /* 0x000fe200000000ff */
[----:B------:R-:W-:Y:S01]  /*5db0*/  FMUL.FTZ R104, R104, c[0x0][0x298] ;  /* 0x0000a60068687a20 */ /* 0x000fe20000410000 */
[C---:B------:R-:W-:Y:S01]  /*5dc0*/  IADD3 R5, R7.reuse, 0x20, RZ ;  /* 0x0000002007057810 */ /* 0x040fe20007ffe0ff */
[----:B------:R-:W-:Y:S01]  /*5dd0*/  STS [R7+0x6080], R36 ;  /* 0x0060802407007388 */ /* 0x000fe20000000800 */
[----:B------:R-:W-:Y:S01]  /*5de0*/  @P0 IADD3 R5, R7, -0x20, RZ ;  /* 0xffffffe007050810 */ /* 0x000fe20007ffe0ff */
[----:B------:R-:W-:Y:S01]  /*5df0*/  FMUL.FTZ R105, R105, c[0x0][0x298] ;  /* 0x0000a60069697a20 */ /* 0x000fe20000410000 */
[----:B------:R-:W-:Y:S01]  /*5e00*/  F2FP.PACK_AB R62, R63, R62 ;  /* 0x0000003e3f3e723e */ /* 0x000fe200000000ff */
[----:B------:R-:W-:Y:S01]  /*5e10*/  STS [R7+0x6280], R38 ;  /* 0x0062802607007388 */ /* 0x000fe20000000800 */
[----:B------:R-:W-:Y:S01]  /*5e20*/  F2FP.PACK_AB R68, R69, R68 ;  /* 0x000000444544723e */ /* 0x000fe200000000ff */
        /* <DEDUP_REMOVED lines=27> */
[----:B------:R-:W-:Y:S01]  /*5fe0*/  FMUL.FTZ R117, R117, c[0x0][0x298] ;  /* 0x0000a60075757a20 */ /* 0x000fe20000410000 */
[----:B------:R-:W-:Y:S01]  /*5ff0*/  F2FP.PACK_AB R92, R93, R92 ;  /* 0x0000005c5d5c723e */ /* 0x000fe200000000ff */
[----:B------:R-:W-:Y:S01]  /*6000*/  FMUL.FTZ R118, R118, c[0x0][0x298] ;  /* 0x0000a60076767a20 */ /* 0x000fe20000410000 */
        /* <DEDUP_REMOVED lines=12> */
[----:B------:R1:W-:Y:S01]  /*60d0*/  STS [R7+0x9080], R56 ;  /* 0x0090803807007388 */ /* 0x0003e20000000800 */
[----:B------:R-:W-:Y:S01]  /*60e0*/  FMUL.FTZ R121, R121, c[0x0][0x298] ;  /* 0x0000a60079797a20 */ /* 0x000fe20000410000 */
[----:B------:R-:W-:Y:S01]  /*60f0*/  F2FP.PACK_AB R112, R113, R112 ;  /* 0x000000707170723e */ /* 0x000fe200000000ff */
[----:B------:R-:W-:Y:S01]  /*6100*/  FMUL.FTZ R122, R122, c[0x0][0x298] ;  /* 0x0000a6007a7a7a20 */ /* 0x000fe20000410000 */
[----:B------:R2:W-:Y:S01]  /*6110*/  STS [R7+0x9280], R58 ;  /* 0x0092803a07007388 */ /* 0x0005e20000000800 */
        /* <DEDUP_REMOVED lines=10> */
[----:B------:R-:W3:Y:S01]  /*61c0*/  S2UR UR7, SR_CTAID.X ;  /* 0x00000000000779c3 */ /* 0x000ee20000002500 */
[----:B------:R-:W-:Y:S01]  /*61d0*/  STS [R7+0xa080], R68 ;  /* 0x00a0804407007388 */ /* 0x000fe20000000800 */
[----:B------:R-:W-:Y:S01]  /*61e0*/  F2FP.PACK_AB R108, R109, R108 ;  /* 0x0000006c6d6c723e */ /* 0x000fe200000000ff */
[----:B------:R-:W-:Y:S01]  /*61f0*/  UMOV UR5, 0xffffff80 ;  /* 0xffffff8000057882 */ /* 0x000fe20000000000 */
[----:B------:R-:W-:Y:S01]  /*6200*/  F2FP.PACK_AB R110, R111, R110 ;  /* 0x0000006e6f6e723e */ /* 0x000fe200000000ff */
[----:B------:R-:W-:Y:S01]  /*6210*/  STS [R7+0xa280], R70 ;  /* 0x00a2804607007388 */ /* 0x000fe20000000800 */
[----:B------:R-:W-:Y:S01]  /*6220*/  F2FP.PACK_AB R116, R117, R116 ;  /* 0x000000747574723e */ /* 0x000fe200000000ff */
[----:B------:R-:W-:Y:S01]  /*6230*/  ULDC UR4, c[0x0][0x2f0] ;  /* 0x0000bc0000047ab9 */ /* 0x000fe20000000800 */
[----:B------:R-:W-:Y:S01]  /*6240*/  F2FP.PACK_AB R118, R119, R118 ;  /* 0x000000767776723e */ /* 0x000fe200000000ff */
[----:B------:R-:W-:Y:S01]  /*6250*/  STS [R5+0xa080], R80 ;  /* 0x00a0805005007388 */ /* 0x000fe20000000800 */
[----:B------:R-:W-:Y:S01]  /*6260*/  F2FP.PACK_AB R128, R129, R128 ;  /* 0x000000808180723e */ /* 0x000fe200000000ff */
[--C-:B-1----:R-:W-:Y:S01]  /*6270*/  IMAD.MOV.U32 R56, RZ, RZ, R204.reuse ;  /* 0x000000ffff387224 */ /* 0x102fe200078e00cc */
[----:B------:R-:W-:Y:S01]  /*6280*/  F2FP.PACK_AB R130, R131, R130 ;  /* 0x000000828382723e */ /* 0x000fe200000000ff */
[----:B------:R-:W-:Y:S01]  /*6290*/  STS [R5+0xa280], R82 ;  /* 0x00a2805205007388 */ /* 0x000fe20000000800 */
[----:B------:R-:W-:Y:S01]  /*62a0*/  F2FP.PACK_AB R120, R121, R120 ;  /* 0x000000787978723e */ /* 0x000fe200000000ff */
[----:B------:R-:W-:Y:S01]  /*62b0*/  USHF.R.S32.HI UR6, URZ, 0x1f, UR20 ;  /* 0x0000001f3f067899 */ /* 0x000fe20008011414 */
[----:B------:R-:W-:Y:S01]  /*62c0*/  F2FP.PACK_AB R122, R123, R122 ;  /* 0x0000007a7b7a723e */ /* 0x000fe200000000ff */
[----:B------:R-:W-:Y:S01]  /*62d0*/  STS [R7+0xb080], R72 ;  /* 0x00b0804807007388 */ /* 0x000fe20000000800 */
[----:B------:R-:W-:Y:S01]  /*62e0*/  F2FP.PACK_AB R124, R125, R124 ;  /* 0x0000007c7d7c723e */ /* 0x000fe200000000ff */
[----:B------:R-:W-:Y:S01]  /*62f0*/  BSSY B0, `(.L_x_660) ;  /* 0x000004f000007945 */ /* 0x000fe20003800000 */
[----:B------:R-:W-:Y:S01]  /*6300*/  F2FP.PACK_AB R126, R127, R126 ;  /* 0x0000007e7f7e723e */ /* 0x000fe200000000ff */
[----:B------:R-:W-:Y:S01]  /*6310*/  STS [R7+0xb280], R74 ;  /* 0x00b2804a07007388 */ /* 0x000fe20000000800 */
[----:B------:R-:W-:Y:S01]  /*6320*/  SHF.R.S32.HI R57, RZ, 0x1f, R204 ;  /* 0x0000001fff397819 */ /* 0x000fe200000114cc */
[----:B---3--:R-:W-:-:S02]  /*6330*/  UIMAD UR7, UR7, UR5, UR4 ;  /* 0x00000005070772a4 */ /* 0x008fc4000f8e0204 */
[----:B------:R-:W-:Y:S01]  /*6340*/  STS [R5+0xb080], R76 ;  /* 0x00b0804c05007388 */ /* 0x000fe20000000800 */
[----:B------:R-:W-:Y:S01]  /*6350*/  LEA.HI R0, R3, R0, RZ, 0x2 ;  /* 0x0000000003007211 */ /* 0x000fe200078f10ff */
[----:B------:R-:W-:Y:S02]  /*6360*/  ULDC.64 UR4, c[0x0][0x340] ;  /* 0x0000d00000047ab9 */ /* 0x000fe40000000a00 */
[----:B------:R-:W-:Y:S01]  /*6370*/  STS [R5+0xb280], R78 ;  /* 0x00b2804e05007388 */ /* 0x000fe20000000800 */
[----:B------:R-:W-:Y:S01]  /*6380*/  UISETP.LT.AND UP0, UPT, UR7, 0x80, UPT ;  /* 0x000000800700788c */ /* 0x000fe2000bf01270 */
[----:B--2---:R-:W-:Y:S01]  /*6390*/  SHF.R.S32.HI R58, RZ, 0x2, R0 ;  /* 0x00000002ff3a7819 */ /* 0x004fe20000011400 */
[----:B------:R-:W-:Y:S01]  /*63a0*/  UIMAD UR4, UR6, UR4, URZ ;  /* 0x00000004060472a4 */ /* 0x000fe2000f8e023f */
[----:B------:R-:W-:Y:S01]  /*63b0*/  STS [R7+0x80], R84 ;  /* 0x0000805407007388 */ /* 0x000fe20000000800 */
[----:B------:R-:W-:Y:S01]  /*63c0*/  USEL UR7, UR7, 0x80, UP0 ;  /* 0x0000008007077887 */ /* 0x000fe20008000000 */
[----:B------:R-:W-:Y:S01]  /*63d0*/  IMAD.U32 R0, RZ, RZ, UR20 ;  /* 0x00000014ff007e24 */ /* 0x000fe2000f8e00ff */
[----:B------:R-:W-:Y:S01]  /*63e0*/  UIMAD UR4, UR20, UR5, UR4 ;  /* 0x00000005140472a4 */ /* 0x000fe2000f8e0204 */
[----:B------:R-:W-:Y:S01]  /*63f0*/  STS [R7+0x280], R86 ;  /* 0x0002805607007388 */ /* 0x000fe20000000800 */
[----:B------:R-:W-:-:S02]  /*6400*/  SHF.R.S32.HI R59, RZ, 0x1f, R58 ;  /* 0x0000001fff3b7819 */ /* 0x000fc4000001143a */
[----:B------:R-:W-:Y:S01]  /*6410*/  ISETP.GE.AND P5, PT, R190, UR7, PT ;  /* 0x00000007be007c0c */ /* 0x000fe2000bfa6270 */
[----:B------:R-:W-:Y:S02]  /*6420*/  STS [R5+0x80], R96 ;  /* 0x0000806005007388 */ /* 0x000fe40000000800 */
[----:B------:R-:W-:Y:S02]  /*6430*/  IMAD.WIDE R58, R185, 0x80, R58 ;  /* 0x00000080b93a7825 */ /* 0x000fe400078e023a */
        /* <DEDUP_REMOVED lines=21> */
[----:B------:R-:W-:Y:S06]  /*6590*/  BAR.SYNC.DEFER_BLOCKING 0x1, 0x100 ;  /* 0x0044000000007b1d */ /* 0x000fec0000010000 */
[----:B------:R-:W3:Y:S04]  /*65a0*/  S2R R2, SR_CTAID.Y ;  /* 0x0000000000027919 */ /* 0x000ee80000002600 */
[----:B------:R4:W5:Y:S04]  /*65b0*/  LDS.128 R40, [R186+0x7080] ;  /* 0x00708000ba287984 */ /* 0x0009680000000c00 */
[----:B------:R4:W4:Y:S01]  /*65c0*/  LDS.128 R36, [R186+0x9080] ;  /* 0x00908000ba247984 */ /* 0x0009220000000c00 */
[----:B---3--:R-:W-:Y:S01]  /*65d0*/  SHF.R.S32.HI R4, RZ, 0x1f, R2 ;  /* 0x0000001fff047819 */ /* 0x008fe20000011402 */
[----:B-1----:R-:W-:-:S02]  /*65e0*/  IMAD.WIDE.U32 R6, R2, c[0x0][0x338], R56 ;  /* 0x0000ce0002067a25 */ /* 0x002fc400078e0038 */
[----:B------:R1:W3:Y:S02]  /*65f0*/  LDS.128 R32, [R186+0xb080] ;  /* 0x00b08000ba207984 */ /* 0x0002e40000000c00 */
[----:B--2---:R-:W-:Y:S02]  /*6600*/  IMAD R5, R4, c[0x0][0x338], RZ ;  /* 0x0000ce0004057a24 */ /* 0x004fe400078e02ff */
[----:B------:R1:W2:Y:S02]  /*6610*/  LDS.128 R28, [R186+0x80] ;  /* 0x00008000ba1c7984 */ /* 0x0002a40000000c00 */
[----:B------:R-:W-:Y:S02]  /*6620*/  IMAD R5, R2, c[0x0][0x33c], R5 ;  /* 0x0000cf0002057a24 */ /* 0x000fe400078e0205 */
[----:B------:R1:W1:Y:S02]  /*6630*/  LDS.128 R24, [R186+0x2080] ;  /* 0x00208000ba187984 */ /* 0x0002640000000c00 */
[----:B------:R-:W-:-:S02]  /*6640*/  IMAD.IADD R7, R7, 0x1, R5 ;  /* 0x0000000107077824 */ /* 0x000fc400078e0205 */
[----:B------:R1:W1:Y:S02]  /*6650*/  LDS.128 R20, [R186+0x4080] ;  /* 0x00408000ba147984 */ /* 0x0002640000000c00 */
[----:B------:R-:W-:Y:S02]  /*6660*/  IMAD.WIDE.U32 R60, R0, c[0x0][0x340], R6 ;  /* 0x0000d000003c7a25 */ /* 0x000fe400078e0006 */
[----:B------:R1:W1:Y:S01]  /*6670*/  LDS.128 R16, [R186+0x1080] ;  /* 0x00108000ba107984 */ /* 0x0002620000000c00 */
[----:B------:R-:W-:-:S03]  /*6680*/  IADD3 R0, R204, 0x20, RZ ;  /* 0x00000020cc007810 */ /* 0x000fc60007ffe0ff */
[----:B------:R1:W1:Y:S01]  /*6690*/  LDS.128 R12, [R186+0x3080] ;  /* 0x00308000ba0c7984 */ /* 0x0002620000000c00 */
[----:B------:R-:W-:-:S03]  /*66a0*/  IADD3 R7, R61, UR4, RZ ;  /* 0x000000043d077c10 */ /* 0x000fc6000fffe0ff */
[----:B------:R1:W1:Y:S01]  /*66b0*/  LDS.128 R8, [R186+0x5080] ;  /* 0x00508000ba087984 */ /* 0x0002620000000c00 */
[----:B------:R-:W-:Y:S05]  /*66c0*/  @P5 BRA `(.L_x_661) ;  /* 0x0000011000005947 */ /* 0x000fea0003800000 */
[C---:B------:R-:W-:Y:S01]  /*66d0*/  ISETP.GE.AND P3, PT, R204.reuse, c[0x0][0x324], PT ;  /* 0x0000c900cc007a0c */ /* 0x040fe20003f66270 */
[----:B------:R-:W5:Y:S01]  /*66e0*/  LDS.128 R48, [R186+0x8080] ;  /* 0x00808000ba307984 */ /* 0x000f620000000c00 */
[----:B------:R-:W-:Y:S01]  /*66f0*/  IMAD R5, R59, c[0x0][0x330], RZ ;  /* 0x0000cc003b057a24 */ /* 0x000fe200078e02ff */
[----:B------:R-:W-:Y:S01]  /*6700*/  IADD3 R3, R204, 0x40, RZ ;  /* 0x00000040cc037810 */ /* 0x000fe20007ffe0ff */
[----:B------:R-:W-:Y:S01]  /*6710*/  IMAD.MOV.U32 R6, RZ, RZ, R60 ;  /* 0x000000ffff067224 */ /* 0x000fe200078e003c */
[----:B------:R-:W4:Y:S01]  /*6720*/  LDS.128 R52, [R186+0xa080] ;  /* 0x00a08000ba347984 */ /* 0x000f220000000c00 */
[----:B------:R-:W-:Y:S01]  /*6730*/  IMAD R5, R58, c[0x0][0x334], R5 ;  /* 0x0000cd003a057a24 */ /* 0x000fe200078e0205 */
[----:B------:R-:W-:Y:S01]  /*6740*/  ISETP.GE.AND P2, PT, R0, c[0x0][0x324], PT ;  /* 0x0000c90000007a0c */ /* 0x000fe20003f46270 */
[----:B------:R-:W-:Y:S01]  /*6750*/  IMAD.WIDE.U32 R62, R58, c[0x0][0x330], R6 ;  /* 0x0000cc003a3e7a25 */ /* 0x000fe200078e0006 */
[----:B------:R-:W-:-:S03]  /*6760*/  ISETP.GE.AND P1, PT, R3, c[0x0][0x324], PT ;  /* 0x0000c90003007a0c */ /* 0x000fc60003f26270 */
[----:B------:R-:W-:Y:S01]  /*6770*/  IMAD.IADD R5, R63, 0x1, R5 ;  /* 0x000000013f057824 */ /* 0x000fe200078e0205 */
[----:B------:R-:W3:Y:S01]  /*6780*/  @!P3 LDS.128 R44, [R186+0x6080] ;  /* 0x00608000ba2cb984 */ /* 0x000ee20000000c00 */
[----:B------:R-:W-:-:S04]  /*6790*/  LEA R64, P0, R62, c[0x0][0x318], 0x1 ;  /* 0x0000c6003e407a11 */ /* 0x000fc800078008ff */
[----:B------:R-:W-:-:S05]  /*67a0*/  LEA.HI.X R65, R62, c[0x0][0x31c], R5, 0x1, P0 ;  /* 0x0000c7003e417a11 */ /* 0x000fca00000f0c05 */
[----:B-----5:R5:W-:Y:S04]  /*67b0*/  @!P2 STG.E.128 [R64.64+0x40], R48 ;  /* 0x000040304000a986 */ /* 0x020be8000c101d18 */
[----:B----4-:R5:W-:Y:S04]  /*67c0*/  @!P1 STG.E.128 [R64.64+0x80], R52 ;  /* 0x0000803440009986 */ /* 0x010be8000c101d18 */
[----:B---3--:R5:W-:Y:S02]  /*67d0*/  @!P3 STG.E.128 [R64.64], R44 ;  /* 0x0000002c4000b986 */ /* 0x008be4000c101d18 */
.L_x_661:
[----:B------:R-:W-:Y:S05]  /*67e0*/  BSYNC B0 ;  /* 0x0000000000007941 */ /* 0x000fea0003800000 */
.L_x_660:
[----:B------:R-:W-:Y:S01]  /*67f0*/  IADD3 R190, R190, 0x40, RZ ;  /* 0x00000040bebe7810 */ /* 0x000fe20007ffe0ff */
[----:B------:R-:W-:Y:S03]  /*6800*/  BSSY B0, `(.L_x_662) ;  /* 0x0000014000007945 */ /* 0x000fe60003800000 */
[----:B------:R-:W-:-:S13]  /*6810*/  ISETP.GE.AND P4, PT, R190, UR7, PT ;  /* 0x00000007be007c0c */ /* 0x000fda000bf86270 */
[----:B------:R-:W-:Y:S05]  /*6820*/  @P4 BRA `(.L_x_663) ;  /* 0x0000011000004947 */ /* 0x000fea0003800000 */
[----:B------:R-:W-:Y:S01]  /*6830*/  IADD3 R6, P0, R58, 0x40, RZ ;  /* 0x000000403a067810 */ /* 0x000fe20007f1e0ff */
[----:B-----5:R-:W-:Y:S01]  /*6840*/  IMAD.MOV.U32 R44, RZ, RZ, R60 ;  /* 0x000000ffff2c7224 */ /* 0x020fe200078e003c */
[C---:B------:R-:W-:Y:S01]  /*6850*/  IADD3 R3, R204.reuse, 0x40, RZ ;  /* 0x00000040cc037810 */ /* 0x040fe20007ffe0ff */
[----:B------:R-:W-:Y:S01]  /*6860*/  IMAD.MOV.U32 R45, RZ, RZ, R7 ;  /* 0x000000ffff2d7224 */ /* 0x000fe200078e0007 */
[----:B------:R-:W-:Y:S01]  /*6870*/  ISETP.GE.AND P2, PT, R204, c[0x0][0x324], PT ;  /* 0x0000c900cc007a0c */ /* 0x000fe20003f46270 */
[----:B------:R-:W-:Y:S01]  /*6880*/  IMAD.X R5, RZ, RZ, R59, P0 ;  /* 0x000000ffff057224 */ /* 0x000fe200000e063b */
[----:B------:R-:W-:Y:S01]  /*6890*/  ISETP.GE.AND P0, PT, R3, c[0x0][0x324], PT ;  /* 0x0000c90003007a0c */ /* 0x000fe20003f06270 */
[----:B------:R-:W-:Y:S01]  /*68a0*/  IMAD.WIDE.U32 R44, R6, c[0x0][0x330], R44 ;  /* 0x0000cc00062c7a25 */ /* 0x000fe200078e002c */
[----:B------:R-:W-:-:S03]  /*68b0*/  ISETP.GE.AND P1, PT, R0, c[0x0][0x324], PT ;  /* 0x0000c90000007a0c */ /* 0x000fc60003f26270 */
[----:B------:R-:W-:-:S04]  /*68c0*/  IMAD R5, R5, c[0x0][0x330], RZ ;  /* 0x0000cc0005057a24 */ /* 0x000fc800078e02ff */
[----:B------:R-:W-:Y:S01]  /*68d0*/  IMAD R5, R6, c[0x0][0x334], R5 ;  /* 0x0000cd0006057a24 */ /* 0x000fe200078e0205 */
[----:B------:R-:W-:-:S03]  /*68e0*/  LEA R6, P3, R44, c[0x0][0x318], 0x1 ;  /* 0x0000c6002c067a11 */ /* 0x000fc600078608ff */
[----:B------:R-:W-:-:S05]  /*68f0*/  IMAD.IADD R5, R45, 0x1, R5 ;  /* 0x000000012d057824 */ /* 0x000fca00078e0205 */
[----:B------:R-:W-:-:S05]  /*6900*/  LEA.HI.X R7, R44, c[0x0][0x31c], R5, 0x1, P3 ;  /* 0x0000c7002c077a11 */ /* 0x000fca00018f0c05 */
[----:B------:R5:W-:Y:S04]  /*6910*/  @!P2 STG.E.128 [R6.64], R40 ;  /* 0x000000280600a986 */ /* 0x000be8000c101d18 */
[----:B----4-:R5:W-:Y:S04]  /*6920*/  @!P1 STG.E.128 [R6.64+0x40], R36 ;  /* 0x0000402406009986 */ /* 0x010be8000c101d18 */
[----:B---3--:R5:W-:Y:S02]  /*6930*/  @!P0 STG.E.128 [R6.64+0x80], R32 ;  /* 0x0000802006008986 */ /* 0x008be4000c101d18 */
.L_x_663:
[----:B------:R-:W-:Y:S05]  /*6940*/  BSYNC B0 ;  /* 0x0000000000007941 */ /* 0x000fea0003800000 */
.L_x_662:
[----:B------:R-:W-:Y:S01]  /*6950*/  IMAD R3, R4, c[0x0][0x308], RZ ;  /* 0x0000c20004037a24 */ /* 0x000fe200078e02ff */
[----:B------:R-:W-:Y:S01]  /*6960*/  ULDC.64 UR4, c[0x0][0x310] ;  /* 0x0000c40000047ab9 */ /* 0x000fe20000000a00 */
[C---:B------:R-:W-:Y:S01]  /*6970*/  IMAD.WIDE.U32 R56, R2.reuse, c[0x0][0x308], R56 ;  /* 0x0000c20002387a25 */ /* 0x040fe200078e0038 */
[----:B------:R-:W-:Y:S01]  /*6980*/  UIMAD UR4, UR6, UR4, URZ ;  /* 0x00000004060472a4 */ /* 0x000fe2000f8e023f */
[----:B------:R-:W-:Y:S02]  /*6990*/  BSSY B0, `(.L_x_664) ;  /* 0x0000016000007945 */ /* 0x000fe40003800000 */
[----:B------:R-:W-:Y:S01]  /*69a0*/  IMAD R3, R2, c[0x0][0x30c], R3 ;  /* 0x0000c30002037a24 */ /* 0x000fe200078e0203 */
[----:B------:R-:W-:Y:S01]  /*69b0*/  MOV R2, UR20 ;  /* 0x0000001400027c02 */ /* 0x000fe20008000f00 */
[----:B------:R-:W-:-:S03]  /*69c0*/  UIMAD UR4, UR20, UR5, UR4 ;  /* 0x00000005140472a4 */ /* 0x000fc6000f8e0204 */
[----:B------:R-:W-:-:S05]  /*69d0*/  IADD3 R57, R57, R3, RZ ;  /* 0x0000000339397210 */ /* 0x000fca0007ffe0ff */
[----:B-----5:R-:W-:-:S05]  /*69e0*/  IMAD.WIDE.U32 R6, R2, c[0x0][0x310], R56 ;  /* 0x0000c40002067a25 */ /* 0x020fca00078e0038 */
        /* <DEDUP_REMOVED lines=8> */
[----:B---3--:R-:W-:Y:S01]  /*6a70*/  IMAD.WIDE.U32 R32, R58, c[0x0][0x300], R4 ;  /* 0x0000c0003a207a25 */ /* 0x008fe200078e0004 */
[----:B------:R-:W-:-:S03]  /*6a80*/  ISETP.GE.AND P2, PT, R0, c[0x0][0x2f4], PT ;  /* 0x0000bd0000007a0c */ /* 0x000fc60003f46270 */
[----:B------:R-:W-:Y:S01]  /*6a90*/  IMAD.IADD R3, R33, 0x1, R3 ;  /* 0x0000000121037824 */ /* 0x000fe200078e0203 */
[----:B------:R-:W-:-:S04]  /*6aa0*/  LEA R2, P0, R32, c[0x0][0x2e8], 0x1 ;  /* 0x0000ba0020027a11 */ /* 0x000fc800078008ff */
[----:B------:R-:W-:-:S05]  /*6ab0*/  LEA.HI.X R3, R32, c[0x0][0x2ec], R3, 0x1, P0 ;  /* 0x0000bb0020037a11 */ /* 0x000fca00000f0c03 */
[----:B--2---:R2:W-:Y:S04]  /*6ac0*/  @!P3 STG.E.128 [R2.64], R28 ;  /* 0x0000001c0200b986 */ /* 0x0045e8000c101d18 */
[----:B-1----:R2:W-:Y:S04]  /*6ad0*/  @!P2 STG.E.128 [R2.64+0x40], R24 ;  /* 0x000040180200a986 */ /* 0x0025e8000c101d18 */
[----:B------:R2:W-:Y:S02]  /*6ae0*/  @!P1 STG.E.128 [R2.64+0x80], R20 ;  /* 0x0000801402009986 */ /* 0x0005e4000c101d18 */
.L_x_665:
[----:B------:R-:W-:Y:S05]  /*6af0*/  BSYNC B0 ;  /* 0x0000000000007941 */ /* 0x000fea0003800000 */
.L_x_664:
[----:B------:R-:W-:Y:S05]  /*6b00*/  @P4 EXIT ;  /* 0x000000000000494d */ /* 0x000fea0003800000 */
[----:B--2---:R-:W-:Y:S01]  /*6b10*/  IADD3 R2, P0, R58, 0x40, RZ ;  /* 0x000000403a027810 */ /* 0x004fe20007f1e0ff */
[----:B------:R-:W-:Y:S01]  /*6b20*/  IMAD.MOV.U32 R4, RZ, RZ, R6 ;  /* 0x000000ffff047224 */ /* 0x000fe200078e0006 */
[----:B------:R-:W-:-:S02]  /*6b30*/  ISETP.GE.AND P1, PT, R204, c[0x0][0x2f4], PT ;  /* 0x0000bd00cc007a0c */ /* 0x000fc40003f26270 */
[----:B------:R-:W-:Y:S01]  /*6b40*/  IADD3 R204, R204, 0x40, RZ ;  /* 0x00000040cccc7810 */ /* 0x000fe20007ffe0ff */
[----:B------:R-:W-:Y:S01]  /*6b50*/  IMAD.X R58, RZ, RZ, R59, P0 ;  /* 0x000000ffff3a7224 */ /* 0x000fe200000e063b */
[----:B------:R-:W-:Y:S01]  /*6b60*/  ISETP.GE.AND P0, PT, R0, c[0x0][0x2f4], PT ;  /* 0x0000bd0000007a0c */ /* 0x000fe20003f06270 */
[----:B------:R-:W-:-:S04]  /*6b70*/  IMAD.WIDE.U32 R4, R2, c[0x0][0x300], R4 ;  /* 0x0000c00002047a25 */ /* 0x000fc800078e0004 */
[----:B------:R-:W-:-:S04]  /*6b80*/  IMAD R3, R58, c[0x0][0x300], RZ ;  /* 0x0000c0003a037a24 */ /* 0x000fc800078e02ff */
[----:B------:R-:W-:Y:S01]  /*6b90*/  IMAD R3, R2, c[0x0][0x304], R3 ;  /* 0x0000c10002037a24 */ /* 0x000fe200078e0203 */
[----:B------:R-:W-:-:S03]  /*6ba0*/  LEA R2, P2, R4, c[0x0][0x2e8], 0x1 ;  /* 0x0000ba0004027a11 */ /* 0x000fc600078408ff */
[----:B------:R-:W-:-:S05]  /*6bb0*/  IMAD.IADD R3, R5, 0x1, R3 ;  /* 0x0000000105037824 */ /* 0x000fca00078e0203 */
[----:B------:R-:W-:-:S05]  /*6bc0*/  LEA.HI.X R3, R4, c[0x0][0x2ec], R3, 0x1, P2 ;  /* 0x0000bb0004037a11 */ /* 0x000fca00010f0c03 */
[----:B-1----:R1:W-:Y:S01]  /*6bd0*/  @!P0 STG.E.128 [R2.64+0x40], R12 ;  /* 0x0000400c02008986 */ /* 0x0023e2000c101d18 */
[----:B------:R-:W-:-:S03]  /*6be0*/  ISETP.GE.AND P0, PT, R204, c[0x0][0x2f4], PT ;  /* 0x0000bd00cc007a0c */ /* 0x000fc60003f06270 */
[----:B------:R1:W-:Y:S10]  /*6bf0*/  @!P1 STG.E.128 [R2.64], R16 ;  /* 0x0000001002009986 */ /* 0x0003f4000c101d18 */
[----:B------:R-:W-:Y:S05]  /*6c00*/  @P0 EXIT ;  /* 0x000000000000094d */ /* 0x000fea0003800000 */
[----:B------:R-:W-:Y:S01]  /*6c10*/  STG.E.128 [R2.64+0x80], R8 ;  /* 0x0000800802007986 */ /* 0x000fe2000c101d18 */
[----:B------:R-:W-:Y:S05]  /*6c20*/  EXIT ;  /* 0x000000000000794d */ /* 0x000fea0003800000 */
.L_x_666:
        /* <DEDUP_REMOVED lines=13> */
.L_x_1411:


//--------------------- .text._ZN7cutlass13device_kernelIN5flash19enable_sm80_to_sm89INS1_16FlashAttnBwdSm80INS1_25CollectiveMainloopBwdSm80ILi2ELi2EN4cute5tupleIJNS5_1CILi64EEENS7_ILi128EEENS7_ILi96EEEEEENS_6half_tEfNS_4arch4Sm80ELb0ELb0ELb1ELb0ELb1ELb0ELb0ELb0ELi2ELi2ELi4ELi2ELb0EEENS1_21CollectiveEpilogueBwdISB_SC_SE_Li256ELb0ELb0ELi2EEENS1_19SingleTileSchedulerILb0ELb0ELb0ELi128EEEEEEEEEvNT_6ParamsE --------------------------
	.section	.text._ZN7cutlass13device_kernelIN5flash19enable_sm80_to_sm89INS1_16FlashAttnBwdSm80INS1_25CollectiveMainloopBwdSm80ILi2ELi2EN4cute5tupleIJNS5_1CILi64EEENS7_ILi128EEENS7_ILi96EEEEEENS_6half_tEfNS_4arch4Sm80ELb0ELb0ELb1ELb0ELb1ELb0ELb0ELb0ELi2ELi2ELi4ELi2ELb0EEENS1_21CollectiveEpilogueBwdISB_SC_SE_Li256ELb0ELb0ELi2EEENS1_19SingleTileSchedulerILb0ELb0ELb0ELi128EEEEEEEEEvNT_6ParamsE,"ax",@progbits
	.sectioninfo	@"SHI_REGISTERS=255"
	.align	128
.text._ZN7cutlass13device_kernelIN5flash19enable_sm80_to_sm89INS1_16FlashAttnBwdSm80INS1_25CollectiveMainloopBwdSm80ILi2ELi2EN4cute5tupleIJNS5_1CILi64EEENS7_ILi128EEENS7_ILi96EEEEEENS_6half_tEfNS_4arch4Sm80ELb0ELb0ELb1ELb0ELb1ELb0ELb0ELb0ELi2ELi2ELi4ELi2ELb0EEENS1_21CollectiveEpilogueBwdISB_SC_SE_Li256ELb0ELb0ELi2EEENS1_19SingleTileSchedulerILb0ELb0ELb0ELi128EEEEEEEEEvNT_6ParamsE:
        .type           _ZN7cutlass13device_kernelIN5flash19enable_sm80_to_sm89INS1_16FlashAttnBwdSm80INS1_25CollectiveMainloopBwdSm80ILi2ELi2EN4cute5tupleIJNS5_1CILi64EEENS7_ILi128EEENS7_ILi96EEEEEENS_6half_tEfNS_4arch4Sm80ELb0ELb0ELb1ELb0ELb1ELb0ELb0ELb0ELi2ELi2ELi4ELi2ELb0EEENS1_21CollectiveEpilogueBwdISB_SC_SE_Li256ELb0ELb0ELi2EEENS1_19SingleTileSchedulerILb0ELb0ELb0ELi128EEEEEEEEEvNT_6ParamsE,@function
        .size           _ZN7cutlass13device_kernelIN5flash19enable_sm80_to_sm89INS1_16FlashAttnBwdSm80INS1_25CollectiveMainloopBwdSm80ILi2ELi2EN4cute5tupleIJNS5_1CILi64EEENS7_ILi128EEENS7_ILi96EEEEEENS_6half_tEfNS_4arch4Sm80ELb0ELb0ELb1ELb0ELb1ELb0ELb0ELb0ELi2ELi2ELi4ELi2ELb0EEENS1_21CollectiveEpilogueBwdISB_SC_SE_Li256ELb0ELb0ELi2EEENS1_19SingleTileSchedulerILb0ELb0ELb0ELi128EEEEEEEEEvNT_6ParamsE,(.L_x_1412 - _ZN7cutlass13device_kernelIN5flash19enable_sm80_to_sm89INS1_16FlashAttnBwdSm80INS1_25CollectiveMainloopBwdSm80ILi2ELi2EN4cute5tupleIJNS5_1CILi64EEENS7_ILi128EEENS7_ILi96EEEEEENS_6half_tEfNS_4arch4Sm80ELb0ELb0ELb1ELb0ELb1ELb0ELb0ELb0ELi2ELi2ELi4ELi2ELb0EEENS1_21CollectiveEpilogueBwdISB_SC_SE_Li256ELb0ELb0ELi2EEENS1_19SingleTileSchedulerILb0ELb0ELb0ELi128EEEEEEEEEvNT_6ParamsE)
        .other          _ZN7cutlass13device_kernelIN5flash19enable_sm80_to_sm89INS1_16FlashAttnBwdSm80INS1_25CollectiveMainloopBwdSm80ILi2ELi2EN4cute5tupleIJNS5_1CILi64EEENS7_ILi128EEENS7_ILi96EEEEEENS_6half_tEfNS_4arch4Sm80ELb0ELb0ELb1ELb0ELb1ELb0ELb0ELb0ELi2ELi2ELi4ELi2ELb0EEENS1_21CollectiveEpilogueBwdISB_SC_SE_Li256ELb0ELb0ELi2EEENS1_19SingleTileSchedulerILb0ELb0ELb0ELi128EEEEEEEEEvNT_6ParamsE,@"STO_CUDA_ENTRY STV_DEFAULT"
_ZN7cutlass13device_kernelIN5flash19enable_sm80_to_sm89INS1_16FlashAttnBwdSm80INS1_25CollectiveMainloopBwdSm80ILi2ELi2EN4cute5tupleIJNS5_1CILi64EEENS7_ILi128EEENS7_ILi96EEEEEENS_6half_tEfNS_4arch4Sm80ELb0ELb0ELb1ELb0ELb1ELb0ELb0ELb0ELi2ELi2ELi4ELi2ELb0EEENS1_21CollectiveEpilogueBwdISB_SC_SE_Li256ELb0ELb0ELi2EEENS1_19SingleTileSchedulerILb0ELb0ELb0ELi128EEEEEEEEEvNT_6ParamsE:
        /* <DEDUP_REMOVED lines=355> */
.L_x_668:
[----:B------:R-:W-:Y:S05]  /*1630*/  BSYNC B0 ;  /* 0x0000000000007941 */ /* 0x000fea0003800000 */
.L_x_667:
        /* <DEDUP_REMOVED lines=148> */
.L_x_672:
        /* <DEDUP_REMOVED lines=219> */
.L_x_670:
        /* <DEDUP_REMOVED lines=518> */
.L_x_671:
        /* <DEDUP_REMOVED lines=190> */
.L_x_669:
        /* <DEDUP_REMOVED lines=231> */
.L_x_674:
[----:B------:R-:W-:Y:S05]  /*67e0*/  BSYNC B0 ;  /* 0x0000000000007941 */ /* 0x000fea0003800000 */
.L_x_673:
        /* <DEDUP_REMOVED lines=21> */
.L_x_676:
[----:B------:R-:W-:Y:S05]  /*6940*/  BSYNC B0 ;  /* 0x0000000000007941 */ /* 0x000fea0003800000 */
.L_x_675:
        /* <DEDUP_REMOVED lines=26> */
.L_x_678:
[----:B------:R-:W-:Y:S05]  /*6af0*/  BSYNC B0 ;  /* 0x0000000000007941 */ /* 0x000fea0003800000 */
.L_x_677:
        /* <DEDUP_REMOVED lines=19> */
.L_x_679:
        /* <DEDUP_REMOVED lines=13> */
.L_x_1412:


//--------------------- .text._ZN7cutlass13device_kernelIN5flash19enable_sm80_to_sm89INS1_16FlashAttnBwdSm80INS1_25CollectiveMainloopBwdSm80ILi2ELi2EN4cute5tupleIJNS5_1CILi64EEENS7_ILi128EEENS7_ILi96EEEEEENS_6half_tEfNS_4arch4Sm80ELb0ELb0ELb1ELb0ELb0ELb0ELb0ELb0ELi2ELi2ELi4ELi2ELb0EEENS1_24CollectiveEpilogueBwdGQAISB_fSE_Li256ELb0ELb0EEENS1_19SingleTileSchedulerILb0ELb0ELb0ELi128EEEEEEEEEvNT_6ParamsE --------------------------
	.section	.text._ZN7cutlass13device_kernelIN5flash19enable_sm80_to_sm89INS1_16FlashAttnBwdSm80INS1_25CollectiveMainloopBwdSm80ILi2ELi2EN4cute5tupleIJNS5_1CILi64EEENS7_ILi128EEENS7_ILi96EEEEEENS_6half_tEfNS_4arch4Sm80ELb0ELb0ELb1ELb0ELb0ELb0ELb0ELb0ELi2ELi2ELi4ELi2ELb0EEENS1_24CollectiveEpilogueBwdGQAISB_fSE_Li256ELb0ELb0EEENS1_19SingleTileSchedulerILb0ELb0ELb0ELi128EEEEEEEEEvNT_6ParamsE,"ax",@progbits
	.sectioninfo	@"SHI_REGISTERS=254"
	.align	128
.text._ZN7cutlass13device_kernelIN5flash19enable_sm80_to_sm89INS1_16FlashAttnBwdSm80INS1_25CollectiveMainloopBwdSm80ILi2ELi2EN4cute5tupleIJNS5_1CILi64EEENS7_ILi128EEENS7_ILi96EEEEEENS_6half_tEfNS_4arch4Sm80ELb0ELb0ELb1ELb0ELb0ELb0ELb0ELb0ELi2ELi2ELi4ELi2ELb0EEENS1_24CollectiveEpilogueBwdGQAISB_fSE_Li256ELb0ELb0EEENS1_19SingleTileSchedulerILb0ELb0ELb0ELi128EEEEEEEEEvNT_6ParamsE:
        .type           _ZN7cutlass13device_kernelIN5flash19enable_sm80_to_sm89INS1_16FlashAttnBwdSm80INS1_25CollectiveMainloopBwdSm80ILi2ELi2EN4cute5tupleIJNS5_1CILi64EEENS7_ILi128EEENS7_ILi96EEEEEENS_6half_tEfNS_4arch4Sm80ELb0ELb0ELb1ELb0ELb0ELb0ELb0ELb0ELi2ELi2ELi4ELi2ELb0EEENS1_24CollectiveEpilogueBwdGQAISB_fSE_Li256ELb0ELb0EEENS1_19SingleTileSchedulerILb0ELb0ELb0ELi128EEEEEEEEEvNT_6ParamsE,@function
        .size           _ZN7cutlass13device_kernelIN5flash19enable_sm80_to_sm89INS1_16FlashAttnBwdSm80INS1_25CollectiveMainloopBwdSm80ILi2ELi2EN4cute5tupleIJNS5_1CILi64EEENS7_ILi128EEENS7_ILi96EEEEEENS_6half_tEfNS_4arch4Sm80ELb0ELb0ELb1ELb0ELb0ELb0ELb0ELb0ELi2ELi2ELi4ELi2ELb0EEENS1_24CollectiveEpilogueBwdGQAISB_fSE_Li256ELb0ELb0EEENS1_19SingleTileSchedulerILb0ELb0ELb0ELi128EEEEEEEEEvNT_6ParamsE,(.L_x_1413 - _ZN7cutlass13device_kernelIN5flash19enable_sm80_to_sm89INS1_16FlashAttnBwdSm80INS1_25CollectiveMainloopBwdSm80ILi2ELi2EN4cute5tupleIJNS5_1CILi64EEENS7_ILi128EEENS7_ILi96EEEEEENS_6half_tEfNS_4arch4Sm80ELb0ELb0ELb1ELb0ELb0ELb0ELb0ELb0ELi2ELi2ELi4ELi2ELb0EEENS1_24CollectiveEpilogueBwdGQAISB_fSE_Li256ELb0ELb0EEENS1_19SingleTileSchedulerILb0ELb0ELb0ELi128EEEEEEEEEvNT_6ParamsE)
        .other          _ZN7cutlass13device_kernelIN5flash19enable_sm80_to_sm89INS1_16FlashAttnBwdSm80INS1_25CollectiveMainloopBwdSm80ILi2ELi2EN4cute5tupleIJNS5_1CILi64EEENS7_ILi128EEENS7_ILi96EEEEEENS_6half_tEfNS_4arch4Sm80ELb0ELb0ELb1ELb0ELb0ELb0ELb0ELb0ELi2ELi2ELi4ELi2ELb0EEENS1_24CollectiveEpilogueBwdGQAISB_fSE_Li256ELb0ELb0EEENS1_19SingleTileSchedulerILb0ELb0ELb0ELi128EEEEEEEEEvNT_6ParamsE,@"STO_CUDA_ENTRY STV_DEFAULT"
_ZN7cutlass13device_kernelIN5flash19enable_sm80_to_sm89INS1_16FlashAttnBwdSm80INS1_25CollectiveMainloopBwdSm80ILi2ELi2EN4cute5tupleIJNS5_1CILi64EEENS7_ILi128EEENS7_ILi96EEEEEENS_6half_tEfNS_4arch4Sm80ELb0ELb0ELb1ELb0ELb0ELb0ELb0ELb0ELi2ELi2ELi4ELi2ELb0EEENS1_24CollectiveEpilogueBwdGQAISB_fSE_Li256ELb0ELb0EEENS1_19SingleTileSchedulerILb0ELb0ELb0ELi128EEEEEEEEEvNT_6ParamsE:
[----:B------:R-:W-:Y:S02]  /*0000*/  MOV R1, c[0x0][0x28] ;  /* 0x00000a0000017a02 */ /* 0x000fe40000000f00 */
[----:B------:R-:W1:Y:S02]  /*0010*/  S2UR UR16, SR_CTAID.Z ;  /* 0x00000000001079c3 */ /* 0x000e640000002700 */
[----:B-1----:R-:W-:-:S13]  /*0020*/  ISETP.LE.AND P0, PT, RZ, UR16, PT ;  /* 0x00000010ff007c0c */ /* 0x002fda000bf03270 */
[----:B------:R-:W-:Y:S05]  /*0030*/  @!P0 EXIT ;  /* 0x000000000000894d */ /* 0x000fea0003800000 */
[----:B------:R-:W1:Y:S01]  /*0040*/  S2R R12, SR_TID.X ;  /* 0x00000000000c7919 */ /* 0x000e620000002100 */
[----:B------:R-:W-:Y:S01]  /*0050*/  IMAD.MOV.U32 R0, RZ, RZ, c[0x0][0x248] ;  /* 0x00009200ff007624 */ /* 0x000fe200078e00ff */
[----:B------:R-:W-:Y:S01]  /*0060*/  USHF.R.S32.HI UR15, URZ, 0x1f, UR16 ;  /* 0x0000001f3f0f7899 */ /* 0x000fe20008011410 */
[----:B------:R-:W-:Y:S01]  /*0070*/  IMAD.MOV.U32 R185, RZ, RZ, 0x10 ;  /* 0x00000010ffb97424 */ /* 0x000fe200078e00ff */
[----:B------:R-:W2:Y:S01]  /*0080*/  S2R R11, SR_CTAID.Y ;  /* 0x00000000000b7919 */ /* 0x000ea20000002600 */
[----:B------:R-:W-:Y:S01]  /*0090*/  ULDC.64 UR4, c[0x0][0x278] ;  /* 0x00009e0000047ab9 */ /* 0x000fe20000000a00 */
[----:B------:R-:W-:Y:S01]  /*00a0*/  ISETP.NE.AND P0, PT, R0, 0x1, PT ;  /* 0x000000010000780c */ /* 0x000fe20003f05270 */
[----:B------:R-:W-:Y:S01]  /*00b0*/  UIMAD UR13, UR15, UR4, URZ ;  /* 0x000000040f0d72a4 */ /* 0x000fe2000f8e023f */
[----:B------:R-:W3:Y:S01]  /*00c0*/  S2R R33, SR_CTAID.X ;  /* 0x0000000000217919 */ /* 0x000ee20000002500 */
[----:B------:R-:W-:Y:S02]  /*00d0*/  UIMAD.WIDE.U32 UR6, UR16, UR4, URZ ;  /* 0x00000004100672a5 */ /* 0x000fe4000f8e003f */
[----:B------:R-:W-:-:S02]  /*00e0*/  UIMAD UR13, UR16, UR5, UR13 ;  /* 0x00000005100d72a4 */ /* 0x000fc4000f8e020d */
[----:B------:R-:W-:Y:S02]  /*00f0*/  ULDC.64 UR18, c[0x0][0x118] ;  /* 0x0000460000127ab9 */ /* 0x000fe40000000a00 */
[----:B------:R-:W-:Y:S02]  /*0100*/  ULDC.64 UR4, c[0x0][0x290] ;  /* 0x0000a40000047ab9 */ /* 0x000fe40000000a00 */
[----:B------:R-:W-:Y:S02]  /*0110*/  UIMAD UR8, UR15, UR4, URZ ;  /* 0x000000040f0872a4 */ /* 0x000fe4000f8e023f */
[----:B------:R-:W-:Y:S02]  /*0120*/  UIMAD.WIDE.U32 UR10, UR16, UR4, URZ ;  /* 0x00000004100a72a5 */ /* 0x000fe4000f8e003f */
[----:B------:R-:W-:Y:S02]  /*0130*/  UIMAD UR5, UR16, UR5, UR8 ;  /* 0x00000005100572a4 */ /* 0x000fe4000f8e0208 */
[----:B------:R-:W-:Y:S01]  /*0140*/  UIADD3 UR13, UR7, UR13, URZ ;  /* 0x0000000d070d7290 */ /* 0x000fe2000fffe03f */
[----:B-1----:R-:W-:Y:S01]  /*0150*/  IMAD.SHL.U32 R196, R12, 0x4, RZ ;  /* 0x000000040cc47824 */ /* 0x002fe200078e00ff */
[----:B------:R-:W-:Y:S01]  /*0160*/  SHF.R.S32.HI R23, RZ, 0x1f, R12 ;  /* 0x0000001fff177819 */ /* 0x000fe2000001140c */
[----:B------:R-:W-:Y:S01]  /*0170*/  UIADD3 UR14, UR11, UR5, URZ ;  /* 0x000000050b0e7290 */ /* 0x000fe2000fffe03f */
[----:B--2---:R-:W-:Y:S01]  /*0180*/  @P0 IMAD.HI.U32 R0, R11, c[0x0][0x24c], RZ ;  /* 0x000093000b000a27 */ /* 0x004fe200078e00ff */
[--C-:B------:R-:W-:Y:S01]  /*0190*/  SHF.R.S32.HI R6, RZ, 0x1f, R11.reuse ;  /* 0x0000001fff067819 */ /* 0x100fe2000001140b */
[----:B------:R-:W-:Y:S01]  /*01a0*/  ULDC.64 UR4, c[0x0][0x1e8] ;  /* 0x00007a0000047ab9 */ /* 0x000fe20000000a00 */
[----:B------:R-:W-:Y:S01]  /*01b0*/  SHF.R.S32.HI R197, RZ, 0x1f, R196 ;  /* 0x0000001fffc57819 */ /* 0x000fe200000114c4 */
[----:B------:R-:W-:Y:S01]  /*01c0*/  IMAD.MOV.U32 R19, RZ, RZ, R11 ;  /* 0x000000ffff137224 */ /* 0x000fe200078e000b */
[----:B------:R-:W-:Y:S01]  /*01d0*/  @P0 SHF.R.U32.HI R19, RZ, c[0x0][0x250], R0 ;  /* 0x00009400ff130a19 */ /* 0x000fe20000011600 */
[----:B------:R-:W-:Y:S01]  /*01e0*/  IMAD R0, R6, c[0x0][0x288], RZ ;  /* 0x0000a20006007a24 */ /* 0x000fe200078e02ff */
[----:B------:R-:W-:Y:S01]  /*01f0*/  LEA.HI R21, R23, R12, RZ, 0x2 ;  /* 0x0000000c17157211 */ /* 0x000fe200078f10ff */
[----:B------:R-:W-:Y:S01]  /*0200*/  IMAD.WIDE.U32 R8, R11, c[0x0][0x288], R196 ;  /* 0x0000a2000b087a25 */ /* 0x000fe200078e00c4 */
[----:B------:R-:W-:-:S02]  /*0210*/  UIMAD UR4, UR15, UR4, URZ ;  /* 0x000000040f0472a4 */ /* 0x000fc4000f8e023f */
[----:B------:R-:W-:Y:S01]  /*0220*/  LOP3.LUT R7, R21, 0xfffffffc, RZ, 0xc0, !PT ;  /* 0xfffffffc15077812 */ /* 0x000fe200078ec0ff */
[C---:B------:R-:W-:Y:S01]  /*0230*/  IMAD R3, R11.reuse, c[0x0][0x28c], R0 ;  /* 0x0000a3000b037a24 */ /* 0x040fe200078e0200 */
[----:B------:R-:W-:Y:S01]  /*0240*/  IADD3 R4, P0, R8, UR10, RZ ;  /* 0x0000000a08047c10 */ /* 0x000fe2000ff1e0ff */
[----:B------:R-:W-:Y:S01]  /*0250*/  IMAD.WIDE.U32 R14, R11, c[0x0][0x270], R196 ;  /* 0x00009c000b0e7a25 */ /* 0x000fe200078e00c4 */
[----:B------:R-:W-:Y:S01]  /*0260*/  LEA.HI R0, R23, R12, RZ, 0x4 ;  /* 0x0000000c17007211 */ /* 0x000fe200078f20ff */
[----:B------:R-:W-:Y:S01]  /*0270*/  ULDC UR12, c[0x0][0x168] ;  /* 0x00005a00000c7ab9 */ /* 0x000fe20000000800 */
[----:B------:R-:W-:Y:S01]  /*0280*/  IADD3.X R3, R9, UR14, R3, P0, !PT ;  /* 0x0000000e09037c10 */ /* 0x000fe200087fe403 */
[----:B------:R-:W-:Y:S01]  /*0290*/  IMAD R2, R6, c[0x0][0x270], RZ ;  /* 0x00009c0006027a24 */ /* 0x000fe200078e02ff */
[----:B------:R-:W-:Y:S01]  /*02a0*/  IADD3 R5, P1, R14, UR6, RZ ;  /* 0x000000060e057c10 */ /* 0x000fe2000ff3e0ff */
[----:B------:R-:W-:Y:S01]  /*02b0*/  IMAD.MOV.U32 R8, RZ, RZ, -0x80 ;  /* 0xffffff80ff087424 */ /* 0x000fe200078e00ff */
[----:B------:R-:W-:Y:S01]  /*02c0*/  SHF.R.S32.HI R14, RZ, 0x4, R0 ;  /* 0x00000004ff0e7819 */ /* 0x000fe20000011400 */
[----:B------:R-:W-:Y:S01]  /*02d0*/  IMAD R2, R11, c[0x0][0x274], R2 ;  /* 0x00009d000b027a24 */ /* 0x000fe200078e0202 */
[----:B------:R-:W-:Y:S01]  /*02e0*/  SHF.R.S32.HI R194, RZ, 0x2, R21 ;  /* 0x00000002ffc27819 */ /* 0x000fe20000011415 */
[----:B---3--:R-:W-:Y:S01]  /*02f0*/  IMAD R9, R33, R8, c[0x0][0x198] ;  /* 0x0000660021097624 */ /* 0x008fe200078e0208 */
[----:B------:R-:W-:Y:S01]  /*0300*/  LEA.HI R8, R23, R12, RZ, 0x3 ;  /* 0x0000000c17087211 */ /* 0x000fe200078f18ff */
[----:B------:R-:W-:Y:S01]  /*0310*/  IMAD.IADD R10, R12, 0x1, -R7 ;  /* 0x000000010c0a7824 */ /* 0x000fe200078e0a07 */
[----:B------:R-:W-:Y:S01]  /*0320*/  IADD3.X R2, R15, UR13, R2, P1, !PT ;  /* 0x0000000d0f027c10 */ /* 0x000fe20008ffe402 */
[----:B------:R-:W-:Y:S01]  /*0330*/  UIMAD UR6, UR16, UR5, UR4 ;  /* 0x00000005100672a4 */ /* 0x000fe2000f8e0204 */
[----:B------:R-:W-:Y:S01]  /*0340*/  LEA.HI R183, R0, R14, RZ, 0x1 ;  /* 0x0000000e00b77211 */ /* 0x000fe200078f08ff */
[----:B------:R-:W-:Y:S01]  /*0350*/  IMAD.SHL.U32 R15, R8, 0x8, RZ ;  /* 0x00000008080f7824 */ /* 0x000fe200078e00ff */
[----:B------:R-:W-:Y:S01]  /*0360*/  SHF.R.S32.HI R195, RZ, 0x1f, R194 ;  /* 0x0000001fffc37819 */ /* 0x000fe200000114c2 */
[----:B------:R-:W-:Y:S01]  /*0370*/  IMAD.SHL.U32 R16, R10, 0x8, RZ ;  /* 0x000000080a107824 */ /* 0x000fe200078e00ff */
[----:B------:R-:W-:Y:S01]  /*0380*/  LOP3.LUT R183, R183, 0xfffffffe, RZ, 0xc0, !PT ;  /* 0xfffffffeb7b77812 */ /* 0x000fe200078ec0ff */
[----:B------:R-:W-:Y:S01]  /*0390*/  ULDC.64 UR4, c[0x0][0x1b8] ;  /* 0x00006e0000047ab9 */ /* 0x000fe20000000a00 */
[----:B------:R-:W-:Y:S01]  /*03a0*/  SHF.R.S32.HI R7, RZ, 0x1f, R19 ;  /* 0x0000001fff077819 */ /* 0x000fe20000011413 */
[----:B------:R-:W-:Y:S01]  /*03b0*/  IMAD R25, R195, c[0x0][0x178], RZ ;  /* 0x00005e00c3197a24 */ /* 0x000fe200078e02ff */
[----:B------:R-:W-:Y:S01]  /*03c0*/  LOP3.LUT R15, R15, 0xc0, RZ, 0xc0, !PT ;  /* 0x000000c00f0f7812 */ /* 0x000fe200078ec0ff */
[----:B------:R-:W-:Y:S01]  /*03d0*/  IMAD.IADD R183, R14, 0x1, -R183 ;  /* 0x000000010eb77824 */ /* 0x000fe200078e0ab7 */
[--C-:B------:R-:W-:Y:S01]  /*03e0*/  SHF.R.S32.HI R17, RZ, 0x1f, R16.reuse ;  /* 0x0000001fff117819 */ /* 0x100fe20000011410 */
[C---:B------:R-:W-:Y:S01]  /*03f0*/  IMAD R14, R7.reuse, c[0x0][0x1e0], RZ ;  /* 0x00007800070e7a24 */ /* 0x040fe200078e02ff */
[----:B------:R-:W-:Y:S01]  /*0400*/  SHF.R.U32.HI R20, RZ, 0x3, R15 ;  /* 0x00000003ff147819 */ /* 0x000fe2000001160f */
[----:B------:R-:W-:Y:S01]  /*0410*/  IMAD R7, R7, c[0x0][0x1b0], RZ ;  /* 0x00006c0007077a24 */ /* 0x000fe200078e02ff */
[----:B------:R-:W-:Y:S01]  /*0420*/  LOP3.LUT R15, R15, 0x18, R16, 0xf8, !PT ;  /* 0x000000180f0f7812 */ /* 0x000fe200078ef810 */
[C---:B------:R-:W-:Y:S01]  /*0430*/  IMAD R14, R19.reuse, c[0x0][0x1e4], R14 ;  /* 0x00007900130e7a24 */ /* 0x040fe200078e020e */
[----:B------:R-:W-:Y:S01]  /*0440*/  UIMAD UR4, UR15, UR4, URZ ;  /* 0x000000040f0472a4 */ /* 0x000fe2000f8e023f */
[----:B------:R-:W-:Y:S01]  /*0450*/  IMAD.WIDE.U32 R26, R19, c[0x0][0x1e0], R16 ;  /* 0x00007800131a7a25 */ /* 0x000fe200078e0010 */
[----:B------:R-:W-:Y:S01]  /*0460*/  LOP3.LUT R20, R15, R20, RZ, 0x3c, !PT ;  /* 0x000000140f147212 */ /* 0x000fe200078e3cff */
[----:B------:R-:W-:Y:S01]  /*0470*/  UISETP.GE.AND UP0, UPT, UR12, 0x41, UPT ;  /* 0x000000410c00788c */ /* 0x000fe2000bf06270 */
[----:B------:R-:W-:Y:S01]  /*0480*/  IADD3 R187, R16, 0x40, RZ ;  /* 0x0000004010bb7810 */ /* 0x000fe20007ffe0ff */
[C---:B------:R-:W-:Y:S01]  /*0490*/  IMAD R18, R194.reuse, c[0x0][0x17c], R25 ;  /* 0x00005f00c2127a24 */ /* 0x040fe200078e0219 */
[----:B------:R-:W-:Y:S01]  /*04a0*/  UIMAD UR4, UR16, UR5, UR4 ;  /* 0x00000005100472a4 */ /* 0x000fe2000f8e0204 */
[----:B------:R-:W-:Y:S01]  /*04b0*/  IMAD.WIDE.U32 R30, R194, c[0x0][0x178], R16 ;  /* 0x00005e00c21e7a25 */ /* 0x000fe200078e0010 */
[----:B------:R-:W-:-:S02]  /*04c0*/  ISETP.GE.AND P6, PT, R16, c[0x0][0x1cc], PT ;  /* 0x0000730010007a0c */ /* 0x000fc40003fc6270 */
[----:B------:R-:W-:Y:S01]  /*04d0*/  ISETP.GE.AND P4, PT, R187, c[0x0][0x1cc], PT ;  /* 0x00007300bb007a0c */ /* 0x000fe20003f86270 */
[C---:B------:R-:W-:Y:S02]  /*04e0*/  IMAD R7, R19.reuse, c[0x0][0x1b4], R7 ;  /* 0x00006d0013077a24 */ /* 0x040fe400078e0207 */
[----:B------:R-:W-:-:S04]  /*04f0*/  IMAD.WIDE.U32 R28, R19, c[0x0][0x1b0], R16 ;  /* 0x00006c00131c7a25 */ /* 0x000fc800078e0010 */
[----:B------:R-:W-:Y:S02]  /*0500*/  IMAD R15, R195, c[0x0][0x208], RZ ;  /* 0x00008200c30f7a24 */ /* 0x000fe400078e02ff */
[----:B------:R-:W-:Y:S02]  /*0510*/  IMAD.IADD R27, R27, 0x1, R14 ;  /* 0x000000011b1b7824 */ /* 0x000fe400078e020e */
[----:B------:R-:W-:Y:S02]  /*0520*/  IMAD.IADD R19, R31, 0x1, R18 ;  /* 0x000000011f137824 */ /* 0x000fe400078e0212 */
[----:B------:R-:W-:Y:S02]  /*0530*/  IMAD.IADD R31, R29, 0x1, R7 ;  /* 0x000000011d1f7824 */ /* 0x000fe400078e0207 */
[----:B------:R-:W-:Y:S02]  /*0540*/  IMAD.MOV.U32 R18, RZ, RZ, R30 ;  /* 0x000000ffff127224 */ /* 0x000fe400078e001e */
[----:B------:R-:W-:-:S02]  /*0550*/  IMAD.U32 R14, RZ, RZ, UR16 ;  /* 0x00000010ff0e7e24 */ /* 0x000fc4000f8e00ff */
[C---:B------:R-:W-:Y:S02]  /*0560*/  IMAD R15, R194.reuse, c[0x0][0x20c], R15 ;  /* 0x00008300c20f7a24 */ /* 0x040fe400078e020f */
[----:B------:R-:W-:-:S04]  /*0570*/  IMAD.WIDE.U32 R24, R194, c[0x0][0x208], R16 ;  /* 0x00008200c2187a25 */ /* 0x000fc800078e0010 */
[----:B------:R-:W-:Y:S02]  /*0580*/  IMAD.MOV.U32 R30, RZ, RZ, R28 ;  /* 0x000000ffff1e7224 */ /* 0x000fe400078e001c */
[----:B------:R-:W-:Y:S02]  /*0590*/  IMAD.U32 R7, RZ, RZ, UR16 ;  /* 0x00000010ff077e24 */ /* 0x000fe4000f8e00ff */
[----:B------:R-:W-:-:S04]  /*05a0*/  IMAD.WIDE.U32 R34, R14, c[0x0][0x1e8], R26 ;  /* 0x00007a000e227a25 */ /* 0x000fc800078e001a */
[C---:B------:R-:W-:Y:S02]  /*05b0*/  IMAD R28, R6.reuse, c[0x0][0x180], RZ ;  /* 0x00006000061c7a24 */ /* 0x040fe400078e02ff */
[----:B------:R-:W-:Y:S02]  /*05c0*/  IMAD.IADD R25, R25, 0x1, R15 ;  /* 0x0000000119197824 */ /* 0x000fe400078e020f */
[----:B------:R-:W-:Y:S02]  /*05d0*/  IMAD R14, R6, c[0x0][0x210], RZ ;  /* 0x00008400060e7a24 */ /* 0x000fe400078e02ff */
[----:B------:R-:W-:Y:S01]  /*05e0*/  IMAD.WIDE.U32 R26, R7, c[0x0][0x1b8], R30 ;  /* 0x00006e00071a7a25 */ /* 0x000fe200078e001e */
[----:B------:R-:W-:-:S03]  /*05f0*/  LEA R30, P0, R5, c[0x0][0x258], 0x2 ;  /* 0x00009600051e7a11 */ /* 0x000fc600078010ff */
[----:B------:R-:W-:Y:S01]  /*0600*/  IMAD.WIDE R32, R33, 0x80, R194 ;  /* 0x0000008021207825 */ /* 0x000fe200078e02c2 */
[----:B------:R-:W-:-:S03]  /*0610*/  LEA.HI.X R31, R5, c[0x0][0x25c], R2, 0x2, P0 ;  /* 0x00009700051f7a11 */ /* 0x000fc600000f1402 */
[C---:B------:R-:W-:Y:S02]  /*0620*/  IMAD R28, R11.reuse, c[0x0][0x184], R28 ;  /* 0x000061000b1c7a24 */ /* 0x040fe400078e021c */
[----:B------:R-:W-:Y:S01]  /*0630*/  IMAD.WIDE.U32 R38, R11, c[0x0][0x180], R18 ;  /* 0x000060000b267a25 */ /* 0x000fe200078e0012 */
[----:B------:R-:W-:Y:S01]  /*0640*/  IADD3 R19, R27, UR4, RZ ;  /* 0x000000041b137c10 */ /* 0x000fe2000fffe0ff */
[----:B------:R-:W-:Y:S02]  /*0650*/  ULDC.64 UR4, c[0x0][0x218] ;  /* 0x0000860000047ab9 */ /* 0x000fe40000000a00 */
[C---:B------:R-:W-:Y:S01]  /*0660*/  IMAD R14, R11.reuse, c[0x0][0x214], R14 ;  /* 0x000085000b0e7a24 */ /* 0x040fe200078e020e */
[----:B------:R-:W-:Y:S01]  /*0670*/  UIMAD UR4, UR15, UR4, URZ ;  /* 0x000000040f0472a4 */ /* 0x000fe2000f8e023f */
[----:B------:R-:W-:Y:S01]  /*0680*/  IMAD.WIDE.U32 R36, R11, c[0x0][0x210], R24 ;  /* 0x000084000b247a25 */ /* 0x000fe200078e0018 */
[----:B------:R-:W-:Y:S01]  /*0690*/  IADD3 R25, R35, UR6, RZ ;  /* 0x0000000623197c10 */ /* 0x000fe2000fffe0ff */
[----:B------:R-:W-:-:S02]  /*06a0*/  ULDC.64 UR6, c[0x0][0x188] ;  /* 0x0000620000067ab9 */ /* 0x000fc40000000a00 */
[----:B------:R-:W-:Y:S01]  /*06b0*/  IMAD.MOV.U32 R18, RZ, RZ, R26 ;  /* 0x000000ffff127224 */ /* 0x000fe200078e001a */
[----:B------:R-:W-:Y:S01]  /*06c0*/  UIMAD UR4, UR16, UR5, UR4 ;  /* 0x00000005100472a4 */ /* 0x000fe2000f8e0204 */
[----:B------:R-:W-:Y:S01]  /*06d0*/  IMAD R5, R33, c[0x0][0x1a8], RZ ;  /* 0x00006a0021057a24 */ /* 0x000fe200078e02ff */
[----:B------:R-:W-:Y:S01]  /*06e0*/  UIMAD UR6, UR15, UR6, URZ ;  /* 0x000000060f0672a4 */ /* 0x000fe2000f8e023f */
[----:B------:R-:W-:Y:S02]  /*06f0*/  IMAD.IADD R29, R39, 0x1, R28 ;  /* 0x00000001271d7824 */ /* 0x000fe400078e021c */
[----:B------:R-:W-:Y:S01]  /*0700*/  IMAD.IADD R15, R37, 0x1, R14 ;  /* 0x00000001250f7824 */ /* 0x000fe200078e020e */
[----:B------:R-:W-:Y:S01]  /*0710*/  UIMAD UR6, UR16, UR7, UR6 ;  /* 0x00000007100672a4 */ /* 0x000fe2000f8e0206 */
[----:B------:R-:W-:Y:S02]  /*0720*/  IMAD.MOV.U32 R28, RZ, RZ, R38 ;  /* 0x000000ffff1c7224 */ /* 0x000fe400078e0026 */
[----:B------:R-:W-:-:S02]  /*0730*/  IMAD.U32 R26, RZ, RZ, UR16 ;  /* 0x00000010ff1a7e24 */ /* 0x000fc4000f8e00ff */
[----:B------:R-:W-:Y:S02]  /*0740*/  IMAD.MOV.U32 R14, RZ, RZ, R36 ;  /* 0x000000ffff0e7224 */ /* 0x000fe400078e0024 */
[----:B------:R-:W-:Y:S02]  /*0750*/  IMAD.U32 R2, RZ, RZ, UR16 ;  /* 0x00000010ff027e24 */ /* 0x000fe4000f8e00ff */
[C---:B------:R-:W-:Y:S02]  /*0760*/  IMAD R5, R32.reuse, c[0x0][0x1ac], R5 ;  /* 0x00006b0020057a24 */ /* 0x040fe400078e0205 */
[----:B------:R-:W-:-:S04]  /*0770*/  IMAD.WIDE.U32 R18, R32, c[0x0][0x1a8], R18 ;  /* 0x00006a0020127a25 */ /* 0x000fc800078e0012 */
[----:B------:R-:W-:Y:S01]  /*0780*/  IMAD.MOV.U32 R24, RZ, RZ, R34 ;  /* 0x000000ffff187224 */ /* 0x000fe200078e0022 */
[----:B------:R-:W-:Y:S01]  /*0790*/  LEA R34, P0, R18, c[0x0][0x190], 0x1 ;  /* 0x0000640012227a11 */ /* 0x000fe200078008ff */
[----:B------:R-:W-:Y:S02]  /*07a0*/  IMAD R7, R33, c[0x0][0x1d8], RZ ;  /* 0x0000760021077a24 */ /* 0x000fe400078e02ff */
[----:B------:R-:W-:-:S04]  /*07b0*/  IMAD.WIDE.U32 R26, R26, c[0x0][0x188], R28 ;  /* 0x000062001a1a7a25 */ /* 0x000fc800078e001c */
[----:B------:R-:W-:Y:S01]  /*07c0*/  IMAD.WIDE.U32 R28, R2, c[0x0][0x218], R14 ;  /* 0x00008600021c7a25 */ /* 0x000fe200078e000e */
[----:B------:R-:W-:Y:S02]  /*07d0*/  IADD3 R2, R27, UR6, RZ ;  /* 0x000000061b027c10 */ /* 0x000fe4000fffe0ff */
[----:B------:R-:W-:Y:S01]  /*07e0*/  LEA R200, P3, R26, c[0x0][0x160], 0x1 ;  /* 0x000058001ac87a11 */ /* 0x000fe200078608ff */
[----:B------:R-:W-:Y:S01]  /*07f0*/  IMAD.IADD R14, R19, 0x1, R5 ;  /* 0x00000001130e7824 */ /* 0x000fe200078e0205 */
[----:B------:R-:W-:Y:S01]  /*0800*/  IADD3 R5, R29, UR4, RZ ;  /* 0x000000041d057c10 */ /* 0x000fe2000fffe0ff */
[----:B------:R-:W-:Y:S01]  /*0810*/  IMAD R7, R32, c[0x0][0x1dc], R7 ;  /* 0x0000770020077a24 */ /* 0x000fe200078e0207 */
[----:B------:R-:W-:Y:S01]  /*0820*/  LEA R192, P2, R28, c[0x0][0x1f0], 0x1 ;  /* 0x00007c001cc07a11 */ /* 0x000fe200078408ff */
[----:B------:R-:W-:Y:S01]  /*0830*/  IMAD.WIDE.U32 R24, R32, c[0x0][0x1d8], R24 ;  /* 0x0000760020187a25 */ /* 0x000fe200078e0018 */
[----:B------:R-:W-:Y:S02]  /*0840*/  LEA.HI.X R35, R18, c[0x0][0x194], R14, 0x1, P0 ;  /* 0x0000650012237a11 */ /* 0x000fe400000f0c0e */
[----:B------:R-:W-:Y:S01]  /*0850*/  LEA.HI.X R193, R28, c[0x0][0x1f4], R5, 0x1, P2 ;  /* 0x00007d001cc17a11 */ /* 0x000fe200010f0c05 */
[----:B------:R-:W-:Y:S01]  /*0860*/  IMAD.IADD R7, R25, 0x1, R7 ;  /* 0x0000000119077824 */ /* 0x000fe200078e0207 */
[C---:B------:R-:W-:Y:S01]  /*0870*/  LEA R36, P1, R24.reuse, c[0x0][0x1c0], 0x1 ;  /* 0x0000700018247a11 */ /* 0x040fe200078208ff */
[----:B------:R-:W-:Y:S01]  /*0880*/  IMAD.MOV.U32 R14, RZ, RZ, c[0x0][0x1d8] ;  /* 0x00007600ff0e7624 */ /* 0x000fe200078e00ff */
[----:B------:R-:W-:Y:S01]  /*0890*/  LEA.HI R18, R21, R194, RZ, 0x1 ;  /* 0x000000c215127211 */ /* 0x000fe200078f08ff */
[----:B------:R-:W-:Y:S01]  /*08a0*/  IMAD.MOV.U32 R5, RZ, RZ, c[0x0][0x1dc] ;  /* 0x00007700ff057624 */ /* 0x000fe200078e00ff */
[----:B------:R-:W-:Y:S01]  /*08b0*/  LEA.HI.X R37, R24, c[0x0][0x1c4], R7, 0x1, P1 ;  /* 0x0000710018257a11 */ /* 0x000fe200008f0c07 */
[----:B------:R-:W-:Y:S01]  /*08c0*/  IMAD.IADD R24, R9, 0x1, -R194 ;  /* 0x0000000109187824 */ /* 0x000fe200078e0ac2 */
[----:B------:R-:W-:Y:S01]  /*08d0*/  LEA R28, P1, R14, R36, 0x7 ;  /* 0x000000240e1c7211 */ /* 0x000fe200078238ff */
[----:B------:R-:W-:Y:S01]  /*08e0*/  IMAD.MOV.U32 R15, RZ, RZ, c[0x0][0x1a8] ;  /* 0x00006a00ff0f7624 */ /* 0x000fe200078e00ff */
[----:B------:R-:W-:Y:S01]  /*08f0*/  LEA.HI.X R201, R26, c[0x0][0x164], R2, 0x1, P3 ;  /* 0x000059001ac97a11 */ /* 0x000fe200018f0c02 */
[----:B------:R-:W-:Y:S01]  /*0900*/  IMAD.MOV.U32 R7, RZ, RZ, c[0x0][0x1ac] ;  /* 0x00006b00ff077624 */ /* 0x000fe200078e00ff */
[----:B------:R-:W-:Y:S01]  /*0910*/  LEA.HI.X R29, R14, R37, R5, 0x7, P1 ;  /* 0x000000250e1d7211 */ /* 0x000fe200008f3c05 */
[----:B------:R-:W-:Y:S01]  /*0920*/  IMAD.SHL.U32 R188, R183, 0x8, RZ ;  /* 0x00000008b7bc7824 */ /* 0x000fe200078e00ff */
[----:B------:R-:W-:-:S02]  /*0930*/  LEA.HI R2, R23, R12, RZ, 0x5 ;  /* 0x0000000c17027211 */ /* 0x000fc400078f28ff */
[----:B------:R-:W-:Y:S02]  /*0940*/  LOP3.LUT R5, R18, 0x7fffffe, RZ, 0xc0, !PT ;  /* 0x07fffffe12057812 */ /* 0x000fe400078ec0ff */
[----:B------:R-:W-:Y:S02]  /*0950*/  IADD3 R14, R16, 0x20, RZ ;  /* 0x00000020100e7810 */ /* 0x000fe40007ffe0ff */
[----:B------:R-:W-:Y:S01]  /*0960*/  SHF.R.S32.HI R25, RZ, 0x5, R2 ;  /* 0x00000005ff197819 */ /* 0x000fe20000011402 */
[----:B------:R-:W-:Y:S01]  /*0970*/  IMAD.IADD R22, R194, 0x1, -R5 ;  /* 0x00000001c2167824 */ /* 0x000fe200078e0a05 */
[----:B------:R-:W-:Y:S02]  /*0980*/  ISETP.GE.AND P5, PT, R14, c[0x0][0x1cc], PT ;  /* 0x000073000e007a0c */ /* 0x000fe40003fa6270 */
[C---:B------:R-:W-:Y:S01]  /*0990*/  ISETP.LT.OR P3, PT, R24.reuse, 0x1, P6 ;  /* 0x000000011800780c */ /* 0x040fe20003761670 */
[----:B------:R-:W-:Y:S01]  /*09a0*/  IMAD R5, R25, 0x8, R22 ;  /* 0x0000000819057824 */ /* 0x000fe200078e0216 */
[----:B------:R-:W-:-:S02]  /*09b0*/  ISETP.LT.OR P2, PT, R24, 0x1, P5 ;  /* 0x000000011800780c */ /* 0x000fc40002f41670 */
[C---:B------:R-:W-:Y:S01]  /*09c0*/  ISETP.LT.OR P1, PT, R24.reuse, 0x1, P4 ;  /* 0x000000011800780c */ /* 0x040fe20002721670 */
[----:B------:R-:W-:Y:S01]  /*09d0*/  IMAD.U32 R5, R5, 0x20, R20 ;  /* 0x0000002005057824 */ /* 0x000fe200078e0014 */
[C---:B------:R-:W-:Y:S02]  /*09e0*/  LEA R32, P0, R15.reuse, R34, 0x7 ;  /* 0x000000220f207211 */ /* 0x040fe400078038ff */
[C---:B------:R-:W-:Y:S02]  /*09f0*/  ISETP.LT.OR P6, PT, R24.reuse, 0x41, P6 ;  /* 0x000000411800780c */ /* 0x040fe400037c1670 */
[C---:B------:R-:W-:Y:S02]  /*0a00*/  ISETP.LT.OR P5, PT, R24.reuse, 0x41, P5 ;  /* 0x000000411800780c */ /* 0x040fe40002fa1670 */
[----:B------:R-:W-:Y:S01]  /*0a10*/  LEA.HI.X R33, R15, R35, R7, 0x7, P0 ;  /* 0x000000230f217211 */ /* 0x000fe200000f3c07 */
[----:B------:R-:W-:Y:S01]  /*0a20*/  IMAD.SHL.U32 R15, R5, 0x2, RZ ;  /* 0x00000002050f7824 */ /* 0x000fe200078e00ff */
[----:B------:R-:W-:-:S02]  /*0a30*/  ISETP.LT.OR P4, PT, R24, 0x41, P4 ;  /* 0x000000411800780c */ /* 0x000fc40002781670 */
[----:B------:R-:W-:Y:S02]  /*0a40*/  LEA R18, P0, R4, c[0x0][0x280], 0x2 ;  /* 0x0000a00004127a11 */ /* 0x000fe400078010ff */
[----:B------:R1:W-:Y:S01]  /*0a50*/  LDGSTS.E.BYPASS.LTC128B.128 [R15+0x6080], [R36.64], !P3 ;  /* 0x06080000240f7fae */ /* 0x0003e2000d901d52 */
[----:B------:R-:W-:Y:S02]  /*0a60*/  LOP3.LUT R27, R8, 0xfffffff8, RZ, 0xc0, !PT ;  /* 0xfffffff8081b7812 */ /* 0x000fe400078ec0ff */
[----:B------:R-:W-:Y:S01]  /*0a70*/  LEA.HI.X R19, R4, c[0x0][0x284], R3, 0x2, P0 ;  /* 0x0000a10004137a11 */ /* 0x000fe200000f1403 */
[----:B------:R1:W-:Y:S01]  /*0a80*/  LDGSTS.E.BYPASS.LTC128B.128 [R15+0x8080], [R36.64+0x40], !P2 ;  /* 0x08080040240f7fae */ /* 0x0003e2000d101d52 */
[----:B------:R-:W-:Y:S01]  /*0a90*/  LOP3.LUT R3, R0, 0xfffffff0, RZ, 0xc0, !PT ;  /* 0xfffffff000037812 */ /* 0x000fe200078ec0ff */
[----:B------:R-:W-:Y:S01]  /*0aa0*/  IMAD.IADD R27, R12, 0x1, -R27 ;  /* 0x000000010c1b7824 */ /* 0x000fe200078e0a1b */
[----:B------:R-:W-:Y:S01]  /*0ab0*/  LEA.HI R4, R23, R12, RZ, 0x6 ;  /* 0x0000000c17047211 */ /* 0x000fe200078f30ff */
[----:B------:R1:W-:Y:S01]  /*0ac0*/  LDGSTS.E.BYPASS.LTC128B.128 [R15+0xa080], [R36.64+0x80], !P1 ;  /* 0x0a080080240f7fae */ /* 0x0003e2000c901d52 */
[----:B------:R-:W-:Y:S01]  /*0ad0*/  ISETP.GE.AND P1, PT, R14, c[0x0][0x19c], PT ;  /* 0x000067000e007a0c */ /* 0x000fe20003f26270 */
[----:B------:R-:W-:Y:S01]  /*0ae0*/  IMAD.IADD R20, R12, 0x1, -R3 ;  /* 0x000000010c147824 */ /* 0x000fe200078e0a03 */
[----:B------:R-:W-:Y:S01]  /*0af0*/  LEA.HI R0, R27, R27, RZ, 0x1 ;  /* 0x0000001b1b007211 */ /* 0x000fe200078f08ff */
[----:B------:R2:W-:Y:S01]  /*0b00*/  LDGSTS.E.BYPASS.LTC128B.128 [R15+0x7080], [R28.64], !P6 ;  /* 0x070800001c0f7fae */ /* 0x0005e2000f101d52 */
[----:B------:R-:W-:-:S02]  /*0b10*/  ISETP.LT.OR P2, PT, R24, 0x1, P1 ;  /* 0x000000011800780c */ /* 0x000fc40000f41670 */
[----:B------:R-:W-:Y:S01]  /*0b20*/  SHF.R.S32.HI R3, RZ, 0x1f, R20 ;  /* 0x0000001fff037819 */ /* 0x000fe20000011414 */
[----:B------:R2:W-:Y:S01]  /*0b30*/  LDGSTS.E.BYPASS.LTC128B.128 [R15+0x9080], [R28.64+0x40], !P5 ;  /* 0x090800401c0f7fae */ /* 0x0005e2000e901d52 */
[----:B------:R-:W-:Y:S02]  /*0b40*/  ISETP.GE.AND P5, PT, R16, c[0x0][0x19c], PT ;  /* 0x0000670010007a0c */ /* 0x000fe40003fa6270 */
[----:B------:R-:W-:Y:S01]  /*0b50*/  LEA.HI R5, R20, R20, RZ, 0x1 ;  /* 0x0000001414057211 */ /* 0x000fe200078f08ff */
[----:B------:R2:W-:Y:S01]  /*0b60*/  LDGSTS.E.BYPASS.LTC128B.128 [R15+0xb080], [R28.64+0x80], !P4 ;  /* 0x0b0800801c0f7fae */ /* 0x0005e2000e101d52 */
[----:B------:R-:W-:Y:S02]  /*0b70*/  ISETP.GE.AND P4, PT, R187, c[0x0][0x19c], PT ;  /* 0x00006700bb007a0c */ /* 0x000fe40003f86270 */
[C---:B------:R-:W-:Y:S02]  /*0b80*/  ISETP.LT.OR P3, PT, R24.reuse, 0x1, P5 ;  /* 0x000000011800780c */ /* 0x040fe40002f61670 */
[----:B------:R-:W-:-:S02]  /*0b90*/  ISETP.LT.OR P0, PT, R24, 0x1, P4 ;  /* 0x000000011800780c */ /* 0x000fc40002701670 */
[----:B------:R-:W-:Y:S02]  /*0ba0*/  LEA.HI R22, R3, R20, RZ, 0x3 ;  /* 0x0000001403167211 */ /* 0x000fe400078f18ff */
[----:B------:R-:W-:Y:S02]  /*0bb0*/  LOP3.LUT R26, R0, 0x7fffffe, RZ, 0xc0, !PT ;  /* 0x07fffffe001a7812 */ /* 0x000fe400078ec0ff */
[----:B------:R-:W-:Y:S02]  /*0bc0*/  LOP3.LUT R7, R5, 0x7fffffe, RZ, 0xc0, !PT ;  /* 0x07fffffe05077812 */ /* 0x000fe400078ec0ff */
[----:B------:R-:W-:Y:S02]  /*0bd0*/  LOP3.LUT R3, R22, 0xfffffff8, RZ, 0xc0, !PT ;  /* 0xfffffff816037812 */ /* 0x000fe400078ec0ff */
[----:B------:R-:W-:Y:S01]  /*0be0*/  ISETP.LT.OR P5, PT, R24, 0x41, P5 ;  /* 0x000000411800780c */ /* 0x000fe20002fa1670 */
[----:B------:R1:W-:Y:S01]  /*0bf0*/  LDGSTS.E.BYPASS.LTC128B.128 [R15+0x80], [R34.64], !P3 ;  /* 0x00080000220f7fae */ /* 0x0003e2000d901d52 */
[----:B------:R-:W-:Y:S01]  /*0c00*/  ISETP.GE.AND P3, PT, R187, c[0x0][0x16c], PT ;  /* 0x00005b00bb007a0c */ /* 0x000fe20003f66270 */
[----:B------:R-:W-:Y:S01]  /*0c10*/  IMAD.IADD R182, R20, 0x1, -R7 ;  /* 0x0000000114b67824 */ /* 0x000fe200078e0a07 */
[----:B------:R-:W-:Y:S01]  /*0c20*/  SHF.R.S32.HI R4, RZ, 0x6, R4 ;  /* 0x00000006ff047819 */ /* 0x000fe20000011404 */
[----:B------:R1:W-:Y:S01]  /*0c30*/  LDGSTS.E.BYPASS.LTC128B.128 [R15+0x2080], [R34.64+0x40], !P2 ;  /* 0x02080040220f7fae */ /* 0x0003e2000d101d52 */
[----:B------:R-:W-:Y:S01]  /*0c40*/  ISETP.GE.AND P2, PT, R16, c[0x0][0x16c], PT ;  /* 0x00005b0010007a0c */ /* 0x000fe20003f46270 */
[----:B------:R-:W-:Y:S01]  /*0c50*/  IMAD.IADD R3, R20, 0x1, -R3 ;  /* 0x0000000114037824 */ /* 0x000fe200078e0a03 */
[----:B------:R-:W-:Y:S01]  /*0c60*/  ISETP.LT.OR P1, PT, R24, 0x41, P1 ;  /* 0x000000411800780c */ /* 0x000fe20000f21670 */
[----:B------:R1:W-:Y:S01]  /*0c70*/  LDGSTS.E.BYPASS.LTC128B.128 [R15+0x4080], [R34.64+0x80], !P0 ;  /* 0x04080080220f7fae */ /* 0x0003e2000c101d52 */
[C---:B------:R-:W-:Y:S01]  /*0c80*/  ISETP.GE.AND P0, PT, R14.reuse, c[0x0][0x16c], PT ;  /* 0x00005b000e007a0c */ /* 0x040fe20003f06270 */
[----:B------:R-:W-:Y:S01]  /*0c90*/  IMAD R184, R183, 0x4, R4 ;  /* 0x00000004b7b87824 */ /* 0x000fe200078e0204 */
[----:B------:R-:W-:Y:S01]  /*0ca0*/  SEL R189, RZ, 0x1, P2 ;  /* 0x00000001ffbd7807 */ /* 0x000fe20001000000 */
[C---:B--2---:R-:W-:Y:S01]  /*0cb0*/  IMAD.IADD R29, R27.reuse, 0x1, -R26 ;  /* 0x000000011b1d7824 */ /* 0x044fe200078e0a1a */
[----:B------:R-:W-:Y:S01]  /*0cc0*/  ISETP.GE.AND P2, PT, R14, c[0x0][0x1fc], PT ;  /* 0x00007f000e007a0c */ /* 0x000fe20003f46270 */
[----:B------:R1:W-:Y:S01]  /*0cd0*/  LDGSTS.E.BYPASS.LTC128B.128 [R15+0x1080], [R32.64], !P5 ;  /* 0x01080000200f7fae */ /* 0x0003e2000e901d52 */
[----:B------:R-:W-:Y:S01]  /*0ce0*/  SEL R26, RZ, 0x4, P3 ;  /* 0x00000004ff1a7807 */ /* 0x000fe20001800000 */
[----:B------:R-:W-:Y:S01]  /*0cf0*/  IMAD R184, R184, 0x8, R29 ;  /* 0x00000008b8b87824 */ /* 0x000fe200078e021d */
[----:B------:R-:W-:Y:S01]  /*0d00*/  SEL R20, RZ, 0x2, P0 ;  /* 0x00000002ff147807 */ /* 0x000fe20000000000 */
[----:B------:R-:W-:Y:S01]  /*0d10*/  IMAD.SHL.U32 R27, R27, 0x40, RZ ;  /* 0x000000401b1b7824 */ /* 0x000fe200078e00ff */
[----:B------:R-:W-:Y:S01]  /*0d20*/  ISETP.GE.AND P3, PT, R16, c[0x0][0x1fc], PT ;  /* 0x00007f0010007a0c */ /* 0x000fe20003f66270 */
[----:B------:R1:W-:Y:S01]  /*0d30*/  LDGSTS.E.BYPASS.LTC128B.128 [R15+0x3080], [R32.64+0x40], !P1 ;  /* 0x03080040200f7fae */ /* 0x0003e2000c901d52 */
[----:B------:R-:W-:-:S02]  /*0d40*/  SEL R7, RZ, 0xffffffff, P2 ;  /* 0xffffffffff077807 */ /* 0x000fc40001000000 */
[----:B------:R-:W-:Y:S02]  /*0d50*/  ISETP.GE.AND P2, PT, R187, c[0x0][0x1fc], PT ;  /* 0x00007f00bb007a0c */ /* 0x000fe40003f46270 */
[----:B------:R-:W-:Y:S01]  /*0d60*/  IADD3 R26, R26, R20, R189 ;  /* 0x000000141a1a7210 */ /* 0x000fe20007ffe0bd */
[----:B------:R-:W-:Y:S01]  /*0d70*/  IMAD.SHL.U32 R7, R7, 0x2, RZ ;  /* 0x0000000207077824 */ /* 0x000fe200078e00ff */
[----:B------:R-:W-:Y:S02]  /*0d80*/  ISETP.LT.OR P4, PT, R24, 0x41, P4 ;  /* 0x000000411800780c */ /* 0x000fe40002781670 */
[----:B------:R-:W-:Y:S02]  /*0d90*/  SEL R24, RZ, 0x1, P3 ;  /* 0x00000001ff187807 */ /* 0x000fe40001800000 */
[----:B------:R-:W-:Y:S02]  /*0da0*/  SEL R20, RZ, 0x4, P2 ;  /* 0x00000004ff147807 */ /* 0x000fe40001000000 */
[----:B------:R-:W-:-:S02]  /*0db0*/  LOP3.LUT P3, RZ, R26, 0x1, RZ, 0xc0, !PT ;  /* 0x000000011aff7812 */ /* 0x000fc4000786c0ff */
[C---:B------:R-:W-:Y:S02]  /*0dc0*/  LOP3.LUT P2, RZ, R26.reuse, 0x2, RZ, 0xc0, !PT ;  /* 0x000000021aff7812 */ /* 0x040fe4000784c0ff */
[----:B------:R-:W-:Y:S02]  /*0dd0*/  LOP3.LUT P5, RZ, R26, 0x4, RZ, 0xc0, !PT ;  /* 0x000000041aff7812 */ /* 0x000fe400078ac0ff */
[----:B------:R-:W-:Y:S01]  /*0de0*/  LEA.HI R28, R2, R25, RZ, 0x1 ;  /* 0x00000019021c7211 */ /* 0x000fe200078f08ff */
[----:B------:R1:W-:Y:S01]  /*0df0*/  LDGSTS.E.BYPASS.LTC128B.128 [R15+0x5080], [R32.64+0x80], !P4 ;  /* 0x05080080200f7fae */ /* 0x0003e2000e101d52 */
[C---:B------:R-:W-:Y:S02]  /*0e00*/  ISETP.GE.OR P3, PT, R194.reuse, c[0x0][0x168], !P3 ;  /* 0x00005a00c2007a0c */ /* 0x040fe40005f66670 */
[C---:B------:R-:W-:Y:S01]  /*0e10*/  ISETP.GE.OR P2, PT, R194.reuse, c[0x0][0x168], !P2 ;  /* 0x00005a00c2007a0c */ /* 0x040fe20005746670 */
[----:B------:R-:W0:Y:S01]  /*0e20*/  LDGDEPBAR ;  /* 0x00000000000079af */ /* 0x000e220000000000 */
[----:B------:R-:W-:-:S02]  /*0e30*/  ISETP.GE.OR P5, PT, R194, c[0x0][0x168], !P5 ;  /* 0x00005a00c2007a0c */ /* 0x000fc40006fa6670 */
[----:B------:R-:W-:Y:S02]  /*0e40*/  LOP3.LUT R28, R28, 0xfffffffe, RZ, 0xc0, !PT ;  /* 0xfffffffe1c1c7812 */ /* 0x000fe400078ec0ff */
[----:B------:R-:W-:Y:S02]  /*0e50*/  LOP3.LUT R29, R7, 0x2, R24, 0xe2, !PT ;  /* 0x00000002071d7812 */ /* 0x000fe400078ee218 */
[----:B------:R-:W-:Y:S01]  /*0e60*/  ISETP.GT.AND P1, PT, R12, 0xf, PT ;  /* 0x0000000f0c00780c */ /* 0x000fe20003f24270 */
[----:B------:R-:W-:Y:S01]  /*0e70*/  IMAD.IADD R7, R25, 0x1, -R28 ;  /* 0x0000000119077824 */ /* 0x000fe200078e0a1c */
[----:B------:R-:W-:Y:S01]  /*0e80*/  LOP3.LUT R24, R29, R20, RZ, 0xfc, !PT ;  /* 0x000000141d187212 */ /* 0x000fe200078efcff */
[----:B------:R1:W-:Y:S01]  /*0e90*/  LDGSTS.E.BYPASS.LTC128B.128 [R15+0xc080], [R200.64], !P3 ;  /* 0x0c080000c80f7fae */ /* 0x0003e2000d901d52 */
[----:B------:R-:W-:Y:S01]  /*0ea0*/  SHF.R.S32.HI R22, RZ, 0x3, R22 ;  /* 0x00000003ff167819 */ /* 0x000fe20000011416 */
[----:B------:R-:W-:Y:S01]  /*0eb0*/  IMAD.SHL.U32 R181, R7, 0x400, RZ ;  /* 0x0000040007b57824 */ /* 0x000fe200078e00ff */
[----:B------:R-:W-:Y:S01]  /*0ec0*/  LOP3.LUT P4, RZ, R24, 0x1, RZ, 0xc0, !PT ;  /* 0x0000000118ff7812 */ /* 0x000fe2000788c0ff */
[----:B------:R1:W-:Y:S01]  /*0ed0*/  LDGSTS.E.BYPASS.LTC128B.128 [R15+0xd080], [R200.64+0x40], !P2 ;  /* 0x0d080040c80f7fae */ /* 0x0003e2000d101d52 */
[----:B------:R-:W-:Y:S01]  /*0ee0*/  IMAD.SHL.U32 R25, R25, 0x10, RZ ;  /* 0x0000001019197824 */ /* 0x000fe200078e00ff */
[----:B------:R-:W-:Y:S01]  /*0ef0*/  LOP3.LUT R26, R27, 0x1c0, RZ, 0xc0, !PT ;  /* 0x000001c01b1a7812 */ /* 0x000fe200078ec0ff */
[----:B------:R-:W-:Y:S01]  /*0f00*/  IMAD R203, R10, 0x2, R181 ;  /* 0x000000020acb7824 */ /* 0x000fe200078e02b5 */
[----:B------:R1:W-:Y:S01]  /*0f10*/  LDGSTS.E.BYPASS.LTC128B.128 [R15+0xe080], [R200.64+0x80], !P5 ;  /* 0x0e080080c80f7fae */ /* 0x0003e2000e901d52 */
[----:B------:R-:W-:Y:S01]  /*0f20*/  ISETP.GE.OR P5, PT, R194, c[0x0][0x168], !P4 ;  /* 0x00005a00c2007a0c */ /* 0x000fe200067a6670 */
[----:B------:R-:W-:Y:S01]  /*0f30*/  IMAD R182, R22, 0x8, R182 ;  /* 0x0000000816b67824 */ /* 0x000fe200078e02b6 */
[----:B------:R-:W-:Y:S01]  /*0f40*/  LOP3.LUT R25, R26, 0x30, R25, 0xf8, !PT ;  /* 0x000000301a197812 */ /* 0x000fe200078ef819 */
[----:B------:R-:W-:Y:S01]  /*0f50*/  IMAD R181, R22, 0x200, R181 ;  /* 0x0000020016b57824 */ /* 0x000fe200078e02b5 */
[--C-:B------:R-:W-:Y:S01]  /*0f60*/  SHF.R.S32.HI R22, RZ, 0x1, R5.reuse ;  /* 0x00000001ff167819 */ /* 0x100fe20000011405 */
[----:B------:R-:W-:Y:S01]  /*0f70*/  IMAD.SHL.U32 R182, R182, 0x20, RZ ;  /* 0x00000020b6b67824 */ /* 0x000fe200078e00ff */
[----:B------:R-:W-:-:S02]  /*0f80*/  SHF.R.S32.HI R5, RZ, 0x1f, R5 ;  /* 0x0000001fff057819 */ /* 0x000fc40000011405 */
[----:B------:R-:W-:Y:S01]  /*0f90*/  LEA.HI R10, R23, R12, RZ, 0x7 ;  /* 0x0000000c170a7211 */ /* 0x000fe200078f38ff */
[----:B------:R-:W-:Y:S01]  /*0fa0*/  @!P1 IMAD.SHL.U32 R23, R12, 0x10, RZ ;  /* 0x000000100c179824 */ /* 0x000fe200078e00ff */
[----:B------:R-:W-:Y:S02]  /*0fb0*/  SHF.R.S32.HI R21, RZ, 0x1f, R21 ;  /* 0x0000001fff157819 */ /* 0x000fe40000011415 */
[----:B------:R-:W-:Y:S02]  /*0fc0*/  SHF.R.U32.HI R20, RZ, 0x3, R26 ;  /* 0x00000003ff147819 */ /* 0x000fe4000001161a */
[C---:B------:R-:W-:Y:S01]  /*0fd0*/  LOP3.LUT P3, RZ, R24.reuse, 0x2, RZ, 0xc0, !PT ;  /* 0x0000000218ff7812 */ /* 0x040fe2000786c0ff */
[----:B------:R2:W-:Y:S01]  /*0fe0*/  @!P1 LDGSTS.E.BYPASS.LTC128B.128 [R23+0x18080], [R30.64] ;  /* 0x180800001e179fae */ /* 0x0005e2000b901d52 */
[----:B------:R-:W-:Y:S01]  /*0ff0*/  LEA.HI R26, R5, R22, RZ, 0x2 ;  /* 0x00000016051a7211 */ /* 0x000fe200078f10ff */
[----:B------:R-:W-:Y:S01]  /*1000*/  IMAD.SHL.U32 R5, R183, 0x10, RZ ;  /* 0x00000010b7057824 */ /* 0x000fe200078e00ff */
[----:B------:R-:W-:Y:S01]  /*1010*/  LOP3.LUT R25, R25, 0x8, R8, 0xf8, !PT ;  /* 0x0000000819197812 */ /* 0x000fe200078ef808 */
[----:B------:R-:W0:Y:S01]  /*1020*/  LDGDEPBAR ;  /* 0x00000000000079af */ /* 0x000e220000000000 */
[----:B------:R-:W-:-:S02]  /*1030*/  LOP3.LUT P2, RZ, R24, 0x4, RZ, 0xc0, !PT ;  /* 0x0000000418ff7812 */ /* 0x000fc4000784c0ff */
[----:B------:R-:W-:Y:S01]  /*1040*/  LEA.HI R21, R21, R194, RZ, 0x3 ;  /* 0x000000c215157211 */ /* 0x000fe200078f18ff */
[----:B------:R1:W-:Y:S01]  /*1050*/  LDGSTS.E.BYPASS.LTC128B.128 [R15+0x12080], [R192.64], !P5 ;  /* 0x12080000c00f7fae */ /* 0x0003e2000e901d52 */
[----:B------:R-:W-:Y:S02]  /*1060*/  SEL R24, RZ, 0xffffffff, P0 ;  /* 0xffffffffff187807 */ /* 0x000fe40000000000 */
[----:B------:R-:W-:Y:S02]  /*1070*/  ISETP.GE.OR P0, PT, R194, c[0x0][0x168], !P3 ;  /* 0x00005a00c2007a0c */ /* 0x000fe40005f06670 */
[----:B------:R-:W-:Y:S01]  /*1080*/  LOP3.LUT R20, R25, R20, RZ, 0x3c, !PT ;  /* 0x0000001419147212 */ /* 0x000fe200078e3cff */
[----:B------:R-:W-:Y:S01]  /*1090*/  IMAD.SHL.U32 R24, R24, 0x2, RZ ;  /* 0x0000000218187824 */ /* 0x000fe200078e00ff */
[----:B------:R-:W-:Y:S02]  /*10a0*/  SHF.R.U32.HI R10, RZ, 0x4, R10 ;  /* 0x00000004ff0a7819 */ /* 0x000fe4000001160a */
[----:B------:R-:W-:Y:S01]  /*10b0*/  LOP3.LUT R25, R21, 0xfffffff8, RZ, 0xc0, !PT ;  /* 0xfffffff815197812 */ /* 0x000fe200078ec0ff */
[----:B------:R-:W-:Y:S01]  /*10c0*/  IMAD R183, R183, 0x200, R20 ;  /* 0x00000200b7b77824 */ /* 0x000fe200078e0214 */
[----:B------:R-:W-:-:S02]  /*10d0*/  LOP3.LUT R5, R5, 0x10, RZ, 0xc0, !PT ;  /* 0x0000001005057812 */ /* 0x000fc400078ec0ff */
[C---:B------:R-:W-:Y:S02]  /*10e0*/  ISETP.GE.OR P5, PT, R194.reuse, c[0x0][0x168], !P2 ;  /* 0x00005a00c2007a0c */ /* 0x040fe400057a6670 */
[----:B------:R-:W-:Y:S01]  /*10f0*/  SHF.R.S32.HI R0, RZ, 0x1, R0 ;  /* 0x00000001ff007819 */ /* 0x000fe20000011400 */
[----:B------:R1:W-:Y:S01]  /*1100*/  LDGSTS.E.BYPASS.LTC128B.128 [R15+0x13080], [R192.64+0x40], !P0 ;  /* 0x13080040c00f7fae */ /* 0x0003e2000c101d52 */
[----:B------:R-:W-:Y:S01]  /*1110*/  LOP3.LUT R5, R5, 0x8, R10, 0xf8, !PT ;  /* 0x0000000805057812 */ /* 0x000fe200078ef80a */
[----:B------:R-:W-:Y:S01]  /*1120*/  IMAD.IADD R10, R194, 0x1, -R25 ;  /* 0x00000001c20a7824 */ /* 0x000fe200078e0a19 */
[----:B------:R-:W-:Y:S01]  /*1130*/  LOP3.LUT R21, R26, 0xfffffffc, RZ, 0xc0, !PT ;  /* 0xfffffffc1a157812 */ /* 0x000fe200078ec0ff */
[C---:B--2---:R-:W-:Y:S01]  /*1140*/  IMAD.SHL.U32 R23, R0.reuse, 0x40, RZ ;  /* 0x0000004000177824 */ /* 0x044fe200078e00ff */
[----:B------:R-:W-:Y:S01]  /*1150*/  LOP3.LUT P0, RZ, R0, 0x2, RZ, 0xc0, !PT ;  /* 0x0000000200ff7812 */ /* 0x000fe2000780c0ff */
[----:B------:R-:W-:Y:S01]  /*1160*/  IMAD.SHL.U32 R25, R10, 0x40, RZ ;  /* 0x000000400a197824 */ /* 0x000fe200078e00ff */
[----:B------:R-:W-:Y:S01]  /*1170*/  LOP3.LUT P6, RZ, R3, 0x4, RZ, 0xc0, !PT ;  /* 0x0000000403ff7812 */ /* 0x000fe200078cc0ff */
[----:B------:R-:W-:Y:S01]  /*1180*/  IMAD.SHL.U32 R0, R4, 0x8, RZ ;  /* 0x0000000804007824 */ /* 0x000fe200078e00ff */
[----:B------:R-:W-:Y:S01]  /*1190*/  LOP3.LUT R23, R23, 0xc0, RZ, 0xc0, !PT ;  /* 0x000000c017177812 */ /* 0x000fe200078ec0ff */
[----:B------:R1:W-:Y:S01]  /*11a0*/  LDGSTS.E.BYPASS.LTC128B.128 [R15+0x14080], [R192.64+0x80], !P5 ;  /* 0x14080080c00f7fae */ /* 0x0003e2000e901d52 */
[----:B------:R-:W-:Y:S01]  /*11b0*/  LOP3.LUT R25, R25, 0x1c0, RZ, 0xc0, !PT ;  /* 0x000001c019197812 */ /* 0x000fe200078ec0ff */
[----:B------:R-:W-:Y:S01]  /*11c0*/  IMAD.IADD R21, R22, 0x1, -R21 ;  /* 0x0000000116157824 */ /* 0x000fe200078e0a15 */
[C---:B------:R-:W-:Y:S01]  /*11d0*/  LOP3.LUT P5, RZ, R3.reuse, 0x2, RZ, 0xc0, !PT ;  /* 0x0000000203ff7812 */ /* 0x040fe200078ac0ff */
[----:B------:R-:W-:Y:S01]  /*11e0*/  IMAD.SHL.U32 R3, R3, 0x40, RZ ;  /* 0x0000004003037824 */ /* 0x000fe200078e00ff */
[----:B------:R-:W-:-:S02]  /*11f0*/  LOP3.LUT R22, R23, 0x8, R8, 0xf8, !PT ;  /* 0x0000000817167812 */ /* 0x000fc400078ef808 */
[----:B------:R-:W-:Y:S02]  /*1200*/  LOP3.LUT R0, R0, 0x18, RZ, 0xc0, !PT ;  /* 0x0000001800007812 */ /* 0x000fe400078ec0ff */
[----:B------:R-:W-:Y:S02]  /*1210*/  SHF.R.U32.HI R8, RZ, 0x3, R25 ;  /* 0x00000003ff087819 */ /* 0x000fe40000011619 */
[----:B------:R-:W-:Y:S02]  /*1220*/  LOP3.LUT R3, R3, 0x1c0, RZ, 0xc0, !PT ;  /* 0x000001c003037812 */ /* 0x000fe400078ec0ff */
[----:B------:R-:W-:Y:S02]  /*1230*/  LOP3.LUT R8, R8, R25, R0, 0x1e, !PT ;  /* 0x0000001908087212 */ /* 0x000fe400078e1e00 */
[----:B------:R-:W-:Y:S02]  /*1240*/  LOP3.LUT R25, R2, 0xffffffe0, RZ, 0xc0, !PT ;  /* 0xffffffe002197812 */ /* 0x000fe400078ec0ff */
[----:B------:R-:W-:Y:S01]  /*1250*/  LOP3.LUT R188, R188, 0x8, RZ, 0xc0, !PT ;  /* 0x00000008bcbc7812 */ /* 0x000fe200078ec0ff */
[----:B------:R-:W-:Y:S01]  /*1260*/  IMAD.IADD R203, R203, 0x1, R8 ;  /* 0x00000001cbcb7824 */ /* 0x000fe200078e0208 */
[----:B------:R-:W-:Y:S01]  /*1270*/  SHF.R.U32.HI R20, RZ, 0x3, R3 ;  /* 0x00000003ff147819 */ /* 0x000fe20000011603 */
[----:B------:R-:W-:Y:S01]  /*1280*/  IMAD.IADD R2, R12, 0x1, -R25 ;  /* 0x000000010c027824 */ /* 0x000fe200078e0a19 */
[----:B------:R-:W-:Y:S01]  /*1290*/  SHF.R.U32.HI R23, RZ, 0x3, R23 ;  /* 0x00000003ff177819 */ /* 0x000fe20000011617 */
[----:B------:R-:W-:Y:S01]  /*12a0*/  IMAD.SHL.U32 R203, R203, 0x2, RZ ;  /* 0x00000002cbcb7824 */ /* 0x000fe200078e00ff */
[----:B------:R-:W-:-:S02]  /*12b0*/  LOP3.LUT R20, R20, R3, R188, 0x1e, !PT ;  /* 0x0000000314147212 */ /* 0x000fc400078e1ebc */
[----:B------:R-:W-:Y:S02]  /*12c0*/  SEL R3, R185, 0xfffffff0, !P0 ;  /* 0xfffffff0b9037807 */ /* 0x000fe40004000000 */
[C---:B------:R-:W-:Y:S01]  /*12d0*/  LOP3.LUT P0, RZ, R21.reuse, 0x2, RZ, 0xc0, !PT ;  /* 0x0000000215ff7812 */ /* 0x040fe2000780c0ff */
[----:B------:R-:W-:Y:S01]  /*12e0*/  IMAD.SHL.U32 R21, R21, 0x40, RZ ;  /* 0x0000004015157824 */ /* 0x000fe200078e00ff */
[----:B------:R-:W-:Y:S01]  /*12f0*/  SHF.R.S32.HI R25, RZ, 0x1f, R2 ;  /* 0x0000001fff197819 */ /* 0x000fe20000011402 */
[----:B------:R-:W-:Y:S01]  /*1300*/  IMAD.IADD R181, R181, 0x1, R20 ;  /* 0x00000001b5b57824 */ /* 0x000fe200078e0214 */
[----:B------:R-:W-:Y:S02]  /*1310*/  LOP3.LUT R23, R22, R23, RZ, 0x3c, !PT ;  /* 0x0000001716177212 */ /* 0x000fe400078e3cff */
[----:B------:R-:W-:Y:S02]  /*1320*/  SEL R178, R185, 0xfffffff0, !P5 ;  /* 0xfffffff0b9b27807 */ /* 0x000fe40006800000 */
[----:B------:R-:W-:Y:S01]  /*1330*/  LOP3.LUT R21, R21, 0xc0, RZ, 0xc0, !PT ;  /* 0x000000c015157812 */ /* 0x000fe200078ec0ff */
[----:B------:R-:W-:Y:S01]  /*1340*/  IMAD.U32 R184, R184, 0x20, R23 ;  /* 0x00000020b8b87824 */ /* 0x000fe200078e0017 */
[----:B------:R-:W-:Y:S01]  /*1350*/  PLOP3.LUT P5, PT, PT, PT, UP0, 0x80, 0x0 ;  /* 0x000000000000781c */ /* 0x000fe20003faf008 */
[----:B------:R-:W-:Y:S01]  /*1360*/  @!P1 IMAD.SHL.U32 R23, R12, 0x10, RZ ;  /* 0x000000100c179824 */ /* 0x000fe200078e00ff */
[----:B------:R-:W-:-:S02]  /*1370*/  LEA.HI R8, R25, R2, RZ, 0x2 ;  /* 0x0000000219087211 */ /* 0x000fc400078f10ff */
[--C-:B------:R-:W-:Y:S02]  /*1380*/  SHF.R.U32.HI R22, RZ, 0x3, R21.reuse ;  /* 0x00000003ff167819 */ /* 0x100fe40000011615 */
[----:B------:R-:W-:Y:S01]  /*1390*/  SHF.R.S32.HI R190, RZ, 0x2, R8 ;  /* 0x00000002ffbe7819 */ /* 0x000fe20000011408 */
[----:B------:R1:W-:Y:S01]  /*13a0*/  @!P1 LDGSTS.E.BYPASS.LTC128B.128 [R23+0x18280], [R18.64] ;  /* 0x1828000012179fae */ /* 0x0003e2000b901d52 */
[C---:B------:R-:W-:Y:S02]  /*13b0*/  LOP3.LUT R188, R22.reuse, R21, R188, 0x1e, !PT ;  /* 0x0000001516bc7212 */ /* 0x040fe400078e1ebc */
[C---:B------:R-:W-:Y:S01]  /*13c0*/  LOP3.LUT R5, R22.reuse, R5, R21, 0x1e, !PT ;  /* 0x0000000516057212 */ /* 0x040fe200078e1e15 */
[C---:B------:R-:W-:Y:S01]  /*13d0*/  IMAD R190, R7.reuse, 0x10, R190 ;  /* 0x0000001007be7824 */ /* 0x040fe200078e02be */
[----:B------:R-:W-:Y:S01]  /*13e0*/  LOP3.LUT R21, R22, R21, R0, 0x1e, !PT ;  /* 0x0000001516157212 */ /* 0x000fe200078e1e00 */
[----:B------:R-:W-:Y:S01]  /*13f0*/  IMAD.MOV.U32 R0, RZ, RZ, 0x20 ;  /* 0x00000020ff007424 */ /* 0x000fe200078e00ff */
[----:B------:R-:W0:Y:S01]  /*1400*/  LDGDEPBAR ;  /* 0x00000000000079af */ /* 0x000e220000000000 */
[----:B------:R-:W-:Y:S01]  /*1410*/  IMAD R7, R7, 0x200, R182 ;  /* 0x0000020007077824 */ /* 0x000fe200078e02b6 */
[----:B------:R-:W-:Y:S01]  /*1420*/  LOP3.LUT R189, R24, 0x2, R189, 0xe2, !PT ;  /* 0x0000000218bd7812 */ /* 0x000fe200078ee2bd */
[----:B------:R-:W-:Y:S01]  /*1430*/  IMAD.IADD R186, R182, 0x1, R5 ;  /* 0x00000001b6ba7824 */ /* 0x000fe200078e0205 */
[----:B------:R-:W0:Y:S01]  /*1440*/  LDGDEPBAR ;  /* 0x00000000000079af */ /* 0x000e220000000000 */
[----:B------:R-:W-:Y:S01]  /*1450*/  IMAD.IADD R188, R7, 0x1, R188 ;  /* 0x0000000107bc7824 */ /* 0x000fe200078e02bc */
[----:B------:R-:W-:Y:S01]  /*1460*/  SEL R0, R0, 0xffffffe0, !P6 ;  /* 0xffffffe000007807 */ /* 0x000fe20007000000 */
[----:B------:R-:W-:Y:S01]  /*1470*/  IMAD.IADD R182, R182, 0x1, R21 ;  /* 0x00000001b6b67824 */ /* 0x000fe200078e0215 */
[----:B------:R-:W-:-:S02]  /*1480*/  IADD3 R198, R15, 0xc080, RZ ;  /* 0x0000c0800fc67810 */ /* 0x000fc40007ffe0ff */
[----:B------:R-:W-:Y:S02]  /*1490*/  IADD3 R191, R15, 0x12080, RZ ;  /* 0x000120800fbf7810 */ /* 0x000fe40007ffe0ff */
[----:B------:R-:W-:Y:S01]  /*14a0*/  SEL R185, R185, 0xfffffff0, !P0 ;  /* 0xfffffff0b9b97807 */ /* 0x000fe20004000000 */
[----:B------:R-:W-:Y:S05]  /*14b0*/  @!P5 BRA `(.L_x_680) ;  /* 0x000001700000d947 */ /* 0x000fea0003800000 */
[----:B------:R-:W-:Y:S01]  /*14c0*/  IMAD.MOV.U32 R20, RZ, RZ, c[0x0][0x208] ;  /* 0x00008200ff147624 */ /* 0x000fe200078e00ff */
[----:B------:R-:W-:Y:S01]  /*14d0*/  UIADD3 UR4, UR12, -0x40, URZ ;  /* 0xffffffc00c047890 */ /* 0x000fe2000fffe03f */
[----:B------:R-:W-:Y:S01]  /*14e0*/  IMAD.MOV.U32 R5, RZ, RZ, 0x6 ;  /* 0x00000006ff057424 */ /* 0x000fe200078e00ff */
[----:B------:R-:W-:Y:S01]  /*14f0*/  BSSY B0, `(.L_x_680) ;  /* 0x0000013000007945 */ /* 0x000fe20003800000 */
[----:B------:R-:W-:-:S03]  /*1500*/  IMAD.SHL.U32 R7, R20, 0x40, RZ ;  /* 0x0000004014077824 */ /* 0x000fc600078e00ff */
[----:B------:R-:W-:Y:S01]  /*1510*/  SHF.L.U64.HI R20, R20, R5, c[0x0][0x20c] ;  /* 0x0000830014147619 */ /* 0x000fe20000010205 */
[C---:B------:R-:W-:Y:S01]  /*1520*/  IMAD.SHL.U32 R5, R7.reuse, 0x2, RZ ;  /* 0x0000000207057824 */ /* 0x040fe200078e00ff */
[----:B------:R-:W-:Y:S02]  /*1530*/  ISETP.LT.AND P6, PT, R194, UR4, PT ;  /* 0x00000004c2007c0c */ /* 0x000fe4000bfc1270 */
[----:B------:R-:W-:Y:S02]  /*1540*/  SHF.L.U64.HI R7, R7, 0x1, R20 ;  /* 0x0000000107077819 */ /* 0x000fe40000010214 */
[----:B------:R-:W-:-:S04]  /*1550*/  IADD3 R20, P5, P0, R5, 0x80, R192 ;  /* 0x0000008005147810 */ /* 0x000fc800078be0c0 */
[----:B------:R-:W-:Y:S02]  /*1560*/  IADD3.X R21, R7, RZ, R193, P5, P0 ;  /* 0x000000ff07157210 */ /* 0x000fe40002fe04c1 */
[----:B------:R-:W-:Y:S02]  /*1570*/  IADD3 R22, P0, R5, R192, RZ ;  /* 0x000000c005167210 */ /* 0x000fe40007f1e0ff */
[----:B------:R-:W-:-:S03]  /*1580*/  ISETP.GE.OR P5, PT, R16, c[0x0][0x1fc], !P6 ;  /* 0x00007f0010007a0c */ /* 0x000fc600077a6670 */
[----:B-1----:R-:W-:Y:S01]  /*1590*/  IMAD.X R23, R7, 0x1, R193, P0 ;  /* 0x0000000107177824 */ /* 0x002fe200000e06c1 */
[----:B------:R-:W-:Y:S02]  /*15a0*/  ISETP.GE.OR P0, PT, R14, c[0x0][0x1fc], !P6 ;  /* 0x00007f000e007a0c */ /* 0x000fe40007706670 */
[----:B------:R-:W-:-:S07]  /*15b0*/  ISETP.GE.OR P6, PT, R187, c[0x0][0x1fc], !P6 ;  /* 0x00007f00bb007a0c */ /* 0x000fce00077c6670 */
[----:B------:R1:W-:Y:S04]  /*15c0*/  LDGSTS.E.BYPASS.LTC128B.128 [R15+0x15080], [R22.64], !P5 ;  /* 0x15080000160f7fae */ /* 0x0003e8000e901d52 */
[----:B------:R1:W-:Y:S04]  /*15d0*/  LDGSTS.E.BYPASS.LTC128B.128 [R15+0x16080], [R22.64+0x40], !P0 ;  /* 0x16080040160f7fae */ /* 0x0003e8000c101d52 */
[----:B------:R1:W-:Y:S01]  /*15e0*/  LDGSTS.E.BYPASS.LTC128B.128 [R15+0x17080], [R20.64], !P6 ;  /* 0x17080000140f7fae */ /* 0x0003e2000f101d52 */
[----:B------:R-:W-:Y:S05]  /*15f0*/  @P1 BRA `(.L_x_681) ;  /* 0x0000002000001947 */ /* 0x000fea0003800000 */
[----:B------:R-:W-:-:S05]  /*1600*/  SHF.L.U32 R5, R12, 0x4, RZ ;  /* 0x000000040c057819 */ /* 0x000fca00000006ff */
[----:B------:R2:W-:Y:S02]  /*1610*/  LDGSTS.E.BYPASS.LTC128B.128 [R5+0x18380], [R18.64+0x100] ;  /* 0x1838010012057fae */ /* 0x0005e4000b901d52 */
.L_x_681:
[----:B------:R-:W-:Y:S05]  /*1620*/  BSYNC B0 ;  /* 0x0000000000007941 */ /* 0x000fea0003800000 */
.L_x_680:
[----:B------:R-:W-:Y:S01]  /*1630*/  UISETP.GE.AND UP0, UPT, UR12, 0x1, UPT ;  /* 0x000000010c00788c */ /* 0x000fe2000bf06270 */
        /* <DEDUP_REMOVED lines=49> */
[----:B-1----:R-:W-:Y:S01]  /*1950*/  CS2R R36, SRZ ;  /* 0x0000000000247805 */ /* 0x002fe2000001ff00 */
[----:B------:R-:W-:Y:S05]  /*1960*/  @!P0 BRA `(.L_x_682) ;  /* 0x00003e4000008947 */ /* 0x000fea0003800000 */
[----:B--2---:R-:W-:Y:S01]  /*1970*/  SHF.R.S32.HI R5, RZ, 0x1f, R4 ;  /* 0x0000001fff057819 */ /* 0x004fe20000011404 */
[----:B------:R-:W-:Y:S01]  /*1980*/  IMAD R6, R6, c[0x0][0x238], RZ ;  /* 0x00008e0006067a24 */ /* 0x000fe200078e02ff */
[----:B------:R-:W-:Y:S01]  /*1990*/  SHF.R.S32.HI R13, RZ, 0x1f, R12 ;  /* 0x0000001fff0d7819 */ /* 0x000fe2000001140c */
[----:B------:R-:W-:Y:S01]  /*19a0*/  ULDC.64 UR4, c[0x0][0x240] ;  /* 0x0000900000047ab9 */ /* 0x000fe20000000a00 */
[----:B------:R-:W-:Y:S01]  /*19b0*/  LEA.HI R5, R5, R4, RZ, 0x2 ;  /* 0x0000000405057211 */ /* 0x000fe200078f10ff */
[C---:B------:R-:W-:Y:S01]  /*19c0*/  IMAD R6, R11.reuse, c[0x0][0x23c], R6 ;  /* 0x00008f000b067a24 */ /* 0x040fe200078e0206 */
[----:B------:R-:W-:Y:S01]  /*19d0*/  LOP3.LUT P0, RZ, R10, 0x4, RZ, 0xc0, !PT ;  /* 0x000000040aff7812 */ /* 0x000fe2000780c0ff */
[----:B------:R-:W-:Y:S01]  /*19e0*/  IMAD.WIDE.U32 R12, R11, c[0x0][0x238], R12 ;  /* 0x00008e000b0c7a25 */ /* 0x000fe200078e000c */
[----:B------:R-:W-:Y:S01]  /*19f0*/  LOP3.LUT R11, R5, 0xfffffffc, RZ, 0xc0, !PT ;  /* 0xfffffffc050b7812 */ /* 0x000fe200078ec0ff */
[----:B------:R-:W-:Y:S01]  /*1a00*/  UIMAD UR4, UR15, UR4, URZ ;  /* 0x000000040f0472a4 */ /* 0x000fe2000f8e023f */
[----:B------:R-:W-:Y:S01]  /*1a10*/  MOV R204, UR16 ;  /* 0x0000001000cc7c02 */ /* 0x000fe20008000f00 */
[----:B------:R-:W-:Y:S01]  /*1a20*/  IMAD.IADD R13, R13, 0x1, R6 ;  /* 0x000000010d0d7824 */ /* 0x000fe200078e0206 */
[----:B------:R-:W-:Y:S01]  /*1a30*/  LEA R181, R181, 0x1c480, 0x1 ;  /* 0x0001c480b5b57811 */ /* 0x000fe200078e08ff */
[----:B------:R-:W-:Y:S01]  /*1a40*/  UIADD3 UR7, UR12, 0x3f, URZ ;  /* 0x0000003f0c077890 */ /* 0x000fe2000fffe03f */
[----:B------:R-:W-:Y:S01]  /*1a50*/  LOP3.LUT R7, R8, 0xfffffffc, RZ, 0xc0, !PT ;  /* 0xfffffffc08077812 */ /* 0x000fe200078ec0ff */
[----:B------:R-:W-:Y:S01]  /*1a60*/  IMAD.IADD R4, R4, 0x1, -R11 ;  /* 0x0000000104047824 */ /* 0x000fe200078e0a0b */
[----:B------:R-:W-:Y:S01]  /*1a70*/  UIMAD UR4, UR16, UR5, UR4 ;  /* 0x00000005100472a4 */ /* 0x000fe2000f8e0204 */
[----:B------:R-:W-:Y:S01]  /*1a80*/  IMAD.WIDE.U32 R204, R204, c[0x0][0x240], R12 ;  /* 0x00009000cccc7a25 */ /* 0x000fe200078e000c */
[----:B------:R-:W-:Y:S01]  /*1a90*/  USHF.R.S32.HI UR6, URZ, 0x1f, UR7 ;  /* 0x0000001f3f067899 */ /* 0x000fe20008011407 */
[----:B------:R-:W-:Y:S01]  /*1aa0*/  LEA R180, R178, R181, 0x1 ;  /* 0x000000b5b2b47211 */ /* 0x000fe200078e08ff */
[----:B------:R-:W-:Y:S01]  /*1ab0*/  CS2R R130, SRZ ;  /* 0x0000000000827805 */ /* 0x000fe2000001ff00 */
[----:B------:R-:W-:Y:S01]  /*1ac0*/  IMAD R179, R0, 0x2, R181 ;  /* 0x0000000200b37824 */ /* 0x000fe200078e02b5 */
[C---:B------:R-:W-:Y:S01]  /*1ad0*/  IADD3 R5, R203.reuse, 0x18480, RZ ;  /* 0x00018480cb057810 */ /* 0x040fe20007ffe0ff */
[----:B------:R-:W-:Y:S01]  /*1ae0*/  IMAD.IADD R7, R2, 0x1, -R7 ;  /* 0x0000000102077824 */ /* 0x000fe200078e0a07 */
[----:B------:R-:W-:Y:S01]  /*1af0*/  IADD3 R199, R203, 0x184c0, RZ ;  /* 0x000184c0cbc77810 */ /* 0x000fe20007ffe0ff */
[----:B------:R-:W-:Y:S01]  /*1b00*/  IMAD R4, R4, -0x8, R9 ;  /* 0xfffffff804047824 */ /* 0x000fe200078e0209 */
[----:B------:R-:W-:Y:S01]  /*1b10*/  ULEA.HI UR6, UR6, UR7, URZ, 0x6 ;  /* 0x0000000706067291 */ /* 0x000fe2000f8f303f */
[----:B------:R-:W-:Y:S01]  /*1b20*/  IMAD.SHL.U32 R184, R184, 0x2, RZ ;  /* 0x00000002b8b87824 */ /* 0x000fe200078e00ff */
[----:B------:R-:W-:Y:S01]  /*1b30*/  @P0 IADD3 R199, R5, -0x40, RZ ;  /* 0xffffffc005c70810 */ /* 0x000fe20007ffe0ff */
[----:B------:R-:W-:Y:S01]  /*1b40*/  IMAD R202, R7, -0x2, R4 ;  /* 0xfffffffe07ca7824 */ /* 0x000fe200078e0204 */
[----:B------:R-:W-:Y:S01]  /*1b50*/  LEA R182, R182, 0x80, 0x1 ;  /* 0x00000080b6b67811 */ /* 0x000fe200078e08ff */
        /* <DEDUP_REMOVED lines=51> */
[----:B------:R-:W-:Y:S01]  /*1e90*/  IADD3 R206, R205, UR4, RZ ;  /* 0x00000004cdce7c10 */ /* 0x000fe2000fffe0ff */
[----:B------:R-:W-:Y:S01]  /*1ea0*/  ULDC UR10, c[0x0][0x278] ;  /* 0x00009e00000a7ab9 */ /* 0x000fe20000000800 */
[----:B------:R-:W-:Y:S01]  /*1eb0*/  IADD3 R177, R188, R185, RZ ;  /* 0x000000b9bcb17210 */ /* 0x000fe20007ffe0ff */
[----:B------:R-:W-:-:S02]  /*1ec0*/  ULDC UR9, c[0x0][0x290] ;  /* 0x0000a40000097ab9 */ /* 0x000fc40000000800 */
[----:B------:R-:W-:Y:S02]  /*1ed0*/  UMOV UR5, URZ ;  /* 0x0000003f00057c82 */ /* 0x000fe40008000000 */
[----:B------:R-:W-:Y:S02]  /*1ee0*/  UMOV UR22, 0x1 ;  /* 0x0000000100167882 */ /* 0x000fe40000000000 */
[----:B------:R-:W-:Y:S02]  /*1ef0*/  UMOV UR17, URZ ;  /* 0x0000003f00117c82 */ /* 0x000fe40008000000 */
[----:B------:R-:W-:Y:S02]  /*1f00*/  UMOV UR21, URZ ;  /* 0x0000003f00157c82 */ /* 0x000fe40008000000 */
[----:B------:R-:W-:Y:S02]  /*1f10*/  ULDC UR11, c[0x0][0x168] ;  /* 0x00005a00000b7ab9 */ /* 0x000fe40000000800 */
[----:B------:R-:W-:-:S02]  /*1f20*/  UIMAD UR10, UR16, UR10, URZ ;  /* 0x0000000a100a72a4 */ /* 0x000fc4000f8e023f */
[----:B------:R-:W-:Y:S02]  /*1f30*/  UIMAD UR9, UR16, UR9, URZ ;  /* 0x00000009100972a4 */ /* 0x000fe4000f8e023f */
[----:B------:R-:W-:Y:S02]  /*1f40*/  USHF.R.S32.HI UR20, URZ, 0x6, UR6 ;  /* 0x000000063f147899 */ /* 0x000fe40008011406 */
[----:B------:R-:W-:Y:S02]  /*1f50*/  ULDC UR8, c[0x0][0x168] ;  /* 0x00005a0000087ab9 */ /* 0x000fe40000000800 */
.L_x_685:
        /* <DEDUP_REMOVED lines=169> */
[----:B--2345:R-:W2:Y:S01]  /*29f0*/  @!P1 S2R R3, SR_CTAID.Y ;  /* 0x0000000000039919 */ /* 0x03cea20000002600 */
[----:B------:R-:W-:Y:S02]  /*2a00*/  USHF.R.S32.HI UR4, URZ, 0x1f, UR23 ;  /* 0x0000001f3f047899 */ /* 0x000fe40008011417 */
[----:B------:R-:W-:Y:S02]  /*2a10*/  ULDC.64 UR6, c[0x0][0x178] ;  /* 0x00005e0000067ab9 */ /* 0x000fe40000000a00 */
[----:B------:R-:W-:Y:S02]  /*2a20*/  UIMAD UR4, UR4, UR6, URZ ;  /* 0x00000006040472a4 */ /* 0x000fe4000f8e023f */
[----:B------:R-:W-:Y:S02]  /*2a30*/  UIMAD.WIDE.U32 UR24, UR23, UR6, URZ ;  /* 0x00000006171872a5 */ /* 0x000fe4000f8e003f */
[----:B------:R-:W-:Y:S02]  /*2a40*/  UIMAD UR4, UR23, UR7, UR4 ;  /* 0x00000007170472a4 */ /* 0x000fe4000f8e0204 */
[----:B------:R-:W-:Y:S02]  /*2a50*/  UIMAD UR23, UR23, -0x40, UR11 ;  /* 0xffffffc0171778a4 */ /* 0x000fe4000f8e020b */
[----:B------:R-:W-:Y:S01]  /*2a60*/  IMAD.U32 R9, RZ, RZ, UR24 ;  /* 0x00000018ff097e24 */ /* 0x000fe2000f8e00ff */
[----:B------:R-:W-:Y:S01]  /*2a70*/  UIADD3 UR4, UR25, UR4, URZ ;  /* 0x0000000419047290 */ /* 0x000fe2000fffe03f */
[----:B------:R-:W-:Y:S02]  /*2a80*/  IMAD.U32 R2, RZ, RZ, UR24 ;  /* 0x00000018ff027e24 */ /* 0x000fe4000f8e00ff */
[----:B------:R-:W-:Y:S02]  /*2a90*/  ISETP.LT.AND P6, PT, R194, UR23, PT ;  /* 0x00000017c2007c0c */ /* 0x000fe4000bfc1270 */
[----:B------:R-:W-:Y:S02]  /*2aa0*/  LEA R8, P5, R9, R200, 0x7 ;  /* 0x000000c809087211 */ /* 0x000fe400078a38ff */
[----:B------:R-:W-:Y:S01]  /*2ab0*/  ISETP.GE.OR P6, PT, R187, c[0x0][0x16c], !P6 ;  /* 0x00005b00bb007a0c */ /* 0x000fe200077c6670 */
[C---:B--2---:R-:W-:Y:S01]  /*2ac0*/  @!P1 IMAD.WIDE.U32 R6, R3.reuse, c[0x0][0x270], R196 ;  /* 0x00009c0003069a25 */ /* 0x044fe200078e00c4 */
[----:B------:R-:W-:Y:S04]  /*2ad0*/  @!P1 SHF.R.S32.HI R4, RZ, 0x1f, R3 ;  /* 0x0000001fff049819 */ /* 0x000fe80000011403 */
[----:B------:R-:W-:Y:S01]  /*2ae0*/  @!P1 IADD3 R5, P0, R6, UR10, RZ ;  /* 0x0000000a06059c10 */ /* 0x000fe2000ff1e0ff */
[----:B------:R-:W-:Y:S04]  /*2af0*/  @!P1 IMAD R4, R4, c[0x0][0x270], RZ ;  /* 0x00009c0004049a24 */ /* 0x000fe800078e02ff */
[----:B------:R-:W-:Y:S02]  /*2b00*/  @!P1 IMAD R4, R3, c[0x0][0x274], R4 ;  /* 0x00009d0003049a24 */ /* 0x000fe400078e0204 */
[----:B------:R-:W-:Y:S03]  /*2b10*/  IMAD.U32 R3, RZ, RZ, UR4 ;  /* 0x00000004ff037e24 */ /* 0x000fe6000f8e00ff */
[----:B------:R-:W-:Y:S02]  /*2b20*/  @!P1 IADD3.X R4, R7, UR13, R4, P0, !PT ;  /* 0x0000000d07049c10 */ /* 0x000fe400087fe404 */
[----:B------:R-:W-:Y:S01]  /*2b30*/  LEA.HI.X R9, R2, R201, R3, 0x7, P5 ;  /* 0x000000c902097211 */ /* 0x000fe200028f3c03 */
[----:B------:R-:W-:Y:S01]  /*2b40*/  IMAD.U32 R2, RZ, RZ, UR17 ;  /* 0x00000011ff027e24 */ /* 0x000fe2000f8e00ff */
[----:B------:R-:W-:Y:S01]  /*2b50*/  LOP3.LUT P5, RZ, R189, 0x1, RZ, 0xc0, !PT ;  /* 0x00000001bdff7812 */ /* 0x000fe200078ac0ff */
[----:B------:R-:W-:Y:S01]  /*2b60*/  IMAD.U32 R3, RZ, RZ, UR22 ;  /* 0x00000016ff037e24 */ /* 0x000fe2000f8e00ff */
[----:B------:R-:W-:Y:S02]  /*2b70*/  @!P1 LEA R6, P0, R5, c[0x0][0x258], 0x2 ;  /* 0x0000960005069a11 */ /* 0x000fe400078010ff */
[----:B------:R-:W-:Y:S01]  /*2b80*/  ISETP.GE.OR P5, PT, R194, UR23, !P5 ;  /* 0x00000017c2007c0c */ /* 0x000fe2000efa6670 */
[----:B------:R-:W-:Y:S01]  /*2b90*/  @!P1 IMAD R3, R3, 0x40, R196 ;  /* 0x0000004003039824 */ /* 0x000fe200078e02c4 */
[----:B------:R-:W-:Y:S01]  /*2ba0*/  @!P1 LEA.HI.X R7, R5, c[0x0][0x25c], R4, 0x2, P0 ;  /* 0x0000970005079a11 */ /* 0x000fe200000f1404 */
[----:B------:R-:W-:Y:S01]  /*2bb0*/  IMAD.U32 R5, RZ, RZ, UR22 ;  /* 0x00000016ff057e24 */ /* 0x000fe2000f8e00ff */
[----:B------:R-:W-:Y:S01]  /*2bc0*/  LOP3.LUT P0, RZ, R189, 0x2, RZ, 0xc0, !PT ;  /* 0x00000002bdff7812 */ /* 0x000fe2000780c0ff */
[----:B------:R-:W-:Y:S01]  /*2bd0*/  @!P1 IMAD.SHL.U32 R11, R3, 0x4, RZ ;  /* 0x00000004030b9824 */ /* 0x000fe200078e00ff */
[----:B------:R-:W-:Y:S01]  /*2be0*/  @!P1 LEA R2, R2, 0x40, 0x6 ;  /* 0x0000004002029811 */ /* 0x000fe200078e30ff */
[----:B------:R-:W-:Y:S01]  /*2bf0*/  IMAD R4, R5, 0x3000, R198 ;  /* 0x0000300005047824 */ /* 0x000fe200078e02c6 */
[----:B------:R-:W-:Y:S03]  /*2c00*/  ISETP.GE.OR P0, PT, R194, UR23, !P0 ;  /* 0x00000017c2007c0c */ /* 0x000fe6000c706670 */
[----:B------:R-:W-:Y:S02]  /*2c10*/  @!P1 IMAD.WIDE R6, R2, 0x4, R6 ;  /* 0x0000000402069825 */ /* 0x000fe400078e0206 */
[----:B------:R-:W-:Y:S01]  /*2c20*/  @!PT LDS RZ, [RZ] ;  /* 0x00000000fffff984 */ /* 0x000fe20000000800 */
[----:B------:R-:W-:Y:S01]  /*2c30*/  @!PT LDS RZ, [RZ] ;  /* 0x00000000fffff984 */ /* 0x000fe20000000800 */
[----:B------:R-:W-:Y:S01]  /*2c40*/  @!PT LDS RZ, [RZ] ;  /* 0x00000000fffff984 */ /* 0x000fe20000000800 */
[----:B------:R2:W-:Y:S08]  /*2c50*/  LDGSTS.E.BYPASS.LTC128B.128 [R4], [R8.64], !P5 ;  /* 0x0000000008047fae */ /* 0x0005f0000e901d52 */
[----:B------:R2:W-:Y:S06]  /*2c60*/  LDGSTS.E.BYPASS.LTC128B.128 [R4+0x1000], [R8.64+0x40], !P0 ;  /* 0x0100004008047fae */ /* 0x0005ec000c101d52 */
[----:B------:R2:W-:Y:S06]  /*2c70*/  LDGSTS.E.BYPASS.LTC128B.128 [R4+0x2000], [R8.64+0x80], !P6 ;  /* 0x0200008008047fae */ /* 0x0005ec000f101d52 */
[----:B------:R2:W-:Y:S02]  /*2c80*/  @!P1 LDGSTS.E.BYPASS.LTC128B.128 [R11+0x18080], [R6.64] ;  /* 0x18080000060b9fae */ /* 0x0005e4000b901d52 */
.L_x_683:
[-C--:B-12345:R-:W-:Y:S01]  /*2c90*/  HMMA.16816.F32 R4, R132, R136.reuse, RZ ;  /* 0x000000888404723c */ /* 0x0befe200000018ff */
[----:B------:R-:W-:Y:S01]  /*2ca0*/  LDSM.16.M88.4 R168, [R176+0x8080] ;  /* 0x00808000b0a8783b */ /* 0x000fe20000000200 */
[----:B------:R-:W-:Y:S01]  /*2cb0*/  UIMAD UR4, UR5, 0x1800, URZ ;  /* 0x00001800050478a4 */ /* 0x000fe2000f8e023f */
[C---:B------:R-:W-:Y:S01]  /*2cc0*/  ISETP.GT.AND P5, PT, R202.reuse, RZ, PT ;  /* 0x000000ffca00720c */ /* 0x040fe20003fa4270 */
[----:B------:R-:W-:Y:S01]  /*2cd0*/  UIADD3 UR23, UR17, 0x2, URZ ;  /* 0x0000000211177890 */ /* 0x000fe2000fffe03f */
[C---:B------:R-:W-:Y:S02]  /*2ce0*/  ISETP.GT.AND P0, PT, R202.reuse, 0x1, PT ;  /* 0x00000001ca00780c */ /* 0x040fe40003f04270 */
[----:B------:R-:W-:Y:S01]  /*2cf0*/  ISETP.GT.AND P6, PT, R202, 0x20, PT ;  /* 0x00000020ca00780c */ /* 0x000fe20003fc4270 */
[C---:B------:R-:W-:Y:S01]  /*2d00*/  HMMA.16816.F32 R8, R140.reuse, R136, RZ ;  /* 0x000000888c08723c */ /* 0x040fe200000018ff */
[----:B------:R-:W0:Y:S01]  /*2d10*/  LDGDEPBAR ;  /* 0x00000000000079af */ /* 0x000e220000000000 */
[----:B------:R-:W-:Y:S02]  /*2d20*/  UISETP.GE.AND UP0, UPT, UR23, UR20, UPT ;  /* 0x000000141700728c */ /* 0x000fe4000bf06270 */
[----:B------:R-:W-:Y:S02]  /*2d30*/  MOV R33, UR4 ;  /* 0x0000000400217c02 */ /* 0x000fe40008000f00 */
[C---:B------:R-:W-:Y:S01]  /*2d40*/  FSEL R245, R207.reuse, -INF , P5 ;  /* 0xff800000cff57808 */ /* 0x040fe20002800000 */
[----:B------:R-:W-:Y:S01]  /*2d50*/  FFMA.FTZ R207, -R207, R207, 1 ;  /* 0x3f800000cfcf7423 */ /* 0x000fe200000101cf */
[-C--:B------:R-:W-:Y:S01]  /*2d60*/  HMMA.16816.F32 R12, R140, R138.reuse, RZ ;  /* 0x0000008a8c0c723c */ /* 0x080fe200000018ff */
[----:B------:R-:W-:Y:S03]  /*2d70*/  IADD3 R33, R188, 0x800, R33 ;  /* 0x00000800bc217810 */ /* 0x000fe60007ffe021 */
[C---:B------:R-:W-:Y:S01]  /*2d80*/  FSEL R247, R208.reuse, -INF , P0 ;  /* 0xff800000d0f77808 */ /* 0x040fe20000000000 */
[----:B------:R-:W-:Y:S01]  /*2d90*/  FFMA.FTZ R245, R245, c[0x0][0x29c], -R242 ;  /* 0x0000a700f5f57a23 */ /* 0x000fe200000108f2 */
[----:B------:R-:W-:Y:S01]  /*2da0*/  SHF.L.U32 R3, R33, 0x1, RZ ;  /* 0x0000000121037819 */ /* 0x000fe200000006ff */
[----:B------:R-:W-:Y:S01]  /*2db0*/  FFMA.FTZ R208, -R208, R208, 1 ;  /* 0x3f800000d0d07423 */ /* 0x000fe200000101d0 */
[C---:B------:R-:W-:Y:S01]  /*2dc0*/  HMMA.16816.F32 R16, R132.reuse, R138, RZ ;  /* 0x0000008a8410723c */ /* 0x040fe200000018ff */
[----:B------:R-:W-:Y:S02]  /*2dd0*/  LDSM.16.M88.4 R136, [R184+0x8080] ;  /* 0x00808000b888783b */ /* 0x000fe40000000200 */
[----:B------:R-:W-:Y:S01]  /*2de0*/  MUFU.EX2 R245, R245 ;  /* 0x000000f500f57308 */ /* 0x000fe20000000800 */
[----:B------:R-:W-:Y:S04]  /*2df0*/  FSEL R251, R221, -INF , P6 ;  /* 0xff800000ddfb7808 */ /* 0x000fe80003000000 */
[-C--:B------:R-:W-:Y:S08]  /*2e00*/  HMMA.16816.F32 R20, R132, R144.reuse, RZ ;  /* 0x000000908414723c */ /* 0x080ff000000018ff */
[C---:B------:R-:W-:Y:S07]  /*2e10*/  HMMA.16816.F32 R24, R140.reuse, R144, RZ ;  /* 0x000000908c18723c */ /* 0x040fee00000018ff */
[----:B------:R-:W-:Y:S01]  /*2e20*/  MOV R144, UR4 ;  /* 0x0000000400907c02 */ /* 0x000fe20008000f00 */
[-C--:B------:R-:W-:Y:S01]  /*2e30*/  HMMA.16816.F32 R28, R140, R146.reuse, RZ ;  /* 0x000000928c1c723c */ /* 0x080fe200000018ff */
[----:B------:R-:W-:Y:S03]  /*2e40*/  LDSM.16.M88.4 R140, [R3+0x12880] ;  /* 0x01288000038c783b */ /* 0x000fe60000000200 */
[----:B------:R-:W-:Y:S04]  /*2e50*/  IADD3 R145, R185, 0x800, R144 ;  /* 0x00000800b9917810 */ /* 0x000fe80007ffe090 */
[----:B------:R-:W-:Y:S01]  /*2e60*/  HMMA.16816.F32 R32, R132, R146, RZ ;  /* 0x000000928420723c */ /* 0x000fe200000018ff */
[----:B------:R-:W1:Y:S03]  /*2e70*/  LDSM.16.M88.4 R132, [R3+0x12080] ;  /* 0x012080000384783b */ /* 0x000e660000000200 */
[----:B------:R-:W-:Y:S04]  /*2e80*/  IADD3 R145, R188, R145, RZ ;  /* 0x00000091bc917210 */ /* 0x000fe80007ffe0ff */
[-C--:B------:R-:W-:Y:S05]  /*2e90*/  HMMA.16816.F32 R4, R148, R152.reuse, R4 ;  /* 0x000000989404723c */ /* 0x080fea0000001804 */
[----:B------:R-:W-:Y:S02]  /*2ea0*/  SHF.L.U32 R2, R145, 0x1, RZ ;  /* 0x0000000191027819 */ /* 0x000fe400000006ff */
[----:B------:R-:W2:Y:S01]  /*2eb0*/  LDSM.16.M88.4 R144, [R184+0x9080] ;  /* 0x00908000b890783b */ /* 0x000ea20000000200 */
[C---:B------:R-:W-:Y:S07]  /*2ec0*/  HMMA.16816.F32 R8, R156.reuse, R152, R8 ;  /* 0x000000989c08723c */ /* 0x040fee0000001808 */
[----:B------:R-:W3:Y:S01]  /*2ed0*/  LDSM.16.M88.4 R164, [R2+0x12080] ;  /* 0x0120800002a4783b */ /* 0x000ee20000000200 */
[-C--:B------:R-:W-:Y:S07]  /*2ee0*/  HMMA.16816.F32 R12, R156, R154.reuse, R12 ;  /* 0x0000009a9c0c723c */ /* 0x080fee000000180c */
[----:B------:R-:W4:Y:S01]  /*2ef0*/  LDSM.16.M88.4 R172, [R2+0x12880] ;  /* 0x0128800002ac783b */ /* 0x000f220000000200 */
[C---:B------:R-:W-:Y:S07]  /*2f00*/  HMMA.16816.F32 R16, R148.reuse, R154, R16 ;  /* 0x0000009a9410723c */ /* 0x040fee0000001810 */
[----:B------:R-:W-:Y:S01]  /*2f10*/  LDSM.16.M88.4 R152, [R176+0xa080] ;  /* 0x00a08000b098783b */ /* 0x000fe20000000200 */
[-C--:B------:R-:W-:Y:S08]  /*2f20*/  HMMA.16816.F32 R20, R148, R160.reuse, R20 ;  /* 0x000000a09414723c */ /* 0x080ff00000001814 */
[C---:B------:R-:W-:Y:S08]  /*2f30*/  HMMA.16816.F32 R24, R156.reuse, R160, R24 ;  /* 0x000000a09c18723c */ /* 0x040ff00000001818 */
[-C--:B------:R-:W-:Y:S01]  /*2f40*/  HMMA.16816.F32 R28, R156, R162.reuse, R28 ;  /* 0x000000a29c1c723c */ /* 0x080fe2000000181c */
[----:B------:R-:W-:Y:S07]  /*2f50*/  LDSM.16.M88.4 R156, [R2+0x13880] ;  /* 0x01388000029c783b */ /* 0x000fee0000000200 */
[----:B------:R-:W-:Y:S01]  /*2f60*/  HMMA.16816.F32 R32, R148, R162, R32 ;  /* 0x000000a29420723c */ /* 0x000fe20000001820 */
[----:B------:R-:W5:Y:S06]  /*2f70*/  LDSM.16.M88.4 R148, [R176+0x9080] ;  /* 0x00908000b094783b */ /* 0x000f6c0000000200 */
[----:B------:R-:W-:Y:S01]  /*2f80*/  FSEL R163, R213, -INF , P5 ;  /* 0xff800000d5a37808 */ /* 0x000fe20002800000 */
[-C--:B-1----:R-:W-:Y:S05]  /*2f90*/  HMMA.16816.F32 R4, R132, R136.reuse, R4 ;  /* 0x000000888404723c */ /* 0x082fea0000001804 */
[--C-:B------:R-:W-:Y:S02]  /*2fa0*/  FFMA.FTZ R163, R163, c[0x0][0x29c], -R236.reuse ;  /* 0x0000a700a3a37a23 */ /* 0x100fe400000108ec */
[----:B------:R-:W-:Y:S01]  /*2fb0*/  FFMA.FTZ R213, -R213, R213, 1 ;  /* 0x3f800000d5d57423 */ /* 0x000fe200000101d5 */
[C---:B------:R-:W-:Y:S03]  /*2fc0*/  HMMA.16816.F32 R8, R140.reuse, R136, R8 ;  /* 0x000000888c08723c */ /* 0x040fe60000001808 */
[----:B------:R-:W-:Y:S05]  /*2fd0*/  MUFU.EX2 R163, R163 ;  /* 0x000000a300a37308 */ /* 0x000fea0000000800 */
[-C--:B------:R-:W-:Y:S08]  /*2fe0*/  HMMA.16816.F32 R12, R140, R138.reuse, R12 ;  /* 0x0000008a8c0c723c */ /* 0x080ff0000000180c */
[C---:B------:R-:W-:Y:S07]  /*2ff0*/  HMMA.16816.F32 R16, R132.reuse, R138, R16 ;  /* 0x0000008a8410723c */ /* 0x040fee0000001810 */
[----:B------:R-:W-:Y:S01]  /*3000*/  FSEL R138, R210, -INF , P5 ;  /* 0xff800000d28a7808 */ /* 0x000fe20002800000 */
[-C--:B--2---:R-:W-:Y:S04]  /*3010*/  HMMA.16816.F32 R20, R132, R144.reuse, R20 ;  /* 0x000000908414723c */ /* 0x084fe80000001814 */
[--C-:B------:R-:W-:Y:S02]  /*3020*/  FFMA.FTZ R160, R138, c[0x0][0x29c], -R243.reuse ;  /* 0x0000a7008aa07a23 */ /* 0x100fe400000108f3 */
[----:B------:R-:W-:Y:S01]  /*3030*/  LDSM.16.M88.4 R136, [R184+0xa080] ;  /* 0x00a08000b888783b */ /* 0x000fe20000000200 */
[----:B------:R-:W-:Y:S01]  /*3040*/  FFMA.FTZ R210, -R210, R210, 1 ;  /* 0x3f800000d2d27423 */ /* 0x000fe200000101d2 */
[C---:B------:R-:W-:Y:S02]  /*3050*/  HMMA.16816.F32 R24, R140.reuse, R144, R24 ;  /* 0x000000908c18723c */ /* 0x040fe40000001818 */
[----:B------:R-:W1:Y:S05]  /*3060*/  MUFU.EX2 R160, R160 ;  /* 0x000000a000a07308 */ /* 0x000e6a0000000800 */
[----:B------:R-:W-:Y:S01]  /*3070*/  FSEL R144, R219, -INF , P6 ;  /* 0xff800000db907808 */ /* 0x000fe20003000000 */
[-C--:B------:R-:W-:Y:S04]  /*3080*/  HMMA.16816.F32 R28, R140, R146.reuse, R28 ;  /* 0x000000928c1c723c */ /* 0x080fe8000000181c */
[--C-:B------:R-:W-:Y:S03]  /*3090*/  FFMA.FTZ R162, R144, c[0x0][0x29c], -R243.reuse ;  /* 0x0000a70090a27a23 */ /* 0x100fe600000108f3 */
[C---:B------:R-:W-:Y:S01]  /*30a0*/  FSEL R140, R211.reuse, -INF , P0 ;  /* 0xff800000d38c7808 */ /* 0x040fe20000000000 */
[----:B------:R-:W-:Y:S01]  /*30b0*/  HMMA.16816.F32 R32, R132, R146, R32 ;  /* 0x000000928420723c */ /* 0x000fe20000001820 */
[----:B------:R-:W2:Y:S01]  /*30c0*/  LDSM.16.M88.4 R132, [R3+0x13080] ;  /* 0x013080000384783b */ /* 0x000ea20000000200 */
[----:B------:R-:W-:Y:S02]  /*30d0*/  MUFU.EX2 R162, R162 ;  /* 0x000000a200a27308 */ /* 0x000fe40000000800 */
[----:B------:R-:W-:Y:S02]  /*30e0*/  FFMA.FTZ R161, R140, c[0x0][0x29c], -R243 ;  /* 0x0000a7008ca17a23 */ /* 0x000fe400000108f3 */
[----:B------:R-:W-:Y:S02]  /*30f0*/  FFMA.FTZ R211, -R211, R211, 1 ;  /* 0x3f800000d3d37423 */ /* 0x000fe400000101d3 */
[-C--:B---3--:R-:W-:Y:S01]  /*3100*/  HMMA.16816.F32 R4, R164, R168.reuse, R4 ;  /* 0x000000a8a404723c */ /* 0x088fe20000001804 */
[----:B------:R3:W1:Y:S03]  /*3110*/  LDSM.16.M88.4 R140, [R3+0x13880] ;  /* 0x01388000038c783b */ /* 0x0006660000000200 */
[----:B------:R-:W1:Y:S04]  /*3120*/  MUFU.EX2 R161, R161 ;  /* 0x000000a100a17308 */ /* 0x000e680000000800 */
[C---:B----4-:R-:W-:Y:S07]  /*3130*/  HMMA.16816.F32 R8, R172.reuse, R168, R8 ;  /* 0x000000a8ac08723c */ /* 0x050fee0000001808 */
[----:B------:R-:W-:Y:S01]  /*3140*/  FSEL R168, R209, -INF , P5 ;  /* 0xff800000d1a87808 */ /* 0x000fe20002800000 */
[-C--:B------:R-:W-:Y:S03]  /*3150*/  HMMA.16816.F32 R12, R172, R170.reuse, R12 ;  /* 0x000000aaac0c723c */ /* 0x080fe6000000180c */
[----:B------:R-:W-:Y:S01]  /*3160*/  ISETP.GT.AND P5, PT, R202, 0x21, PT ;  /* 0x00000021ca00780c */ /* 0x000fe20003fa4270 */
[----:B------:R-:W-:Y:S03]  /*3170*/  FFMA.FTZ R168, R168, c[0x0][0x29c], -R239 ;  /* 0x0000a700a8a87a23 */ /* 0x000fe600000108ef */
[----:B------:R-:W-:Y:S01]  /*3180*/  FSEL R144, R220, -INF , P5 ;  /* 0xff800000dc907808 */ /* 0x000fe20002800000 */
[C---:B------:R-:W-:Y:S04]  /*3190*/  HMMA.16816.F32 R16, R164.reuse, R170, R16 ;  /* 0x000000aaa410723c */ /* 0x040fe80000001810 */
[----:B------:R-:W-:Y:S01]  /*31a0*/  FFMA.FTZ R169, R144, c[0x0][0x29c], -R243 ;  /* 0x0000a70090a97a23 */ /* 0x000fe200000108f3 */
[C---:B---3--:R-:W-:Y:S01]  /*31b0*/  FSEL R3, R214.reuse, -INF , P0 ;  /* 0xff800000d6037808 */ /* 0x048fe20000000000 */
[----:B------:R-:W3:Y:S01]  /*31c0*/  LDSM.16.M88.4 R144, [R184+0xb080] ;  /* 0x00b08000b890783b */ /* 0x000ee20000000200 */
[----:B------:R-:W-:Y:S01]  /*31d0*/  FFMA.FTZ R214, -R214, R214, 1 ;  /* 0x3f800000d6d67423 */ /* 0x000fe200000101d6 */
[-C--:B-----5:R-:W-:Y:S02]  /*31e0*/  HMMA.16816.F32 R20, R164, R148.reuse, R20 ;  /* 0x00000094a414723c */ /* 0x0a0fe40000001814 */
[----:B------:R-:W-:Y:S02]  /*31f0*/  MUFU.EX2 R169, R169 ;  /* 0x000000a900a97308 */ /* 0x000fe40000000800 */
[--C-:B------:R-:W-:Y:S01]  /*3200*/  FFMA.FTZ R3, R3, c[0x0][0x29c], -R236.reuse ;  /* 0x0000a70003037a23 */ /* 0x100fe200000108ec */
[----:B------:R-:W-:Y:S02]  /*3210*/  FSEL R249, R222, -INF , P5 ;  /* 0xff800000def97808 */ /* 0x000fe40002800000 */
[----:B------:R-:W-:Y:S01]  /*3220*/  FSEL R170, R212, -INF , P0 ;  /* 0xff800000d4aa7808 */ /* 0x000fe20000000000 */
[C---:B------:R-:W-:Y:S04]  /*3230*/  HMMA.16816.F32 R24, R172.reuse, R148, R24 ;  /* 0x00000094ac18723c */ /* 0x040fe80000001818 */
[----:B------:R-:W-:Y:S01]  /*3240*/  FFMA.FTZ R170, R170, c[0x0][0x29c], -R239 ;  /* 0x0000a700aaaa7a23 */ /* 0x000fe200000108ef */
[----:B------:R-:W-:Y:S03]  /*3250*/  ISETP.GT.AND P0, PT, R202, 0x40, PT ;  /* 0x00000040ca00780c */ /* 0x000fe60003f04270 */
[-C--:B------:R-:W-:Y:S04]  /*3260*/  HMMA.16816.F32 R28, R172, R150.reuse, R28 ;  /* 0x00000096ac1c723c */ /* 0x080fe8000000181c */
[----:B------:R-:W-:Y:S02]  /*3270*/  FSEL R148, R223, -INF , P0 ;  /* 0xff800000df947808 */ /* 0x000fe40000000000 */
[C---:B------:R-:W-:Y:S01]  /*3280*/  FSEL R171, R229.reuse, -INF , P0 ;  /* 0xff800000e5ab7808 */ /* 0x040fe20000000000 */
[----:B------:R-:W-:Y:S01]  /*3290*/  FFMA.FTZ R229, -R229, R229, 1 ;  /* 0x3f800000e5e57423 */ /* 0x000fe200000101e5 */
[----:B------:R-:W-:Y:S04]  /*32a0*/  HMMA.16816.F32 R32, R164, R150, R32 ;  /* 0x00000096a420723c */ /* 0x000fe80000001820 */
[----:B------:R-:W-:Y:S01]  /*32b0*/  FSEL R172, R216, -INF , P5 ;  /* 0xff800000d8ac7808 */ /* 0x000fe20002800000 */
[--C-:B------:R-:W-:Y:S01]  /*32c0*/  FFMA.FTZ R171, R171, c[0x0][0x29c], -R236.reuse ;  /* 0x0000a700abab7a23 */ /* 0x100fe200000108ec */
[----:B------:R-:W-:Y:S01]  /*32d0*/  FSEL R246, R225, -INF , P0 ;  /* 0xff800000e1f67808 */ /* 0x000fe20000000000 */
[----:B------:R-:W-:Y:S01]  /*32e0*/  FFMA.FTZ R164, R148, c[0x0][0x29c], -R243 ;  /* 0x0000a70094a47a23 */ /* 0x000fe200000108f3 */
[-C--:B--2---:R-:W-:Y:S03]  /*32f0*/  HMMA.16816.F32 R4, R132, R136.reuse, R4 ;  /* 0x000000888404723c */ /* 0x084fe60000001804 */
[----:B------:R-:W-:Y:S02]  /*3300*/  MUFU.EX2 R171, R171 ;  /* 0x000000ab00ab7308 */ /* 0x000fe40000000800 */
[C---:B------:R-:W-:Y:S01]  /*3310*/  FSEL R167, R218.reuse, -INF , P5 ;  /* 0xff800000daa77808 */ /* 0x040fe20002800000 */
[----:B------:R-:W-:Y:S01]  /*3320*/  FFMA.FTZ R218, -R218, R218, 1 ;  /* 0x3f800000dada7423 */ /* 0x000fe200000101da */
[C---:B------:R-:W-:Y:S01]  /*3330*/  ISETP.GT.AND P5, PT, R202.reuse, 0x60, PT ;  /* 0x00000060ca00780c */ /* 0x040fe20003fa4270 */
[C---:B-1----:R-:W-:Y:S04]  /*3340*/  HMMA.16816.F32 R8, R140.reuse, R136, R8 ;  /* 0x000000888c08723c */ /* 0x042fe80000001808 */
[----:B------:R-:W-:Y:S01]  /*3350*/  FSEL R166, R215, -INF , P6 ;  /* 0xff800000d7a67808 */ /* 0x000fe20003000000 */
[----:B------:R-:W-:Y:S01]  /*3360*/  MUFU.EX2 R164, R164 ;  /* 0x000000a400a47308 */ /* 0x000fe20000000800 */
[----:B------:R-:W-:Y:S01]  /*3370*/  FSEL R165, R217, -INF , P6 ;  /* 0xff800000d9a57808 */ /* 0x000fe20003000000 */
[--C-:B------:R-:W-:Y:S01]  /*3380*/  FFMA.FTZ R167, R167, c[0x0][0x29c], -R236.reuse ;  /* 0x0000a700a7a77a23 */ /* 0x100fe200000108ec */
[-C--:B------:R-:W-:Y:S03]  /*3390*/  HMMA.16816.F32 R12, R140, R138.reuse, R12 ;  /* 0x0000008a8c0c723c */ /* 0x080fe6000000180c */
[----:B------:R-:W-:Y:S01]  /*33a0*/  ISETP.GT.AND P6, PT, R202, 0x41, PT ;  /* 0x00000041ca00780c */ /* 0x000fe20003fc4270 */
[----:B------:R-:W-:Y:S01]  /*33b0*/  FFMA.FTZ R165, R165, c[0x0][0x29c], -R236 ;  /* 0x0000a700a5a57a23 */ /* 0x000fe200000108ec */
[----:B------:R-:W-:Y:S01]  /*33c0*/  FSEL R174, R227, -INF , P0 ;  /* 0xff800000e3ae7808 */ /* 0x000fe20000000000 */
[----:B------:R-:W-:Y:S01]  /*33d0*/  FFMA.FTZ R166, R166, c[0x0][0x29c], -R239 ;  /* 0x0000a700a6a67a23 */ /* 0x000fe200000108ef */
[----:B------:R-:W-:Y:S01]  /*33e0*/  FSEL R148, R224, -INF , P6 ;  /* 0xff800000e0947808 */ /* 0x000fe20003000000 */
[C---:B------:R-:W-:Y:S01]  /*33f0*/  HMMA.16816.F32 R16, R132.reuse, R138, R16 ;  /* 0x0000008a8410723c */ /* 0x040fe20000001810 */
[----:B------:R-:W-:Y:S01]  /*3400*/  LDSM.16.M88.4 R136, [R176+0xb080] ;  /* 0x00b08000b088783b */ /* 0x000fe20000000200 */
[----:B------:R-:W-:Y:S02]  /*3410*/  MUFU.EX2 R165, R165 ;  /* 0x000000a500a57308 */ /* 0x000fe40000000800 */
[----:B------:R-:W-:Y:S01]  /*3420*/  FFMA.FTZ R173, R148, c[0x0][0x29c], -R243 ;  /* 0x0000a70094ad7a23 */ /* 0x000fe200000108f3 */
[----:B------:R-:W-:Y:S01]  /*3430*/  FSEL R148, R237, -INF , P5 ;  /* 0xff800000ed947808 */ /* 0x000fe20002800000 */
[----:B------:R-:W-:Y:S01]  /*3440*/  FFMA.FTZ R172, R172, c[0x0][0x29c], -R239 ;  /* 0x0000a700acac7a23 */ /* 0x000fe200000108ef */
[----:B------:R-:W-:Y:S01]  /*3450*/  ISETP.GT.AND P0, PT, R202, 0x61, PT ;  /* 0x00000061ca00780c */ /* 0x000fe20003f04270 */
[-C--:B---3--:R-:W-:Y:S04]  /*3460*/  HMMA.16816.F32 R20, R132, R144.reuse, R20 ;  /* 0x000000908414723c */ /* 0x088fe80000001814 */
[----:B------:R-:W-:Y:S01]  /*3470*/  FFMA.FTZ R175, R148, c[0x0][0x29c], -R243 ;  /* 0x0000a70094af7a23 */ /* 0x000fe200000108f3 */
[----:B------:R-:W-:Y:S01]  /*3480*/  MUFU.EX2 R173, R173 ;  /* 0x000000ad00ad7308 */ /* 0x000fe20000000800 */
[----:B------:R1:W2:Y:S01]  /*3490*/  LDSM.16.M88.4 R148, [R2+0x13080] ;  /* 0x013080000294783b */ /* 0x0002a20000000200 */
[----:B------:R-:W-:Y:S01]  /*34a0*/  FFMA.FTZ R174, R174, c[0x0][0x29c], -R239 ;  /* 0x0000a700aeae7a23 */ /* 0x000fe200000108ef */
[C---:B------:R-:W-:Y:S04]  /*34b0*/  HMMA.16816.F32 R24, R140.reuse, R144, R24 ;  /* 0x000000908c18723c */ /* 0x040fe80000001818 */
[C---:B------:R-:W-:Y:S01]  /*34c0*/  FSEL R244, R238.reuse, -INF , P0 ;  /* 0xff800000eef47808 */ /* 0x040fe20000000000 */
[----:B------:R-:W-:Y:S02]  /*34d0*/  FFMA.FTZ R238, -R238, R238, 1 ;  /* 0x3f800000eeee7423 */ /* 0x000fe400000101ee */
[--C-:B------:R-:W-:Y:S01]  /*34e0*/  FFMA.FTZ R144, R247, c[0x0][0x29c], -R242.reuse ;  /* 0x0000a700f7907a23 */ /* 0x100fe200000108f2 */
[-C--:B------:R-:W-:Y:S01]  /*34f0*/  HMMA.16816.F32 R28, R140, R146.reuse, R28 ;  /* 0x000000928c1c723c */ /* 0x080fe2000000181c */
[----:B------:R-:W3:Y:S01]  /*3500*/  LDS R140, [R234+0x18280] ;  /* 0x01828000ea8c7984 */ /* 0x000ee20000000800 */
[----:B------:R-:W-:Y:S02]  /*3510*/  MUFU.EX2 R166, R166 ;  /* 0x000000a600a67308 */ /* 0x000fe40000000800 */
[----:B------:R-:W-:Y:S01]  /*3520*/  FSEL R145, R226, -INF , P6 ;  /* 0xff800000e2917808 */ /* 0x000fe20003000000 */
[----:B------:R-:W-:Y:S02]  /*3530*/  FFMA.FTZ R243, R244, c[0x0][0x29c], -R243 ;  /* 0x0000a700f4f37a23 */ /* 0x000fe400000108f3 */
[--C-:B------:R-:W-:Y:S01]  /*3540*/  FFMA.FTZ R141, R249, c[0x0][0x29c], -R242.reuse ;  /* 0x0000a700f98d7a23 */ /* 0x100fe200000108f2 */
[----:B------:R-:W-:Y:S04]  /*3550*/  HMMA.16816.F32 R32, R132, R146, R32 ;  /* 0x000000928420723c */ /* 0x000fe80000001820 */
[----:B------:R-:W4:Y:S01]  /*3560*/  MUFU.EX2 R144, R144 ;  /* 0x0000009000907308 */ /* 0x000f220000000800 */
[--C-:B------:R-:W-:Y:S01]  /*3570*/  FFMA.FTZ R143, R145, c[0x0][0x29c], -R242.reuse ;  /* 0x0000a700918f7a23 */ /* 0x100fe200000108f2 */
[----:B------:R-:W-:Y:S01]  /*3580*/  FSEL R145, R240, -INF , P5 ;  /* 0xff800000f0917808 */ /* 0x000fe20002800000 */
[--C-:B-1----:R-:W-:Y:S01]  /*3590*/  FFMA.FTZ R2, R251, c[0x0][0x29c], -R242.reuse ;  /* 0x0000a700fb027a23 */ /* 0x102fe200000108f2 */
[----:B------:R-:W-:Y:S01]  /*35a0*/  FSEL R147, R241, -INF , P0 ;  /* 0xff800000f1937808 */ /* 0x000fe20000000000 */
[--C-:B------:R-:W-:Y:S03]  /*35b0*/  FFMA.FTZ R142, R246, c[0x0][0x29c], -R242.reuse ;  /* 0x0000a700f68e7a23 */ /* 0x100fe600000108f2 */
[--C-:B------:R-:W-:Y:S02]  /*35c0*/  FFMA.FTZ R146, R145, c[0x0][0x29c], -R242.reuse ;  /* 0x0000a70091927a23 */ /* 0x100fe400000108f2 */
[----:B------:R-:W1:Y:S01]  /*35d0*/  MUFU.EX2 R141, R141 ;  /* 0x0000008d008d7308 */ /* 0x000e620000000800 */
[----:B------:R-:W-:Y:S02]  /*35e0*/  FFMA.FTZ R242, R147, c[0x0][0x29c], -R242 ;  /* 0x0000a70093f27a23 */ /* 0x000fe400000108f2 */
[----:B------:R-:W-:Y:S02]  /*35f0*/  FFMA.FTZ R217, -R217, R217, 1 ;  /* 0x3f800000d9d97423 */ /* 0x000fe400000101d9 */
[----:B------:R-:W-:Y:S02]  /*3600*/  FFMA.FTZ R225, -R225, R225, 1 ;  /* 0x3f800000e1e17423 */ /* 0x000fe400000101e1 */
[----:B------:R-:W-:Y:S01]  /*3610*/  FFMA.FTZ R237, -R237, R237, 1 ;  /* 0x3f800000eded7423 */ /* 0x000fe200000101ed */
[-C--:B--2---:R-:W-:Y:S02]  /*3620*/  HMMA.16816.F32 R4, R148, R152.reuse, R4 ;  /* 0x000000989404723c */ /* 0x084fe40000001804 */
[----:B------:R-:W2:Y:S06]  /*3630*/  MUFU.EX2 R145, R146 ;  /* 0x0000009200917308 */ /* 0x000eac0000000800 */
[C---:B------:R-:W-:Y:S04]  /*3640*/  HMMA.16816.F32 R8, R156.reuse, R152, R8 ;  /* 0x000000989c08723c */ /* 0x040fe80000001808 */
[----:B------:R-:W5:Y:S03]  /*3650*/  MUFU.EX2 R143, R143 ;  /* 0x0000008f008f7308 */ /* 0x000f660000000800 */
[C---:B------:R-:W-:Y:S01]  /*3660*/  FSEL R152, R232.reuse, -INF , P0 ;  /* 0xff800000e8987808 */ /* 0x040fe20000000000 */
[-C--:B------:R-:W-:Y:S04]  /*3670*/  HMMA.16816.F32 R12, R156, R154.reuse, R12 ;  /* 0x0000009a9c0c723c */ /* 0x080fe8000000180c */
[----:B------:R-:W-:Y:S02]  /*3680*/  FFMA.FTZ R232, -R232, R232, 1 ;  /* 0x3f800000e8e87423 */ /* 0x000fe400000101e8 */
[----:B------:R-:W1:Y:S02]  /*3690*/  MUFU.EX2 R142, R142 ;  /* 0x0000008e008e7308 */ /* 0x000e640000000800 */
[C---:B------:R-:W-:Y:S04]  /*36a0*/  HMMA.16816.F32 R16, R148.reuse, R154, R16 ;  /* 0x0000009a9410723c */ /* 0x040fe80000001810 */
[--C-:B---3--:R-:W-:Y:S03]  /*36b0*/  FADD.FTZ R147, R4, -R140.reuse ;  /* 0x8000008c04937221 */ /* 0x108fe60000010000 */
[----:B------:R-:W-:Y:S01]  /*36c0*/  FSEL R154, R231, -INF , P5 ;  /* 0xff800000e79a7808 */ /* 0x000fe20002800000 */
[-C--:B------:R-:W-:Y:S01]  /*36d0*/  HMMA.16816.F32 R20, R148, R136.reuse, R20 ;  /* 0x000000889414723c */ /* 0x080fe20000001814 */
[----:B------:R3:W1:Y:S03]  /*36e0*/  MUFU.EX2 R146, R168 ;  /* 0x000000a800927308 */ /* 0x0006660000000800 */
[--C-:B------:R-:W-:Y:S02]  /*36f0*/  FFMA.FTZ R153, R154, c[0x0][0x29c], -R239.reuse ;  /* 0x0000a7009a997a23 */ /* 0x100fe400000108ef */
[----:B------:R-:W-:Y:S01]  /*3700*/  FMUL.FTZ R147, R160, R147 ;  /* 0x00000093a0937220 */ /* 0x000fe20000410000 */
[----:B------:R-:W-:Y:S01]  /*3710*/  F2FP.PACK_AB R160, R161, R160 ;  /* 0x000000a0a1a0723e */ /* 0x000fe200000000ff */
[C---:B------:R-:W-:Y:S03]  /*3720*/  HMMA.16816.F32 R24, R156.reuse, R136, R24 ;  /* 0x000000889c18723c */ /* 0x040fe60000001818 */
[----:B------:R-:W-:Y:S01]  /*3730*/  MUFU.EX2 R153, R153 ;  /* 0x0000009900997308 */ /* 0x000fe20000000800 */
[----:B------:R-:W-:Y:S02]  /*3740*/  FMUL.FTZ R147, R147, R210 ;  /* 0x000000d293937220 */ /* 0x000fe40000410000 */
[----:B------:R-:W-:Y:S02]  /*3750*/  FFMA.FTZ R231, -R231, R231, 1 ;  /* 0x3f800000e7e77423 */ /* 0x000fe400000101e7 */
[-C--:B------:R-:W-:Y:S05]  /*3760*/  HMMA.16816.F32 R28, R156, R138.reuse, R28 ;  /* 0x0000008a9c1c723c */ /* 0x080fea000000181c */
[----:B------:R-:W1:Y:S02]  /*3770*/  MUFU.EX2 R155, R170 ;  /* 0x000000aa009b7308 */ /* 0x000e640000000800 */
[----:B------:R-:W-:Y:S01]  /*3780*/  FADD.FTZ R158, R5, -R140 ;  /* 0x8000008c059e7221 */ /* 0x000fe20000010000 */
[----:B------:R-:W-:Y:S01]  /*3790*/  HMMA.16816.F32 R32, R148, R138, R32 ;  /* 0x0000008a9420723c */ /* 0x000fe20000001820 */
[----:B------:R-:W1:Y:S03]  /*37a0*/  LDS R138, [R234+0x182a0] ;  /* 0x0182a000ea8a7984 */ /* 0x000e660000000800 */
[----:B------:R-:W-:Y:S01]  /*37b0*/  FMUL.FTZ R154, R161, R158 ;  /* 0x0000009ea19a7220 */ /* 0x000fe20000410000 */
[----:B------:R-:W-:Y:S01]  /*37c0*/  FSEL R156, R228, -INF , P6 ;  /* 0xff800000e49c7808 */ /* 0x000fe20003000000 */
[----:B---3--:R-:W-:Y:S01]  /*37d0*/  FFMA.FTZ R168, -R241, R241, 1 ;  /* 0x3f800000f1a87423 */ /* 0x008fe200000101f1 */
[----:B------:R-:W-:Y:S01]  /*37e0*/  FSEL R151, R230, -INF , P6 ;  /* 0xff800000e6977808 */ /* 0x000fe20003000000 */
[----:B------:R-:W-:Y:S01]  /*37f0*/  FMUL.FTZ R154, R154, R211 ;  /* 0x000000d39a9a7220 */ /* 0x000fe20000410000 */
[----:B------:R-:W-:Y:S01]  /*3800*/  FSEL R149, R233, -INF , P5 ;  /* 0xff800000e9957808 */ /* 0x000fe20002800000 */
[----:B------:R-:W-:Y:S02]  /*3810*/  MUFU.EX2 R2, R2 ;  /* 0x0000000200027308 */ /* 0x000fe40000000800 */
[----:B------:R-:W-:Y:S01]  /*3820*/  FSEL R139, R235, -INF , P0 ;  /* 0xff800000eb8b7808 */ /* 0x000fe20000000000 */
[--C-:B------:R-:W-:Y:S01]  /*3830*/  FFMA.FTZ R151, R151, c[0x0][0x29c], -R236.reuse ;  /* 0x0000a70097977a23 */ /* 0x100fe200000108ec */
[----:B----4-:R-:W-:Y:S01]  /*3840*/  F2FP.PACK_AB R150, R144, R245 ;  /* 0x000000f59096723e */ /* 0x010fe200000000ff */
[--C-:B------:R-:W-:Y:S01]  /*3850*/  FFMA.FTZ R149, R149, c[0x0][0x29c], -R236.reuse ;  /* 0x0000a70095957a23 */ /* 0x100fe200000108ec */
[----:B------:R-:W-:Y:S01]  /*3860*/  F2FP.PACK_AB R154, R154, R147 ;  /* 0x000000939a9a723e */ /* 0x000fe200000000ff */
[----:B------:R-:W-:Y:S01]  /*3870*/  FFMA.FTZ R236, R139, c[0x0][0x29c], -R236 ;  /* 0x0000a7008bec7a23 */ /* 0x000fe200000108ec */
[----:B------:R-:W-:Y:S01]  /*3880*/  PLOP3.LUT P0, PT, PT, PT, UP0, 0x80, 0x0 ;  /* 0x000000000000781c */ /* 0x000fe20003f0f008 */
[--C-:B------:R-:W-:Y:S01]  /*3890*/  FADD.FTZ R139, R16, -R140.reuse ;  /* 0x8000008c108b7221 */ /* 0x100fe20000010000 */
[----:B------:R-:W-:Y:S01]  /*38a0*/  MUFU.EX2 R174, R174 ;  /* 0x000000ae00ae7308 */ /* 0x000fe20000000800 */
[--C-:B------:R-:W-:Y:S02]  /*38b0*/  FADD.FTZ R16, R17, -R140.reuse ;  /* 0x8000008c11107221 */ /* 0x100fe40000010000 */
[----:B------:R-:W-:Y:S01]  /*38c0*/  FMUL.FTZ R139, R162, R139 ;  /* 0x0000008ba28b7220 */ /* 0x000fe20000410000 */
[----:B------:R-:W-:Y:S01]  /*38d0*/  F2FP.PACK_AB R162, R169, R162 ;  /* 0x000000a2a9a2723e */ /* 0x000fe200000000ff */
[--C-:B------:R-:W-:Y:S02]  /*38e0*/  FADD.FTZ R147, R20, -R140.reuse ;  /* 0x8000008c14937221 */ /* 0x100fe40000010000 */
[----:B------:R-:W-:Y:S02]  /*38f0*/  FADD.FTZ R148, R21, -R140 ;  /* 0x8000008c15947221 */ /* 0x000fe40000010000 */
[----:B------:R-:W-:Y:S01]  /*3900*/  FMUL.FTZ R16, R169, R16 ;  /* 0x00000010a9107220 */ /* 0x000fe20000410000 */
[----:B------:R-:W3:Y:S01]  /*3910*/  MUFU.EX2 R17, R172 ;  /* 0x000000ac00117308 */ /* 0x000ee20000000800 */
[----:B------:R-:W-:Y:S02]  /*3920*/  FFMA.FTZ R20, -R219, R219, 1 ;  /* 0x3f800000db147423 */ /* 0x000fe400000101db */
[----:B------:R-:W-:Y:S02]  /*3930*/  FFMA.FTZ R21, -R220, R220, 1 ;  /* 0x3f800000dc157423 */ /* 0x000fe400000101dc */
[----:B------:R-:W-:Y:S02]  /*3940*/  FMUL.FTZ R20, R139, R20 ;  /* 0x000000148b147220 */ /* 0x000fe40000410000 */
[----:B------:R-:W-:Y:S02]  /*3950*/  FMUL.FTZ R21, R16, R21 ;  /* 0x0000001510157220 */ /* 0x000fe40000410000 */
[----:B------:R-:W-:Y:S01]  /*3960*/  FMUL.FTZ R148, R173, R148 ;  /* 0x00000094ad947220 */ /* 0x000fe20000410000 */
[----:B------:R-:W-:Y:S01]  /*3970*/  MUFU.EX2 R175, R175 ;  /* 0x000000af00af7308 */ /* 0x000fe20000000800 */
[--C-:B-1----:R-:W-:Y:S01]  /*3980*/  FADD.FTZ R157, R7, -R138.reuse ;  /* 0x8000008a079d7221 */ /* 0x102fe20000010000 */
[----:B------:R-:W-:Y:S01]  /*3990*/  F2FP.PACK_AB R20, R21, R20 ;  /* 0x000000141514723e */ /* 0x000fe200000000ff */
[----:B------:R-:W-:Y:S02]  /*39a0*/  FFMA.FTZ R139, -R224, R224, 1 ;  /* 0x3f800000e08b7423 */ /* 0x000fe400000101e0 */
[----:B------:R-:W-:Y:S02]  /*39b0*/  FMUL.FTZ R157, R144, R157 ;  /* 0x0000009d909d7220 */ /* 0x000fe40000410000 */
[----:B------:R-:W1:Y:S01]  /*39c0*/  LDS R144, [R234+0x18300] ;  /* 0x01830000ea907984 */ /* 0x000e620000000800 */
[----:B------:R-:W-:Y:S02]  /*39d0*/  FMUL.FTZ R139, R148, R139 ;  /* 0x0000008b948b7220 */ /* 0x000fe40000410000 */
[--C-:B------:R-:W-:Y:S01]  /*39e0*/  FADD.FTZ R148, R6, -R138.reuse ;  /* 0x8000008a06947221 */ /* 0x100fe20000010000 */
[----:B------:R-:W4:Y:S01]  /*39f0*/  LDS R234, [R234+0x18320] ;  /* 0x01832000eaea7984 */ /* 0x000f220000000800 */
[--C-:B------:R-:W-:Y:S01]  /*3a00*/  FADD.FTZ R21, R18, -R138.reuse ;  /* 0x8000008a12157221 */ /* 0x100fe20000010000 */
[----:B------:R-:W-:Y:S01]  /*3a10*/  MUFU.EX2 R244, R243 ;  /* 0x000000f300f47308 */ /* 0x000fe20000000800 */
[--C-:B------:R-:W-:Y:S01]  /*3a20*/  FADD.FTZ R18, R19, -R138.reuse ;  /* 0x8000008a13127221 */ /* 0x100fe20000010000 */
[----:B------:R-:W-:Y:S01]  /*3a30*/  STS [R203+0x18480], R160 ;  /* 0x018480a0cb007388 */ /* 0x000fe20000000800 */
[--C-:B------:R-:W-:Y:S02]  /*3a40*/  FADD.FTZ R19, R22, -R138.reuse ;  /* 0x8000008a16137221 */ /* 0x100fe40000010000 */
[--C-:B------:R-:W-:Y:S01]  /*3a50*/  FADD.FTZ R22, R23, -R138.reuse ;  /* 0x8000008a17167221 */ /* 0x100fe20000010000 */
[----:B------:R1:W-:Y:S01]  /*3a60*/  STS [R203+0x18880], R150 ;  /* 0x01888096cb007388 */ /* 0x0003e20000000800 */
[--C-:B------:R-:W-:Y:S02]  /*3a70*/  FADD.FTZ R34, R34, -R138.reuse ;  /* 0x8000008a22227221 */ /* 0x100fe40000010000 */
[----:B------:R-:W-:Y:S01]  /*3a80*/  FADD.FTZ R35, R35, -R138 ;  /* 0x8000008a23237221 */ /* 0x000fe20000010000 */
[----:B------:R-:W-:Y:S01]  /*3a90*/  MUFU.EX2 R242, R242 ;  /* 0x000000f200f27308 */ /* 0x000fe20000000800 */
[----:B------:R-:W-:Y:S01]  /*3aa0*/  FMUL.FTZ R147, R164, R147 ;  /* 0x00000093a4937220 */ /* 0x000fe20000410000 */
[----:B------:R-:W-:Y:S01]  /*3ab0*/  STS [R199], R162 ;  /* 0x000000a2c7007388 */ /* 0x000fe20000000800 */
[----:B------:R-:W-:Y:S01]  /*3ac0*/  FFMA.FTZ R16, -R223, R223, 1 ;  /* 0x3f800000df107423 */ /* 0x000fe200000101df */
[----:B------:R-:W-:Y:S01]  /*3ad0*/  F2FP.PACK_AB R164, R173, R164 ;  /* 0x000000a4ada4723e */ /* 0x000fe200000000ff */
[--C-:B------:R-:W-:Y:S02]  /*3ae0*/  FFMA.FTZ R156, R156, c[0x0][0x29c], -R239.reuse ;  /* 0x0000a7009c9c7a23 */ /* 0x100fe400000108ef */
[----:B------:R-:W-:Y:S02]  /*3af0*/  FFMA.FTZ R239, R152, c[0x0][0x29c], -R239 ;  /* 0x0000a70098ef7a23 */ /* 0x000fe400000108ef */
[----:B------:R-:W-:Y:S01]  /*3b00*/  FMUL.FTZ R16, R147, R16 ;  /* 0x0000001093107220 */ /* 0x000fe20000410000 */
[----:B------:R3:W-:Y:S01]  /*3b10*/  MUFU.EX2 R138, R3 ;  /* 0x00000003008a7308 */ /* 0x0007e20000000800 */
[----:B------:R-:W-:Y:S02]  /*3b20*/  FMUL.FTZ R18, R141, R18 ;  /* 0x000000128d127220 */ /* 0x000fe40000410000 */
[----:B------:R-:W-:Y:S01]  /*3b30*/  FFMA.FTZ R23, -R222, R222, 1 ;  /* 0x3f800000de177423 */ /* 0x000fe200000101de */
[----:B------:R-:W-:Y:S01]  /*3b40*/  F2FP.PACK_AB R16, R139, R16 ;  /* 0x000000108b10723e */ /* 0x000fe200000000ff */
[----:B--2---:R-:W-:Y:S02]  /*3b50*/  FMUL.FTZ R34, R145, R34 ;  /* 0x0000002291227220 */ /* 0x004fe40000410000 */
[----:B------:R-:W-:Y:S02]  /*3b60*/  FMUL.FTZ R18, R18, R23 ;  /* 0x0000001712127220 */ /* 0x000fe40000410000 */
[----:B------:R-:W-:Y:S01]  /*3b70*/  FFMA.FTZ R23, -R240, R240, 1 ;  /* 0x3f800000f0177423 */ /* 0x000fe200000101f0 */
[----:B------:R-:W2:Y:S01]  /*3b80*/  MUFU.EX2 R147, R156 ;  /* 0x0000009c00937308 */ /* 0x000ea20000000800 */
[C---:B-----5:R-:W-:Y:S02]  /*3b90*/  FMUL.FTZ R22, R143.reuse, R22 ;  /* 0x000000168f167220 */ /* 0x060fe40000410000 */
[----:B------:R-:W-:Y:S02]  /*3ba0*/  FMUL.FTZ R23, R34, R23 ;  /* 0x0000001722177220 */ /* 0x000fe40000410000 */
[----:B------:R-:W-:Y:S01]  /*3bb0*/  FMUL.FTZ R158, R142, R19 ;  /* 0x000000138e9e7220 */ /* 0x000fe20000410000 */
[----:B------:R-:W-:Y:S01]  /*3bc0*/  F2FP.PACK_AB R142, R143, R142 ;  /* 0x0000008e8f8e723e */ /* 0x000fe200000000ff */
[----:B------:R-:W-:Y:S02]  /*3bd0*/  FFMA.FTZ R19, -R226, R226, 1 ;  /* 0x3f800000e2137423 */ /* 0x000fe400000101e2 */
[--C-:B-1----:R-:W-:Y:S01]  /*3be0*/  FADD.FTZ R29, R29, -R144.reuse ;  /* 0x800000901d1d7221 */ /* 0x102fe20000010000 */
[----:B------:R-:W1:Y:S01]  /*3bf0*/  MUFU.EX2 R152, R239 ;  /* 0x000000ef00987308 */ /* 0x000e620000000800 */
[----:B------:R-:W-:Y:S02]  /*3c00*/  FMUL.FTZ R19, R22, R19 ;  /* 0x0000001316137220 */ /* 0x000fe40000410000 */
[--C-:B------:R-:W-:Y:S02]  /*3c10*/  FADD.FTZ R22, R13, -R144.reuse ;  /* 0x800000900d167221 */ /* 0x100fe40000010000 */
[--C-:B---3--:R-:W-:Y:S02]  /*3c20*/  FADD.FTZ R3, R8, -R144.reuse ;  /* 0x8000009008037221 */ /* 0x108fe40000010000 */
[--C-:B------:R-:W-:Y:S02]  /*3c30*/  FADD.FTZ R8, R9, -R144.reuse ;  /* 0x8000009009087221 */ /* 0x100fe40000010000 */
[----:B------:R-:W-:Y:S01]  /*3c40*/  FMUL.FTZ R3, R146, R3 ;  /* 0x0000000392037220 */ /* 0x000fe20000410000 */
[----:B------:R-:W-:Y:S01]  /*3c50*/  MUFU.EX2 R34, R167 ;  /* 0x000000a700227308 */ /* 0x000fe20000000800 */
[--C-:B------:R-:W-:Y:S01]  /*3c60*/  FADD.FTZ R9, R12, -R144.reuse ;  /* 0x800000900c097221 */ /* 0x100fe20000010000 */
[----:B------:R-:W-:Y:S01]  /*3c70*/  F2FP.PACK_AB R146, R155, R146 ;  /* 0x000000929b92723e */ /* 0x000fe200000000ff */
[----:B------:R-:W-:Y:S02]  /*3c80*/  FFMA.FTZ R12, -R209, R209, 1 ;  /* 0x3f800000d10c7423 */ /* 0x000fe400000101d1 */
[----:B------:R-:W-:Y:S02]  /*3c90*/  FMUL.FTZ R8, R155, R8 ;  /* 0x000000089b087220 */ /* 0x000fe40000410000 */
[----:B------:R-:W-:Y:S02]  /*3ca0*/  FFMA.FTZ R13, -R212, R212, 1 ;  /* 0x3f800000d40d7423 */ /* 0x000fe400000101d4 */
[----:B------:R-:W-:Y:S01]  /*3cb0*/  FMUL.FTZ R9, R166, R9 ;  /* 0x00000009a6097220 */ /* 0x000fe20000410000 */
[----:B------:R-:W-:Y:S01]  /*3cc0*/  F2FP.PACK_AB R166, R17, R166 ;  /* 0x000000a611a6723e */ /* 0x000fe200000000ff */
[----:B------:R-:W-:Y:S01]  /*3cd0*/  FMUL.FTZ R3, R3, R12 ;  /* 0x0000000c03037220 */ /* 0x000fe20000410000 */
[----:B------:R-:W-:Y:S01]  /*3ce0*/  MUFU.EX2 R149, R149 ;  /* 0x0000009500957308 */ /* 0x000fe20000000800 */
[--C-:B------:R-:W-:Y:S02]  /*3cf0*/  FADD.FTZ R12, R25, -R144.reuse ;  /* 0x80000090190c7221 */ /* 0x100fe40000010000 */
[----:B------:R-:W-:Y:S02]  /*3d00*/  FMUL.FTZ R8, R8, R13 ;  /* 0x0000000d08087220 */ /* 0x000fe40000410000 */
[--C-:B------:R-:W-:Y:S02]  /*3d10*/  FADD.FTZ R13, R24, -R144.reuse ;  /* 0x80000090180d7221 */ /* 0x100fe40000010000 */
[----:B------:R-:W-:Y:S01]  /*3d20*/  FMUL.FTZ R22, R17, R22 ;  /* 0x0000001611167220 */ /* 0x000fe20000410000 */
[----:B------:R-:W-:Y:S01]  /*3d30*/  F2FP.PACK_AB R8, R8, R3 ;  /* 0x000000030808723e */ /* 0x000fe200000000ff */
[----:B------:R-:W-:Y:S01]  /*3d40*/  FFMA.FTZ R17, -R216, R216, 1 ;  /* 0x3f800000d8117423 */ /* 0x000fe200000101d8 */
[----:B------:R-:W3:Y:S01]  /*3d50*/  MUFU.EX2 R24, R151 ;  /* 0x0000009700187308 */ /* 0x000ee20000000800 */
[----:B------:R-:W-:Y:S01]  /*3d60*/  FMUL.FTZ R21, R2, R21 ;  /* 0x0000001502157220 */ /* 0x000fe20000410000 */
[----:B------:R-:W-:Y:S01]  /*3d70*/  F2FP.PACK_AB R2, R141, R2 ;  /* 0x000000028d02723e */ /* 0x000fe200000000ff */
[----:B--2---:R-:W-:Y:S01]  /*3d80*/  FMUL.FTZ R12, R147, R12 ;  /* 0x0000000c930c7220 */ /* 0x004fe20000410000 */
[----:B------:R-:W-:Y:S01]  /*3d90*/  MOV R3, UR5 ;  /* 0x0000000500037c02 */ /* 0x000fe20008000f00 */
[----:B------:R-:W-:Y:S02]  /*3da0*/  FMUL.FTZ R22, R22, R17 ;  /* 0x0000001116167220 */ /* 0x000fe40000410000 */
[----:B------:R-:W-:Y:S01]  /*3db0*/  FFMA.FTZ R17, -R228, R228, 1 ;  /* 0x3f800000e4117423 */ /* 0x000fe200000101e4 */
[----:B------:R2:W-:Y:S01]  /*3dc0*/  STS [R199+0x400], R2 ;  /* 0x00040002c7007388 */ /* 0x0005e20000000800 */
[----:B------:R-:W-:Y:S01]  /*3dd0*/  FADD.FTZ R28, R28, -R144 ;  /* 0x800000901c1c7221 */ /* 0x000fe20000010000 */
[----:B-1----:R-:W-:Y:S01]  /*3de0*/  F2FP.PACK_AB R144, R152, R153 ;  /* 0x000000999890723e */ /* 0x002fe200000000ff */
[----:B------:R-:W-:Y:S01]  /*3df0*/  FMUL.FTZ R13, R174, R13 ;  /* 0x0000000dae0d7220 */ /* 0x000fe20000410000 */
[----:B------:R-:W2:Y:S01]  /*3e00*/  MUFU.EX2 R236, R236 ;  /* 0x000000ec00ec7308 */ /* 0x000ea20000000800 */
[----:B------:R-:W-:Y:S01]  /*3e10*/  FMUL.FTZ R29, R152, R29 ;  /* 0x0000001d981d7220 */ /* 0x000fe20000410000 */
[----:B------:R-:W-:Y:S01]  /*3e20*/  STS [R203+0x19480], R146 ;  /* 0x01948092cb007388 */ /* 0x000fe20000000800 */
[----:B------:R-:W-:Y:S01]  /*3e30*/  FFMA.FTZ R152, -R227, R227, 1 ;  /* 0x3f800000e3987423 */ /* 0x000fe200000101e3 */
[----:B------:R-:W-:Y:S01]  /*3e40*/  F2FP.PACK_AB R174, R147, R174 ;  /* 0x000000ae93ae723e */ /* 0x000fe200000000ff */
[----:B------:R-:W-:Y:S02]  /*3e50*/  FMUL.FTZ R28, R153, R28 ;  /* 0x0000001c991c7220 */ /* 0x000fe40000410000 */
[----:B------:R-:W-:Y:S02]  /*3e60*/  FMUL.FTZ R13, R13, R152 ;  /* 0x000000980d0d7220 */ /* 0x000fe40000410000 */
[----:B------:R-:W-:Y:S02]  /*3e70*/  FMUL.FTZ R12, R12, R17 ;  /* 0x000000110c0c7220 */ /* 0x000fe40000410000 */
[----:B------:R-:W-:Y:S01]  /*3e80*/  FMUL.FTZ R29, R29, R232 ;  /* 0x000000e81d1d7220 */ /* 0x000fe20000410000 */
[----:B---3--:R-:W-:Y:S01]  /*3e90*/  F2FP.PACK_AB R150, R24, R171 ;  /* 0x000000ab1896723e */ /* 0x008fe200000000ff */
[----:B------:R-:W-:Y:S01]  /*3ea0*/  FMUL.FTZ R28, R28, R231 ;  /* 0x000000e71c1c7220 */ /* 0x000fe20000410000 */
[----:B------:R-:W-:Y:S01]  /*3eb0*/  F2FP.PACK_AB R152, R12, R13 ;  /* 0x0000000d0c98723e */ /* 0x000fe200000000ff */
[----:B------:R-:W-:Y:S01]  /*3ec0*/  FFMA.FTZ R170, -R215, R215, 1 ;  /* 0x3f800000d7aa7423 */ /* 0x000fe200000101d7 */
[----:B------:R-:W-:Y:S01]  /*3ed0*/  F2FP.PACK_AB R12, R138, R163 ;  /* 0x000000a38a0c723e */ /* 0x000fe200000000ff */
[----:B------:R-:W-:Y:S02]  /*3ee0*/  FFMA.FTZ R156, -R221, R221, 1 ;  /* 0x3f800000dd9c7423 */ /* 0x000fe400000101dd */
[----:B------:R-:W-:Y:S01]  /*3ef0*/  FMUL.FTZ R9, R9, R170 ;  /* 0x000000aa09097220 */ /* 0x000fe20000410000 */
[----:B------:R-:W-:Y:S01]  /*3f00*/  F2FP.PACK_AB R170, R29, R28 ;  /* 0x0000001c1daa723e */ /* 0x000fe200000000ff */
[----:B------:R-:W-:Y:S01]  /*3f10*/  STS [R203+0x19880], R12 ;  /* 0x0198800ccb007388 */ /* 0x000fe20000000800 */
[----:B------:R-:W-:Y:S01]  /*3f20*/  F2FP.PACK_AB R28, R34, R165 ;  /* 0x000000a5221c723e */ /* 0x000fe200000000ff */
[----:B------:R-:W-:Y:S01]  /*3f30*/  FMUL.FTZ R21, R21, R156 ;  /* 0x0000009c15157220 */ /* 0x000fe20000410000 */
[----:B------:R-:W-:Y:S01]  /*3f40*/  F2FP.PACK_AB R156, R242, R145 ;  /* 0x00000091f29c723e */ /* 0x000fe200000000ff */
[----:B------:R-:W-:Y:S01]  /*3f50*/  STS [R199+0x1000], R166 ;  /* 0x001000a6c7007388 */ /* 0x000fe20000000800 */
[--C-:B------:R-:W-:Y:S01]  /*3f60*/  FADD.FTZ R32, R32, -R140.reuse ;  /* 0x8000008c20207221 */ /* 0x100fe20000010000 */
[----:B--2---:R-:W-:Y:S01]  /*3f70*/  F2FP.PACK_AB R2, R236, R149 ;  /* 0x00000095ec02723e */ /* 0x004fe200000000ff */
[----:B------:R-:W-:Y:S01]  /*3f80*/  FADD.FTZ R33, R33, -R140 ;  /* 0x8000008c21217221 */ /* 0x000fe20000010000 */
[----:B------:R-:W-:Y:S01]  /*3f90*/  STS [R199+0x1400], R28 ;  /* 0x0014001cc7007388 */ /* 0x000fe20000000800 */
[----:B------:R-:W-:Y:S01]  /*3fa0*/  F2FP.PACK_AB R140, R244, R175 ;  /* 0x000000aff48c723e */ /* 0x000fe200000000ff */
[----:B------:R-:W-:Y:S01]  /*3fb0*/  FMUL.FTZ R148, R245, R148 ;  /* 0x00000094f5947220 */ /* 0x000fe20000410000 */
[----:B------:R-:W-:Y:S01]  /*3fc0*/  F2FP.PACK_AB R18, R18, R21 ;  /* 0x000000151212723e */ /* 0x000fe200000000ff */
[----:B------:R-:W-:Y:S01]  /*3fd0*/  STS [R203+0x1a480], R164 ;  /* 0x01a480a4cb007388 */ /* 0x000fe20000000800 */
[--C-:B----4-:R-:W-:Y:S01]  /*3fe0*/  FADD.FTZ R11, R11, -R234.reuse ;  /* 0x800000ea0b0b7221 */ /* 0x110fe20000010000 */
[----:B------:R-:W-:Y:S01]  /*3ff0*/  F2FP.PACK_AB R22, R22, R9 ;  /* 0x000000091616723e */ /* 0x000fe200000000ff */
[----:B------:R-:W-:Y:S01]  /*4000*/  FMUL.FTZ R148, R148, R207 ;  /* 0x000000cf94947220 */ /* 0x000fe20000410000 */
[----:B------:R-:W-:Y:S01]  /*4010*/  STS [R203+0x1a880], R142 ;  /* 0x01a8808ecb007388 */ /* 0x000fe20000000800 */
[----:B------:R-:W-:Y:S02]  /*4020*/  FMUL.FTZ R157, R157, R208 ;  /* 0x000000d09d9d7220 */ /* 0x000fe40000410000 */
[--C-:B------:R-:W-:Y:S01]  /*4030*/  FADD.FTZ R10, R10, -R234.reuse ;  /* 0x800000ea0a0a7221 */ /* 0x100fe20000010000 */
[----:B------:R-:W-:Y:S01]  /*4040*/  STS [R199+0x2000], R140 ;  /* 0x0020008cc7007388 */ /* 0x000fe20000000800 */
[----:B------:R-:W-:Y:S01]  /*4050*/  FMUL.FTZ R11, R138, R11 ;  /* 0x0000000b8a0b7220 */ /* 0x000fe20000410000 */
[----:B------:R-:W-:Y:S01]  /*4060*/  F2FP.PACK_AB R148, R157, R148 ;  /* 0x000000949d94723e */ /* 0x000fe200000000ff */
[--C-:B------:R-:W-:Y:S01]  /*4070*/  FADD.FTZ R15, R15, -R234.reuse ;  /* 0x800000ea0f0f7221 */ /* 0x100fe20000010000 */
[----:B------:R-:W-:Y:S01]  /*4080*/  STS [R199+0x2400], R156 ;  /* 0x0024009cc7007388 */ /* 0x000fe20000000800 */
[----:B------:R-:W-:Y:S02]  /*4090*/  FMUL.FTZ R10, R163, R10 ;  /* 0x0000000aa30a7220 */ /* 0x000fe40000410000 */
        /* <DEDUP_REMOVED lines=11> */
[----:B------:R1:W-:Y:S01]  /*4150*/  STS [R199+0x3400], R2 ;  /* 0x00340002c7007388 */ /* 0x0003e20000000800 */
[----:B------:R-:W-:Y:S02]  /*4160*/  FMUL.FTZ R35, R242, R35 ;  /* 0x00000023f2237220 */ /* 0x000fe40000410000 */
[----:B------:R-:W-:Y:S01]  /*4170*/  FMUL.FTZ R33, R244, R33 ;  /* 0x00000021f4217220 */ /* 0x000fe20000410000 */
[----:B------:R-:W-:Y:S01]  /*4180*/  BAR.SYNC.DEFER_BLOCKING 0x0 ;  /* 0x0000000000007b1d */ /* 0x000fe20000010000 */
[----:B------:R-:W-:Y:S01]  /*4190*/  FMUL.FTZ R158, R158, R225 ;  /* 0x000000e19e9e7220 */ /* 0x000fe20000410000 */
[----:B------:R-:W-:Y:S01]  /*41a0*/  F2FP.PACK_AB R14, R15, R14 ;  /* 0x0000000e0f0e723e */ /* 0x000fe200000000ff */
[--C-:B------:R-:W-:Y:S02]  /*41b0*/  FADD.FTZ R27, R27, -R234.reuse ;  /* 0x800000ea1b1b7221 */ /* 0x100fe40000010000 */
[----:B------:R-:W-:Y:S01]  /*41c0*/  FMUL.FTZ R32, R175, R32 ;  /* 0x00000020af207220 */ /* 0x000fe20000410000 */
[----:B------:R-:W-:Y:S01]  /*41d0*/  F2FP.PACK_AB R158, R19, R158 ;  /* 0x0000009e139e723e */ /* 0x000fe200000000ff */
[--C-:B------:R-:W-:Y:S02]  /*41e0*/  FADD.FTZ R26, R26, -R234.reuse ;  /* 0x800000ea1a1a7221 */ /* 0x100fe40000010000 */
[----:B------:R-:W-:Y:S02]  /*41f0*/  FMUL.FTZ R33, R33, R238 ;  /* 0x000000ee21217220 */ /* 0x000fe40000410000 */
[----:B------:R-:W-:Y:S02]  /*4200*/  FMUL.FTZ R168, R35, R168 ;  /* 0x000000a823a87220 */ /* 0x000fe40000410000 */
[----:B------:R-:W-:Y:S02]  /*4210*/  FMUL.FTZ R27, R24, R27 ;  /* 0x0000001b181b7220 */ /* 0x000fe40000410000 */
[----:B------:R-:W-:Y:S01]  /*4220*/  FMUL.FTZ R32, R32, R237 ;  /* 0x000000ed20207220 */ /* 0x000fe20000410000 */
[----:B------:R-:W-:Y:S01]  /*4230*/  F2FP.PACK_AB R168, R168, R23 ;  /* 0x00000017a8a8723e */ /* 0x000fe200000000ff */
[--C-:B------:R-:W-:Y:S02]  /*4240*/  FADD.FTZ R30, R30, -R234.reuse ;  /* 0x800000ea1e1e7221 */ /* 0x100fe40000010000 */
[----:B------:R-:W-:Y:S01]  /*4250*/  FMUL.FTZ R26, R171, R26 ;  /* 0x0000001aab1a7220 */ /* 0x000fe20000410000 */
[----:B------:R-:W-:Y:S01]  /*4260*/  F2FP.PACK_AB R32, R33, R32 ;  /* 0x000000202120723e */ /* 0x000fe200000000ff */
[----:B------:R-:W-:Y:S02]  /*4270*/  FFMA.FTZ R230, -R230, R230, 1 ;  /* 0x3f800000e6e67423 */ /* 0x000fe400000101e6 */
[----:B------:R-:W-:Y:S01]  /*4280*/  FADD.FTZ R31, R31, -R234 ;  /* 0x800000ea1f1f7221 */ /* 0x000fe20000010000 */
[----:B------:R-:W-:Y:S01]  /*4290*/  STS [R203+0x1c480], R154 ;  /* 0x01c4809acb007388 */ /* 0x000fe20000000800 */
[----:B------:R-:W-:Y:S02]  /*42a0*/  FMUL.FTZ R30, R149, R30 ;  /* 0x0000001e951e7220 */ /* 0x000fe40000410000 */
[----:B------:R-:W-:Y:S01]  /*42b0*/  FMUL.FTZ R26, R26, R229 ;  /* 0x000000e51a1a7220 */ /* 0x000fe20000410000 */
[----:B------:R-:W-:Y:S01]  /*42c0*/  STS [R203+0x1c880], R148 ;  /* 0x01c88094cb007388 */ /* 0x000fe20000000800 */
[----:B------:R-:W-:Y:S02]  /*42d0*/  FMUL.FTZ R27, R27, R230 ;  /* 0x000000e61b1b7220 */ /* 0x000fe40000410000 */
[----:B------:R-:W-:Y:S01]  /*42e0*/  FMUL.FTZ R31, R236, R31 ;  /* 0x0000001fec1f7220 */ /* 0x000fe20000410000 */
[----:B------:R-:W-:Y:S01]  /*42f0*/  STS [R199+0x4000], R20 ;  /* 0x00400014c7007388 */ /* 0x000fe20000000800 */
[----:B------:R-:W-:Y:S02]  /*4300*/  FFMA.FTZ R233, -R233, R233, 1 ;  /* 0x3f800000e9e97423 */ /* 0x000fe400000101e9 */
[----:B-1----:R-:W-:Y:S01]  /*4310*/  FFMA.FTZ R2, -R235, R235, 1 ;  /* 0x3f800000eb027423 */ /* 0x002fe200000101eb */
[----:B------:R-:W-:Y:S01]  /*4320*/  STS [R199+0x4400], R18 ;  /* 0x00440012c7007388 */ /* 0x000fe20000000800 */
[----:B------:R-:W-:Y:S02]  /*4330*/  FMUL.FTZ R30, R30, R233 ;  /* 0x000000e91e1e7220 */ /* 0x000fe40000410000 */
[----:B------:R-:W-:Y:S01]  /*4340*/  FMUL.FTZ R31, R31, R2 ;  /* 0x000000021f1f7220 */ /* 0x000fe20000410000 */
[----:B------:R-:W-:Y:S01]  /*4350*/  STS [R203+0x1d480], R8 ;  /* 0x01d48008cb007388 */ /* 0x000fe20000000800 */
[----:B------:R-:W-:Y:S01]  /*4360*/  F2FP.PACK_AB R2, R27, R26 ;  /* 0x0000001a1b02723e */ /* 0x000fe200000000ff */
[----:B------:R-:W-:Y:S02]  /*4370*/  IMAD R3, R3, 0x1800, R186 ;  /* 0x0000180003037824 */ /* 0x000fe400078e02ba */
[----:B------:R-:W-:Y:S01]  /*4380*/  STS [R203+0x1d880], R10 ;  /* 0x01d8800acb007388 */ /* 0x000fe20000000800 */
[----:B------:R-:W-:Y:S02]  /*4390*/  F2FP.PACK_AB R140, R31, R30 ;  /* 0x0000001e1f8c723e */ /* 0x000fe400000000ff */
[----:B------:R-:W-:Y:S01]  /*43a0*/  SHF.L.U32 R160, R3, 0x1, RZ ;  /* 0x0000000103a07819 */ /* 0x000fe200000006ff */
        /* <DEDUP_REMOVED lines=91> */
[----:B------:R-:W-:Y:S02]  /*4960*/  USHF.R.S32.HI UR4, URZ, 0x1f, UR23 ;  /* 0x0000001f3f047899 */ /* 0x000fe40008011417 */
[----:B------:R-:W-:Y:S02]  /*4970*/  ULDC.64 UR6, c[0x0][0x208] ;  /* 0x0000820000067ab9 */ /* 0x000fe40000000a00 */
[----:B------:R-:W-:Y:S02]  /*4980*/  UIMAD UR4, UR4, UR6, URZ ;  /* 0x00000006040472a4 */ /* 0x000fe4000f8e023f */
[----:B------:R-:W-:Y:S02]  /*4990*/  UIMAD.WIDE.U32 UR24, UR23, UR6, URZ ;  /* 0x00000006171872a5 */ /* 0x000fe4000f8e003f */
[----:B------:R-:W-:Y:S02]  /*49a0*/  UIMAD UR4, UR23, UR7, UR4 ;  /* 0x00000007170472a4 */ /* 0x000fe4000f8e0204 */
[----:B------:R-:W-:Y:S02]  /*49b0*/  USHF.L.U32 UR23, UR23, 0x6, URZ ;  /* 0x0000000617177899 */ /* 0x000fe4000800063f */
[----:B------:R-:W-:Y:S02]  /*49c0*/  UIADD3 UR4, UR25, UR4, URZ ;  /* 0x0000000419047290 */ /* 0x000fe4000fffe03f */
[----:B------:R-:W-:Y:S06]  /*49d0*/  UIADD3 UR6, -UR23, UR8, URZ ;  /* 0x0000000817067290 */ /* 0x000fec000fffe13f */
[----:B------:R-:W-:Y:S01]  /*49e0*/  ISETP.GE.OR P6, PT, R194, UR6, !P4 ;  /* 0x00000006c2007c0c */ /* 0x000fe2000e7c6670 */
[C---:B-1----:R-:W-:Y:S01]  /*49f0*/  IMAD.WIDE.U32 R6, R5.reuse, c[0x0][0x288], R196 ;  /* 0x0000a20005067a25 */ /* 0x042fe200078e00c4 */
[----:B------:R-:W-:Y:S05]  /*4a00*/  SHF.R.S32.HI R4, RZ, 0x1f, R5 ;  /* 0x0000001fff047819 */ /* 0x000fea0000011405 */
[----:B------:R-:W-:Y:S04]  /*4a10*/  IMAD R4, R4, c[0x0][0x288], RZ ;  /* 0x0000a20004047a24 */ /* 0x000fe800078e02ff */
[----:B------:R-:W-:Y:S01]  /*4a20*/  IMAD R4, R5, c[0x0][0x28c], R4 ;  /* 0x0000a30005047a24 */ /* 0x000fe200078e0204 */
[----:B------:R-:W-:Y:S01]  /*4a30*/  IADD3 R5, P0, R6, UR9, RZ ;  /* 0x0000000906057c10 */ /* 0x000fe2000ff1e0ff */
[----:B------:R-:W-:Y:S03]  /*4a40*/  IMAD.U32 R6, RZ, RZ, UR24 ;  /* 0x00000018ff067e24 */ /* 0x000fe6000f8e00ff */
[----:B------:R-:W-:Y:S01]  /*4a50*/  IADD3.X R4, R7, UR14, R4, P0, !PT ;  /* 0x0000000e07047c10 */ /* 0x000fe200087fe404 */
[----:B------:R-:W-:Y:S01]  /*4a60*/  IMAD.U32 R7, RZ, RZ, UR25 ;  /* 0x00000019ff077e24 */ /* 0x000fe2000f8e00ff */
[C---:B------:R-:W-:Y:S02]  /*4a70*/  LEA R8, P0, R5.reuse, c[0x0][0x280], 0x2 ;  /* 0x0000a00005087a11 */ /* 0x040fe400078010ff */
[----:B------:R-:W-:Y:S02]  /*4a80*/  LEA R10, P5, R6, R192, 0x7 ;  /* 0x000000c0060a7211 */ /* 0x000fe400078a38ff */
[----:B------:R-:W-:Y:S01]  /*4a90*/  LEA.HI.X R9, R5, c[0x0][0x284], R4, 0x2, P0 ;  /* 0x0000a10005097a11 */ /* 0x000fe200000f1404 */
[----:B------:R-:W-:Y:S02]  /*4aa0*/  IMAD.U32 R4, RZ, RZ, UR23 ;  /* 0x00000017ff047e24 */ /* 0x000fe4000f8e00ff */
[----:B------:R-:W-:Y:S03]  /*4ab0*/  IMAD.U32 R5, RZ, RZ, UR4 ;  /* 0x00000004ff057e24 */ /* 0x000fe6000f8e00ff */
[----:B------:R-:W-:Y:S02]  /*4ac0*/  LEA R8, P0, R4, R8, 0x2 ;  /* 0x0000000804087211 */ /* 0x000fe400078010ff */
[----:B------:R-:W-:Y:S01]  /*4ad0*/  LEA.HI.X R11, R6, R193, R5, 0x7, P5 ;  /* 0x000000c1060b7211 */ /* 0x000fe200028f3c05 */
[----:B------:R-:W-:Y:S01]  /*4ae0*/  IMAD.U32 R5, RZ, RZ, UR21 ;  /* 0x00000015ff057e24 */ /* 0x000fe2000f8e00ff */
[----:B------:R-:W-:Y:S01]  /*4af0*/  LEA.HI.X.SX32 R9, R4, R9, 0x2, P0 ;  /* 0x0000000904097211 */ /* 0x000fe200000f16ff */
[----:B------:R-:W-:Y:S01]  /*4b00*/  IMAD.U32 R4, RZ, RZ, UR21 ;  /* 0x00000015ff047e24 */ /* 0x000fe2000f8e00ff */
[C---:B------:R-:W-:Y:S01]  /*4b10*/  ISETP.GE.OR P5, PT, R194.reuse, UR6, !P3 ;  /* 0x00000006c2007c0c */ /* 0x040fe2000dfa6670 */
[----:B------:R-:W-:Y:S01]  /*4b20*/  @!P1 IMAD R5, R5, 0x40, R196 ;  /* 0x0000004005059824 */ /* 0x000fe200078e02c4 */
[----:B------:R-:W-:Y:S01]  /*4b30*/  ISETP.GE.OR P0, PT, R194, UR6, !P2 ;  /* 0x00000006c2007c0c */ /* 0x000fe2000d706670 */
[----:B------:R-:W-:Y:S02]  /*4b40*/  IMAD R6, R4, 0x3000, R191 ;  /* 0x0000300004067824 */ /* 0x000fe400078e02bf */
[----:B------:R-:W-:Y:S03]  /*4b50*/  @!P1 IMAD.SHL.U32 R7, R5, 0x4, RZ ;  /* 0x0000000405079824 */ /* 0x000fe600078e00ff */
[----:B------:R-:W-:Y:S01]  /*4b60*/  @!PT LDS RZ, [RZ] ;  /* 0x00000000fffff984 */ /* 0x000fe20000000800 */
[----:B------:R-:W-:Y:S01]  /*4b70*/  @!PT LDS RZ, [RZ] ;  /* 0x00000000fffff984 */ /* 0x000fe20000000800 */
[----:B------:R-:W-:Y:S01]  /*4b80*/  @!PT LDS RZ, [RZ] ;  /* 0x00000000fffff984 */ /* 0x000fe20000000800 */
[----:B------:R1:W-:Y:S05]  /*4b90*/  LDGSTS.E.BYPASS.LTC128B.128 [R6], [R10.64], !P6 ;  /* 0x000000000a067fae */ /* 0x0003ea000f101d52 */
[----:B------:R1:W-:Y:S05]  /*4ba0*/  LDGSTS.E.BYPASS.LTC128B.128 [R6+0x1000], [R10.64+0x40], !P5 ;  /* 0x010000400a067fae */ /* 0x0003ea000e901d52 */
[----:B------:R1:W-:Y:S05]  /*4bb0*/  LDGSTS.E.BYPASS.LTC128B.128 [R6+0x2000], [R10.64+0x80], !P0 ;  /* 0x020000800a067fae */ /* 0x0003ea000c101d52 */
[----:B------:R1:W-:Y:S02]  /*4bc0*/  @!P1 LDGSTS.E.BYPASS.LTC128B.128 [R7+0x18280], [R8.64] ;  /* 0x1828000008079fae */ /* 0x0003e4000b901d52 */
.L_x_684:
[-C--:B-12-45:R-:W-:Y:S01]  /*4bd0*/  HMMA.16816.F32 R4, R28, R2.reuse, RZ ;  /* 0x000000021c04723c */ /* 0x0b6fe200000018ff */
[----:B------:R-:W-:Y:S01]  /*4be0*/  LDSM.16.M88.4 R136, [R179] ;  /* 0x00000000b388783b */ /* 0x000fe20000000200 */
[----:B------:R-:W-:Y:S02]  /*4bf0*/  UIMAD UR4, UR17, 0x1800, URZ ;  /* 0x00001800110478a4 */ /* 0x000fe4000f8e023f */
[----:B------:R-:W-:Y:S01]  /*4c00*/  UIADD3 UR17, UR17, 0x1, URZ ;  /* 0x0000000111117890 */ /* 0x000fe2000fffe03f */
[----:B------:R-:W-:Y:S01]  /*4c10*/  LDSM.16.M88.4 R140, [R179+0x1000] ;  /* 0x00100000b38c783b */ /* 0x000fe20000000200 */
[----:B------:R-:W-:Y:S02]  /*4c20*/  UIADD3 UR7, UR5, 0x1, URZ ;  /* 0x0000000105077890 */ /* 0x000fe4000fffe03f */
[C---:B------:R-:W-:Y:S01]  /*4c30*/  HMMA.16816.F32 R8, R24.reuse, R2, RZ ;  /* 0x000000021808723c */ /* 0x040fe200000018ff */
[----:B------:R-:W1:Y:S01]  /*4c40*/  LDSM.16.MT88.2 R2, [R182+0x800] ;  /* 0x00080000b602783b */ /* 0x000e620000004100 */
[----:B------:R-:W-:Y:S02]  /*4c50*/  UISETP.GE.AND UP0, UPT, UR17, UR20, UPT ;  /* 0x000000141100728c */ /* 0x000fe4000bf06270 */
[----:B------:R-:W-:Y:S01]  /*4c60*/  UISETP.GE.AND UP3, UPT, UR5, 0x1, UPT ;  /* 0x000000010500788c */ /* 0x000fe2000bf66270 */
[----:B------:R-:W2:Y:S01]  /*4c70*/  LDSM.16.MT88.2 R146, [R182+0x2800] ;  /* 0x00280000b692783b */ /* 0x000ea20000004100 */
[----:B------:R-:W-:Y:S02]  /*4c80*/  UIADD3 UR6, UR22, 0x1, URZ ;  /* 0x0000000116067890 */ /* 0x000fe4000fffe03f */
[-C--:B------:R-:W-:Y:S01]  /*4c90*/  HMMA.16816.F32 R12, R24, R16.reuse, RZ ;  /* 0x00000010180c723c */ /* 0x080fe200000018ff */
[----:B------:R-:W-:Y:S01]  /*4ca0*/  LDSM.16.M88.4 R156, [R178+0x1000] ;  /* 0x00100000b29c783b */ /* 0x000fe20000000200 */
[----:B------:R-:W-:Y:S02]  /*4cb0*/  UISETP.GE.AND UP2, UPT, UR22, 0x1, UPT ;  /* 0x000000011600788c */ /* 0x000fe4000bf46270 */
[----:B------:R-:W-:Y:S01]  /*4cc0*/  UISETP.GE.AND UP1, UPT, UR21, 0x1, UPT ;  /* 0x000000011500788c */ /* 0x000fe2000bf26270 */
[----:B------:R-:W0:Y:S01]  /*4cd0*/  LDGDEPBAR ;  /* 0x00000000000079af */ /* 0x000e220000000000 */
[----:B------:R-:W-:Y:S02]  /*4ce0*/  USEL UR5, UR7, URZ, !UP3 ;  /* 0x0000003f07057287 */ /* 0x000fe4000d800000 */
[C---:B------:R-:W-:Y:S01]  /*4cf0*/  HMMA.16816.F32 R16, R28.reuse, R16, RZ ;  /* 0x000000101c10723c */ /* 0x040fe200000018ff */
[----:B------:R-:W-:Y:S07]  /*4d00*/  USEL UR22, UR6, URZ, !UP2 ;  /* 0x0000003f06167287 */ /* 0x000fee000d000000 */
        /* <DEDUP_REMOVED lines=66> */
[----:B------:R-:W-:Y:S03]  /*5130*/  UIADD3 UR4, UR21, 0x1, URZ ;  /* 0x0000000115047890 */ /* 0x000fe6000fffe03f */
[-C--:B----4-:R-:W-:Y:S01]  /*5140*/  HMMA.16816.F32 R4, R132, R30.reuse, R4 ;  /* 0x0000001e8404723c */ /* 0x090fe20000001804 */
[----:B------:R-:W-:Y:S04]  /*5150*/  USEL UR21, UR4, URZ, !UP1 ;  /* 0x0000003f04157287 */ /* 0x000fe8000c800000 */
        /* <DEDUP_REMOVED lines=101> */
.L_x_682:
[----:B------:R-:W1:Y:S01]  /*57b0*/  S2R R2, SR_CTAID.Y ;  /* 0x0000000000027919 */ /* 0x000e620000002600 */
[----:B------:R-:W3:Y:S01]  /*57c0*/  S2UR UR5, SR_CTAID.X ;  /* 0x00000000000579c3 */ /* 0x000ee20000002500 */
[----:B------:R-:W-:Y:S01]  /*57d0*/  MOV R3, 0x1 ;  /* 0x0000000100037802 */ /* 0x000fe20000000f00 */
[----:B------:R-:W-:Y:S01]  /*57e0*/  USHF.R.S32.HI UR17, URZ, 0x1f, UR16 ;  /* 0x0000001f3f117899 */ /* 0x000fe20008011410 */
[----:B------:R-:W4:Y:S01]  /*57f0*/  S2R R0, SR_TID.X ;  /* 0x0000000000007919 */ /* 0x000f220000002100 */
[----:B------:R-:W-:Y:S01]  /*5800*/  ULDC.64 UR6, c[0x0][0x330] ;  /* 0x0000cc0000067ab9 */ /* 0x000fe20000000a00 */
[----:B------:R-:W-:Y:S01]  /*5810*/  ISETP.NE.AND P1, PT, R3, c[0x0][0x338], PT ;  /* 0x0000ce0003007a0c */ /* 0x000fe20003f25270 */
[----:B------:R-:W-:-:S04]  /*5820*/  UIMAD UR6, UR17, UR6, URZ ;  /* 0x00000006110672a4 */ /* 0x000fc8000f8e023f */
[----:B------:R-:W-:-:S08]  /*5830*/  UIMAD UR6, UR16, UR7, UR6 ;  /* 0x00000007100672a4 */ /* 0x000fd0000f8e0206 */
[----:B-1----:R-:W-:Y:S01]  /*5840*/  @P1 IMAD.HI.U32 R4, R2, c[0x0][0x33c], RZ ;  /* 0x0000cf0002041a27 */ /* 0x002fe200078e00ff */
[----:B---3--:R-:W-:Y:S01]  /*5850*/  UIMAD UR5, UR5, 0x3000, URZ ;  /* 0x00003000050578a4 */ /* 0x008fe2000f8e023f */
[----:B------:R-:W-:Y:S02]  /*5860*/  SHF.R.S32.HI R9, RZ, 0x1f, R2 ;  /* 0x0000001fff097819 */ /* 0x000fe40000011402 */
[----:B------:R-:W-:Y:S01]  /*5870*/  MOV R8, R2 ;  /* 0x0000000200087202 */ /* 0x000fe20000000f00 */
[----:B------:R-:W-:Y:S01]  /*5880*/  USHF.R.S32.HI UR4, URZ, 0x1f, UR5 ;  /* 0x0000001f3f047899 */ /* 0x000fe20008011405 */
[----:B------:R-:W-:Y:S02]  /*5890*/  @P1 SHF.R.U32.HI R4, RZ, c[0x0][0x340], R4 ;  /* 0x0000d000ff041a19 */ /* 0x000fe40000011604 */
[----:B----4-:R-:W-:Y:S02]  /*58a0*/  IADD3 R6, P0, R0, UR5, RZ ;  /* 0x0000000500067c10 */ /* 0x010fe4000ff1e0ff */
[----:B------:R-:W-:-:S02]  /*58b0*/  @P1 SHF.R.S32.HI R3, RZ, 0x1f, R4 ;  /* 0x0000001fff031819 */ /* 0x000fc40000011404 */
[----:B------:R-:W-:Y:S01]  /*58c0*/  LEA.HI.X.SX32 R7, R0, UR4, 0x1, P0 ;  /* 0x0000000400077c11 */ /* 0x000fe200080f0eff */
[----:B------:R-:W-:Y:S01]  /*58d0*/  ULDC.64 UR4, c[0x0][0x308] ;  /* 0x0000c20000047ab9 */ /* 0x000fe20000000a00 */
[----:B------:R-:W-:Y:S01]  /*58e0*/  @P1 MOV R9, R3 ;  /* 0x0000000300091202 */ /* 0x000fe20000000f00 */
[----:B------:R-:W-:Y:S01]  /*58f0*/  UIMAD UR4, UR17, UR4, URZ ;  /* 0x00000004110472a4 */ /* 0x000fe2000f8e023f */
[----:B------:R-:W-:Y:S02]  /*5900*/  @P1 MOV R8, R4 ;  /* 0x0000000400081202 */ /* 0x000fe40000000f00 */
[----:B------:R-:W-:Y:S01]  /*5910*/  MOV R2, UR16 ;  /* 0x0000001000027c02 */ /* 0x000fe20008000f00 */
[----:B------:R-:W-:Y:S01]  /*5920*/  IMAD R3, R9, c[0x0][0x328], RZ ;  /* 0x0000ca0009037a24 */ /* 0x000fe200078e02ff */
[----:B------:R-:W-:Y:S01]  /*5930*/  UIMAD UR4, UR16, UR5, UR4 ;  /* 0x00000005100472a4 */ /* 0x000fe2000f8e0204 */
[----:B--2---:R-:W-:-:S04]  /*5940*/  IMAD.WIDE.U32 R4, R8, c[0x0][0x328], R6 ;  /* 0x0000ca0008047a25 */ /* 0x004fc800078e0006 */
[C---:B------:R-:W-:Y:S02]  /*5950*/  IMAD R0, R8.reuse, c[0x0][0x32c], R3 ;  /* 0x0000cb0008007a24 */ /* 0x040fe400078e0203 */
[----:B------:R-:W-:Y:S02]  /*5960*/  IMAD R3, R9, c[0x0][0x300], RZ ;  /* 0x0000c00009037a24 */ /* 0x000fe400078e02ff */
[C---:B------:R-:W-:Y:S01]  /*5970*/  IMAD.WIDE.U32 R6, R8.reuse, c[0x0][0x300], R6 ;  /* 0x0000c00008067a25 */ /* 0x040fe200078e0006 */
[----:B------:R-:W-:Y:S02]  /*5980*/  IADD3 R5, R5, R0, RZ ;  /* 0x0000000005057210 */ /* 0x000fe40007ffe0ff */
[----:B------:R-:W-:Y:S01]  /*5990*/  MOV R0, UR16 ;  /* 0x0000001000007c02 */ /* 0x000fe20008000f00 */
[----:B------:R-:W-:-:S04]  /*59a0*/  IMAD R3, R8, c[0x0][0x304], R3 ;  /* 0x0000c10008037a24 */ /* 0x000fc800078e0203 */
[----:B------:R-:W-:Y:S01]  /*59b0*/  IMAD.WIDE.U32 R4, R0, c[0x0][0x330], R4 ;  /* 0x0000cc0000047a25 */ /* 0x000fe200078e0004 */
[----:B------:R-:W-:-:S04]  /*59c0*/  IADD3 R7, R7, R3, RZ ;  /* 0x0000000307077210 */ /* 0x000fc80007ffe0ff */
[----:B------:R-:W-:Y:S01]  /*59d0*/  IADD3 R3, R5, UR6, RZ ;  /* 0x0000000605037c10 */ /* 0x000fe2000fffe0ff */
[----:B------:R-:W-:Y:S01]  /*59e0*/  IMAD.WIDE.U32 R6, R2, c[0x0][0x308], R6 ;  /* 0x0000c20002067a25 */ /* 0x000fe200078e0006 */
[----:B------:R-:W-:-:S03]  /*59f0*/  LEA R8, P1, R4, c[0x0][0x310], 0x2 ;  /* 0x0000c40004087a11 */ /* 0x000fc600078210ff */
[----:B------:R-:W-:Y:S01]  /*5a00*/  FMUL.FTZ R5, R84, c[0x0][0x298] ;  /* 0x0000a60054057a20 */ /* 0x000fe20000410000 */
[----:B------:R-:W-:Y:S01]  /*5a10*/  LEA.HI.X R9, R4, c[0x0][0x314], R3, 0x2, P1 ;  /* 0x0000c50004097a11 */ /* 0x000fe200008f1403 */
[----:B------:R-:W-:Y:S01]  /*5a20*/  BAR.SYNC.DEFER_BLOCKING 0x1, 0x100 ;  /* 0x0044000000007b1d */ /* 0x000fe20000010000 */
[----:B------:R-:W-:Y:S02]  /*5a30*/  IADD3 R0, R7, UR4, RZ ;  /* 0x0000000407007c10 */ /* 0x000fe4000fffe0ff */
[----:B------:R-:W-:-:S03]  /*5a40*/  LEA R2, P0, R6, c[0x0][0x2e8], 0x2 ;  /* 0x0000ba0006027a11 */ /* 0x000fc600078010ff */
        /* <DEDUP_REMOVED lines=55> */
[----:B------:R1:W-:Y:S01]  /*5dc0*/  RED.E.ADD.F32.FTZ.RN.STRONG.GPU [R8.64+0xbc00], R79 ;  /* 0x00bc004f0800798e */ /* 0x0003e2000c10e792 */
[----:B------:R-:W-:-:S03]  /*5dd0*/  FMUL.FTZ R15, R96, c[0x0][0x298] ;  /* 0x0000a600600f7a20 */ /* 0x000fc60000410000 */
[----:B------:R-:W-:Y:S01]  /*5de0*/  RED.E.ADD.F32.FTZ.RN.STRONG.GPU [R2.64], R5 ;  /* 0x000000050200798e */ /* 0x000fe2000c10e792 */
[----:B------:R-:W-:-:S03]  /*5df0*/  FMUL.FTZ R97, R97, c[0x0][0x298] ;  /* 0x0000a60061617a20 */ /* 0x000fc60000410000 */
[----:B------:R-:W-:Y:S01]  /*5e00*/  RED.E.ADD.F32.FTZ.RN.STRONG.GPU [R2.64+0x400], R85 ;  /* 0x000400550200798e */ /* 0x000fe2000c10e792 */
[----:B------:R-:W-:-:S03]  /*5e10*/  FMUL.FTZ R17, R98, c[0x0][0x298] ;  /* 0x0000a60062117a20 */ /* 0x000fc60000410000 */
[----:B------:R-:W-:Y:S01]  /*5e20*/  RED.E.ADD.F32.FTZ.RN.STRONG.GPU [R2.64+0x800], R7 ;  /* 0x000800070200798e */ /* 0x000fe2000c10e792 */
[----:B------:R-:W-:-:S03]  /*5e30*/  FMUL.FTZ R99, R99, c[0x0][0x298] ;  /* 0x0000a60063637a20 */ /* 0x000fc60000410000 */
[----:B------:R-:W-:Y:S04]  /*5e40*/  RED.E.ADD.F32.FTZ.RN.STRONG.GPU [R2.64+0xc00], R87 ;  /* 0x000c00570200798e */ /* 0x000fe8000c10e792 */
[----:B------:R-:W-:Y:S01]  /*5e50*/  RED.E.ADD.F32.FTZ.RN.STRONG.GPU [R2.64+0x1000], R11 ;  /* 0x0010000b0200798e */ /* 0x000fe2000c10e792 */
[----:B------:R-:W-:-:S03]  /*5e60*/  FMUL.FTZ R93, R93, c[0x0][0x298] ;  /* 0x0000a6005d5d7a20 */ /* 0x000fc60000410000 */
[----:B------:R-:W-:Y:S01]  /*5e70*/  RED.E.ADD.F32.FTZ.RN.STRONG.GPU [R2.64+0x1400], R89 ;  /* 0x001400590200798e */ /* 0x000fe2000c10e792 */
[----:B------:R-:W-:Y:S02]  /*5e80*/  FMUL.FTZ R19, R94, c[0x0][0x298] ;  /* 0x0000a6005e137a20 */ /* 0x000fe40000410000 */
[----:B-1----:R-:W-:Y:S01]  /*5e90*/  FMUL.FTZ R9, R92, c[0x0][0x298] ;  /* 0x0000a6005c097a20 */ /* 0x002fe20000410000 */
        /* <DEDUP_REMOVED lines=76> */
.L_x_686:
        /* <DEDUP_REMOVED lines=10> */
.L_x_1413:


//--------------------- .text._ZN7cutlass13device_kernelIN5flash19enable_sm80_to_sm89INS1_16FlashAttnBwdSm80INS1_25CollectiveMainloopBwdSm80ILi2ELi2EN4cute5tupleIJNS5_1CILi64EEENS7_ILi128EEENS7_ILi96EEEEEENS_6half_tEfNS_4arch4Sm80ELb0ELb0ELb1ELb0ELb1ELb0ELb0ELb0ELi2ELi2ELi4ELi2ELb0EEENS1_24CollectiveEpilogueBwdGQAISB_fSE_Li256ELb0ELb1EEENS1_19SingleTileSchedulerILb0ELb0ELb0ELi128EEEEEEEEEvNT_6ParamsE --------------------------
	.section	.text._ZN7cutlass13device_kernelIN5flash19enable_sm80_to_sm89INS1_16FlashAttnBwdSm80INS1_25CollectiveMainloopBwdSm80ILi2ELi2EN4cute5tupleIJNS5_1CILi64EEENS7_ILi128EEENS7_ILi96EEEEEENS_6half_tEfNS_4arch4Sm80ELb0ELb0ELb1ELb0ELb1ELb0ELb0ELb0ELi2ELi2ELi4ELi2ELb0EEENS1_24CollectiveEpilogueBwdGQAISB_fSE_Li256ELb0ELb1EEENS1_19SingleTileSchedulerILb0ELb0ELb0ELi128EEEEEEEEEvNT_6ParamsE,"ax",@progbits
	.sectioninfo	@"SHI_REGISTERS=254"
	.align	128
.text._ZN7cutlass13device_kernelIN5flash19enable_sm80_to_sm89INS1_16FlashAttnBwdSm80INS1_25CollectiveMainloopBwdSm80ILi2ELi2EN4cute5tupleIJNS5_1CILi64EEENS7_ILi128EEENS7_ILi96EEEEEENS_6half_tEfNS_4arch4Sm80ELb0ELb0ELb1ELb0ELb1ELb0ELb0ELb0ELi2ELi2ELi4ELi2ELb0EEENS1_24CollectiveEpilogueBwdGQAISB_fSE_Li256ELb0ELb1EEENS1_19SingleTileSchedulerILb0ELb0ELb0ELi128EEEEEEEEEvNT_6ParamsE:
        .type           _ZN7cutlass13device_kernelIN5flash19enable_sm80_to_sm89INS1_16FlashAttnBwdSm80INS1_25CollectiveMainloopBwdSm80ILi2ELi2EN4cute5tupleIJNS5_1CILi64EEENS7_ILi128EEENS7_ILi96EEEEEENS_6half_tEfNS_4arch4Sm80ELb0ELb0ELb1ELb0ELb1ELb0ELb0ELb0ELi2ELi2ELi4ELi2ELb0EEENS1_24CollectiveEpilogueBwdGQAISB_fSE_Li256ELb0ELb1EEENS1_19SingleTileSchedulerILb0ELb0ELb0ELi128EEEEEEEEEvNT_6ParamsE,@function
        .size           _ZN7cutlass13device_kernelIN5flash19enable_sm80_to_sm89INS1_16FlashAttnBwdSm80INS1_25CollectiveMainloopBwdSm80ILi2ELi2EN4cute5tupleIJNS5_1CILi64EEENS7_ILi128EEENS7_ILi96EEEEEENS_6half_tEfNS_4arch4Sm80ELb0ELb0ELb1ELb0ELb1ELb0ELb0ELb0ELi2ELi2ELi4ELi2ELb0EEENS1_24CollectiveEpilogueBwdGQAISB_fSE_Li256ELb0ELb1EEENS1_19SingleTileSchedulerILb0ELb0ELb0ELi128EEEEEEEEEvNT_6ParamsE,(.L_x_1414 - _ZN7cutlass13device_kernelIN5flash19enable_sm80_to_sm89INS1_16FlashAttnBwdSm80INS1_25CollectiveMainloopBwdSm80ILi2ELi2EN4cute5tupleIJNS5_1CILi64EEENS7_ILi128EEENS7_ILi96EEEEEENS_6half_tEfNS_4arch4Sm80ELb0ELb0ELb1ELb0ELb1ELb0ELb0ELb0ELi2ELi2ELi4ELi2ELb0EEENS1_24CollectiveEpilogueBwdGQAISB_fSE_Li256ELb0ELb1EEENS1_19SingleTileSchedulerILb0ELb0ELb0ELi128EEEEEEEEEvNT_6ParamsE)
        .other          _ZN7cutlass13device_kernelIN5flash19enable_sm80_to_sm89INS1_16FlashAttnBwdSm80INS1_25CollectiveMainloopBwdSm80ILi2ELi2EN4cute5tupleIJNS5_1CILi64EEENS7_ILi128EEENS7_ILi96EEEEEENS_6half_tEfNS_4arch4Sm80ELb0ELb0ELb1ELb0ELb1ELb0ELb0ELb0ELi2ELi2ELi4ELi2ELb0EEENS1_24CollectiveEpilogueBwdGQAISB_fSE_Li256ELb0ELb1EEENS1_19SingleTileSchedulerILb0ELb0ELb0ELi128EEEEEEEEEvNT_6ParamsE,@"STO_CUDA_ENTRY STV_DEFAULT"
_ZN7cutlass13device_kernelIN5flash19enable_sm80_to_sm89INS1_16FlashAttnBwdSm80INS1_25CollectiveMainloopBwdSm80ILi2ELi2EN4cute5tupleIJNS5_1CILi64EEENS7_ILi128EEENS7_ILi96EEEEEENS_6half_tEfNS_4arch4Sm80ELb0ELb0ELb1ELb0ELb1ELb0ELb0ELb0ELi2ELi2ELi4ELi2ELb0EEENS1_24CollectiveEpilogueBwdGQAISB_fSE_Li256ELb0ELb1EEENS1_19SingleTileSchedulerILb0ELb0ELb0ELi128EEEEEEEEEvNT_6ParamsE:
        /* <DEDUP_REMOVED lines=15> */
[----:B------:R-:W-:Y:S02]  /*00f0*/  ULDC UR10, c[0x0][0x168] ;  /* 0x00005a00000a7ab9 */ /* 0x000fe40000000800 */
        /* <DEDUP_REMOVED lines=23> */
[----:B------:R-:W-:Y:S01]  /*0270*/  UIMAD UR7, UR11, UR5, UR4 ;  /* 0x000000050b0772a4 */ /* 0x000fe2000f8e0204 */
        /* <DEDUP_REMOVED lines=11> */
[----:B------:R-:W-:Y:S01]  /*0330*/  ULDC.64 UR4, c[0x0][0x1b8] ;  /* 0x00006e0000047ab9 */ /* 0x000fe20000000a00 */
[----:B------:R-:W-:Y:S01]  /*0340*/  LEA.HI R183, R0, R14, RZ, 0x1 ;  /* 0x0000000e00b77211 */ /* 0x000fe200078f08ff */
[----:B------:R-:W-:Y:S01]  /*0350*/  IMAD.SHL.U32 R15, R8, 0x8, RZ ;  /* 0x00000008080f7824 */ /* 0x000fe200078e00ff */
[----:B------:R-:W-:Y:S01]  /*0360*/  SHF.R.S32.HI R195, RZ, 0x1f, R194 ;  /* 0x0000001fffc37819 */ /* 0x000fe200000114c2 */
[----:B------:R-:W-:Y:S01]  /*0370*/  IMAD.SHL.U32 R16, R10, 0x8, RZ ;  /* 0x000000080a107824 */ /* 0x000fe200078e00ff */
[----:B------:R-:W-:Y:S01]  /*0380*/  LOP3.LUT R183, R183, 0xfffffffe, RZ, 0xc0, !PT ;  /* 0xfffffffeb7b77812 */ /* 0x000fe200078ec0ff */
[----:B------:R-:W-:Y:S01]  /*0390*/  UIMAD UR4, UR6, UR4, URZ ;  /* 0x00000004060472a4 */ /* 0x000fe2000f8e023f */
        /* <DEDUP_REMOVED lines=10> */
[----:B------:R-:W-:Y:S01]  /*0440*/  UIMAD UR4, UR11, UR5, UR4 ;  /* 0x000000050b0472a4 */ /* 0x000fe2000f8e0204 */
[----:B------:R-:W-:Y:S01]  /*0450*/  IMAD.WIDE.U32 R26, R19, c[0x0][0x1e0], R16 ;  /* 0x00007800131a7a25 */ /* 0x000fe200078e0010 */
[----:B------:R-:W-:Y:S01]  /*0460*/  LOP3.LUT R20, R15, R20, RZ, 0x3c, !PT ;  /* 0x000000140f147212 */ /* 0x000fe200078e3cff */
[----:B------:R-:W-:Y:S01]  /*0470*/  ULDC.64 UR8, c[0x0][0x188] ;  /* 0x0000620000087ab9 */ /* 0x000fe20000000a00 */
[----:B------:R-:W-:Y:S01]  /*0480*/  IADD3 R187, R16, 0x40, RZ ;  /* 0x0000004010bb7810 */ /* 0x000fe20007ffe0ff */
[C---:B------:R-:W-:Y:S01]  /*0490*/  IMAD R18, R194.reuse, c[0x0][0x17c], R25 ;  /* 0x00005f00c2127a24 */ /* 0x040fe200078e0219 */
[----:B------:R-:W-:Y:S01]  /*04a0*/  UIMAD UR8, UR6, UR8, URZ ;  /* 0x00000008060872a4 */ /* 0x000fe2000f8e023f */
[----:B------:R-:W-:Y:S01]  /*04b0*/  IMAD.WIDE.U32 R30, R194, c[0x0][0x178], R16 ;  /* 0x00005e00c21e7a25 */ /* 0x000fe200078e0010 */
[----:B------:R-:W-:Y:S01]  /*04c0*/  ISETP.GE.AND P6, PT, R16, c[0x0][0x1cc], PT ;  /* 0x0000730010007a0c */ /* 0x000fe20003fc6270 */
[----:B------:R-:W-:Y:S01]  /*04d0*/  UISETP.GE.AND UP0, UPT, UR10, 0x41, UPT ;  /* 0x000000410a00788c */ /* 0x000fe2000bf06270 */
[----:B------:R-:W-:Y:S01]  /*04e0*/  ISETP.GE.AND P4, PT, R187, c[0x0][0x1cc], PT ;  /* 0x00007300bb007a0c */ /* 0x000fe20003f86270 */
[C---:B------:R-:W-:Y:S01]  /*04f0*/  IMAD R7, R19.reuse, c[0x0][0x1b4], R7 ;  /* 0x00006d0013077a24 */ /* 0x040fe200078e0207 */
[----:B------:R-:W-:Y:S01]  /*0500*/  UIMAD UR8, UR11, UR9, UR8 ;  /* 0x000000090b0872a4 */ /* 0x000fe2000f8e0208 */
        /* <DEDUP_REMOVED lines=26> */
[----:B------:R-:W-:Y:S02]  /*06b0*/  IADD3 R25, R35, UR7, RZ ;  /* 0x0000000723197c10 */ /* 0x000fe4000fffe0ff */
[----:B------:R-:W-:Y:S01]  /*06c0*/  UIMAD UR4, UR11, UR5, UR4 ;  /* 0x000000050b0472a4 */ /* 0x000fe2000f8e0204 */
[----:B------:R-:W-:-:S02]  /*06d0*/  IMAD.MOV.U32 R18, RZ, RZ, R26 ;  /* 0x000000ffff127224 */ /* 0x000fc400078e001a */
[----:B------:R-:W-:Y:S02]  /*06e0*/  IMAD R5, R33, c[0x0][0x1a8], RZ ;  /* 0x00006a0021057a24 */ /* 0x000fe400078e02ff */
[----:B------:R-:W-:Y:S02]  /*06f0*/  IMAD.IADD R29, R39, 0x1, R28 ;  /* 0x00000001271d7824 */ /* 0x000fe400078e021c */
[----:B------:R-:W-:Y:S02]  /*0700*/  IMAD.IADD R15, R37, 0x1, R14 ;  /* 0x00000001250f7824 */ /* 0x000fe400078e020e */
[----:B------:R-:W-:Y:S02]  /*0710*/  IMAD.MOV.U32 R28, RZ, RZ, R38 ;  /* 0x000000ffff1c7224 */ /* 0x000fe400078e0026 */
[----:B------:R-:W-:Y:S02]  /*0720*/  IMAD.U32 R26, RZ, RZ, UR11 ;  /* 0x0000000bff1a7e24 */ /* 0x000fe4000f8e00ff */
[----:B------:R-:W-:-:S02]  /*0730*/  IMAD.MOV.U32 R14, RZ, RZ, R36 ;  /* 0x000000ffff0e7224 */ /* 0x000fc400078e0024 */
        /* <DEDUP_REMOVED lines=8> */
[----:B------:R-:W-:Y:S01]  /*07c0*/  IADD3 R2, R27, UR8, RZ ;  /* 0x000000081b027c10 */ /* 0x000fe2000fffe0ff */
[----:B------:R-:W-:Y:S01]  /*07d0*/  ULDC.64 UR8, c[0x0][0x118] ;  /* 0x0000460000087ab9 */ /* 0x000fe20000000a00 */
        /* <DEDUP_REMOVED lines=228> */
.L_x_688:
[----:B------:R-:W-:Y:S05]  /*1620*/  BSYNC B0 ;  /* 0x0000000000007941 */ /* 0x000fea0003800000 */
.L_x_687:
        /* <DEDUP_REMOVED lines=61> */
[----:B------:R-:W-:Y:S01]  /*1a00*/  UIADD3 UR10, UR10, 0x3f, URZ ;  /* 0x0000003f0a0a7890 */ /* 0x000fe2000fffe03f */
[----:B------:R-:W-:Y:S01]  /*1a10*/  MOV R204, UR11 ;  /* 0x0000000b00cc7c02 */ /* 0x000fe20008000f00 */
[----:B------:R-:W-:Y:S01]  /*1a20*/  UIMAD UR4, UR6, UR4, URZ ;  /* 0x00000004060472a4 */ /* 0x000fe2000f8e023f */
[----:B------:R-:W-:Y:S01]  /*1a30*/  LEA R181, R181, 0x1c480, 0x1 ;  /* 0x0001c480b5b57811 */ /* 0x000fe200078e08ff */
[----:B------:R-:W-:Y:S01]  /*1a40*/  IMAD.IADD R13, R13, 0x1, R6 ;  /* 0x000000010d0d7824 */ /* 0x000fe200078e0206 */
[----:B------:R-:W-:Y:S01]  /*1a50*/  LOP3.LUT R7, R8, 0xfffffffc, RZ, 0xc0, !PT ;  /* 0xfffffffc08077812 */ /* 0x000fe200078ec0ff */
[----:B------:R-:W-:Y:S01]  /*1a60*/  IMAD.IADD R4, R4, 0x1, -R11 ;  /* 0x0000000104047824 */ /* 0x000fe200078e0a0b */
[----:B------:R-:W-:Y:S01]  /*1a70*/  USHF.R.S32.HI UR7, URZ, 0x1f, UR10 ;  /* 0x0000001f3f077899 */ /* 0x000fe2000801140a */
[----:B------:R-:W-:Y:S01]  /*1a80*/  IMAD.WIDE.U32 R204, R204, c[0x0][0x240], R12 ;  /* 0x00009000cccc7a25 */ /* 0x000fe200078e000c */
[----:B------:R-:W-:Y:S01]  /*1a90*/  UIMAD UR4, UR11, UR5, UR4 ;  /* 0x000000050b0472a4 */ /* 0x000fe2000f8e0204 */
[----:B------:R-:W-:Y:S01]  /*1aa0*/  LEA R180, R178, R181, 0x1 ;  /* 0x000000b5b2b47211 */ /* 0x000fe200078e08ff */
[----:B------:R-:W-:Y:S01]  /*1ab0*/  ULEA.HI UR7, UR7, UR10, URZ, 0x6 ;  /* 0x0000000a07077291 */ /* 0x000fe2000f8f303f */
[----:B------:R-:W-:Y:S01]  /*1ac0*/  IMAD R179, R0, 0x2, R181 ;  /* 0x0000000200b37824 */ /* 0x000fe200078e02b5 */
[C---:B------:R-:W-:Y:S01]  /*1ad0*/  IADD3 R5, R203.reuse, 0x18480, RZ ;  /* 0x00018480cb057810 */ /* 0x040fe20007ffe0ff */
[----:B------:R-:W-:Y:S01]  /*1ae0*/  IMAD.IADD R7, R2, 0x1, -R7 ;  /* 0x0000000102077824 */ /* 0x000fe200078e0a07 */
[----:B------:R-:W-:Y:S01]  /*1af0*/  IADD3 R199, R203, 0x184c0, RZ ;  /* 0x000184c0cbc77810 */ /* 0x000fe20007ffe0ff */
[----:B------:R-:W-:Y:S01]  /*1b00*/  IMAD R4, R4, -0x8, R9 ;  /* 0xfffffff804047824 */ /* 0x000fe200078e0209 */
[----:B------:R-:W-:Y:S01]  /*1b10*/  @P0 IADD3 R199, R5, -0x40, RZ ;  /* 0xffffffc005c70810 */ /* 0x000fe20007ffe0ff */
[----:B------:R-:W-:Y:S01]  /*1b20*/  IMAD.SHL.U32 R184, R184, 0x2, RZ ;  /* 0x00000002b8b87824 */ /* 0x000fe200078e00ff */
[----:B------:R-:W-:Y:S01]  /*1b30*/  LEA R182, R182, 0x80, 0x1 ;  /* 0x00000080b6b67811 */ /* 0x000fe200078e08ff */
        /* <DEDUP_REMOVED lines=57> */
[----:B------:R-:W-:Y:S02]  /*1ed0*/  USHF.R.S32.HI UR18, URZ, 0x6, UR7 ;  /* 0x000000063f127899 */ /* 0x000fe40008011407 */
[----:B------:R-:W-:Y:S02]  /*1ee0*/  UMOV UR5, URZ ;  /* 0x0000003f00057c82 */ /* 0x000fe40008000000 */
[----:B------:R-:W-:Y:S02]  /*1ef0*/  UMOV UR20, 0x1 ;  /* 0x0000000100147882 */ /* 0x000fe40000000000 */
[----:B------:R-:W-:Y:S02]  /*1f00*/  UMOV UR15, URZ ;  /* 0x0000003f000f7c82 */ /* 0x000fe40008000000 */
[----:B------:R-:W-:Y:S02]  /*1f10*/  UMOV UR19, URZ ;  /* 0x0000003f00137c82 */ /* 0x000fe40008000000 */
[----:B------:R-:W-:-:S02]  /*1f20*/  ULDC UR14, c[0x0][0x168] ;  /* 0x00005a00000e7ab9 */ /* 0x000fc40000000800 */
[----:B------:R-:W-:Y:S02]  /*1f30*/  UIMAD UR13, UR11, UR13, URZ ;  /* 0x0000000d0b0d72a4 */ /* 0x000fe4000f8e023f */
[----:B------:R-:W-:Y:S02]  /*1f40*/  UIMAD UR12, UR11, UR12, URZ ;  /* 0x0000000c0b0c72a4 */ /* 0x000fe4000f8e023f */
[----:B------:R-:W-:Y:S02]  /*1f50*/  ULDC UR7, c[0x0][0x168] ;  /* 0x00005a0000077ab9 */ /* 0x000fe40000000800 */
.L_x_692:
        /* <DEDUP_REMOVED lines=101> */
[----:B------:R-:W1:Y:S01]  /*25b0*/  MUFU.TANH R211, R211 ;  /* 0x000000d300d37308 */ /* 0x000e620000002400 */
        /* <DEDUP_REMOVED lines=67> */
[----:B--234-:R-:W2:Y:S01]  /*29f0*/  @!P1 S2R R3, SR_CTAID.Y ;  /* 0x0000000000039919 */ /* 0x01cea20000002600 */
        /* <DEDUP_REMOVED lines=41> */
.L_x_690:
[-C--:B-1234-:R-:W-:Y:S01]  /*2c90*/  HMMA.16816.F32 R4, R132, R136.reuse, RZ ;  /* 0x000000888404723c */ /* 0x09efe200000018ff */
        /* <DEDUP_REMOVED lines=459> */
[----:B-12-4-:R-:W1:Y:S01]  /*4950*/  S2R R5, SR_CTAID.Y ;  /* 0x0000000000057919 */ /* 0x016e620000002600 */
        /* <DEDUP_REMOVED lines=39> */
.L_x_691:
[-C--:B-12-4-:R-:W-:Y:S01]  /*4bd0*/  HMMA.16816.F32 R4, R28, R2.reuse, RZ ;  /* 0x000000021c04723c */ /* 0x096fe200000018ff */
        /* <DEDUP_REMOVED lines=189> */
.L_x_689:
[----:B------:R-:W1:Y:S01]  /*57b0*/  S2UR UR13, SR_CTAID.Y ;  /* 0x00000000000d79c3 */ /* 0x000e620000002600 */
[----:B------:R-:W-:Y:S01]  /*57c0*/  UMOV UR4, 0x1 ;  /* 0x0000000100047882 */ /* 0x000fe20000000000 */
[----:B------:R-:W3:Y:S01]  /*57d0*/  S2R R0, SR_TID.X ;  /* 0x0000000000007919 */ /* 0x000ee20000002100 */
[----:B------:R-:W-:Y:S01]  /*57e0*/  ULDC.64 UR16, c[0x0][0x338] ;  /* 0x0000ce0000107ab9 */ /* 0x000fe20000000a00 */
[----:B------:R-:W-:Y:S01]  /*57f0*/  BSSY B0, `(.L_x_693) ;  /* 0x0000057000007945 */ /* 0x000fe20003800000 */
[----:B------:R-:W-:Y:S01]  /*5800*/  UISETP.NE.AND UP0, UPT, UR4, UR16, UPT ;  /* 0x000000100400728c */ /* 0x000fe2000bf05270 */
[----:B------:R-:W-:Y:S01]  /*5810*/  FMUL.FTZ R84, R84, c[0x0][0x298] ;  /* 0x0000a60054547a20 */ /* 0x000fe20000410000 */
[----:B------:R-:W-:Y:S01]  /*5820*/  ULDC UR11, c[0x0][0x340] ;  /* 0x0000d000000b7ab9 */ /* 0x000fe20000000800 */
[----:B------:R-:W4:Y:S01]  /*5830*/  S2UR UR10, SR_CTAID.X ;  /* 0x00000000000a79c3 */ /* 0x000f220000002500 */
[----:B------:R-:W-:Y:S01]  /*5840*/  ULDC UR4, c[0x0][0x358] ;  /* 0x0000d60000047ab9 */ /* 0x000fe20000000800 */
[----:B------:R-:W-:Y:S01]  /*5850*/  FMUL.FTZ R85, R85, c[0x0][0x298] ;  /* 0x0000a60055557a20 */ /* 0x000fe20000410000 */
[----:B------:R-:W-:Y:S01]  /*5860*/  ULDC UR5, c[0x0][0x2f4] ;  /* 0x0000bd0000057ab9 */ /* 0x000fe20000000800 */
[----:B------:R-:W-:-:S02]  /*5870*/  FMUL.FTZ R86, R86, c[0x0][0x298] ;  /* 0x0000a60056567a20 */ /* 0x000fc40000410000 */
[----:B------:R-:W-:Y:S02]  /*5880*/  FMUL.FTZ R87, R87, c[0x0][0x298] ;  /* 0x0000a60057577a20 */ /* 0x000fe40000410000 */
[----:B------:R-:W5:Y:S01]  /*5890*/  S2UR UR7, SR_CTAID.Z ;  /* 0x00000000000779c3 */ /* 0x000f620000002700 */
[----:B------:R-:W-:Y:S02]  /*58a0*/  FMUL.FTZ R88, R88, c[0x0][0x298] ;  /* 0x0000a60058587a20 */ /* 0x000fe40000410000 */
[----:B------:R-:W-:Y:S02]  /*58b0*/  FMUL.FTZ R89, R89, c[0x0][0x298] ;  /* 0x0000a60059597a20 */ /* 0x000fe40000410000 */
[----:B------:R-:W-:Y:S02]  /*58c0*/  FMUL.FTZ R90, R90, c[0x0][0x298] ;  /* 0x0000a6005a5a7a20 */ /* 0x000fe40000410000 */
[----:B------:R-:W-:Y:S01]  /*58d0*/  FMUL.FTZ R91, R91, c[0x0][0x298] ;  /* 0x0000a6005b5b7a20 */ /* 0x000fe20000410000 */
[----:B-1----:R-:W-:Y:S01]  /*58e0*/  UIMAD.WIDE.U32 UR18, UR13, UR17, URZ ;  /* 0x000000110d1272a5 */ /* 0x002fe2000f8e003f */
[----:B------:R-:W-:Y:S01]  /*58f0*/  FMUL.FTZ R96, R96, c[0x0][0x298] ;  /* 0x0000a60060607a20 */ /* 0x000fe20000410000 */
[----:B------:R-:W-:Y:S01]  /*5900*/  USHF.R.S32.HI UR15, URZ, 0x1f, UR13 ;  /* 0x0000001f3f0f7899 */ /* 0x000fe2000801140d */
[----:B---3--:R-:W-:Y:S01]  /*5910*/  ISETP.NE.AND P1, PT, R0, RZ, PT ;  /* 0x000000ff0000720c */ /* 0x008fe20003f25270 */
[----:B------:R-:W-:Y:S01]  /*5920*/  UMOV UR17, UR13 ;  /* 0x0000000d00117c82 */ /* 0x000fe20008000000 */
[----:B------:R-:W-:Y:S01]  /*5930*/  FMUL.FTZ R97, R97, c[0x0][0x298] ;  /* 0x0000a60061617a20 */ /* 0x000fe20000410000 */
[----:B------:R-:W-:Y:S01]  /*5940*/  @UP0 USHF.R.U32.HI UR17, URZ, UR11, UR19 ;  /* 0x0000000b3f110299 */ /* 0x000fe20008011613 */
[----:B------:R-:W-:Y:S01]  /*5950*/  FMUL.FTZ R98, R98, c[0x0][0x298] ;  /* 0x0000a60062627a20 */ /* 0x000fe20000410000 */
[----:B----4-:R-:W-:Y:S01]  /*5960*/  UIMAD UR11, UR10, UR4, URZ ;  /* 0x000000040a0b72a4 */ /* 0x010fe2000f8e023f */
[----:B------:R-:W-:Y:S01]  /*5970*/  FMUL.FTZ R99, R99, c[0x0][0x298] ;  /* 0x0000a60063637a20 */ /* 0x000fe20000410000 */
[----:B------:R-:W-:Y:S01]  /*5980*/  @UP0 USHF.R.S32.HI UR4, URZ, 0x1f, UR17 ;  /* 0x0000001f3f040899 */ /* 0x000fe20008011411 */
[----:B------:R-:W-:Y:S01]  /*5990*/  FMUL.FTZ R92, R92, c[0x0][0x298] ;  /* 0x0000a6005c5c7a20 */ /* 0x000fe20000410000 */
[----:B------:R-:W-:Y:S01]  /*59a0*/  UMOV UR14, UR13 ;  /* 0x0000000d000e7c82 */ /* 0x000fe20008000000 */
[----:B------:R-:W-:Y:S01]  /*59b0*/  FMUL.FTZ R93, R93, c[0x0][0x298] ;  /* 0x0000a6005d5d7a20 */ /* 0x000fe20000410000 */
[----:B------:R-:W-:Y:S01]  /*59c0*/  @UP0 UMOV UR14, UR17 ;  /* 0x00000011000e0c82 */ /* 0x000fe20008000000 */
[----:B------:R-:W-:Y:S01]  /*59d0*/  FMUL.FTZ R94, R94, c[0x0][0x298] ;  /* 0x0000a6005e5e7a20 */ /* 0x000fe20000410000 */
[----:B-----5:R-:W-:Y:S01]  /*59e0*/  UIMAD UR12, UR7, UR5, URZ ;  /* 0x00000005070c72a4 */ /* 0x020fe2000f8e023f */
        /* <DEDUP_REMOVED lines=47> */
[----:B------:R-:W-:Y:S01]  /*5ce0*/  FMUL.FTZ R127, R127, c[0x0][0x298] ;  /* 0x0000a6007f7f7a20 */ /* 0x000fe20000410000 */
[----:B------:R-:W-:Y:S06]  /*5cf0*/  BAR.SYNC.DEFER_BLOCKING 0x1, 0x100 ;  /* 0x0044000000007b1d */ /* 0x000fec0000010000 */
[----:B------:R-:W-:Y:S05]  /*5d00*/  @P1 BRA `(.L_x_694) ;  /* 0x0000005000001947 */ /* 0x000fea0003800000 */
.L_x_695:
[----:B------:R-:W3:Y:S01]  /*5d10*/  LDG.E.STRONG.GPU R4, [R2.64] ;  /* 0x0000000802047981 */ /* 0x000ee2000c1ef900 */
[----:B------:R-:W-:Y:S01]  /*5d20*/  YIELD ;  /* 0x0000000000007946 */ /* 0x000fe20003800000 */
[----:B---3--:R-:W-:Y:S01]  /*5d30*/  ISETP.NE.AND P0, PT, R4, UR13, PT ;  /* 0x0000000d04007c0c */ /* 0x008fe2000bf05270 */
[----:B------:R-:W-:-:S12]  /*5d40*/  CCTL.IVALL ;  /* 0x00000000ff00798f */ /* 0x000fd80002000000 */
[----:B------:R-:W-:Y:S05]  /*5d50*/  @P0 BRA `(.L_x_695) ;  /* 0xffffffb000000947 */ /* 0x000fea000383ffff */
.L_x_694:
[----:B------:R-:W-:Y:S05]  /*5d60*/  BSYNC B0 ;  /* 0x0000000000007941 */ /* 0x000fea0003800000 */
.L_x_693:
[----:B--2---:R-:W-:Y:S01]  /*5d70*/  MOV R5, 0xffffffff ;  /* 0xffffffff00057802 */ /* 0x004fe20000000f00 */
[----:B------:R-:W-:Y:S05]  /*5d80*/  BRA.CONV ~URZ, `(.L_x_696) ;  /* 0x000000237f007947 */ /* 0x000fea000b800000 */
[----:B------:R-:W-:Y:S02]  /*5d90*/  MOV R6, 0x5db0 ;  /* 0x00005db000067802 */ /* 0x000fe40000000f00 */
[----:B------:R-:W-:Y:S05]  /*5da0*/  CALL.REL.NOINC `($__internal_6_$__cuda_sm70_warpsync) ;  /* 0x00000b2000007944 */ /* 0x000fea0003c00000 */
.L_x_696:
[----:B------:R-:W-:Y:S01]  /*5db0*/  UIMAD UR4, UR10, 0x3000, URZ ;  /* 0x000030000a0478a4 */ /* 0x000fe2000f8e023f */
[----:B------:R-:W1:Y:S01]  /*5dc0*/  S2R R4, SR_CTAID.Z ;  /* 0x0000000000047919 */ /* 0x000e620000002700 */
[----:B------:R-:W-:Y:S01]  /*5dd0*/  IMAD.U32 R6, RZ, RZ, UR14 ;  /* 0x0000000eff067e24 */ /* 0x000fe2000f8e00ff */
[----:B------:R-:W-:-:S06]  /*5de0*/  NOP ;  /* 0x0000000000007918 */ /* 0x000fcc0000000000 */
[----:B------:R-:W-:Y:S01]  /*5df0*/  USHF.R.S32.HI UR16, URZ, 0x1f, UR4 ;  /* 0x0000001f3f107899 */ /* 0x000fe20008011404 */
[C---:B------:R-:W-:Y:S01]  /*5e00*/  IADD3 R8, P0, R0.reuse, UR4, RZ ;  /* 0x0000000400087c10 */ /* 0x040fe2000ff1e0ff */
[----:B------:R-:W-:Y:S01]  /*5e10*/  IMAD.U32 R7, RZ, RZ, UR15 ;  /* 0x0000000fff077e24 */ /* 0x000fe2000f8e00ff */
[----:B------:R-:W-:Y:S02]  /*5e20*/  ULDC.64 UR4, c[0x0][0x328] ;  /* 0x0000ca0000047ab9 */ /* 0x000fe40000000a00 */
[----:B------:R-:W-:Y:S01]  /*5e30*/  UIMAD UR4, UR15, UR4, URZ ;  /* 0x000000040f0472a4 */ /* 0x000fe2000f8e023f */
[----:B------:R-:W-:-:S03]  /*5e40*/  LEA.HI.X.SX32 R9, R0, UR16, 0x1, P0 ;  /* 0x0000001000097c11 */ /* 0x000fc600080f0eff */
[----:B------:R-:W-:Y:S02]  /*5e50*/  UIMAD UR16, UR14, UR5, UR4 ;  /* 0x000000050e1072a4 */ /* 0x000fe4000f8e0204 */
[----:B------:R-:W-:Y:S01]  /*5e60*/  IMAD.WIDE.U32 R6, R6, c[0x0][0x328], R8 ;  /* 0x0000ca0006067a25 */ /* 0x000fe200078e0008 */
[----:B------:R-:W-:Y:S02]  /*5e70*/  ULDC.64 UR4, c[0x0][0x330] ;  /* 0x0000cc0000047ab9 */ /* 0x000fe40000000a00 */
        /* <DEDUP_REMOVED lines=57> */
[----:B-1----:R-:W-:Y:S05]  /*6210*/  CALL.REL.NOINC `($__internal_6_$__cuda_sm70_warpsync) ;  /* 0x000006b000007944 */ /* 0x002fea0003c00000 */
.L_x_697:
        /* <DEDUP_REMOVED lines=12> */
.L_x_699:
[----:B------:R-:W-:Y:S05]  /*62e0*/  BSYNC B0 ;  /* 0x0000000000007941 */ /* 0x000fea0003800000 */
.L_x_698:
[----:B------:R-:W-:Y:S01]  /*62f0*/  ULDC.64 UR4, c[0x0][0x348] ;  /* 0x0000d20000047ab9 */ /* 0x000fe20000000a00 */
[----:B------:R-:W-:Y:S01]  /*6300*/  BSSY B0, `(.L_x_700) ;  /* 0x000000b000007945 */ /* 0x000fe20003800000 */
[----:B------:R-:W-:-:S04]  /*6310*/  UIADD3 UR4, UP0, UR11, UR4, URZ ;  /* 0x000000040b047290 */ /* 0x000fc8000ff1e03f */
[----:B------:R-:W-:Y:S02]  /*6320*/  UIADD3.X UR5, UR12, UR5, URZ, UP0, !UPT ;  /* 0x000000050c057290 */ /* 0x000fe400087fe43f */
[----:B--2---:R-:W-:-:S04]  /*6330*/  MOV R2, UR4 ;  /* 0x0000000400027c02 */ /* 0x004fc80008000f00 */
[----:B------:R-:W-:Y:S01]  /*6340*/  MOV R3, UR5 ;  /* 0x0000000500037c02 */ /* 0x000fe20008000f00 */
[----:B------:R-:W-:Y:S05]  /*6350*/  @P1 BRA `(.L_x_701) ;  /* 0x0000005000001947 */ /* 0x000fea0003800000 */
.L_x_702:
[----:B------:R-:W2:Y:S01]  /*6360*/  LDG.E.STRONG.GPU R0, [R2.64] ;  /* 0x0000000802007981 */ /* 0x000ea2000c1ef900 */
[----:B------:R-:W-:Y:S01]  /*6370*/  YIELD ;  /* 0x0000000000007946 */ /* 0x000fe20003800000 */
[----:B--2---:R-:W-:Y:S01]  /*6380*/  ISETP.NE.AND P0, PT, R0, UR13, PT ;  /* 0x0000000d00007c0c */ /* 0x004fe2000bf05270 */
[----:B------:R-:W-:-:S12]  /*6390*/  CCTL.IVALL ;  /* 0x00000000ff00798f */ /* 0x000fd80002000000 */
[----:B------:R-:W-:Y:S05]  /*63a0*/  @P0 BRA `(.L_x_702) ;  /* 0xffffffb000000947 */ /* 0x000fea000383ffff */
.L_x_701:
[----:B------:R-:W-:Y:S05]  /*63b0*/  BSYNC B0 ;  /* 0x0000000000007941 */ /* 0x000fea0003800000 */
.L_x_700:
[----:B------:R-:W-:Y:S05]  /*63c0*/  BRA.CONV ~URZ, `(.L_x_703) ;  /* 0x000000237f007947 */ /* 0x000fea000b800000 */
[----:B------:R-:W-:Y:S02]  /*63d0*/  MOV R6, 0x63f0 ;  /* 0x000063f000067802 */ /* 0x000fe40000000f00 */
[----:B-1----:R-:W-:Y:S05]  /*63e0*/  CALL.REL.NOINC `($__internal_6_$__cuda_sm70_warpsync) ;  /* 0x000004e000007944 */ /* 0x002fea0003c00000 */
.L_x_703:
[----:B------:R-:W-:Y:S01]  /*63f0*/  ULDC.64 UR4, c[0x0][0x300] ;  /* 0x0000c00000047ab9 */ /* 0x000fe20000000a00 */
[----:B------:R-:W-:Y:S01]  /*6400*/  IMAD.U32 R6, RZ, RZ, UR14 ;  /* 0x0000000eff067e24 */ /* 0x000fe2000f8e00ff */
        /* <DEDUP_REMOVED lines=63> */
[----:B-12---:R-:W-:Y:S05]  /*6800*/  CALL.REL.NOINC `($__internal_6_$__cuda_sm70_warpsync) ;  /* 0x000000c000007944 */ /* 0x006fea0003c00000 */
.L_x_704:
        /* <DEDUP_REMOVED lines=12> */
        .weak           $__internal_6_$__cuda_sm70_warpsync
        .type           $__internal_6_$__cuda_sm70_warpsync,@function
        .size           $__internal_6_$__cuda_sm70_warpsync,(.L_x_1414 - $__internal_6_$__cuda_sm70_warpsync)
$__internal_6_$__cuda_sm70_warpsync:
[----:B------:R-:W-:Y:S01]  /*68d0*/  MOV R7, 0x0 ;  /* 0x0000000000077802 */ /* 0x000fe20000000f00 */
[----:B------:R-:W-:Y:S04]  /*68e0*/  WARPSYNC R5 ;  /* 0x0000000500007348 */ /* 0x000fe80003800000 */
[----:B------:R-:W-:Y:S05]  /*68f0*/  RET.REL.NODEC R6 `(_ZN7cutlass13device_kernelIN5flash19enable_sm80_to_sm89INS1_16FlashAttnBwdSm80INS1_25CollectiveMainloopBwdSm80ILi2ELi2EN4cute5tupleIJNS5_1CILi64EEENS7_ILi128EEENS7_ILi96EEEEEENS_6half_tEfNS_4arch4Sm80ELb0ELb0ELb1ELb0ELb1ELb0ELb0ELb0ELi2ELi2ELi4ELi2ELb0EEENS1_24CollectiveEpilogueBwdGQAISB_fSE_Li256ELb0ELb1EEENS1_19SingleTileSchedulerILb0ELb0ELb0ELi128EEEEEEEEEvNT_6ParamsE) ;  /* 0xffff970006007950 */ /* 0x000fea0003c3ffff */
.L_x_705:
        /* <DEDUP_REMOVED lines=16> */
.L_x_1414:


//--------------------- .text._ZN7cutlass13device_kernelIN5flash19enable_sm80_to_sm89INS1_16FlashAttnBwdSm80INS1_25CollectiveMainloopBwdSm80ILi2ELi2EN4cute5tupleIJNS5_1CILi64EEENS7_ILi128EEENS7_ILi96EEEEEENS_6half_tEfNS_4arch4Sm80ELb0ELb0ELb1ELb1ELb0ELb0ELb0ELb0ELi2ELi2ELi4ELi2ELb0EEENS1_21CollectiveEpilogueBwdISB_SC_SE_Li256ELb1ELb0ELi2EEENS1_19SingleTileSchedulerILb1ELb0ELb0ELi128EEEEEEEEEvNT_6ParamsE --------------------------
	.section	.text._ZN7cutlass13device_kernelIN5flash19enable_sm80_to_sm89INS1_16FlashAttnBwdSm80INS1_25CollectiveMainloopBwdSm80ILi2ELi2EN4cute5tupleIJNS5_1CILi64EEENS7_ILi128EEENS7_ILi96EEEEEENS_6half_tEfNS_4arch4Sm80ELb0ELb0ELb1ELb1ELb0ELb0ELb0ELb0ELi2ELi2ELi4ELi2ELb0EEENS1_21CollectiveEpilogueBwdISB_SC_SE_Li256ELb1ELb0ELi2EEENS1_19SingleTileSchedulerILb1ELb0ELb0ELi128EEEEEEEEEvNT_6ParamsE,"ax",@progbits
	.sectioninfo	@"SHI_REGISTERS=255"
	.align	128
.text._ZN7cutlass13device_kernelIN5flash19enable_sm80_to_sm89INS1_16FlashAttnBwdSm80INS1_25CollectiveMainloopBwdSm80ILi2ELi2EN4cute5tupleIJNS5_1CILi64EEENS7_ILi128EEENS7_ILi96EEEEEENS_6half_tEfNS_4arch4Sm80ELb0ELb0ELb1ELb1ELb0ELb0ELb0ELb0ELi2ELi2ELi4ELi2ELb0EEENS1_21CollectiveEpilogueBwdISB_SC_SE_Li256ELb1ELb0ELi2EEENS1_19SingleTileSchedulerILb1ELb0ELb0ELi128EEEEEEEEEvNT_6ParamsE:
        .type           _ZN7cutlass13device_kernelIN5flash19enable_sm80_to_sm89INS1_16FlashAttnBwdSm80INS1_25CollectiveMainloopBwdSm80ILi2ELi2EN4cute5tupleIJNS5_1CILi64EEENS7_ILi128EEENS7_ILi96EEEEEENS_6half_tEfNS_4arch4Sm80ELb0ELb0ELb1ELb1ELb0ELb0ELb0ELb0ELi2ELi2ELi4ELi2ELb0EEENS1_21CollectiveEpilogueBwdISB_SC_SE_Li256ELb1ELb0ELi2EEENS1_19SingleTileSchedulerILb1ELb0ELb0ELi128EEEEEEEEEvNT_6ParamsE,@function
        .size           _ZN7cutlass13device_kernelIN5flash19enable_sm80_to_sm89INS1_16FlashAttnBwdSm80INS1_25CollectiveMainloopBwdSm80ILi2ELi2EN4cute5tupleIJNS5_1CILi64EEENS7_ILi128EEENS7_ILi96EEEEEENS_6half_tEfNS_4arch4Sm80ELb0ELb0ELb1ELb1ELb0ELb0ELb0ELb0ELi2ELi2ELi4ELi2ELb0EEENS1_21CollectiveEpilogueBwdISB_SC_SE_Li256ELb1ELb0ELi2EEENS1_19SingleTileSchedulerILb1ELb0ELb0ELi128EEEEEEEEEvNT_6ParamsE,(.L_x_1416 - _ZN7cutlass13device_kernelIN5flash19enable_sm80_to_sm89INS1_16FlashAttnBwdSm80INS1_25CollectiveMainloopBwdSm80ILi2ELi2EN4cute5tupleIJNS5_1CILi64EEENS7_ILi128EEENS7_ILi96EEEEEENS_6half_tEfNS_4arch4Sm80ELb0ELb0ELb1ELb1ELb0ELb0ELb0ELb0ELi2ELi2ELi4ELi2ELb0EEENS1_21CollectiveEpilogueBwdISB_SC_SE_Li256ELb1ELb0ELi2EEENS1_19SingleTileSchedulerILb1ELb0ELb0ELi128EEEEEEEEEvNT_6ParamsE)
        .other          _ZN7cutlass13device_kernelIN5flash19enable_sm80_to_sm89INS1_16FlashAttnBwdSm80INS1_25CollectiveMainloopBwdSm80ILi2ELi2EN4cute5tupleIJNS5_1CILi64EEENS7_ILi128EEENS7_ILi96EEEEEENS_6half_tEfNS_4arch4Sm80ELb0ELb0ELb1ELb1ELb0ELb0ELb0ELb0ELi2ELi2ELi4ELi2ELb0EEENS1_21CollectiveEpilogueBwdISB_SC_SE_Li256ELb1ELb0ELi2EEENS1_19SingleTileSchedulerILb1ELb0ELb0ELi128EEEEEEEEEvNT_6ParamsE,@"STO_CUDA_ENTRY STV_DEFAULT"
_ZN7cutlass13device_kernelIN5flash19enable_sm80_to_sm89INS1_16FlashAttnBwdSm80INS1_25CollectiveMainloopBwdSm80ILi2ELi2EN4cute5tupleIJNS5_1CILi64EEENS7_ILi128EEENS7_ILi96EEEEEENS_6half_tEfNS_4arch4Sm80ELb0ELb0ELb1ELb1ELb0ELb0ELb0ELb0ELi2ELi2ELi4ELi2ELb0EEENS1_21CollectiveEpilogueBwdISB_SC_SE_Li256ELb1ELb0ELi2EEENS1_19SingleTileSchedulerILb1ELb0ELb0ELi128EEEEEEEEEvNT_6ParamsE:
[----:B------:R-:W-:Y:S02]  /*0000*/  MOV R1, c[0x0][0x28] ;  /* 0x00000a0000017a02 */ /* 0x000fe40000000f00 */
[----:B------:R-:W1:Y:S01]  /*0010*/  S2R R2, SR_TID.X ;  /* 0x0000000000027919 */ /* 0x000e620000002100 */
[----:B------:R-:W-:Y:S01]  /*0020*/  MOV R10, 0x4 ;  /* 0x00000004000a7802 */ /* 0x000fe20000000f00 */
[----:B------:R-:W-:Y:S02]  /*0030*/  ULDC.64 UR14, c[0x0][0x118] ;  /* 0x00004600000e7ab9 */ /* 0x000fe40000000a00 */
[----:B------:R-:W2:Y:S04]  /*0040*/  S2R R193, SR_CTAID.Z ;  /* 0x0000000000c17919 */ /* 0x000ea80000002700 */
[----:B------:R-:W3:Y:S04]  /*0050*/  S2R R3, SR_CTAID.X ;  /* 0x0000000000037919 */ /* 0x000ee80000002500 */
[----:B------:R-:W4:Y:S01]  /*0060*/  S2R R0, SR_CTAID.Y ;  /* 0x0000000000007919 */ /* 0x000f220000002600 */
[----:B-1----:R-:W-:-:S05]  /*0070*/  SHF.R.U32.HI R6, RZ, 0x5, R2 ;  /* 0x00000005ff067819 */ /* 0x002fca0000011602 */
[----:B------:R-:W1:Y:S02]  /*0080*/  SHFL.IDX PT, R4, R6, RZ, 0x1f ;  /* 0x00001fff06047589 */ /* 0x000e6400000e0000 */
[----:B-1----:R-:W-:Y:S01]  /*0090*/  ISETP.NE.AND P0, PT, R4, RZ, PT ;  /* 0x000000ff0400720c */ /* 0x002fe20003f05270 */
[----:B--2---:R-:W-:-:S12]  /*00a0*/  IMAD.WIDE R4, R193, R10, c[0x0][0x3c0] ;  /* 0x0000f000c1047625 */ /* 0x004fd800078e020a */
[----:B------:R-:W-:Y:S05]  /*00b0*/  @!P0 BRA `(.L_x_706) ;  /* 0x0000012000008947 */ /* 0x000fea0003800000 */
[----:B---34-:R-:W-:-:S04]  /*00c0*/  ISETP.NE.U32.AND P0, PT, RZ, c[0x0][0x3c0], PT ;  /* 0x0000f000ff007a0c */ /* 0x018fc80003f05070 */
[----:B------:R-:W-:-:S13]  /*00d0*/  ISETP.NE.AND.EX P0, PT, RZ, c[0x0][0x3c4], PT, P0 ;  /* 0x0000f100ff007a0c */ /* 0x000fda0003f05300 */
[----:B------:R-:W-:Y:S05]  /*00e0*/  @!P0 BRA `(.L_x_707) ;  /* 0x0000002000008947 */ /* 0x000fea0003800000 */
[----:B------:R1:W5:Y:S01]  /*00f0*/  LDG.E R5, [R4.64] ;  /* 0x0000000e04057981 */ /* 0x000362000c1e1900 */
[----:B------:R-:W-:Y:S05]  /*0100*/  BRA `(.L_x_708) ;  /* 0x0000009000007947 */ /* 0x000fea0003800000 */
.L_x_707:
        /* <DEDUP_REMOVED lines=8> */
.L_x_709:
[----:B------:R-:W-:Y:S02]  /*0190*/  MOV R5, c[0x0][0x3a4] ;  /* 0x0000e90000057a02 */ /* 0x000fe40000000f00 */
.L_x_708:
[----:B-1----:R-:W-:-:S05]  /*01a0*/  IMAD.SHL.U32 R4, R3, 0x80, RZ ;  /* 0x0000008003047824 */ /* 0x002fca00078e00ff */
[----:B-----5:R-:W-:-:S04]  /*01b0*/  ISETP.GE.AND P0, PT, R4, R5, PT ;  /* 0x000000050400720c */ /* 0x020fc80003f06270 */
[----:B------:R-:W-:Y:S01]  /*01c0*/  SEL R193, R193, 0xffffffff, !P0 ;  /* 0xffffffffc1c17807 */ /* 0x000fe20004000000 */
[----:B------:R-:W-:Y:S05]  /*01d0*/  BRA `(.L_x_710) ;  /* 0x0000011000007947 */ /* 0x000fea0003800000 */
.L_x_706:
[----:B---34-:R-:W-:-:S04]  /*01e0*/  ISETP.NE.U32.AND P0, PT, RZ, c[0x0][0x3c0], PT ;  /* 0x0000f000ff007a0c */ /* 0x018fc80003f05070 */
[----:B------:R-:W-:-:S13]  /*01f0*/  ISETP.NE.AND.EX P0, PT, RZ, c[0x0][0x3c4], PT, P0 ;  /* 0x0000f100ff007a0c */ /* 0x000fda0003f05300 */
[----:B------:R-:W-:Y:S05]  /*0200*/  @!P0 BRA `(.L_x_711) ;  /* 0x0000002000008947 */ /* 0x000fea0003800000 */
[----:B------:R1:W5:Y:S01]  /*0210*/  LDG.E R5, [R4.64] ;  /* 0x0000000e04057981 */ /* 0x000362000c1e1900 */
[----:B------:R-:W-:Y:S05]  /*0220*/  BRA `(.L_x_712) ;  /* 0x0000009000007947 */ /* 0x000fea0003800000 */
.L_x_711:
        /* <DEDUP_REMOVED lines=8> */
.L_x_713:
[----:B------:R-:W-:Y:S02]  /*02b0*/  MOV R5, c[0x0][0x3a4] ;  /* 0x0000e90000057a02 */ /* 0x000fe40000000f00 */
.L_x_712:
[----:B-1----:R-:W-:-:S05]  /*02c0*/  IMAD.SHL.U32 R4, R3, 0x80, RZ ;  /* 0x0000008003047824 */ /* 0x002fca00078e00ff */
[----:B-----5:R-:W-:-:S04]  /*02d0*/  ISETP.GE.AND P0, PT, R4, R5, PT ;  /* 0x000000050400720c */ /* 0x020fc80003f06270 */
[----:B------:R-:W-:-:S04]  /*02e0*/  SEL R193, R193, 0xffffffff, !P0 ;  /* 0xffffffffc1c17807 */ /* 0x000fc80004000000 */
.L_x_710:
[----:B------:R-:W-:-:S13]  /*02f0*/  ISETP.GE.AND P0, PT, R193, RZ, PT ;  /* 0x000000ffc100720c */ /* 0x000fda0003f06270 */
        /* <DEDUP_REMOVED lines=8> */
[----:B------:R-:W2:Y:S02]  /*0380*/  @P4 LDG.E R4, [R14.64] ;  /* 0x0000000e0e044981 */ /* 0x000ea4000c1e1900 */
[----:B------:R-:W-:Y:S01]  /*0390*/  @P0 IMAD.WIDE R8, R193, R10, c[0x0][0x2d8] ;  /* 0x0000b600c1080625 */ /* 0x000fe200078e020a */
[----:B------:R-:W-:-:S03]  /*03a0*/  CS2R R6, SRZ ;  /* 0x0000000000067805 */ /* 0x000fc6000001ff00 */
[----:B------:R-:W-:Y:S02]  /*03b0*/  IMAD.MOV.U32 R5, RZ, RZ, RZ ;  /* 0x000000ffff057224 */ /* 0x000fe400078e00ff */
[----:B------:R2:W3:Y:S01]  /*03c0*/  @P0 LDG.E R8, [R8.64] ;  /* 0x0000000e08080981 */ /* 0x0004e2000c1e1900 */
[----:B------:R-:W-:-:S03]  /*03d0*/  IMAD.WIDE R12, R193, R10, c[0x0][0x2d0] ;  /* 0x0000b400c10c7625 */ /* 0x000fc600078e020a */
[----:B------:R1:W5:Y:S04]  /*03e0*/  @P4 LDG.E R5, [R14.64] ;  /* 0x0000000e0e054981 */ /* 0x000368000c1e1900 */
[----:B------:R1:W5:Y:S01]  /*03f0*/  @P3 LDG.E R7, [R12.64] ;  /* 0x0000000e0c073981 */ /* 0x000362000c1e1900 */
[----:B------:R-:W-:Y:S01]  /*0400*/  ULDC UR12, c[0x0][0x168] ;  /* 0x00005a00000c7ab9 */ /* 0x000fe20000000800 */
[----:B--2---:R-:W-:-:S05]  /*0410*/  @P4 IMAD R9, R193, 0x40, R4 ;  /* 0x00000040c1094824 */ /* 0x004fca00078e0204 */
[----:B------:R-:W-:-:S04]  /*0420*/  @P4 SHF.R.S32.HI R4, RZ, 0x1f, R9 ;  /* 0x0000001fff044819 */ /* 0x000fc80000011409 */
[----:B------:R-:W-:Y:S01]  /*0430*/  @P4 LEA.HI R4, R4, R9, RZ, 0x6 ;  /* 0x0000000904044211 */ /* 0x000fe200078f30ff */
[----:B---3--:R1:W2:Y:S03]  /*0440*/  @P0 R2UR UR12, R8 ;  /* 0x00000000080c03c2 */ /* 0x0082a600000e0000 */
[----:B------:R-:W-:Y:S01]  /*0450*/  @P4 LOP3.LUT R6, R4, 0xffffffc0, RZ, 0xc0, !PT ;  /* 0xffffffc004064812 */ /* 0x000fe200078ec0ff */
[----:B------:R-:W-:Y:S01]  /*0460*/  IMAD.MOV.U32 R4, RZ, RZ, c[0x0][0x198] ;  /* 0x00006600ff047624 */ /* 0x000fe200078e00ff */
[----:B------:R-:W-:Y:S05]  /*0470*/  @P0 BRA `(.L_x_714) ;  /* 0x0000006000000947 */ /* 0x000fea0003800000 */
[----:B------:R-:W-:Y:S05]  /*0480*/  @!P4 BRA `(.L_x_714) ;  /* 0x000000500000c947 */ /* 0x000fea0003800000 */
[----:B------:R-:W3:Y:S04]  /*0490*/  LDG.E R9, [R14.64] ;  /* 0x0000000e0e097981 */ /* 0x000ee8000c1e1900 */
[----:B-1----:R-:W4:Y:S01]  /*04a0*/  LDG.E R8, [R14.64+0x4] ;  /* 0x0000040e0e087981 */ /* 0x002f22000c1e1900 */
[----:B--23--:R-:W1:Y:S08]  /*04b0*/  R2UR UR12, R9 ;  /* 0x00000000090c73c2 */ /* 0x00ce7000000e0000 */
[----:B----4-:R-:W1:Y:S02]  /*04c0*/  R2UR UR4, R8 ;  /* 0x00000000080473c2 */ /* 0x010e6400000e0000 */
[----:B-1----:R-:W-:-:S06]  /*04d0*/  UIADD3 UR12, -UR12, UR4, URZ ;  /* 0x000000040c0c7290 */ /* 0x002fcc000fffe13f */
.L_x_714:
[----:B------:R-:W-:-:S04]  /*04e0*/  ISETP.NE.U32.AND P0, PT, RZ, c[0x0][0x2e0], PT ;  /* 0x0000b800ff007a0c */ /* 0x000fc80003f05070 */
[----:B------:R-:W-:-:S13]  /*04f0*/  ISETP.NE.AND.EX P0, PT, RZ, c[0x0][0x2e4], PT, P0 ;  /* 0x0000b900ff007a0c */ /* 0x000fda0003f05300 */
[----:B------:R-:W-:Y:S05]  /*0500*/  @!P0 BRA `(.L_x_715) ;  /* 0x0000003000008947 */ /* 0x000fea0003800000 */
[----:B------:R-:W-:-:S05]  /*0510*/  IMAD.WIDE R10, R193, R10, c[0x0][0x2e0] ;  /* 0x0000b800c10a7625 */ /* 0x000fca00078e020a */
[----:B------:R3:W5:Y:S01]  /*0520*/  LDG.E R4, [R10.64] ;  /* 0x0000000e0a047981 */ /* 0x000762000c1e1900 */
[----:B------:R-:W-:Y:S05]  /*0530*/  BRA `(.L_x_716) ;  /* 0x0000004000007947 */ /* 0x000fea0003800000 */
.L_x_715:
[----:B------:R-:W-:Y:S05]  /*0540*/  @!P3 BRA `(.L_x_716) ;  /* 0x000000300000b947 */ /* 0x000fea0003800000 */
[----:B------:R-:W3:Y:S04]  /*0550*/  LDG.E R4, [R12.64] ;  /* 0x0000000e0c047981 */ /* 0x000ee8000c1e1900 */
[----:B------:R-:W3:Y:S02]  /*0560*/  LDG.E R9, [R12.64+0x4] ;  /* 0x0000040e0c097981 */ /* 0x000ee4000c1e1900 */
[----:B---3--:R-:W-:Y:S02]  /*0570*/  IADD3 R4, -R4, R9, RZ ;  /* 0x0000000904047210 */ /* 0x008fe40007ffe1ff */
.L_x_716:
[----:B--2---:R-:W-:Y:S01]  /*0580*/  UISETP.GE.AND UP0, UPT, UR12, 0x1, UPT ;  /* 0x000000010c00788c */ /* 0x004fe2000bf06270 */
        /* <DEDUP_REMOVED lines=51> */
[----:B---3--:R-:W-:Y:S01]  /*08c0*/  IMAD R10, R6, 0x60, RZ ;  /* 0x00000060060a7824 */ /* 0x008fe200078e02ff */
[----:B-1----:R-:W-:Y:S01]  /*08d0*/  SHF.R.S32.HI R15, RZ, 0x1f, R0 ;  /* 0x0000001fff0f7819 */ /* 0x002fe20000011400 */
[----:B------:R-:W-:Y:S01]  /*08e0*/  IMAD.SHL.U32 R191, R2, 0x4, RZ ;  /* 0x0000000402bf7824 */ /* 0x000fe200078e00ff */
[--C-:B------:R-:W-:Y:S01]  /*08f0*/  SHF.R.S32.HI R9, RZ, 0x1f, R2.reuse ;  /* 0x0000001fff097819 */ /* 0x100fe20000011402 */
[----:B------:R-:W-:Y:S01]  /*0900*/  IMAD.MOV.U32 R11, RZ, RZ, c[0x0][0x248] ;  /* 0x00009200ff0b7624 */ /* 0x000fe200078e00ff */
[CC--:B------:R-:W-:Y:S01]  /*0910*/  IADD3 R8, P0, R10.reuse, R2.reuse, RZ ;  /* 0x000000020a087210 */ /* 0x0c0fe20007f1e0ff */
[----:B------:R-:W-:Y:S01]  /*0920*/  IMAD R13, R15, c[0x0][0x270], RZ ;  /* 0x00009c000f0d7a24 */ /* 0x000fe200078e02ff */
[----:B------:R-:W-:Y:S01]  /*0930*/  SHF.R.S32.HI R17, RZ, 0x1f, R2 ;  /* 0x0000001fff117819 */ /* 0x000fe20000011402 */
[----:B------:R-:W-:Y:S01]  /*0940*/  IMAD.MOV.U32 R185, RZ, RZ, 0x10 ;  /* 0x00000010ffb97424 */ /* 0x000fe200078e00ff */
[----:B------:R-:W-:Y:S01]  /*0950*/  LEA.HI.X.SX32 R9, R10, R9, 0x1, P0 ;  /* 0x000000090a097211 */ /* 0x000fe200000f0eff */
[C---:B------:R-:W-:Y:S01]  /*0960*/  IMAD R32, R0.reuse, c[0x0][0x274], R13 ;  /* 0x00009d0000207a24 */ /* 0x040fe200078e020d */
[----:B------:R-:W-:Y:S01]  /*0970*/  LEA.HI R10, R17, R2, RZ, 0x4 ;  /* 0x00000002110a7211 */ /* 0x000fe200078f20ff */
[----:B------:R-:W-:Y:S01]  /*0980*/  UISETP.GE.AND UP0, UPT, UR12, 0x41, UPT ;  /* 0x000000410c00788c */ /* 0x000fe2000bf06270 */
[----:B------:R-:W-:Y:S01]  /*0990*/  SHF.R.S32.HI R12, RZ, 0x1f, R6 ;  /* 0x0000001fff0c7819 */ /* 0x000fe20000011406 */
[----:B------:R-:W-:Y:S01]  /*09a0*/  IMAD.WIDE.U32 R8, R0, c[0x0][0x238], R8 ;  /* 0x00008e0000087a25 */ /* 0x000fe200078e0008 */
[----:B------:R-:W-:-:S02]  /*09b0*/  IADD3 R22, P0, R191, R6, RZ ;  /* 0x00000006bf167210 */ /* 0x000fc40007f1e0ff */
[----:B------:R-:W-:Y:S02]  /*09c0*/  LEA.HI R19, R17, R2, RZ, 0x2 ;  /* 0x0000000211137211 */ /* 0x000fe400078f10ff */
[----:B------:R-:W-:Y:S02]  /*09d0*/  SHF.R.S32.HI R13, RZ, 0x4, R10 ;  /* 0x00000004ff0d7819 */ /* 0x000fe4000001140a */
[----:B------:R-:W-:Y:S01]  /*09e0*/  ISETP.NE.AND P2, PT, R11, 0x1, PT ;  /* 0x000000010b00780c */ /* 0x000fe20003f45270 */
[----:B------:R-:W-:Y:S01]  /*09f0*/  IMAD.MOV.U32 R11, RZ, RZ, R0 ;  /* 0x000000ffff0b7224 */ /* 0x000fe200078e0000 */
[----:B------:R-:W-:Y:S02]  /*0a00*/  LEA.HI.X.SX32 R23, R191, R12, 0x1, P0 ;  /* 0x0000000cbf177211 */ /* 0x000fe400000f0eff */
[----:B------:R-:W-:Y:S02]  /*0a10*/  SHF.R.S32.HI R192, RZ, 0x2, R19 ;  /* 0x00000002ffc07819 */ /* 0x000fe40000011413 */
[----:B------:R-:W-:Y:S01]  /*0a20*/  LEA.HI R12, R10, R13, RZ, 0x1 ;  /* 0x0000000d0a0c7211 */ /* 0x000fe200078f08ff */
[----:B------:R-:W-:Y:S01]  /*0a30*/  IMAD.WIDE.U32 R20, R0, c[0x0][0x270], R22 ;  /* 0x00009c0000147a25 */ /* 0x000fe200078e0016 */
[----:B------:R-:W-:-:S02]  /*0a40*/  SHF.R.S32.HI R6, RZ, 0x1f, R192 ;  /* 0x0000001fff067819 */ /* 0x000fc400000114c0 */
[----:B-----5:R-:W-:Y:S01]  /*0a50*/  IADD3 R43, P1, R192, R5, RZ ;  /* 0x00000005c02b7210 */ /* 0x020fe20007f3e0ff */
[----:B------:R-:W-:Y:S01]  /*0a60*/  IMAD.IADD R33, R21, 0x1, R32 ;  /* 0x0000000115217824 */ /* 0x000fe200078e0220 */
[----:B------:R-:W-:Y:S01]  /*0a70*/  LOP3.LUT R12, R12, 0xfffffffe, RZ, 0xc0, !PT ;  /* 0xfffffffe0c0c7812 */ /* 0x000fe200078ec0ff */
[----:B------:R-:W-:Y:S01]  /*0a80*/  @P2 IMAD.HI.U32 R14, R0, c[0x0][0x24c], RZ ;  /* 0x00009300000e2a27 */ /* 0x000fe200078e00ff */
[-C--:B------:R-:W-:Y:S02]  /*0a90*/  LEA.HI.X.SX32 R38, R5, R6.reuse, 0x1, P1 ;  /* 0x0000000605267211 */ /* 0x080fe400008f0eff */
[----:B------:R-:W-:Y:S01]  /*0aa0*/  IADD3 R28, P0, R192, R7, RZ ;  /* 0x00000007c01c7210 */ /* 0x000fe20007f1e0ff */
[----:B------:R-:W-:Y:S01]  /*0ab0*/  IMAD.IADD R5, R13, 0x1, -R12 ;  /* 0x000000010d057824 */ /* 0x000fe200078e0a0c */
[----:B------:R-:W-:Y:S01]  /*0ac0*/  LOP3.LUT R13, R19, 0xfffffffc, RZ, 0xc0, !PT ;  /* 0xfffffffc130d7812 */ /* 0x000fe200078ec0ff */
[----:B------:R-:W-:Y:S01]  /*0ad0*/  IMAD.MOV.U32 R32, RZ, RZ, R20 ;  /* 0x000000ffff207224 */ /* 0x000fe200078e0014 */
[----:B------:R-:W-:Y:S01]  /*0ae0*/  LEA.HI.X.SX32 R29, R7, R6, 0x1, P0 ;  /* 0x00000006071d7211 */ /* 0x000fe200000f0eff */
[----:B------:R-:W-:Y:S01]  /*0af0*/  IMAD R7, R15, c[0x0][0x238], RZ ;  /* 0x00008e000f077a24 */ /* 0x000fe200078e02ff */
[----:B------:R-:W-:Y:S01]  /*0b00*/  @P2 SHF.R.U32.HI R11, RZ, c[0x0][0x250], R14 ;  /* 0x00009400ff0b2a19 */ /* 0x000fe2000001160e */
[----:B------:R-:W-:Y:S01]  /*0b10*/  IMAD.IADD R6, R2, 0x1, -R13 ;  /* 0x0000000102067824 */ /* 0x000fe200078e0a0d */
[-C--:B------:R-:W-:Y:S01]  /*0b20*/  LEA.HI R18, R17, R2.reuse, RZ, 0x3 ;  /* 0x0000000211127211 */ /* 0x080fe200078f18ff */
[----:B------:R-:W-:Y:S01]  /*0b30*/  IMAD R21, R15, c[0x0][0x288], RZ ;  /* 0x0000a2000f157a24 */ /* 0x000fe200078e02ff */
[----:B------:R-:W-:Y:S01]  /*0b40*/  SHF.R.S32.HI R20, RZ, 0x1f, R11 ;  /* 0x0000001fff147819 */ /* 0x000fe2000001140b */
[----:B------:R-:W-:Y:S01]  /*0b50*/  IMAD R194, R0, c[0x0][0x23c], R7 ;  /* 0x00008f0000c27a24 */ /* 0x000fe200078e0207 */
[----:B------:R-:W-:Y:S01]  /*0b60*/  LEA.HI R16, R17, R2, RZ, 0x5 ;  /* 0x0000000211107211 */ /* 0x000fe200078f28ff */
[----:B------:R-:W-:-:S02]  /*0b70*/  IMAD.SHL.U32 R12, R6, 0x8, RZ ;  /* 0x00000008060c7824 */ /* 0x000fc400078e00ff */
[C---:B------:R-:W-:Y:S01]  /*0b80*/  IMAD R24, R0.reuse, c[0x0][0x28c], R21 ;  /* 0x0000a30000187a24 */ /* 0x040fe200078e0215 */
[----:B------:R-:W-:Y:S01]  /*0b90*/  SHF.R.S32.HI R37, RZ, 0x5, R16 ;  /* 0x00000005ff257819 */ /* 0x000fe20000011410 */
[----:B------:R-:W-:Y:S01]  /*0ba0*/  IMAD.WIDE.U32 R22, R0, c[0x0][0x288], R22 ;  /* 0x0000a20000167a25 */ /* 0x000fe200078e0016 */
[----:B------:R-:W-:Y:S02]  /*0bb0*/  SHF.R.S32.HI R13, RZ, 0x1f, R12 ;  /* 0x0000001fff0d7819 */ /* 0x000fe4000001140c */
[----:B------:R-:W-:Y:S01]  /*0bc0*/  SEL R21, R193, RZ, !P4 ;  /* 0x000000ffc1157207 */ /* 0x000fe20006000000 */
[----:B------:R-:W-:Y:S01]  /*0bd0*/  IMAD.SHL.U32 R7, R18, 0x8, RZ ;  /* 0x0000000812077824 */ /* 0x000fe200078e00ff */
[----:B------:R-:W-:Y:S01]  /*0be0*/  IADD3 R187, R12, 0x40, RZ ;  /* 0x000000400cbb7810 */ /* 0x000fe20007ffe0ff */
[----:B------:R-:W-:Y:S02]  /*0bf0*/  IMAD.IADD R195, R9, 0x1, R194 ;  /* 0x0000000109c37824 */ /* 0x000fe400078e02c2 */
[----:B------:R-:W-:Y:S01]  /*0c00*/  IMAD R9, R3, -0x80, R4 ;  /* 0xffffff8003097824 */ /* 0x000fe200078e0204 */
[----:B------:R-:W-:Y:S01]  /*0c10*/  LOP3.LUT R7, R7, 0xc0, RZ, 0xc0, !PT ;  /* 0x000000c007077812 */ /* 0x000fe200078ec0ff */
[----:B------:R-:W-:Y:S01]  /*0c20*/  IMAD.WIDE R28, R3, 0x80, R28 ;  /* 0x00000080031c7825 */ /* 0x000fe200078e021c */
[----:B------:R-:W-:-:S02]  /*0c30*/  LEA.HI R3, R19, R192, RZ, 0x1 ;  /* 0x000000c013037211 */ /* 0x000fc400078f08ff */
[----:B------:R-:W-:Y:S01]  /*0c40*/  SHF.R.U32.HI R14, RZ, 0x3, R7 ;  /* 0x00000003ff0e7819 */ /* 0x000fe20000011607 */
[----:B------:R-:W-:Y:S01]  /*0c50*/  IMAD R26, R20, c[0x0][0x1e0], RZ ;  /* 0x00007800141a7a24 */ /* 0x000fe200078e02ff */
[----:B------:R-:W-:Y:S01]  /*0c60*/  LOP3.LUT R3, R3, 0x7fffffe, RZ, 0xc0, !PT ;  /* 0x07fffffe03037812 */ /* 0x000fe200078ec0ff */
[----:B------:R-:W-:Y:S01]  /*0c70*/  IMAD.IADD R25, R23, 0x1, R24 ;  /* 0x0000000117197824 */ /* 0x000fe200078e0218 */
[----:B------:R-:W-:Y:S01]  /*0c80*/  LOP3.LUT R7, R7, 0x18, R12, 0xf8, !PT ;  /* 0x0000001807077812 */ /* 0x000fe200078ef80c */
[----:B------:R-:W-:Y:S01]  /*0c90*/  IMAD.MOV.U32 R24, RZ, RZ, R22 ;  /* 0x000000ffff187224 */ /* 0x000fe200078e0016 */
[----:B------:R-:W-:Y:S01]  /*0ca0*/  SHF.R.S32.HI R19, RZ, 0x1f, R19 ;  /* 0x0000001fff137819 */ /* 0x000fe20000011413 */
[----:B------:R-:W-:Y:S01]  /*0cb0*/  IMAD R26, R11, c[0x0][0x1e4], R26 ;  /* 0x000079000b1a7a24 */ /* 0x000fe200078e021a */
[----:B------:R-:W-:Y:S01]  /*0cc0*/  LOP3.LUT R14, R7, R14, RZ, 0x3c, !PT ;  /* 0x0000000e070e7212 */ /* 0x000fe200078e3cff */
[----:B------:R-:W-:Y:S01]  /*0cd0*/  IMAD.WIDE.U32 R22, R11, c[0x0][0x1e0], R12 ;  /* 0x000078000b167a25 */ /* 0x000fe200078e000c */
[----:B------:R-:W-:-:S03]  /*0ce0*/  LEA.HI R19, R19, R192, RZ, 0x3 ;  /* 0x000000c013137211 */ /* 0x000fc600078f18ff */
[----:B------:R-:W-:Y:S01]  /*0cf0*/  IMAD.MOV.U32 R194, RZ, RZ, R8 ;  /* 0x000000ffffc27224 */ /* 0x000fe200078e0008 */
[----:B------:R-:W-:Y:S01]  /*0d00*/  SHF.R.S32.HI R8, RZ, 0x1f, R193 ;  /* 0x0000001fff087819 */ /* 0x000fe200000114c1 */
[----:B------:R-:W-:Y:S01]  /*0d10*/  IMAD.IADD R27, R23, 0x1, R26 ;  /* 0x00000001171b7824 */ /* 0x000fe200078e021a */
[----:B------:R-:W-:Y:S01]  /*0d20*/  LOP3.LUT R19, R19, 0xfffffff8, RZ, 0xc0, !PT ;  /* 0xfffffff813137812 */ /* 0x000fe200078ec0ff */
[----:B------:R-:W-:Y:S02]  /*0d30*/  IMAD R20, R20, c[0x0][0x1b0], RZ ;  /* 0x00006c0014147a24 */ /* 0x000fe400078e02ff */
[----:B------:R-:W-:Y:S01]  /*0d40*/  IMAD.MOV.U32 R26, RZ, RZ, R22 ;  /* 0x000000ffff1a7224 */ /* 0x000fe200078e0016 */
[----:B------:R-:W-:Y:S01]  /*0d50*/  SEL R22, R8, RZ, !P4 ;  /* 0x000000ff08167207 */ /* 0x000fe20006000000 */
[----:B------:R-:W-:Y:S01]  /*0d60*/  IMAD.IADD R30, R192, 0x1, -R3 ;  /* 0x00000001c01e7824 */ /* 0x000fe200078e0a03 */
[----:B------:R-:W-:Y:S01]  /*0d70*/  SEL R8, R8, RZ, !P3 ;  /* 0x000000ff08087207 */ /* 0x000fe20005800000 */
[----:B------:R-:W-:Y:S01]  /*0d80*/  IMAD R20, R11, c[0x0][0x1b4], R20 ;  /* 0x00006d000b147a24 */ /* 0x000fe200078e0214 */
[----:B------:R-:W-:Y:S01]  /*0d90*/  SEL R3, R193, RZ, !P3 ;  /* 0x000000ffc1037207 */ /* 0x000fe20005800000 */
[----:B------:R-:W-:Y:S01]  /*0da0*/  IMAD.WIDE.U32 R34, R11, c[0x0][0x1b0], R12 ;  /* 0x00006c000b227a25 */ /* 0x000fe200078e000c */
[----:B------:R-:W-:-:S03]  /*0db0*/  ISETP.GE.AND P3, PT, R12, c[0x0][0x1cc], PT ;  /* 0x000073000c007a0c */ /* 0x000fc60003f66270 */
[----:B------:R-:W-:Y:S02]  /*0dc0*/  IMAD R11, R37, 0x8, R30 ;  /* 0x00000008250b7824 */ /* 0x000fe400078e021e */
[C---:B------:R-:W-:Y:S02]  /*0dd0*/  IMAD R4, R22.reuse, c[0x0][0x278], RZ ;  /* 0x00009e0016047a24 */ /* 0x040fe400078e02ff */
[----:B------:R-:W-:Y:S02]  /*0de0*/  IMAD.U32 R11, R11, 0x20, R14 ;  /* 0x000000200b0b7824 */ /* 0x000fe400078e000e */
[----:B------:R-:W-:Y:S02]  /*0df0*/  IMAD R14, R22, c[0x0][0x290], RZ ;  /* 0x0000a400160e7a24 */ /* 0x000fe400078e02ff */
[C---:B------:R-:W-:Y:S02]  /*0e00*/  IMAD R7, R21.reuse, c[0x0][0x27c], R4 ;  /* 0x00009f0015077a24 */ /* 0x040fe400078e0204 */
[----:B------:R-:W-:-:S04]  /*0e10*/  IMAD.WIDE.U32 R32, R21, c[0x0][0x278], R32 ;  /* 0x00009e0015207a25 */ /* 0x000fc800078e0020 */
[----:B------:R-:W-:Y:S01]  /*0e20*/  IMAD R4, R8, c[0x0][0x1e8], RZ ;  /* 0x00007a0008047a24 */ /* 0x000fe200078e02ff */
[----:B------:R-:W-:Y:S01]  /*0e30*/  LEA R198, P0, R32, c[0x0][0x258], 0x2 ;  /* 0x0000960020c67a11 */ /* 0x000fe200078010ff */
[C---:B------:R-:W-:Y:S02]  /*0e40*/  IMAD R14, R21.reuse, c[0x0][0x294], R14 ;  /* 0x0000a500150e7a24 */ /* 0x040fe400078e020e */
[----:B------:R-:W-:-:S04]  /*0e50*/  IMAD.WIDE.U32 R24, R21, c[0x0][0x290], R24 ;  /* 0x0000a40015187a25 */ /* 0x000fc800078e0018 */
[----:B------:R-:W-:Y:S01]  /*0e60*/  IMAD.IADD R7, R33, 0x1, R7 ;  /* 0x0000000121077824 */ /* 0x000fe200078e0207 */
[----:B------:R-:W-:Y:S01]  /*0e70*/  LEA R196, P1, R24, c[0x0][0x280], 0x2 ;  /* 0x0000a00018c47a11 */ /* 0x000fe200078210ff */
[C---:B------:R-:W-:Y:S02]  /*0e80*/  IMAD R4, R3.reuse, c[0x0][0x1ec], R4 ;  /* 0x00007b0003047a24 */ /* 0x040fe400078e0204 */
[----:B------:R-:W-:Y:S01]  /*0e90*/  IMAD.WIDE.U32 R26, R3, c[0x0][0x1e8], R26 ;  /* 0x00007a00031a7a25 */ /* 0x000fe200078e001a */
[----:B------:R-:W-:-:S03]  /*0ea0*/  LEA.HI.X R199, R32, c[0x0][0x25c], R7, 0x2, P0 ;  /* 0x0000970020c77a11 */ /* 0x000fc600000f1407 */
[----:B------:R-:W-:Y:S02]  /*0eb0*/  IMAD.IADD R14, R25, 0x1, R14 ;  /* 0x00000001190e7824 */ /* 0x000fe400078e020e */
[----:B------:R-:W-:Y:S02]  /*0ec0*/  IMAD.IADD R35, R35, 0x1, R20 ;  /* 0x0000000123237824 */ /* 0x000fe400078e0214 */
[----:B------:R-:W-:Y:S01]  /*0ed0*/  IMAD R8, R8, c[0x0][0x1b8], RZ ;  /* 0x00006e0008087a24 */ /* 0x000fe200078e02ff */
[----:B------:R-:W-:Y:S01]  /*0ee0*/  LEA.HI.X R197, R24, c[0x0][0x284], R14, 0x2, P1 ;  /* 0x0000a10018c57a11 */ /* 0x000fe200008f140e */
[----:B------:R-:W-:Y:S01]  /*0ef0*/  IMAD.IADD R27, R27, 0x1, R4 ;  /* 0x000000011b1b7824 */ /* 0x000fe200078e0204 */
[----:B------:R-:W-:Y:S01]  /*0f00*/  IADD3 R4, R12, 0x20, RZ ;  /* 0x000000200c047810 */ /* 0x000fe20007ffe0ff */
[----:B------:R-:W-:Y:S01]  /*0f10*/  IMAD R7, R29, c[0x0][0x1d8], RZ ;  /* 0x000076001d077a24 */ /* 0x000fe200078e02ff */
[----:B------:R-:W-:Y:S01]  /*0f20*/  ISETP.GE.AND P1, PT, R187, c[0x0][0x1cc], PT ;  /* 0x00007300bb007a0c */ /* 0x000fe20003f26270 */
[C---:B------:R-:W-:Y:S01]  /*0f30*/  IMAD R8, R3.reuse, c[0x0][0x1bc], R8 ;  /* 0x00006f0003087a24 */ /* 0x040fe200078e0208 */
[----:B------:R-:W-:Y:S01]  /*0f40*/  ISETP.GE.AND P2, PT, R4, c[0x0][0x1cc], PT ;  /* 0x0000730004007a0c */ /* 0x000fe20003f46270 */
[----:B------:R-:W-:-:S04]  /*0f50*/  IMAD.WIDE.U32 R34, R3, c[0x0][0x1b8], R34 ;  /* 0x00006e0003227a25 */ /* 0x000fc800078e0022 */
[----:B------:R-:W-:Y:S02]  /*0f60*/  IMAD.IADD R14, R9, 0x1, -R192 ;  /* 0x00000001090e7824 */ /* 0x000fe400078e0ac0 */
[C---:B------:R-:W-:Y:S02]  /*0f70*/  IMAD R7, R28.reuse, c[0x0][0x1dc], R7 ;  /* 0x000077001c077a24 */ /* 0x040fe400078e0207 */
[----:B------:R-:W-:Y:S01]  /*0f80*/  IMAD.WIDE.U32 R30, R28, c[0x0][0x1d8], R26 ;  /* 0x000076001c1e7a25 */ /* 0x000fe200078e001a */
[C---:B------:R-:W-:Y:S02]  /*0f90*/  ISETP.LT.OR P6, PT, R14.reuse, 0x1, P3 ;  /* 0x000000010e00780c */ /* 0x040fe40001fc1670 */
[----:B------:R-:W-:Y:S01]  /*0fa0*/  ISETP.LT.OR P5, PT, R14, 0x1, P2 ;  /* 0x000000010e00780c */ /* 0x000fe200017a1670 */
[----:B------:R-:W-:Y:S01]  /*0fb0*/  IMAD R3, R29, c[0x0][0x1a8], RZ ;  /* 0x00006a001d037a24 */ /* 0x000fe200078e02ff */
[----:B------:R-:W-:Y:S01]  /*0fc0*/  LEA R26, P0, R30, c[0x0][0x1c0], 0x1 ;  /* 0x000070001e1a7a11 */ /* 0x000fe200078008ff */
[----:B------:R-:W-:Y:S01]  /*0fd0*/  IMAD.IADD R35, R35, 0x1, R8 ;  /* 0x0000000123237824 */ /* 0x000fe200078e0208 */
[C---:B------:R-:W-:Y:S01]  /*0fe0*/  ISETP.LT.OR P4, PT, R14.reuse, 0x1, P1 ;  /* 0x000000010e00780c */ /* 0x040fe20000f81670 */
[----:B------:R-:W-:Y:S01]  /*0ff0*/  IMAD.IADD R7, R31, 0x1, R7 ;  /* 0x000000011f077824 */ /* 0x000fe200078e0207 */
[C---:B------:R-:W-:Y:S01]  /*1000*/  ISETP.LT.OR P3, PT, R14.reuse, 0x41, P3 ;  /* 0x000000410e00780c */ /* 0x040fe20001f61670 */
[----:B------:R-:W-:Y:S01]  /*1010*/  IMAD.MOV.U32 R23, RZ, RZ, c[0x0][0x1d8] ;  /* 0x00007600ff177624 */ /* 0x000fe200078e00ff */
[----:B------:R-:W-:Y:S01]  /*1020*/  ISETP.LT.OR P2, PT, R14, 0x41, P2 ;  /* 0x000000410e00780c */ /* 0x000fe20001741670 */
[----:B------:R-:W-:Y:S01]  /*1030*/  IMAD R3, R28, c[0x0][0x1ac], R3 ;  /* 0x00006b001c037a24 */ /* 0x000fe200078e0203 */
[----:B------:R-:W-:Y:S01]  /*1040*/  LEA.HI.X R27, R30, c[0x0][0x1c4], R7, 0x1, P0 ;  /* 0x000071001e1b7a11 */ /* 0x000fe200000f0c07 */
[----:B------:R-:W-:Y:S01]  /*1050*/  IMAD.WIDE.U32 R28, R28, c[0x0][0x1a8], R34 ;  /* 0x00006a001c1c7a25 */ /* 0x000fe200078e0022 */
[----:B------:R-:W-:-:S02]  /*1060*/  ISETP.LT.OR P1, PT, R14, 0x41, P1 ;  /* 0x000000410e00780c */ /* 0x000fc40000f21670 */
[----:B------:R-:W-:Y:S01]  /*1070*/  LEA R24, P0, R23, R26, 0x7 ;  /* 0x0000001a17187211 */ /* 0x000fe200078038ff */
[----:B------:R-:W-:Y:S01]  /*1080*/  IMAD.MOV.U32 R7, RZ, RZ, c[0x0][0x1dc] ;  /* 0x00007700ff077624 */ /* 0x000fe200078e00ff */
[----:B------:R-:W-:Y:S01]  /*1090*/  LEA.HI R8, R17, R2, RZ, 0x6 ;  /* 0x0000000211087211 */ /* 0x000fe200078f30ff */
[----:B------:R-:W-:Y:S01]  /*10a0*/  IMAD.IADD R3, R29, 0x1, R3 ;  /* 0x000000011d037824 */ /* 0x000fe200078e0203 */
[----:B------:R-:W-:Y:S01]  /*10b0*/  LOP3.LUT R29, R18, 0xfffffff8, RZ, 0xc0, !PT ;  /* 0xfffffff8121d7812 */ /* 0x000fe200078ec0ff */
[----:B------:R-:W-:Y:S01]  /*10c0*/  IMAD.SHL.U32 R11, R11, 0x2, RZ ;  /* 0x000000020b0b7824 */ /* 0x000fe200078e00ff */
[----:B------:R-:W-:Y:S01]  /*10d0*/  LEA.HI.X R25, R23, R27, R7, 0x7, P0 ;  /* 0x0000001b17197211 */ /* 0x000fe200000f3c07 */
[----:B------:R-:W-:Y:S01]  /*10e0*/  IMAD.MOV.U32 R7, RZ, RZ, c[0x0][0x1a8] ;  /* 0x00006a00ff077624 */ /* 0x000fe200078e00ff */
[----:B------:R-:W-:Y:S01]  /*10f0*/  LEA R34, P0, R28, c[0x0][0x190], 0x1 ;  /* 0x000064001c227a11 */ /* 0x000fe200078008ff */
[----:B------:R-:W-:Y:S01]  /*1100*/  IMAD.IADD R29, R2, 0x1, -R29 ;  /* 0x00000001021d7824 */ /* 0x000fe200078e0a1d */
[----:B------:R-:W-:Y:S01]  /*1110*/  @!PT LDS RZ, [RZ] ;  /* 0x00000000fffff984 */ /* 0x000fe20000000800 */
[----:B------:R-:W-:Y:S01]  /*1120*/  @!PT LDS RZ, [RZ] ;  /* 0x00000000fffff984 */ /* 0x000fe20000000800 */
[----:B------:R-:W-:Y:S01]  /*1130*/  @!PT LDS RZ, [RZ] ;  /* 0x00000000fffff984 */ /* 0x000fe20000000800 */
[----:B------:R1:W-:Y:S01]  /*1140*/  LDGSTS.E.BYPASS.LTC128B.128 [R11+0x6080], [R26.64], !P6 ;  /* 0x060800001a0b7fae */ /* 0x0003e2000f101d4e */
[----:B------:R-:W-:Y:S01]  /*1150*/  SHF.R.S32.HI R8, RZ, 0x6, R8 ;  /* 0x00000006ff087819 */ /* 0x000fe20000011408 */
[----:B------:R-:W-:Y:S01]  /*1160*/  IMAD R40, R38, c[0x0][0x178], RZ ;  /* 0x00005e0026287a24 */ /* 0x000fe200078e02ff */
[----:B------:R-:W-:Y:S01]  /*1170*/  LEA.HI.X R35, R28, c[0x0][0x194], R3, 0x1, P0 ;  /* 0x000065001c237a11 */ /* 0x000fe200000f0c03 */
[----:B------:R1:W-:Y:S01]  /*1180*/  LDGSTS.E.BYPASS.LTC128B.128 [R11+0x8080], [R26.64+0x40], !P5 ;  /* 0x080800401a0b7fae */ /* 0x0003e2000e901d4e */
[----:B------:R-:W-:Y:S01]  /*1190*/  LEA.HI R20, R29, R29, RZ, 0x1 ;  /* 0x0000001d1d147211 */ /* 0x000fe200078f08ff */
[----:B------:R-:W-:Y:S01]  /*11a0*/  IMAD.MOV.U32 R3, RZ, RZ, c[0x0][0x1ac] ;  /* 0x00006b00ff037624 */ /* 0x000fe200078e00ff */
[----:B------:R-:W-:Y:S01]  /*11b0*/  ISETP.GE.AND P0, PT, R12, c[0x0][0x19c], PT ;  /* 0x000067000c007a0c */ /* 0x000fe20003f06270 */
[----:B------:R1:W-:Y:S01]  /*11c0*/  LDGSTS.E.BYPASS.LTC128B.128 [R11+0xa080], [R26.64+0x80], !P4 ;  /* 0x0a0800801a0b7fae */ /* 0x0003e2000e101d4e */
[----:B------:R-:W-:Y:S01]  /*11d0*/  ISETP.GE.AND P5, PT, R4, c[0x0][0x19c], PT ;  /* 0x0000670004007a0c */ /* 0x000fe20003fa6270 */
[----:B------:R-:W-:Y:S01]  /*11e0*/  IMAD R184, R5, 0x4, R8 ;  /* 0x0000000405b87824 */ /* 0x000fe200078e0208 */
[----:B------:R-:W-:Y:S01]  /*11f0*/  ISETP.GE.AND P4, PT, R187, c[0x0][0x19c], PT ;  /* 0x00006700bb007a0c */ /* 0x000fe20003f86270 */
[----:B------:R2:W-:Y:S01]  /*1200*/  LDGSTS.E.BYPASS.LTC128B.128 [R11+0x7080], [R24.64], !P3 ;  /* 0x07080000180b7fae */ /* 0x0005e2000d901d4e */
[----:B------:R-:W-:Y:S01]  /*1210*/  ISETP.LT.OR P6, PT, R14, 0x1, P0 ;  /* 0x000000010e00780c */ /* 0x000fe200007c1670 */
[----:B------:R-:W-:Y:S01]  /*1220*/  IMAD R38, R38, c[0x0][0x208], RZ ;  /* 0x0000820026267a24 */ /* 0x000fe200078e02ff */
[C---:B------:R-:W-:Y:S01]  /*1230*/  ISETP.LT.OR P3, PT, R14.reuse, 0x1, P5 ;  /* 0x000000010e00780c */ /* 0x040fe20002f61670 */
[----:B------:R2:W-:Y:S01]  /*1240*/  LDGSTS.E.BYPASS.LTC128B.128 [R11+0x9080], [R24.64+0x40], !P2 ;  /* 0x09080040180b7fae */ /* 0x0005e2000d101d4e */
[C---:B------:R-:W-:Y:S01]  /*1250*/  ISETP.LT.OR P2, PT, R14.reuse, 0x1, P4 ;  /* 0x000000010e00780c */ /* 0x040fe20002741670 */
[C---:B------:R-:W-:Y:S01]  /*1260*/  IMAD R40, R43.reuse, c[0x0][0x17c], R40 ;  /* 0x00005f002b287a24 */ /* 0x040fe200078e0228 */
[C---:B------:R-:W-:Y:S01]  /*1270*/  ISETP.LT.OR P0, PT, R14.reuse, 0x41, P0 ;  /* 0x000000410e00780c */ /* 0x040fe20000701670 */
[----:B------:R2:W-:Y:S01]  /*1280*/  LDGSTS.E.BYPASS.LTC128B.128 [R11+0xb080], [R24.64+0x80], !P1 ;  /* 0x0b080080180b7fae */ /* 0x0005e2000c901d4e */
[C---:B------:R-:W-:Y:S01]  /*1290*/  ISETP.LT.OR P5, PT, R14.reuse, 0x41, P5 ;  /* 0x000000410e00780c */ /* 0x040fe20002fa1670 */
[C---:B------:R-:W-:Y:S01]  /*12a0*/  IMAD R38, R43.reuse, c[0x0][0x20c], R38 ;  /* 0x000083002b267a24 */ /* 0x040fe200078e0226 */
[----:B------:R-:W-:Y:S01]  /*12b0*/  ISETP.LT.OR P4, PT, R14, 0x41, P4 ;  /* 0x000000410e00780c */ /* 0x000fe20002781670 */
[--C-:B------:R-:W-:Y:S01]  /*12c0*/  IMAD.WIDE.U32 R44, R43, c[0x0][0x178], R12.reuse ;  /* 0x00005e002b2c7a25 */ /* 0x100fe200078e000c */
[----:B------:R-:W-:Y:S01]  /*12d0*/  IADD3 R204, R11, 0xc080, RZ ;  /* 0x0000c0800bcc7810 */ /* 0x000fe20007ffe0ff */
[----:B------:R3:W-:Y:S01]  /*12e0*/  LDGSTS.E.BYPASS.LTC128B.128 [R11+0x80], [R34.64], !P6 ;  /* 0x00080000220b7fae */ /* 0x0007e2000f101d4e */
[----:B------:R-:W-:Y:S01]  /*12f0*/  ISETP.GE.AND P6, PT, R187, c[0x0][0x1fc], PT ;  /* 0x00007f00bb007a0c */ /* 0x000fe20003fc6270 */
[----:B------:R-:W-:Y:S01]  /*1300*/  IMAD.WIDE.U32 R42, R43, c[0x0][0x208], R12 ;  /* 0x000082002b2a7a25 */ /* 0x000fe200078e000c */
[----:B------:R-:W-:Y:S01]  /*1310*/  IADD3 R201, R11, 0x12080, RZ ;  /* 0x000120800bc97810 */ /* 0x000fe20007ffe0ff */
[----:B------:R3:W-:Y:S02]  /*1320*/  LDGSTS.E.BYPASS.LTC128B.128 [R11+0x2080], [R34.64+0x40], !P3 ;  /* 0x02080040220b7fae */ /* 0x0007e4000d901d4e */
[----:B------:R-:W-:-:S02]  /*1330*/  IMAD.SHL.U32 R28, R37, 0x10, RZ ;  /* 0x00000010251c7824 */ /* 0x000fc400078e00ff */
[----:B------:R-:W-:Y:S01]  /*1340*/  IMAD.IADD R41, R45, 0x1, R40 ;  /* 0x000000012d297824 */ /* 0x000fe200078e0228 */
[----:B-1----:R-:W-:Y:S01]  /*1350*/  LOP3.LUT R26, R20, 0x7fffffe, RZ, 0xc0, !PT ;  /* 0x07fffffe141a7812 */ /* 0x002fe200078ec0ff */
[----:B------:R-:W-:Y:S01]  /*1360*/  IMAD.IADD R39, R43, 0x1, R38 ;  /* 0x000000012b277824 */ /* 0x000fe200078e0226 */
[----:B------:R3:W-:Y:S01]  /*1370*/  LDGSTS.E.BYPASS.LTC128B.128 [R11+0x4080], [R34.64+0x80], !P2 ;  /* 0x04080080220b7fae */ /* 0x0007e2000d101d4e */
[----:B------:R-:W-:Y:S01]  /*1380*/  IMAD.MOV.U32 R40, RZ, RZ, R44 ;  /* 0x000000ffff287224 */ /* 0x000fe200078e002c */
[----:B------:R-:W-:Y:S01]  /*1390*/  SHF.R.S32.HI R20, RZ, 0x1, R20 ;  /* 0x00000001ff147819 */ /* 0x000fe20000011414 */
[C---:B------:R-:W-:Y:S01]  /*13a0*/  IMAD.IADD R23, R29.reuse, 0x1, -R26 ;  /* 0x000000011d177824 */ /* 0x040fe200078e0a1a */
[----:B------:R-:W-:Y:S01]  /*13b0*/  LEA.HI R26, R16, R37, RZ, 0x1 ;  /* 0x00000025101a7211 */ /* 0x000fe200078f08ff */
[----:B------:R-:W-:Y:S02]  /*13c0*/  IMAD.SHL.U32 R29, R29, 0x40, RZ ;  /* 0x000000401d1d7824 */ /* 0x000fe400078e00ff */
[----:B------:R-:W-:Y:S01]  /*13d0*/  IMAD R184, R184, 0x8, R23 ;  /* 0x00000008b8b87824 */ /* 0x000fe200078e0217 */
[----:B------:R-:W-:Y:S01]  /*13e0*/  LOP3.LUT R26, R26, 0xfffffffe, RZ, 0xc0, !PT ;  /* 0xfffffffe1a1a7812 */ /* 0x000fe200078ec0ff */
[----:B------:R-:W-:Y:S01]  /*13f0*/  IMAD.MOV.U32 R38, RZ, RZ, R42 ;  /* 0x000000ffff267224 */ /* 0x000fe200078e002a */
[----:B--2---:R-:W-:Y:S01]  /*1400*/  LEA R24, P1, R7, R34, 0x7 ;  /* 0x0000002207187211 */ /* 0x004fe200078238ff */
[----:B------:R-:W-:Y:S01]  /*1410*/  IMAD.WIDE.U32 R40, R0, c[0x0][0x180], R40 ;  /* 0x0000600000287a25 */ /* 0x000fe200078e0028 */
[----:B------:R-:W-:-:S02]  /*1420*/  LOP3.LUT R29, R29, 0x1c0, RZ, 0xc0, !PT ;  /* 0x000001c01d1d7812 */ /* 0x000fc400078ec0ff */
[----:B------:R-:W-:Y:S01]  /*1430*/  LEA.HI.X R25, R7, R35, R3, 0x7, P1 ;  /* 0x0000002307197211 */ /* 0x000fe200008f3c03 */
[----:B------:R-:W-:Y:S01]  /*1440*/  IMAD.IADD R7, R37, 0x1, -R26 ;  /* 0x0000000125077824 */ /* 0x000fe200078e0a1a */
[----:B------:R-:W-:Y:S01]  /*1450*/  LOP3.LUT R3, R10, 0xfffffff0, RZ, 0xc0, !PT ;  /* 0xfffffff00a037812 */ /* 0x000fe200078ec0ff */
[----:B------:R-:W-:Y:S01]  /*1460*/  IMAD.WIDE.U32 R38, R0, c[0x0][0x210], R38 ;  /* 0x0000840000267a25 */ /* 0x000fe200078e0026 */
[----:B------:R-:W-:Y:S01]  /*1470*/  ISETP.GE.AND P1, PT, R12, c[0x0][0x16c], PT ;  /* 0x00005b000c007a0c */ /* 0x000fe20003f26270 */
[----:B------:R1:W-:Y:S02]  /*1480*/  LDGSTS.E.BYPASS.LTC128B.128 [R11+0x1080], [R24.64], !P0 ;  /* 0x01080000180b7fae */ /* 0x0003e4000c101d4e */
[----:B------:R-:W-:Y:S01]  /*1490*/  IMAD.IADD R14, R2, 0x1, -R3 ;  /* 0x00000001020e7824 */ /* 0x000fe200078e0a03 */
[----:B------:R-:W-:Y:S01]  /*14a0*/  SEL R189, RZ, 0x1, P1 ;  /* 0x00000001ffbd7807 */ /* 0x000fe20000800000 */
[----:B------:R-:W-:Y:S01]  /*14b0*/  IMAD.SHL.U32 R181, R7, 0x400, RZ ;  /* 0x0000040007b57824 */ /* 0x000fe200078e00ff */
[----:B------:R-:W-:Y:S01]  /*14c0*/  ISETP.GE.AND P1, PT, R187, c[0x0][0x16c], PT ;  /* 0x00005b00bb007a0c */ /* 0x000fe20003f26270 */
[----:B------:R-:W-:Y:S01]  /*14d0*/  IMAD R30, R22, c[0x0][0x218], RZ ;  /* 0x00008600161e7a24 */ /* 0x000fe200078e02ff */
[----:B------:R-:W-:Y:S01]  /*14e0*/  SHF.R.S32.HI R3, RZ, 0x1f, R14 ;  /* 0x0000001fff037819 */ /* 0x000fe2000001140e */
[----:B------:R-:W-:Y:S01]  /*14f0*/  IMAD R6, R6, 0x2, R181 ;  /* 0x0000000206067824 */ /* 0x000fe200078e02b5 */
[----:B------:R-:W-:Y:S01]  /*1500*/  SEL R10, RZ, 0x4, P1 ;  /* 0x00000004ff0a7807 */ /* 0x000fe20000800000 */
[----:B------:R1:W-:Y:S01]  /*1510*/  LDGSTS.E.BYPASS.LTC128B.128 [R11+0x3080], [R24.64+0x40], !P5 ;  /* 0x03080040180b7fae */ /* 0x0003e2000e901d4e */
[----:B------:R-:W-:Y:S01]  /*1520*/  ISETP.GE.AND P1, PT, R12, c[0x0][0x1fc], PT ;  /* 0x00007f000c007a0c */ /* 0x000fe20003f26270 */
[----:B------:R-:W-:Y:S01]  /*1530*/  IMAD.WIDE.U32 R194, R21, c[0x0][0x240], R194 ;  /* 0x0000900015c27a25 */ /* 0x000fe200078e00c2 */
[-C--:B------:R-:W-:Y:S01]  /*1540*/  LEA.HI R31, R14, R14.reuse, RZ, 0x1 ;  /* 0x0000000e0e1f7211 */ /* 0x080fe200078f08ff */
[----:B------:R1:W-:Y:S01]  /*1550*/  LDGSTS.E.BYPASS.LTC128B.128 [R11+0x5080], [R24.64+0x80], !P4 ;  /* 0x05080080180b7fae */ /* 0x0003e2000e101d4e */
[----:B------:R-:W-:Y:S01]  /*1560*/  LEA.HI R26, R3, R14, RZ, 0x3 ;  /* 0x0000000e031a7211 */ /* 0x000fe200078f18ff */
[----:B------:R-:W-:Y:S01]  /*1570*/  IMAD.SHL.U32 R188, R5, 0x8, RZ ;  /* 0x0000000805bc7824 */ /* 0x000fe200078e00ff */
[----:B------:R-:W-:Y:S01]  /*1580*/  SEL R23, RZ, 0x1, P1 ;  /* 0x00000001ff177807 */ /* 0x000fe20000800000 */
[----:B------:R-:W0:Y:S01]  /*1590*/  LDGDEPBAR ;  /* 0x00000000000079af */ /* 0x000e220000000000 */
[----:B------:R-:W-:-:S02]  /*15a0*/  LOP3.LUT R33, R31, 0x7fffffe, RZ, 0xc0, !PT ;  /* 0x07fffffe1f217812 */ /* 0x000fc400078ec0ff */
[----:B------:R-:W-:Y:S02]  /*15b0*/  ISETP.GE.AND P1, PT, R4, c[0x0][0x1fc], PT ;  /* 0x00007f0004007a0c */ /* 0x000fe40003f26270 */
[----:B------:R-:W-:Y:S01]  /*15c0*/  LOP3.LUT R3, R26, 0xfffffff8, RZ, 0xc0, !PT ;  /* 0xfffffff81a037812 */ /* 0x000fe200078ec0ff */
[C---:B------:R-:W-:Y:S01]  /*15d0*/  IMAD.IADD R33, R14.reuse, 0x1, -R33 ;  /* 0x000000010e217824 */ /* 0x040fe200078e0a21 */
[----:B------:R-:W-:Y:S02]  /*15e0*/  SHF.R.S32.HI R26, RZ, 0x3, R26 ;  /* 0x00000003ff1a7819 */ /* 0x000fe4000001141a */
[----:B------:R-:W-:Y:S01]  /*15f0*/  SEL R27, RZ, 0xffffffff, P1 ;  /* 0xffffffffff1b7807 */ /* 0x000fe20000800000 */
[----:B------:R-:W-:Y:S01]  /*1600*/  IMAD.IADD R3, R14, 0x1, -R3 ;  /* 0x000000010e037824 */ /* 0x000fe200078e0a03 */
[----:B------:R-:W-:Y:S01]  /*1610*/  ISETP.GE.AND P1, PT, R4, c[0x0][0x16c], PT ;  /* 0x00005b0004007a0c */ /* 0x000fe20003f26270 */
[----:B------:R-:W-:Y:S01]  /*1620*/  IMAD R182, R26, 0x8, R33 ;  /* 0x000000081ab67824 */ /* 0x000fe200078e0221 */
[----:B------:R-:W-:Y:S01]  /*1630*/  LOP3.LUT R188, R188, 0x8, RZ, 0xc0, !PT ;  /* 0x00000008bcbc7812 */ /* 0x000fe200078ec0ff */
[----:B------:R-:W-:Y:S01]  /*1640*/  IMAD R181, R26, 0x200, R181 ;  /* 0x000002001ab57824 */ /* 0x000fe200078e02b5 */
[----:B------:R-:W-:Y:S01]  /*1650*/  SEL R14, RZ, 0x2, P1 ;  /* 0x00000002ff0e7807 */ /* 0x000fe20000800000 */
[C---:B------:R-:W-:Y:S01]  /*1660*/  IMAD R33, R15.reuse, c[0x0][0x180], RZ ;  /* 0x000060000f217a24 */ /* 0x040fe200078e02ff */
[--C-:B------:R-:W-:Y:S01]  /*1670*/  SHF.R.S32.HI R26, RZ, 0x1, R31.reuse ;  /* 0x00000001ff1a7819 */ /* 0x100fe2000001141f */
[----:B------:R-:W-:Y:S01]  /*1680*/  IMAD R15, R15, c[0x0][0x210], RZ ;  /* 0x000084000f0f7a24 */ /* 0x000fe200078e02ff */
[----:B------:R-:W-:Y:S01]  /*1690*/  SHF.R.S32.HI R31, RZ, 0x1f, R31 ;  /* 0x0000001fff1f7819 */ /* 0x000fe2000001141f */
[----:B------:R-:W-:Y:S01]  /*16a0*/  IMAD.SHL.U32 R182, R182, 0x20, RZ ;  /* 0x00000020b6b67824 */ /* 0x000fe200078e00ff */
[----:B------:R-:W-:Y:S01]  /*16b0*/  IADD3 R10, R10, R14, R189 ;  /* 0x0000000e0a0a7210 */ /* 0x000fe20007ffe0bd */
[C---:B------:R-:W-:Y:S01]  /*16c0*/  IMAD R14, R0.reuse, c[0x0][0x184], R33 ;  /* 0x00006100000e7a24 */ /* 0x040fe200078e0221 */
[----:B------:R-:W-:Y:S01]  /*16d0*/  LOP3.LUT R33, R29, 0x30, R28, 0xf8, !PT ;  /* 0x000000301d217812 */ /* 0x000fe200078ef81c */
[----:B------:R-:W-:Y:S01]  /*16e0*/  IMAD R15, R0, c[0x0][0x214], R15 ;  /* 0x00008500000f7a24 */ /* 0x000fe200078e020f */
[----:B------:R-:W-:Y:S01]  /*16f0*/  LEA.HI R31, R31, R26, RZ, 0x2 ;  /* 0x0000001a1f1f7211 */ /* 0x000fe200078f10ff */
[----:B------:R-:W-:Y:S01]  /*1700*/  IMAD.SHL.U32 R28, R27, 0x2, RZ ;  /* 0x000000021b1c7824 */ /* 0x000fe200078e00ff */
[----:B------:R-:W-:Y:S01]  /*1710*/  SHF.R.U32.HI R29, RZ, 0x3, R29 ;  /* 0x00000003ff1d7819 */ /* 0x000fe2000001161d */
[----:B------:R-:W-:Y:S01]  /*1720*/  IMAD.IADD R41, R41, 0x1, R14 ;  /* 0x0000000129297824 */ /* 0x000fe200078e020e */
[----:B------:R-:W-:Y:S01]  /*1730*/  LOP3.LUT R0, R33, 0x8, R18, 0xf8, !PT ;  /* 0x0000000821007812 */ /* 0x000fe200078ef812 */
[----:B------:R-:W-:Y:S01]  /*1740*/  IMAD.IADD R39, R39, 0x1, R15 ;  /* 0x0000000127277824 */ /* 0x000fe200078e020f */
[----:B------:R-:W-:Y:S01]  /*1750*/  LOP3.LUT R31, R31, 0xfffffffc, RZ, 0xc0, !PT ;  /* 0xfffffffc1f1f7812 */ /* 0x000fe200078ec0ff */
[----:B------:R-:W-:Y:S01]  /*1760*/  IMAD.WIDE.U32 R40, R21, c[0x0][0x188], R40 ;  /* 0x0000620015287a25 */ /* 0x000fe200078e0028 */
[----:B------:R-:W-:-:S02]  /*1770*/  LOP3.LUT R14, R0, R29, RZ, 0x3c, !PT ;  /* 0x0000001d000e7212 */ /* 0x000fc400078e3cff */
[----:B------:R-:W-:Y:S01]  /*1780*/  LOP3.LUT R23, R28, 0x2, R23, 0xe2, !PT ;  /* 0x000000021c177812 */ /* 0x000fe200078ee217 */
[----:B------:R-:W-:Y:S01]  /*1790*/  IMAD.IADD R0, R26, 0x1, -R31 ;  /* 0x000000011a007824 */ /* 0x000fe200078e0a1f */
[----:B------:R-:W-:Y:S01]  /*17a0*/  LEA R208, P3, R40, c[0x0][0x160], 0x1 ;  /* 0x0000580028d07a11 */ /* 0x000fe200078608ff */
[----:B------:R-:W-:Y:S01]  /*17b0*/  IMAD R26, R22, c[0x0][0x188], RZ ;  /* 0x00006200161a7a24 */ /* 0x000fe200078e02ff */
[----:B------:R-:W-:Y:S01]  /*17c0*/  LOP3.LUT P0, RZ, R10, 0x4, RZ, 0xc0, !PT ;  /* 0x000000040aff7812 */ /* 0x000fe2000780c0ff */
[----:B------:R-:W-:Y:S02]  /*17d0*/  IMAD R28, R22, c[0x0][0x240], RZ ;  /* 0x00009000161c7a24 */ /* 0x000fe400078e02ff */
[C---:B------:R-:W-:Y:S01]  /*17e0*/  IMAD R26, R21.reuse, c[0x0][0x18c], R26 ;  /* 0x00006300151a7a24 */ /* 0x040fe200078e021a */
[----:B------:R-:W-:Y:S01]  /*17f0*/  ISETP.GE.OR P0, PT, R192, UR12, !P0 ;  /* 0x0000000cc0007c0c */ /* 0x000fe2000c706670 */
[C---:B------:R-:W-:Y:S02]  /*1800*/  IMAD R22, R21.reuse, c[0x0][0x21c], R30 ;  /* 0x0000870015167a24 */ /* 0x040fe400078e021e */
[----:B------:R-:W-:-:S04]  /*1810*/  IMAD.WIDE.U32 R38, R21, c[0x0][0x218], R38 ;  /* 0x0000860015267a25 */ /* 0x000fc800078e0026 */
[----:B------:R-:W-:Y:S01]  /*1820*/  IMAD.IADD R26, R41, 0x1, R26 ;  /* 0x00000001291a7824 */ /* 0x000fe200078e021a */
[----:B------:R-:W-:Y:S01]  /*1830*/  LEA R202, P2, R38, c[0x0][0x1f0], 0x1 ;  /* 0x00007c0026ca7a11 */ /* 0x000fe200078408ff */
[----:B------:R-:W-:Y:S02]  /*1840*/  IMAD.IADD R22, R39, 0x1, R22 ;  /* 0x0000000127167824 */ /* 0x000fe400078e0216 */
[----:B------:R-:W-:Y:S01]  /*1850*/  IMAD R15, R21, c[0x0][0x244], R28 ;  /* 0x00009100150f7a24 */ /* 0x000fe200078e021c */
[----:B------:R-:W-:Y:S01]  /*1860*/  LEA.HI.X R209, R40, c[0x0][0x164], R26, 0x1, P3 ;  /* 0x0000590028d17a11 */ /* 0x000fe200018f0c1a */
[----:B------:R-:W-:Y:S01]  /*1870*/  IMAD R183, R5, 0x200, R14 ;  /* 0x0000020005b77824 */ /* 0x000fe200078e020e */
[----:B------:R-:W-:Y:S01]  /*1880*/  LEA.HI.X R203, R38, c[0x0][0x1f4], R22, 0x1, P2 ;  /* 0x00007d0026cb7a11 */ /* 0x000fe200010f0c16 */
[----:B------:R-:W-:Y:S01]  /*1890*/  IMAD.IADD R200, R195, 0x1, R15 ;  /* 0x00000001c3c87824 */ /* 0x000fe200078e020f */
[----:B------:R-:W-:Y:S02]  /*18a0*/  LOP3.LUT P3, RZ, R10, 0x1, RZ, 0xc0, !PT ;  /* 0x000000010aff7812 */ /* 0x000fe4000786c0ff */
[----:B------:R-:W-:-:S02]  /*18b0*/  SEL R22, RZ, 0x4, P6 ;  /* 0x00000004ff167807 */ /* 0x000fc40003000000 */
[----:B------:R-:W-:Y:S01]  /*18c0*/  LOP3.LUT P6, RZ, R10, 0x2, RZ, 0xc0, !PT ;  /* 0x000000020aff7812 */ /* 0x000fe200078cc0ff */
[C---:B------:R-:W-:Y:S01]  /*18d0*/  IMAD.IADD R10, R192.reuse, 0x1, -R19 ;  /* 0x00000001c00a7824 */ /* 0x040fe200078e0a13 */
[----:B------:R-:W-:Y:S01]  /*18e0*/  ISETP.GE.OR P3, PT, R192, UR12, !P3 ;  /* 0x0000000cc0007c0c */ /* 0x000fe2000df66670 */
[----:B------:R-:W-:Y:S01]  /*18f0*/  IMAD.SHL.U32 R19, R20, 0x40, RZ ;  /* 0x0000004014137824 */ /* 0x000fe200078e00ff */
[----:B------:R-:W-:Y:S02]  /*1900*/  ISETP.GT.AND P2, PT, R2, 0xf, PT ;  /* 0x0000000f0200780c */ /* 0x000fe40003f44270 */
[----:B------:R-:W-:Y:S02]  /*1910*/  ISETP.GE.OR P6, PT, R192, UR12, !P6 ;  /* 0x0000000cc0007c0c */ /* 0x000fe4000f7c6670 */
[----:B------:R-:W-:Y:S02]  /*1920*/  LOP3.LUT R22, R23, R22, RZ, 0xfc, !PT ;  /* 0x0000001617167212 */ /* 0x000fe400078efcff */
[----:B------:R-:W-:-:S02]  /*1930*/  LOP3.LUT R19, R19, 0xc0, RZ, 0xc0, !PT ;  /* 0x000000c013137812 */ /* 0x000fc400078ec0ff */
[----:B------:R-:W-:Y:S02]  /*1940*/  LOP3.LUT P5, RZ, R22, 0x1, RZ, 0xc0, !PT ;  /* 0x0000000116ff7812 */ /* 0x000fe400078ac0ff */
[----:B------:R-:W-:Y:S01]  /*1950*/  LEA.HI R21, R17, R2, RZ, 0x7 ;  /* 0x0000000211157211 */ /* 0x000fe200078f38ff */
[----:B------:R3:W-:Y:S01]  /*1960*/  LDGSTS.E.BYPASS.LTC128B.128 [R11+0xc080], [R208.64], !P3 ;  /* 0x0c080000d00b7fae */ /* 0x0007e2000d901d4e */
[----:B-1----:R-:W-:Y:S01]  /*1970*/  LOP3.LUT R24, R19, 0x8, R18, 0xf8, !PT ;  /* 0x0000000813187812 */ /* 0x002fe200078ef812 */
[----:B------:R-:W-:Y:S01]  /*1980*/  @!P2 IMAD.SHL.U32 R23, R2, 0x10, RZ ;  /* 0x000000100217a824 */ /* 0x000fe200078e00ff */
[----:B------:R-:W-:Y:S01]  /*1990*/  LOP3.LUT P4, RZ, R22, 0x2, RZ, 0xc0, !PT ;  /* 0x0000000216ff7812 */ /* 0x000fe2000788c0ff */
[----:B------:R3:W-:Y:S01]  /*19a0*/  LDGSTS.E.BYPASS.LTC128B.128 [R11+0xd080], [R208.64+0x40], !P6 ;  /* 0x0d080040d00b7fae */ /* 0x0007e2000f101d4e */
[----:B------:R-:W-:Y:S01]  /*19b0*/  ISETP.GE.OR P6, PT, R192, UR12, !P5 ;  /* 0x0000000cc0007c0c */ /* 0x000fe2000efc6670 */
[----:B------:R-:W-:Y:S01]  /*19c0*/  IMAD.SHL.U32 R17, R8, 0x8, RZ ;  /* 0x0000000808117824 */ /* 0x000fe200078e00ff */
[----:B------:R-:W-:Y:S01]  /*19d0*/  SHF.R.U32.HI R19, RZ, 0x3, R19 ;  /* 0x00000003ff137819 */ /* 0x000fe20000011613 */
[----:B------:R3:W-:Y:S01]  /*19e0*/  LDGSTS.E.BYPASS.LTC128B.128 [R11+0xe080], [R208.64+0x80], !P0 ;  /* 0x0e080080d00b7fae */ /* 0x0007e2000c101d4e */
[----:B------:R-:W-:Y:S01]  /*19f0*/  LOP3.LUT P0, RZ, R20, 0x2, RZ, 0xc0, !PT ;  /* 0x0000000214ff7812 */ /* 0x000fe2000780c0ff */
[----:B------:R-:W-:Y:S01]  /*1a00*/  IMAD.SHL.U32 R20, R10, 0x40, RZ ;  /* 0x000000400a147824 */ /* 0x000fe200078e00ff */
[----:B------:R-:W-:Y:S01]  /*1a10*/  LOP3.LUT P3, RZ, R22, 0x4, RZ, 0xc0, !PT ;  /* 0x0000000416ff7812 */ /* 0x000fe2000786c0ff */
[----:B------:R1:W-:Y:S01]  /*1a20*/  @!P2 LDGSTS.E.BYPASS.LTC128B.128 [R23+0x18080], [R198.64] ;  /* 0x18080000c617afae */ /* 0x0003e2000b901d4e */
[----:B------:R-:W-:-:S02]  /*1a30*/  SEL R22, RZ, 0xffffffff, P1 ;  /* 0xffffffffff167807 */ /* 0x000fc40000800000 */
[----:B------:R-:W-:Y:S01]  /*1a40*/  LOP3.LUT R20, R20, 0x1c0, RZ, 0xc0, !PT ;  /* 0x000001c014147812 */ /* 0x000fe200078ec0ff */
[----:B------:R-:W0:Y:S01]  /*1a50*/  LDGDEPBAR ;  /* 0x00000000000079af */ /* 0x000e220000000000 */
[----:B------:R-:W-:Y:S01]  /*1a60*/  ISETP.GE.OR P1, PT, R192, UR12, !P4 ;  /* 0x0000000cc0007c0c */ /* 0x000fe2000e726670 */
[----:B------:R-:W-:Y:S01]  /*1a70*/  IMAD.SHL.U32 R22, R22, 0x2, RZ ;  /* 0x0000000216167824 */ /* 0x000fe200078e00ff */
[----:B------:R-:W-:Y:S01]  /*1a80*/  LOP3.LUT R19, R24, R19, RZ, 0x3c, !PT ;  /* 0x0000001318137212 */ /* 0x000fe200078e3cff */
[----:B------:R3:W-:Y:S01]  /*1a90*/  LDGSTS.E.BYPASS.LTC128B.128 [R11+0x12080], [R202.64], !P6 ;  /* 0x12080000ca0b7fae */ /* 0x0007e2000f101d4e */
[----:B------:R-:W-:Y:S02]  /*1aa0*/  LOP3.LUT R17, R17, 0x18, RZ, 0xc0, !PT ;  /* 0x0000001811117812 */ /* 0x000fe400078ec0ff */
[----:B------:R-:W-:Y:S01]  /*1ab0*/  ISETP.GE.OR P6, PT, R192, UR12, !P3 ;  /* 0x0000000cc0007c0c */ /* 0x000fe2000dfc6670 */
[----:B------:R-:W-:Y:S01]  /*1ac0*/  IMAD.U32 R184, R184, 0x20, R19 ;  /* 0x00000020b8b87824 */ /* 0x000fe200078e0013 */
[----:B------:R-:W-:Y:S01]  /*1ad0*/  LOP3.LUT R19, R16, 0xffffffe0, RZ, 0xc0, !PT ;  /* 0xffffffe010137812 */ /* 0x000fe200078ec0ff */
[----:B------:R-:W-:Y:S01]  /*1ae0*/  IMAD.SHL.U32 R16, R3, 0x40, RZ ;  /* 0x0000004003107824 */ /* 0x000fe200078e00ff */
[----:B------:R-:W-:-:S02]  /*1af0*/  SHF.R.U32.HI R21, RZ, 0x4, R21 ;  /* 0x00000004ff157819 */ /* 0x000fc40000011615 */
[----:B------:R-:W-:Y:S01]  /*1b00*/  LOP3.LUT R189, R22, 0x2, R189, 0xe2, !PT ;  /* 0x0000000216bd7812 */ /* 0x000fe200078ee2bd */
[----:B------:R3:W-:Y:S01]  /*1b10*/  LDGSTS.E.BYPASS.LTC128B.128 [R11+0x13080], [R202.64+0x40], !P1 ;  /* 0x13080040ca0b7fae */ /* 0x0007e2000c901d4e */
[----:B------:R-:W-:Y:S02]  /*1b20*/  LOP3.LUT P1, RZ, R3, 0x2, RZ, 0xc0, !PT ;  /* 0x0000000203ff7812 */ /* 0x000fe4000782c0ff */
[----:B------:R-:W-:Y:S02]  /*1b30*/  LOP3.LUT R16, R16, 0x1c0, RZ, 0xc0, !PT ;  /* 0x000001c010107812 */ /* 0x000fe400078ec0ff */
[----:B------:R-:W-:Y:S01]  /*1b40*/  SEL R178, R185, 0xfffffff0, !P1 ;  /* 0xfffffff0b9b27807 */ /* 0x000fe20004800000 */
[----:B------:R3:W-:Y:S01]  /*1b50*/  LDGSTS.E.BYPASS.LTC128B.128 [R11+0x14080], [R202.64+0x80], !P6 ;  /* 0x14080080ca0b7fae */ /* 0x0007e2000f101d4e */
[----:B------:R-:W-:Y:S01]  /*1b60*/  PLOP3.LUT P1, PT, PT, PT, UP0, 0x80, 0x0 ;  /* 0x000000000000781c */ /* 0x000fe20003f2f008 */
[----:B-1----:R-:W-:Y:S01]  /*1b70*/  IMAD.SHL.U32 R23, R5, 0x10, RZ ;  /* 0x0000001005177824 */ /* 0x002fe200078e00ff */
[----:B------:R-:W-:-:S02]  /*1b80*/  SHF.R.U32.HI R5, RZ, 0x3, R16 ;  /* 0x00000003ff057819 */ /* 0x000fc40000011610 */
[----:B------:R-:W-:Y:S02]  /*1b90*/  LOP3.LUT P6, RZ, R3, 0x4, RZ, 0xc0, !PT ;  /* 0x0000000403ff7812 */ /* 0x000fe400078cc0ff */
[----:B------:R-:W-:Y:S02]  /*1ba0*/  LOP3.LUT R18, R23, 0x10, RZ, 0xc0, !PT ;  /* 0x0000001017127812 */ /* 0x000fe400078ec0ff */
[----:B------:R-:W-:Y:S02]  /*1bb0*/  SHF.R.U32.HI R23, RZ, 0x3, R20 ;  /* 0x00000003ff177819 */ /* 0x000fe40000011614 */
[----:B------:R-:W-:Y:S02]  /*1bc0*/  LOP3.LUT R18, R18, 0x8, R21, 0xf8, !PT ;  /* 0x0000000812127812 */ /* 0x000fe400078ef815 */
[----:B------:R-:W-:Y:S02]  /*1bd0*/  LOP3.LUT R23, R23, R20, R17, 0x1e, !PT ;  /* 0x0000001417177212 */ /* 0x000fe400078e1e11 */
[----:B------:R-:W-:-:S02]  /*1be0*/  SEL R3, R185, 0xfffffff0, !P0 ;  /* 0xfffffff0b9037807 */ /* 0x000fc40004000000 */
[----:B------:R-:W-:Y:S01]  /*1bf0*/  LOP3.LUT P0, RZ, R0, 0x2, RZ, 0xc0, !PT ;  /* 0x0000000200ff7812 */ /* 0x000fe2000780c0ff */
[----:B------:R-:W-:Y:S02]  /*1c00*/  IMAD.IADD R205, R6, 0x1, R23 ;  /* 0x0000000106cd7824 */ /* 0x000fe400078e0217 */
[----:B------:R-:W-:Y:S01]  /*1c10*/  IMAD.IADD R6, R2, 0x1, -R19 ;  /* 0x0000000102067824 */ /* 0x000fe200078e0a13 */
[----:B------:R-:W-:Y:S01]  /*1c20*/  SEL R185, R185, 0xfffffff0, !P0 ;  /* 0xfffffff0b9b97807 */ /* 0x000fe20004000000 */
[----:B------:R-:W-:Y:S01]  /*1c30*/  IMAD.SHL.U32 R19, R0, 0x40, RZ ;  /* 0x0000004000137824 */ /* 0x000fe200078e00ff */
[----:B------:R-:W-:Y:S01]  /*1c40*/  LOP3.LUT R0, R5, R16, R188, 0x1e, !PT ;  /* 0x0000001005007212 */ /* 0x000fe200078e1ebc */
[----:B------:R-:W-:Y:S01]  /*1c50*/  IMAD.SHL.U32 R205, R205, 0x2, RZ ;  /* 0x00000002cdcd7824 */ /* 0x000fe200078e00ff */
[----:B------:R-:W-:Y:S02]  /*1c60*/  SHF.R.S32.HI R21, RZ, 0x1f, R6 ;  /* 0x0000001fff157819 */ /* 0x000fe40000011406 */
[----:B------:R-:W-:Y:S01]  /*1c70*/  LOP3.LUT R19, R19, 0xc0, RZ, 0xc0, !PT ;  /* 0x000000c013137812 */ /* 0x000fe200078ec0ff */
[----:B------:R-:W-:Y:S01]  /*1c80*/  IMAD.IADD R181, R181, 0x1, R0 ;  /* 0x00000001b5b57824 */ /* 0x000fe200078e0200 */
[----:B------:R-:W-:Y:S01]  /*1c90*/  LEA.HI R14, R21, R6, RZ, 0x2 ;  /* 0x00000006150e7211 */ /* 0x000fe200078f10ff */
[----:B------:R-:W-:Y:S01]  /*1ca0*/  @!P2 IMAD.SHL.U32 R21, R2, 0x10, RZ ;  /* 0x000000100215a824 */ /* 0x000fe200078e00ff */
[----:B------:R-:W-:Y:S01]  /*1cb0*/  SHF.R.U32.HI R16, RZ, 0x3, R19 ;  /* 0x00000003ff107819 */ /* 0x000fe20000011613 */
[----:B------:R-:W-:Y:S01]  /*1cc0*/  IMAD.MOV.U32 R0, RZ, RZ, 0x20 ;  /* 0x00000020ff007424 */ /* 0x000fe200078e00ff */
[----:B------:R-:W-:-:S02]  /*1cd0*/  SHF.R.S32.HI R190, RZ, 0x2, R14 ;  /* 0x00000002ffbe7819 */ /* 0x000fc4000001140e */
[C---:B------:R-:W-:Y:S01]  /*1ce0*/  LOP3.LUT R5, R16.reuse, R18, R19, 0x1e, !PT ;  /* 0x0000001210057212 */ /* 0x040fe200078e1e13 */
[----:B------:R3:W-:Y:S01]  /*1cf0*/  @!P2 LDGSTS.E.BYPASS.LTC128B.128 [R21+0x18280], [R196.64] ;  /* 0x18280000c415afae */ /* 0x0007e2000b901d4e */
[CC--:B------:R-:W-:Y:S01]  /*1d00*/  LOP3.LUT R188, R16.reuse, R19.reuse, R188, 0x1e, !PT ;  /* 0x0000001310bc7212 */ /* 0x0c0fe200078e1ebc */
[C---:B------:R-:W-:Y:S01]  /*1d10*/  IMAD R190, R7.reuse, 0x10, R190 ;  /* 0x0000001007be7824 */ /* 0x040fe200078e02be */
[----:B------:R-:W-:Y:S01]  /*1d20*/  LOP3.LUT R17, R16, R19, R17, 0x1e, !PT ;  /* 0x0000001310117212 */ /* 0x000fe200078e1e11 */
[----:B------:R-:W-:Y:S01]  /*1d30*/  IMAD R7, R7, 0x200, R182 ;  /* 0x0000020007077824 */ /* 0x000fe200078e02b6 */
[----:B------:R-:W0:Y:S01]  /*1d40*/  LDGDEPBAR ;  /* 0x00000000000079af */ /* 0x000e220000000000 */
[----:B------:R-:W-:Y:S01]  /*1d50*/  IMAD.IADD R186, R182, 0x1, R5 ;  /* 0x00000001b6ba7824 */ /* 0x000fe200078e0205 */
[----:B------:R-:W-:Y:S01]  /*1d60*/  SEL R0, R0, 0xffffffe0, !P6 ;  /* 0xffffffe000007807 */ /* 0x000fe20007000000 */
[----:B------:R-:W-:Y:S01]  /*1d70*/  IMAD.IADD R188, R7, 0x1, R188 ;  /* 0x0000000107bc7824 */ /* 0x000fe200078e02bc */
[----:B------:R-:W0:Y:S01]  /*1d80*/  LDGDEPBAR ;  /* 0x00000000000079af */ /* 0x000e220000000000 */
[----:B------:R-:W-:Y:S01]  /*1d90*/  IMAD.IADD R182, R182, 0x1, R17 ;  /* 0x00000001b6b67824 */ /* 0x000fe200078e0211 */
[----:B------:R-:W-:Y:S01]  /*1da0*/  IADD3 R5, R205, 0x18480, RZ ;  /* 0x00018480cd057810 */ /* 0x000fe20007ffe0ff */
        /* <DEDUP_REMOVED lines=14> */
[----:B------:R-:W-:Y:S01]  /*1e90*/  IMAD.X R19, R13, 0x1, R203, P0 ;  /* 0x000000010d137824 */ /* 0x000fe200000e06cb */
        /* <DEDUP_REMOVED lines=8> */
.L_x_719:
[----:B------:R-:W-:Y:S05]  /*1f20*/  BSYNC B0 ;  /* 0x0000000000007941 */ /* 0x000fea0003800000 */
.L_x_718:
[----:B--2---:R-:W-:Y:S01]  /*1f30*/  SHF.R.S32.HI R7, RZ, 0x1f, R8 ;  /* 0x0000001fff077819 */ /* 0x004fe20000011408 */
[----:B------:R-:W0:Y:S01]  /*1f40*/  LDGDEPBAR ;  /* 0x00000000000079af */ /* 0x000e220000000000 */
[----:B------:R-:W-:Y:S01]  /*1f50*/  LOP3.LUT P0, RZ, R10, 0x4, RZ, 0xc0, !PT ;  /* 0x000000040aff7812 */ /* 0x000fe2000780c0ff */
[----:B------:R-:W-:Y:S01]  /*1f60*/  UIADD3 UR6, UR12, 0x3f, URZ ;  /* 0x0000003f0c067890 */ /* 0x000fe2000fffe03f */
[----:B------:R-:W-:Y:S01]  /*1f70*/  LEA.HI R2, R7, R8, RZ, 0x2 ;  /* 0x0000000807027211 */ /* 0x000fe200078f10ff */
[----:B------:R-:W-:Y:S01]  /*1f80*/  IMAD.SHL.U32 R184, R184, 0x2, RZ ;  /* 0x00000002b8b87824 */ /* 0x000fe200078e00ff */
[----:B-1-3--:R-:W-:Y:S01]  /*1f90*/  LOP3.LUT R11, R14, 0xfffffffc, RZ, 0xc0, !PT ;  /* 0xfffffffc0e0b7812 */ /* 0x00afe200078ec0ff */
[----:B------:R-:W-:Y:S01]  /*1fa0*/  USHF.R.S32.HI UR4, URZ, 0x1f, UR6 ;  /* 0x0000001f3f047899 */ /* 0x000fe20008011406 */
[----:B------:R-:W-:Y:S01]  /*1fb0*/  LOP3.LUT R7, R2, 0xfffffffc, RZ, 0xc0, !PT ;  /* 0xfffffffc02077812 */ /* 0x000fe200078ec0ff */
[----:B------:R-:W-:Y:S01]  /*1fc0*/  CS2R R130, SRZ ;  /* 0x0000000000827805 */ /* 0x000fe2000001ff00 */
[----:B------:R-:W-:Y:S01]  /*1fd0*/  LEA R181, R181, 0x1c480, 0x1 ;  /* 0x0001c480b5b57811 */ /* 0x000fe200078e08ff */
[----:B------:R-:W-:Y:S01]  /*1fe0*/  IMAD.IADD R11, R6, 0x1, -R11 ;  /* 0x00000001060b7824 */ /* 0x000fe200078e0a0b */
[----:B------:R-:W-:Y:S01]  /*1ff0*/  IADD3 R207, R205, 0x184c0, RZ ;  /* 0x000184c0cdcf7810 */ /* 0x000fe20007ffe0ff */
[----:B------:R-:W-:Y:S01]  /*2000*/  IMAD.IADD R8, R8, 0x1, -R7 ;  /* 0x0000000108087824 */ /* 0x000fe200078e0a07 */
[----:B------:R-:W-:Y:S01]  /*2010*/  ULEA.HI UR4, UR4, UR6, URZ, 0x6 ;  /* 0x0000000604047291 */ /* 0x000fe2000f8f303f */
[----:B------:R-:W-:Y:S01]  /*2020*/  IMAD R179, R0, 0x2, R181 ;  /* 0x0000000200b37824 */ /* 0x000fe200078e02b5 */
[----:B------:R-:W-:Y:S01]  /*2030*/  @P0 IADD3 R207, R5, -0x40, RZ ;  /* 0xffffffc005cf0810 */ /* 0x000fe20007ffe0ff */
[----:B------:R-:W-:Y:S01]  /*2040*/  IMAD R8, R8, -0x8, R9 ;  /* 0xfffffff808087824 */ /* 0x000fe200078e0209 */
[----:B------:R-:W-:Y:S01]  /*2050*/  SHF.L.U32 R183, R183, 0x1, RZ ;  /* 0x00000001b7b77819 */ /* 0x000fe200000006ff */
[----:B------:R-:W-:Y:S01]  /*2060*/  IMAD R180, R178, 0x2, R181 ;  /* 0x00000002b2b47824 */ /* 0x000fe200078e02b5 */
[----:B------:R-:W-:Y:S01]  /*2070*/  LEA R182, R182, 0x80, 0x1 ;  /* 0x00000080b6b67811 */ /* 0x000fe200078e08ff */
[----:B------:R-:W-:Y:S01]  /*2080*/  IMAD R206, R11, -0x2, R8 ;  /* 0xfffffffe0bce7824 */ /* 0x000fe200078e0208 */
        /* <DEDUP_REMOVED lines=49> */
[----:B------:R-:W-:Y:S01]  /*23a0*/  IADD3 R177, R188, R185, RZ ;  /* 0x000000b9bcb17210 */ /* 0x000fe20007ffe0ff */
[----:B------:R-:W-:Y:S01]  /*23b0*/  IMAD R0, R0, 0x2, R180 ;  /* 0x0000000200007824 */ /* 0x000fe200078e02b4 */
[----:B------:R-:W-:-:S02]  /*23c0*/  UMOV UR5, URZ ;  /* 0x0000003f00057c82 */ /* 0x000fc40008000000 */
[----:B------:R-:W-:Y:S02]  /*23d0*/  UMOV UR11, 0x1 ;  /* 0x00000001000b7882 */ /* 0x000fe40000000000 */
[----:B------:R-:W-:Y:S02]  /*23e0*/  UMOV UR8, URZ ;  /* 0x0000003f00087c82 */ /* 0x000fe40008000000 */
[----:B------:R-:W-:Y:S02]  /*23f0*/  USHF.R.S32.HI UR9, URZ, 0x6, UR4 ;  /* 0x000000063f097899 */ /* 0x000fe40008011404 */
[----:B------:R-:W-:Y:S02]  /*2400*/  UMOV UR10, URZ ;  /* 0x0000003f000a7c82 */ /* 0x000fe40008000000 */
.L_x_722:
        /* <DEDUP_REMOVED lines=169> */
[----:B--234-:R-:W-:Y:S01]  /*2ea0*/  LOP3.LUT P1, RZ, R189, 0x1, RZ, 0xc0, !PT ;  /* 0x00000001bdff7812 */ /* 0x01cfe2000782c0ff */
[----:B------:R-:W-:Y:S01]  /*2eb0*/  USHF.R.S32.HI UR4, URZ, 0x1f, UR13 ;  /* 0x0000001f3f047899 */ /* 0x000fe2000801140d */
[----:B------:R-:W-:Y:S01]  /*2ec0*/  IMAD.U32 R5, RZ, RZ, UR11 ;  /* 0x0000000bff057e24 */ /* 0x000fe2000f8e00ff */
[----:B------:R-:W-:Y:S02]  /*2ed0*/  ULDC.64 UR6, c[0x0][0x178] ;  /* 0x00005e0000067ab9 */ /* 0x000fe40000000a00 */
[----:B------:R-:W-:Y:S01]  /*2ee0*/  UIMAD UR4, UR4, UR6, URZ ;  /* 0x00000006040472a4 */ /* 0x000fe2000f8e023f */
[----:B------:R-:W-:Y:S01]  /*2ef0*/  IMAD R4, R5, 0x3000, R204 ;  /* 0x0000300005047824 */ /* 0x000fe200078e02cc */
[----:B------:R-:W-:Y:S02]  /*2f00*/  UIMAD.WIDE.U32 UR16, UR13, UR6, URZ ;  /* 0x000000060d1072a5 */ /* 0x000fe4000f8e003f */
[----:B------:R-:W-:Y:S02]  /*2f10*/  UIMAD UR4, UR13, UR7, UR4 ;  /* 0x000000070d0472a4 */ /* 0x000fe4000f8e0204 */
[----:B------:R-:W-:Y:S02]  /*2f20*/  UIMAD UR13, UR13, -0x40, UR12 ;  /* 0xffffffc00d0d78a4 */ /* 0x000fe4000f8e020c */
[----:B------:R-:W-:Y:S01]  /*2f30*/  UIADD3 UR4, UR17, UR4, URZ ;  /* 0x0000000411047290 */ /* 0x000fe2000fffe03f */
[----:B------:R-:W-:Y:S02]  /*2f40*/  IMAD.U32 R9, RZ, RZ, UR16 ;  /* 0x00000010ff097e24 */ /* 0x000fe4000f8e00ff */
[----:B------:R-:W-:Y:S01]  /*2f50*/  IMAD.U32 R2, RZ, RZ, UR16 ;  /* 0x00000010ff027e24 */ /* 0x000fe2000f8e00ff */
[C---:B------:R-:W-:Y:S02]  /*2f60*/  ISETP.GE.OR P1, PT, R192.reuse, UR13, !P1 ;  /* 0x0000000dc0007c0c */ /* 0x040fe4000cf26670 */
[----:B------:R-:W-:Y:S01]  /*2f70*/  IMAD.U32 R3, RZ, RZ, UR4 ;  /* 0x00000004ff037e24 */ /* 0x000fe2000f8e00ff */
[----:B------:R-:W-:Y:S02]  /*2f80*/  LEA R8, P0, R9, R208, 0x7 ;  /* 0x000000d009087211 */ /* 0x000fe400078038ff */
[----:B------:R-:W-:Y:S02]  /*2f90*/  ISETP.LT.AND P6, PT, R192, UR13, PT ;  /* 0x0000000dc0007c0c */ /* 0x000fe4000bfc1270 */
[----:B------:R-:W-:Y:S01]  /*2fa0*/  LEA.HI.X R9, R2, R209, R3, 0x7, P0 ;  /* 0x000000d102097211 */ /* 0x000fe200000f3c03 */
[----:B------:R-:W-:Y:S01]  /*2fb0*/  IMAD.U32 R2, RZ, RZ, UR11 ;  /* 0x0000000bff027e24 */ /* 0x000fe2000f8e00ff */
[----:B------:R-:W-:Y:S02]  /*2fc0*/  LOP3.LUT P0, RZ, R189, 0x2, RZ, 0xc0, !PT ;  /* 0x00000002bdff7812 */ /* 0x000fe4000780c0ff */
[----:B------:R-:W-:Y:S01]  /*2fd0*/  ISETP.GE.OR P6, PT, R187, c[0x0][0x16c], !P6 ;  /* 0x00005b00bb007a0c */ /* 0x000fe200077c6670 */
[----:B------:R-:W-:Y:S01]  /*2fe0*/  @!P2 IMAD R2, R2, 0x40, R191 ;  /* 0x000000400202a824 */ /* 0x000fe200078e02bf */
[----:B------:R-:W-:Y:S01]  /*2ff0*/  @!PT LDS RZ, [RZ] ;  /* 0x00000000fffff984 */ /* 0x000fe20000000800 */
[----:B------:R-:W-:Y:S01]  /*3000*/  @!PT LDS RZ, [RZ] ;  /* 0x00000000fffff984 */ /* 0x000fe20000000800 */
[----:B------:R-:W-:Y:S01]  /*3010*/  @!PT LDS RZ, [RZ] ;  /* 0x00000000fffff984 */ /* 0x000fe20000000800 */
[----:B------:R2:W-:Y:S01]  /*3020*/  LDGSTS.E.BYPASS.LTC128B.128 [R4], [R8.64], !P1 ;  /* 0x0000000008047fae */ /* 0x0005e2000c901d4e */
[----:B------:R-:W-:Y:S02]  /*3030*/  ISETP.GE.OR P0, PT, R192, UR13, !P0 ;  /* 0x0000000dc0007c0c */ /* 0x000fe4000c706670 */
[----:B------:R-:W-:Y:S02]  /*3040*/  MOV R3, UR8 ;  /* 0x0000000800037c02 */ /* 0x000fe40008000f00 */
[----:B------:R-:W-:Y:S02]  /*3050*/  @!P2 SHF.L.U32 R6, R2, 0x2, RZ ;  /* 0x000000020206a819 */ /* 0x000fe400000006ff */
[----:B------:R-:W-:Y:S05]  /*3060*/  @!P2 LEA R3, R3, 0x40, 0x6 ;  /* 0x000000400303a811 */ /* 0x000fea00078e30ff */
[----:B------:R-:W-:Y:S02]  /*3070*/  @!P2 IMAD.WIDE R10, R3, 0x4, R198 ;  /* 0x00000004030aa825 */ /* 0x000fe400078e02c6 */
[----:B------:R2:W-:Y:S05]  /*3080*/  LDGSTS.E.BYPASS.LTC128B.128 [R4+0x1000], [R8.64+0x40], !P0 ;  /* 0x0100004008047fae */ /* 0x0005ea000c101d4e */
[----:B------:R2:W-:Y:S05]  /*3090*/  LDGSTS.E.BYPASS.LTC128B.128 [R4+0x2000], [R8.64+0x80], !P6 ;  /* 0x0200008008047fae */ /* 0x0005ea000f101d4e */
[----:B------:R2:W-:Y:S02]  /*30a0*/  @!P2 LDGSTS.E.BYPASS.LTC128B.128 [R6+0x18080], [R10.64] ;  /* 0x180800000a06afae */ /* 0x0005e4000b901d4e */
.L_x_720:
[-C--:B-1234-:R-:W-:Y:S01]  /*30b0*/  HMMA.16816.F32 R4, R132, R136.reuse, RZ ;  /* 0x000000888404723c */ /* 0x09efe200000018ff */
[----:B------:R-:W-:Y:S01]  /*30c0*/  LDSM.16.M88.4 R164, [R184+0x8080] ;  /* 0x00808000b8a4783b */ /* 0x000fe20000000200 */
[----:B------:R-:W-:Y:S01]  /*30d0*/  UMOV UR4, 0x1800 ;  /* 0x0000180000047882 */ /* 0x000fe20000000000 */
[C---:B------:R-:W-:Y:S01]  /*30e0*/  ISETP.GT.AND P1, PT, R206.reuse, RZ, PT ;  /* 0x000000ffce00720c */ /* 0x040fe20003f24270 */
[----:B------:R-:W-:Y:S01]  /*30f0*/  UIMAD UR4, UR5, UR4, 0x800 ;  /* 0x00000800050474a4 */ /* 0x000fe2000f8e0204 */
[C---:B------:R-:W-:Y:S01]  /*3100*/  ISETP.GT.AND P0, PT, R206.reuse, 0x1, PT ;  /* 0x00000001ce00780c */ /* 0x040fe20003f04270 */
[----:B------:R-:W-:Y:S01]  /*3110*/  UIADD3 UR13, UR8, 0x2, URZ ;  /* 0x00000002080d7890 */ /* 0x000fe2000fffe03f */
[----:B------:R-:W-:Y:S01]  /*3120*/  ISETP.GT.AND P6, PT, R206, 0x20, PT ;  /* 0x00000020ce00780c */ /* 0x000fe20003fc4270 */
[C---:B------:R-:W-:Y:S01]  /*3130*/  HMMA.16816.F32 R8, R140.reuse, R136, RZ ;  /* 0x000000888c08723c */ /* 0x040fe200000018ff */
[----:B------:R-:W0:Y:S01]  /*3140*/  LDGDEPBAR ;  /* 0x00000000000079af */ /* 0x000e220000000000 */
[----:B------:R-:W-:Y:S02]  /*3150*/  UISETP.GE.AND UP0, UPT, UR13, UR9, UPT ;  /* 0x000000090d00728c */ /* 0x000fe4000bf06270 */
[----:B------:R-:W-:Y:S02]  /*3160*/  IADD3 R2, R188, UR4, RZ ;  /* 0x00000004bc027c10 */ /* 0x000fe4000fffe0ff */
[----:B------:R-:W-:Y:S02]  /*3170*/  FSEL R248, R211, -INF , P0 ;  /* 0xff800000d3f87808 */ /* 0x000fe40000000000 */
[-C--:B------:R-:W-:Y:S01]  /*3180*/  HMMA.16816.F32 R12, R140, R138.reuse, RZ ;  /* 0x0000008a8c0c723c */ /* 0x080fe200000018ff */
[----:B------:R-:W-:Y:S03]  /*3190*/  SHF.L.U32 R3, R2, 0x1, RZ ;  /* 0x0000000102037819 */ /* 0x000fe600000006ff */
[C---:B------:R-:W-:Y:S01]  /*31a0*/  FSEL R249, R224.reuse, -INF , P6 ;  /* 0xff800000e0f97808 */ /* 0x040fe20003000000 */
[----:B------:R-:W-:Y:S01]  /*31b0*/  FFMA.FTZ R224, -R224, R224, 1 ;  /* 0x3f800000e0e07423 */ /* 0x000fe200000101e0 */
[----:B------:R-:W-:Y:S01]  /*31c0*/  LDSM.16.M88.4 R168, [R3+0x12880] ;  /* 0x0128800003a8783b */ /* 0x000fe20000000200 */
[----:B------:R-:W-:Y:S01]  /*31d0*/  FSEL R250, R210, -INF , P1 ;  /* 0xff800000d2fa7808 */ /* 0x000fe20000800000 */
[C---:B------:R-:W-:Y:S04]  /*31e0*/  HMMA.16816.F32 R16, R132.reuse, R138, RZ ;  /* 0x0000008a8410723c */ /* 0x040fe800000018ff */
[----:B------:R-:W-:Y:S02]  /*31f0*/  FFMA.FTZ R250, R250, c[0x0][0x29c], -R245 ;  /* 0x0000a700fafa7a23 */ /* 0x000fe400000108f5 */
[----:B------:R-:W1:Y:S02]  /*3200*/  LDSM.16.M88.4 R136, [R3+0x12080] ;  /* 0x012080000388783b */ /* 0x000e640000000200 */
[-C--:B------:R-:W-:Y:S08]  /*3210*/  HMMA.16816.F32 R20, R132, R144.reuse, RZ ;  /* 0x000000908414723c */ /* 0x080ff000000018ff */
[C---:B------:R-:W-:Y:S08]  /*3220*/  HMMA.16816.F32 R24, R140.reuse, R144, RZ ;  /* 0x000000908c18723c */ /* 0x040ff000000018ff */
[-C--:B------:R-:W-:Y:S08]  /*3230*/  HMMA.16816.F32 R28, R140, R146.reuse, RZ ;  /* 0x000000928c1c723c */ /* 0x080ff000000018ff */
[----:B------:R-:W-:Y:S01]  /*3240*/  HMMA.16816.F32 R32, R132, R146, RZ ;  /* 0x000000928420723c */ /* 0x000fe200000018ff */
[----:B------:R-:W-:Y:S06]  /*3250*/  LDSM.16.M88.4 R144, [R176+0x8080] ;  /* 0x00808000b090783b */ /* 0x000fec0000000200 */
[----:B------:R-:W-:Y:S01]  /*3260*/  IADD3 R132, R188, UR4, R185 ;  /* 0x00000004bc847c10 */ /* 0x000fe2000fffe0b9 */
[-C--:B------:R-:W-:Y:S05]  /*3270*/  HMMA.16816.F32 R4, R148, R152.reuse, R4 ;  /* 0x000000989404723c */ /* 0x080fea0000001804 */
[----:B------:R-:W-:Y:S02]  /*3280*/  SHF.L.U32 R2, R132, 0x1, RZ ;  /* 0x0000000184027819 */ /* 0x000fe400000006ff */
[----:B------:R-:W2:Y:S01]  /*3290*/  LDSM.16.M88.4 R132, [R184+0x9080] ;  /* 0x00908000b884783b */ /* 0x000ea20000000200 */
[C---:B------:R-:W-:Y:S07]  /*32a0*/  HMMA.16816.F32 R8, R156.reuse, R152, R8 ;  /* 0x000000989c08723c */ /* 0x040fee0000001808 */
[----:B------:R-:W3:Y:S01]  /*32b0*/  LDSM.16.M88.4 R140, [R2+0x12080] ;  /* 0x01208000028c783b */ /* 0x000ee20000000200 */
[-C--:B------:R-:W-:Y:S04]  /*32c0*/  HMMA.16816.F32 R12, R156, R154.reuse, R12 ;  /* 0x0000009a9c0c723c */ /* 0x080fe8000000180c */
[----:B------:R-:W-:Y:S03]  /*32d0*/  FSEL R153, R222, -INF , P6 ;  /* 0xff800000de997808 */ /* 0x000fe60003000000 */
[----:B------:R-:W4:Y:S01]  /*32e0*/  LDSM.16.M88.4 R172, [R2+0x12880] ;  /* 0x0128800002ac783b */ /* 0x000f220000000200 */
[C---:B------:R-:W-:Y:S08]  /*32f0*/  HMMA.16816.F32 R16, R148.reuse, R154, R16 ;  /* 0x0000009a9410723c */ /* 0x040ff00000001810 */
[-C--:B------:R-:W-:Y:S08]  /*3300*/  HMMA.16816.F32 R20, R148, R160.reuse, R20 ;  /* 0x000000a09414723c */ /* 0x080ff00000001814 */
[C---:B------:R-:W-:Y:S08]  /*3310*/  HMMA.16816.F32 R24, R156.reuse, R160, R24 ;  /* 0x000000a09c18723c */ /* 0x040ff00000001818 */
[-C--:B------:R-:W-:Y:S01]  /*3320*/  HMMA.16816.F32 R28, R156, R162.reuse, R28 ;  /* 0x000000a29c1c723c */ /* 0x080fe2000000181c */
[----:B------:R-:W-:Y:S07]  /*3330*/  LDSM.16.M88.4 R156, [R2+0x13880] ;  /* 0x01388000029c783b */ /* 0x000fee0000000200 */
[----:B------:R-:W-:Y:S01]  /*3340*/  HMMA.16816.F32 R32, R148, R162, R32 ;  /* 0x000000a29420723c */ /* 0x000fe20000001820 */
[----:B------:R-:W5:Y:S06]  /*3350*/  LDSM.16.M88.4 R148, [R176+0x9080] ;  /* 0x00908000b094783b */ /* 0x000f6c0000000200 */
[----:B------:R-:W-:Y:S01]  /*3360*/  FFMA.FTZ R163, R153, c[0x0][0x29c], -R246 ;  /* 0x0000a70099a37a23 */ /* 0x000fe200000108f6 */
[-C--:B-1----:R-:W-:Y:S01]  /*3370*/  HMMA.16816.F32 R4, R136, R164.reuse, R4 ;  /* 0x000000a48804723c */ /* 0x082fe20000001804 */
[----:B------:R-:W-:Y:S04]  /*3380*/  LDSM.16.M88.4 R152, [R184+0xb080] ;  /* 0x00b08000b898783b */ /* 0x000fe80000000200 */
[----:B------:R-:W1:Y:S01]  /*3390*/  MUFU.EX2 R163, R163 ;  /* 0x000000a300a37308 */ /* 0x000e620000000800 */
[C---:B------:R-:W-:Y:S01]  /*33a0*/  FSEL R162, R216.reuse, -INF , P1 ;  /* 0xff800000d8a27808 */ /* 0x040fe20000800000 */
[----:B------:R-:W-:Y:S01]  /*33b0*/  FFMA.FTZ R216, -R216, R216, 1 ;  /* 0x3f800000d8d87423 */ /* 0x000fe200000101d8 */
[C---:B------:R-:W-:Y:S04]  /*33c0*/  HMMA.16816.F32 R8, R168.reuse, R164, R8 ;  /* 0x000000a4a808723c */ /* 0x040fe80000001808 */
[--C-:B------:R-:W-:Y:S03]  /*33d0*/  FFMA.FTZ R162, R162, c[0x0][0x29c], -R239.reuse ;  /* 0x0000a700a2a27a23 */ /* 0x100fe600000108ef */
[----:B------:R-:W-:Y:S01]  /*33e0*/  FSEL R165, R212, -INF , P1 ;  /* 0xff800000d4a57808 */ /* 0x000fe20000800000 */
[-C--:B------:R-:W-:Y:S02]  /*33f0*/  HMMA.16816.F32 R12, R168, R166.reuse, R12 ;  /* 0x000000a6a80c723c */ /* 0x080fe4000000180c */
[----:B------:R-:W-:Y:S02]  /*3400*/  MUFU.EX2 R162, R162 ;  /* 0x000000a200a27308 */ /* 0x000fe40000000800 */
[--C-:B------:R-:W-:Y:S01]  /*3410*/  FFMA.FTZ R165, R165, c[0x0][0x29c], -R242.reuse ;  /* 0x0000a700a5a57a23 */ /* 0x100fe200000108f2 */
[C---:B------:R-:W-:Y:S01]  /*3420*/  FSEL R164, R217.reuse, -INF , P0 ;  /* 0xff800000d9a47808 */ /* 0x040fe20000000000 */
[----:B------:R-:W-:Y:S02]  /*3430*/  FFMA.FTZ R217, -R217, R217, 1 ;  /* 0x3f800000d9d97423 */ /* 0x000fe400000101d9 */
[C---:B------:R-:W-:Y:S04]  /*3440*/  HMMA.16816.F32 R16, R136.reuse, R166, R16 ;  /* 0x000000a68810723c */ /* 0x040fe80000001810 */
[--C-:B------:R-:W-:Y:S04]  /*3450*/  FFMA.FTZ R164, R164, c[0x0][0x29c], -R239.reuse ;  /* 0x0000a700a4a47a23 */ /* 0x100fe800000108ef */
[-C--:B--2---:R-:W-:Y:S08]  /*3460*/  HMMA.16816.F32 R20, R136, R132.reuse, R20 ;  /* 0x000000848814723c */ /* 0x084ff00000001814 */
[C---:B------:R-:W-:Y:S08]  /*3470*/  HMMA.16816.F32 R24, R168.reuse, R132, R24 ;  /* 0x00000084a818723c */ /* 0x040ff00000001818 */
[-C--:B------:R-:W-:Y:S07]  /*3480*/  HMMA.16816.F32 R28, R168, R134.reuse, R28 ;  /* 0x00000086a81c723c */ /* 0x080fee000000181c */
[----:B------:R-:W-:Y:S01]  /*3490*/  FSEL R169, R218, -INF , P6 ;  /* 0xff800000daa97808 */ /* 0x000fe20003000000 */
[----:B------:R-:W-:Y:S01]  /*34a0*/  HMMA.16816.F32 R32, R136, R134, R32 ;  /* 0x000000868820723c */ /* 0x000fe20000001820 */
[----:B------:R-:W-:Y:S03]  /*34b0*/  LDSM.16.M88.4 R132, [R3+0x13080] ;  /* 0x013080000384783b */ /* 0x000fe60000000200 */
[----:B------:R-:W-:Y:S01]  /*34c0*/  FFMA.FTZ R169, R169, c[0x0][0x29c], -R242 ;  /* 0x0000a700a9a97a23 */ /* 0x000fe200000108f2 */
[C---:B------:R-:W-:Y:S01]  /*34d0*/  FSEL R168, R220.reuse, -INF , P6 ;  /* 0xff800000dca87808 */ /* 0x040fe20003000000 */
[----:B------:R-:W-:Y:S01]  /*34e0*/  FFMA.FTZ R220, -R220, R220, 1 ;  /* 0x3f800000dcdc7423 */ /* 0x000fe200000101dc */
[----:B------:R-:W-:Y:S01]  /*34f0*/  FSEL R139, R213, -INF , P1 ;  /* 0xff800000d58b7808 */ /* 0x000fe20000800000 */
[-C--:B---3--:R-:W-:Y:S02]  /*3500*/  HMMA.16816.F32 R4, R140, R144.reuse, R4 ;  /* 0x000000908c04723c */ /* 0x088fe40000001804 */
[----:B------:R-:W-:Y:S03]  /*3510*/  MUFU.EX2 R169, R169 ;  /* 0x000000a900a97308 */ /* 0x000fe60000000800 */
[--C-:B------:R-:W-:Y:S01]  /*3520*/  FFMA.FTZ R160, R139, c[0x0][0x29c], -R246.reuse ;  /* 0x0000a7008ba07a23 */ /* 0x100fe200000108f6 */
[C---:B------:R-:W-:Y:S01]  /*3530*/  ISETP.GT.AND P6, PT, R206.reuse, 0x41, PT ;  /* 0x00000041ce00780c */ /* 0x040fe20003fc4270 */
[----:B------:R-:W2:Y:S01]  /*3540*/  LDSM.16.M88.4 R136, [R184+0xa080] ;  /* 0x00a08000b888783b */ /* 0x000ea20000000200 */
[C---:B----4-:R-:W-:Y:S04]  /*3550*/  HMMA.16816.F32 R8, R172.reuse, R144, R8 ;  /* 0x00000090ac08723c */ /* 0x050fe80000001808 */
[----:B------:R-:W-:Y:S01]  /*3560*/  MUFU.EX2 R160, R160 ;  /* 0x000000a000a07308 */ /* 0x000fe20000000800 */
[----:B------:R-:W-:Y:S01]  /*3570*/  ISETP.GT.AND P1, PT, R206, 0x21, PT ;  /* 0x00000021ce00780c */ /* 0x000fe20003f24270 */
[--C-:B------:R-:W-:Y:S01]  /*3580*/  FFMA.FTZ R168, R168, c[0x0][0x29c], -R239.reuse ;  /* 0x0000a700a8a87a23 */ /* 0x100fe200000108ef */
[C---:B------:R-:W-:Y:S01]  /*3590*/  FSEL R145, R214.reuse, -INF , P0 ;  /* 0xff800000d6917808 */ /* 0x040fe20000000000 */
[-C--:B------:R-:W-:Y:S04]  /*35a0*/  HMMA.16816.F32 R12, R172, R146.reuse, R12 ;  /* 0x00000092ac0c723c */ /* 0x080fe8000000180c */
[----:B------:R-:W-:Y:S01]  /*35b0*/  FFMA.FTZ R161, R145, c[0x0][0x29c], -R246 ;  /* 0x0000a70091a17a23 */ /* 0x000fe200000108f6 */
[----:B------:R-:W-:Y:S01]  /*35c0*/  FSEL R252, R225, -INF , P1 ;  /* 0xff800000e1fc7808 */ /* 0x000fe20000800000 */
[----:B------:R-:W-:Y:S01]  /*35d0*/  FFMA.FTZ R214, -R214, R214, 1 ;  /* 0x3f800000d6d67423 */ /* 0x000fe200000101d6 */
[----:B------:R-:W-:Y:S01]  /*35e0*/  MUFU.EX2 R168, R168 ;  /* 0x000000a800a87308 */ /* 0x000fe20000000800 */
[C---:B------:R-:W-:Y:S01]  /*35f0*/  HMMA.16816.F32 R16, R140.reuse, R146, R16 ;  /* 0x000000928c10723c */ /* 0x040fe20000001810 */
[----:B------:R3:W4:Y:S03]  /*3600*/  LDSM.16.M88.4 R144, [R3+0x13880] ;  /* 0x013880000390783b */ /* 0x0007260000000200 */
[----:B------:R-:W-:Y:S01]  /*3610*/  FSEL R171, R219, -INF , P1 ;  /* 0xff800000dbab7808 */ /* 0x000fe20000800000 */
[----:B------:R-:W-:Y:S01]  /*3620*/  FFMA.FTZ R225, -R225, R225, 1 ;  /* 0x3f800000e1e17423 */ /* 0x000fe200000101e1 */
[C---:B------:R-:W-:Y:S01]  /*3630*/  FSEL R170, R221.reuse, -INF , P1 ;  /* 0xff800000ddaa7808 */ /* 0x040fe20000800000 */
[----:B------:R-:W-:Y:S01]  /*3640*/  FFMA.FTZ R221, -R221, R221, 1 ;  /* 0x3f800000dddd7423 */ /* 0x000fe200000101dd */
[-C--:B-----5:R-:W-:Y:S01]  /*3650*/  HMMA.16816.F32 R20, R140, R148.reuse, R20 ;  /* 0x000000948c14723c */ /* 0x0a0fe20000001814 */
[----:B------:R-:W5:Y:S03]  /*3660*/  MUFU.EX2 R161, R161 ;  /* 0x000000a100a17308 */ /* 0x000f660000000800 */
[----:B------:R-:W-:Y:S02]  /*3670*/  FFMA.FTZ R171, R171, c[0x0][0x29c], -R242 ;  /* 0x0000a700abab7a23 */ /* 0x000fe400000108f2 */
[--C-:B------:R-:W-:Y:S02]  /*3680*/  FFMA.FTZ R170, R170, c[0x0][0x29c], -R239.reuse ;  /* 0x0000a700aaaa7a23 */ /* 0x100fe400000108ef */
[C---:B------:R-:W-:Y:S04]  /*3690*/  HMMA.16816.F32 R24, R172.reuse, R148, R24 ;  /* 0x00000094ac18723c */ /* 0x040fe80000001818 */
[----:B------:R-:W-:Y:S03]  /*36a0*/  FFMA.FTZ R213, -R213, R213, 1 ;  /* 0x3f800000d5d57423 */ /* 0x000fe600000101d5 */
[----:B------:R-:W-:Y:S01]  /*36b0*/  FSEL R149, R223, -INF , P1 ;  /* 0xff800000df957808 */ /* 0x000fe20000800000 */
[-C--:B------:R-:W-:Y:S03]  /*36c0*/  HMMA.16816.F32 R28, R172, R150.reuse, R28 ;  /* 0x00000096ac1c723c */ /* 0x080fe6000000181c */
[C---:B------:R-:W-:Y:S01]  /*36d0*/  ISETP.GT.AND P1, PT, R206.reuse, 0x60, PT ;  /* 0x00000060ce00780c */ /* 0x040fe20003f24270 */
[----:B------:R-:W-:Y:S01]  /*36e0*/  FFMA.FTZ R166, R149, c[0x0][0x29c], -R246 ;  /* 0x0000a70095a67a23 */ /* 0x000fe200000108f6 */
[----:B---3--:R-:W-:Y:S02]  /*36f0*/  FSEL R3, R215, -INF , P0 ;  /* 0xff800000d7037808 */ /* 0x008fe40000000000 */
[----:B------:R-:W-:Y:S01]  /*3700*/  ISETP.GT.AND P0, PT, R206, 0x40, PT ;  /* 0x00000040ce00780c */ /* 0x000fe20003f04270 */
[----:B------:R-:W-:Y:S02]  /*3710*/  HMMA.16816.F32 R32, R140, R150, R32 ;  /* 0x000000968c20723c */ /* 0x000fe40000001820 */
[----:B------:R-:W3:Y:S02]  /*3720*/  MUFU.EX2 R166, R166 ;  /* 0x000000a600a67308 */ /* 0x000ee40000000800 */
[----:B------:R-:W-:Y:S01]  /*3730*/  FSEL R149, R226, -INF , P0 ;  /* 0xff800000e2957808 */ /* 0x000fe20000000000 */
[----:B------:R-:W-:Y:S01]  /*3740*/  FFMA.FTZ R3, R3, c[0x0][0x29c], -R242 ;  /* 0x0000a70003037a23 */ /* 0x000fe200000108f2 */
[C---:B------:R-:W-:Y:S01]  /*3750*/  FSEL R251, R228.reuse, -INF , P0 ;  /* 0xff800000e4fb7808 */ /* 0x040fe20000000000 */
[----:B------:R-:W-:Y:S01]  /*3760*/  FFMA.FTZ R228, -R228, R228, 1 ;  /* 0x3f800000e4e47423 */ /* 0x000fe200000101e4 */
[-C--:B--2---:R-:W-:Y:S05]  /*3770*/  HMMA.16816.F32 R4, R132, R136.reuse, R4 ;  /* 0x000000888404723c */ /* 0x084fea0000001804 */
[----:B------:R-:W-:Y:S01]  /*3780*/  FSEL R141, R227, -INF , P6 ;  /* 0xff800000e38d7808 */ /* 0x000fe20003000000 */
[--C-:B------:R-:W-:Y:S01]  /*3790*/  FFMA.FTZ R167, R149, c[0x0][0x29c], -R246.reuse ;  /* 0x0000a70095a77a23 */ /* 0x100fe200000108f6 */
[----:B------:R-:W-:Y:S01]  /*37a0*/  FSEL R173, R230, -INF , P0 ;  /* 0xff800000e6ad7808 */ /* 0x000fe20000000000 */
[C---:B----4-:R-:W-:Y:S01]  /*37b0*/  HMMA.16816.F32 R8, R144.reuse, R136, R8 ;  /* 0x000000889008723c */ /* 0x050fe20000001808 */
[----:B------:R-:W-:Y:S03]  /*37c0*/  LDSM.16.M88.4 R148, [R176+0xa080] ;  /* 0x00a08000b094783b */ /* 0x000fe60000000200 */
[----:B------:R-:W-:Y:S01]  /*37d0*/  FFMA.FTZ R174, R141, c[0x0][0x29c], -R246 ;  /* 0x0000a7008dae7a23 */ /* 0x000fe200000108f6 */
[----:B------:R-:W-:Y:S01]  /*37e0*/  MUFU.EX2 R167, R167 ;  /* 0x000000a700a77308 */ /* 0x000fe20000000800 */
[----:B------:R-:W-:Y:S01]  /*37f0*/  FFMA.FTZ R173, R173, c[0x0][0x29c], -R242 ;  /* 0x0000a700adad7a23 */ /* 0x000fe200000108f2 */
[----:B------:R-:W-:Y:S01]  /*3800*/  FSEL R172, R232, -INF , P0 ;  /* 0xff800000e8ac7808 */ /* 0x000fe20000000000 */
[-C--:B------:R-:W-:Y:S01]  /*3810*/  HMMA.16816.F32 R12, R144, R138.reuse, R12 ;  /* 0x0000008a900c723c */ /* 0x080fe2000000180c */
[----:B------:R2:W4:Y:S02]  /*3820*/  LDSM.16.M88.4 R140, [R2+0x13080] ;  /* 0x01308000028c783b */ /* 0x0005240000000200 */
[----:B------:R-:W-:Y:S01]  /*3830*/  ISETP.GT.AND P0, PT, R206, 0x61, PT ;  /* 0x00000061ce00780c */ /* 0x000fe20003f04270 */
[----:B------:R-:W-:Y:S01]  /*3840*/  FFMA.FTZ R172, R172, c[0x0][0x29c], -R239 ;  /* 0x0000a700acac7a23 */ /* 0x000fe200000108ef */
[----:B------:R-:W-:Y:S01]  /*3850*/  FSEL R175, R240, -INF , P1 ;  /* 0xff800000f0af7808 */ /* 0x000fe20000800000 */
[----:B------:R-:W-:Y:S01]  /*3860*/  FFMA.FTZ R232, -R232, R232, 1 ;  /* 0x3f800000e8e87423 */ /* 0x000fe200000101e8 */
[----:B------:R-:W1:Y:S01]  /*3870*/  MUFU.EX2 R174, R174 ;  /* 0x000000ae00ae7308 */ /* 0x000e620000000800 */
[C---:B------:R-:W-:Y:S01]  /*3880*/  HMMA.16816.F32 R16, R132.reuse, R138, R16 ;  /* 0x0000008a8410723c */ /* 0x040fe20000001810 */
[----:B------:R-:W1:Y:S03]  /*3890*/  LDSM.16.M88.4 R136, [R176+0xb080] ;  /* 0x00b08000b088783b */ /* 0x000e660000000200 */
[----:B------:R-:W-:Y:S01]  /*38a0*/  FSEL R247, R241, -INF , P0 ;  /* 0xff800000f1f77808 */ /* 0x000fe20000000000 */
[--C-:B------:R-:W-:Y:S03]  /*38b0*/  FFMA.FTZ R175, R175, c[0x0][0x29c], -R246.reuse ;  /* 0x0000a700afaf7a23 */ /* 0x100fe600000108f6 */
[-C--:B------:R-:W-:Y:S01]  /*38c0*/  HMMA.16816.F32 R20, R132, R152.reuse, R20 ;  /* 0x000000988414723c */ /* 0x080fe20000001814 */
[----:B------:R-:W-:Y:S03]  /*38d0*/  MUFU.EX2 R173, R173 ;  /* 0x000000ad00ad7308 */ /* 0x000fe60000000800 */
[----:B------:R-:W-:Y:S04]  /*38e0*/  FFMA.FTZ R246, R247, c[0x0][0x29c], -R246 ;  /* 0x0000a700f7f67a23 */ /* 0x000fe800000108f6 */
[C---:B------:R-:W-:Y:S03]  /*38f0*/  HMMA.16816.F32 R24, R144.reuse, R152, R24 ;  /* 0x000000989018723c */ /* 0x040fe60000001818 */
[----:B------:R-:W1:Y:S01]  /*3900*/  MUFU.EX2 R175, R175 ;  /* 0x000000af00af7308 */ /* 0x000e620000000800 */
[--C-:B--2---:R-:W-:Y:S03]  /*3910*/  FFMA.FTZ R2, R249, c[0x0][0x29c], -R245.reuse ;  /* 0x0000a700f9027a23 */ /* 0x104fe600000108f5 */
[--C-:B------:R-:W-:Y:S01]  /*3920*/  FFMA.FTZ R152, R248, c[0x0][0x29c], -R245.reuse ;  /* 0x0000a700f8987a23 */ /* 0x100fe200000108f5 */
[-C--:B------:R-:W-:Y:S01]  /*3930*/  HMMA.16816.F32 R28, R144, R154.reuse, R28 ;  /* 0x0000009a901c723c */ /* 0x080fe2000000181c */
[----:B------:R-:W2:Y:S03]  /*3940*/  LDS R144, [R237+0x18280] ;  /* 0x01828000ed907984 */ /* 0x000ea60000000800 */
[C---:B------:R-:W-:Y:S01]  /*3950*/  FSEL R153, R234.reuse, -INF , P1 ;  /* 0xff800000ea997808 */ /* 0x040fe20000800000 */
[----:B------:R-:W1:Y:S01]  /*3960*/  MUFU.EX2 R246, R246 ;  /* 0x000000f600f67308 */ /* 0x000e620000000800 */
[----:B------:R-:W-:Y:S02]  /*3970*/  FFMA.FTZ R234, -R234, R234, 1 ;  /* 0x3f800000eaea7423 */ /* 0x000fe400000101ea */
[----:B------:R-:W-:Y:S04]  /*3980*/  HMMA.16816.F32 R32, R132, R154, R32 ;  /* 0x0000009a8420723c */ /* 0x000fe80000001820 */
[--C-:B------:R-:W-:Y:S02]  /*3990*/  FFMA.FTZ R145, R252, c[0x0][0x29c], -R245.reuse ;  /* 0x0000a700fc917a23 */ /* 0x100fe400000108f5 */
[--C-:B------:R-:W-:Y:S01]  /*39a0*/  FFMA.FTZ R146, R251, c[0x0][0x29c], -R245.reuse ;  /* 0x0000a700fb927a23 */ /* 0x100fe200000108f5 */
[----:B------:R-:W-:Y:S01]  /*39b0*/  MUFU.EX2 R247, R250 ;  /* 0x000000fa00f77308 */ /* 0x000fe20000000800 */
[-C--:B----4-:R-:W-:Y:S05]  /*39c0*/  HMMA.16816.F32 R4, R140, R148.reuse, R4 ;  /* 0x000000948c04723c */ /* 0x090fea0000001804 */
[--C-:B------:R-:W-:Y:S01]  /*39d0*/  FFMA.FTZ R154, R153, c[0x0][0x29c], -R242.reuse ;  /* 0x0000a700999a7a23 */ /* 0x100fe200000108f2 */
[----:B------:R-:W-:Y:S02]  /*39e0*/  FSEL R155, R231, -INF , P6 ;  /* 0xff800000e79b7808 */ /* 0x000fe40003000000 */
[C---:B------:R-:W-:Y:S01]  /*39f0*/  HMMA.16816.F32 R8, R156.reuse, R148, R8 ;  /* 0x000000949c08723c */ /* 0x040fe20000001808 */
[----:B------:R-:W-:Y:S03]  /*3a00*/  MUFU.EX2 R145, R145 ;  /* 0x0000009100917308 */ /* 0x000fe60000000800 */
[--C-:B------:R-:W-:Y:S03]  /*3a10*/  FFMA.FTZ R155, R155, c[0x0][0x29c], -R242.reuse ;  /* 0x0000a7009b9b7a23 */ /* 0x100fe600000108f2 */
[----:B------:R-:W-:Y:S01]  /*3a20*/  FSEL R148, R229, -INF , P6 ;  /* 0xff800000e5947808 */ /* 0x000fe20003000000 */
[-C--:B------:R-:W-:Y:S03]  /*3a30*/  HMMA.16816.F32 R12, R156, R150.reuse, R12 ;  /* 0x000000969c0c723c */ /* 0x080fe6000000180c */
[----:B------:R-:W4:Y:S01]  /*3a40*/  MUFU.EX2 R152, R152 ;  /* 0x0000009800987308 */ /* 0x000f220000000800 */
[--C-:B------:R-:W-:Y:S01]  /*3a50*/  FFMA.FTZ R147, R148, c[0x0][0x29c], -R245.reuse ;  /* 0x0000a70094937a23 */ /* 0x100fe200000108f5 */
[----:B------:R-:W-:Y:S01]  /*3a60*/  FSEL R148, R243, -INF , P1 ;  /* 0xff800000f3947808 */ /* 0x000fe20000800000 */
[----:B------:R-:W-:Y:S02]  /*3a70*/  FFMA.FTZ R229, -R229, R229, 1 ;  /* 0x3f800000e5e57423 */ /* 0x000fe400000101e5 */
[C---:B------:R-:W-:Y:S04]  /*3a80*/  HMMA.16816.F32 R16, R140.reuse, R150, R16 ;  /* 0x000000968c10723c */ /* 0x040fe80000001810 */
[--C-:B------:R-:W-:Y:S01]  /*3a90*/  FFMA.FTZ R149, R148, c[0x0][0x29c], -R245.reuse ;  /* 0x0000a70094957a23 */ /* 0x100fe200000108f5 */
[----:B------:R-:W-:Y:S02]  /*3aa0*/  MUFU.EX2 R147, R147 ;  /* 0x0000009300937308 */ /* 0x000fe40000000800 */
[----:B------:R-:W-:Y:S01]  /*3ab0*/  FSEL R151, R235, -INF , P0 ;  /* 0xff800000eb977808 */ /* 0x000fe20000000000 */
[-C--:B-1----:R-:W-:Y:S04]  /*3ac0*/  HMMA.16816.F32 R20, R140, R136.reuse, R20 ;  /* 0x000000888c14723c */ /* 0x082fe80000001814 */
[----:B------:R-:W-:Y:S01]  /*3ad0*/  FFMA.FTZ R242, R151, c[0x0][0x29c], -R242 ;  /* 0x0000a70097f27a23 */ /* 0x000fe200000108f2 */
[----:B------:R-:W-:Y:S01]  /*3ae0*/  FSEL R150, R244, -INF , P0 ;  /* 0xff800000f4967808 */ /* 0x000fe20000000000 */
[----:B------:R-:W-:Y:S01]  /*3af0*/  FFMA.FTZ R235, -R235, R235, 1 ;  /* 0x3f800000ebeb7423 */ /* 0x000fe200000101eb */
[----:B------:R-:W1:Y:S01]  /*3b00*/  MUFU.EX2 R148, R149 ;  /* 0x0000009500947308 */ /* 0x000e620000000800 */
[C---:B------:R-:W-:Y:S04]  /*3b10*/  HMMA.16816.F32 R24, R156.reuse, R136, R24 ;  /* 0x000000889c18723c */ /* 0x040fe80000001818 */
[----:B------:R-:W-:Y:S04]  /*3b20*/  FFMA.FTZ R245, R150, c[0x0][0x29c], -R245 ;  /* 0x0000a70096f57a23 */ /* 0x000fe800000108f5 */
[-C--:B------:R-:W-:Y:S01]  /*3b30*/  HMMA.16816.F32 R28, R156, R138.reuse, R28 ;  /* 0x0000008a9c1c723c */ /* 0x080fe2000000181c */
[----:B------:R-:W-:Y:S03]  /*3b40*/  MUFU.EX2 R149, R165 ;  /* 0x000000a500957308 */ /* 0x000fe60000000800 */
[--C-:B--2---:R-:W-:Y:S02]  /*3b50*/  FADD.FTZ R16, R16, -R144.reuse ;  /* 0x8000009010107221 */ /* 0x104fe40000010000 */
[--C-:B------:R-:W-:Y:S02]  /*3b60*/  FADD.FTZ R17, R17, -R144.reuse ;  /* 0x8000009011117221 */ /* 0x100fe40000010000 */
[----:B------:R-:W-:Y:S01]  /*3b70*/  HMMA.16816.F32 R32, R140, R138, R32 ;  /* 0x0000008a8c20723c */ /* 0x000fe20000001820 */
[----:B------:R-:W2:Y:S02]  /*3b80*/  LDS R138, [R237+0x182a0] ;  /* 0x0182a000ed8a7984 */ /* 0x000ea40000000800 */
[----:B------:R1:W-:Y:S01]  /*3b90*/  MUFU.EX2 R158, R3 ;  /* 0x00000003009e7308 */ /* 0x0003e20000000800 */
[--C-:B------:R-:W-:Y:S01]  /*3ba0*/  FADD.FTZ R156, R5, -R144.reuse ;  /* 0x80000090059c7221 */ /* 0x100fe20000010000 */
[----:B------:R-:W4:Y:S01]  /*3bb0*/  LDS R141, [R237+0x18300] ;  /* 0x01830000ed8d7984 */ /* 0x000f220000000800 */
[----:B------:R-:W-:Y:S01]  /*3bc0*/  FMUL.FTZ R16, R163, R16 ;  /* 0x00000010a3107220 */ /* 0x000fe20000410000 */
[----:B------:R-:W-:Y:S01]  /*3bd0*/  FSEL R140, R238, -INF , P0 ;  /* 0xff800000ee8c7808 */ /* 0x000fe20000000000 */
[----:B-----5:R-:W-:Y:S01]  /*3be0*/  FMUL.FTZ R153, R161, R156 ;  /* 0x0000009ca1997220 */ /* 0x020fe20000410000 */
[----:B------:R-:W-:Y:S01]  /*3bf0*/  FSEL R156, R233, -INF , P6 ;  /* 0xff800000e99c7808 */ /* 0x000fe20003000000 */
[----:B------:R-:W5:Y:S01]  /*3c00*/  LDS R237, [R237+0x18320] ;  /* 0x01832000eded7984 */ /* 0x000f620000000800 */
[----:B------:R-:W-:Y:S01]  /*3c10*/  PLOP3.LUT P0, PT, PT, PT, UP0, 0x80, 0x0 ;  /* 0x000000000000781c */ /* 0x000fe20003f0f008 */
[--C-:B------:R-:W-:Y:S01]  /*3c20*/  FADD.FTZ R21, R21, -R144.reuse ;  /* 0x8000009015157221 */ /* 0x100fe20000010000 */
[----:B------:R-:W2:Y:S01]  /*3c30*/  MUFU.EX2 R245, R245 ;  /* 0x000000f500f57308 */ /* 0x000ea20000000800 */
[----:B------:R-:W-:Y:S01]  /*3c40*/  FMUL.FTZ R153, R153, R214 ;  /* 0x000000d699997220 */ /* 0x000fe20000410000 */
[----:B------:R-:W-:Y:S01]  /*3c50*/  FSEL R142, R236, -INF , P1 ;  /* 0xff800000ec8e7808 */ /* 0x000fe20000800000 */
[----:B---3--:R-:W-:Y:S02]  /*3c60*/  FMUL.FTZ R17, R166, R17 ;  /* 0x00000011a6117220 */ /* 0x008fe40000410000 */
[----:B------:R-:W-:Y:S02]  /*3c70*/  FFMA.FTZ R214, -R223, R223, 1 ;  /* 0x3f800000dfd67423 */ /* 0x000fe400000101df */
[----:B------:R-:W-:Y:S02]  /*3c80*/  FMUL.FTZ R21, R174, R21 ;  /* 0x00000015ae157220 */ /* 0x000fe40000410000 */
[----:B------:R-:W-:Y:S01]  /*3c90*/  FMUL.FTZ R214, R17, R214 ;  /* 0x000000d611d67220 */ /* 0x000fe20000410000 */
[----:B------:R-:W3:Y:S01]  /*3ca0*/  MUFU.EX2 R146, R146 ;  /* 0x0000009200927308 */ /* 0x000ee20000000800 */
[--C-:B------:R-:W-:Y:S02]  /*3cb0*/  FADD.FTZ R32, R32, -R144.reuse ;  /* 0x8000009020207221 */ /* 0x100fe40000010000 */
[----:B------:R-:W-:Y:S02]  /*3cc0*/  FADD.FTZ R33, R33, -R144 ;  /* 0x8000009021217221 */ /* 0x000fe40000010000 */
[----:B-1----:R-:W-:Y:S01]  /*3cd0*/  FFMA.FTZ R3, -R222, R222, 1 ;  /* 0x3f800000de037423 */ /* 0x002fe200000101de */
[----:B------:R-:W-:Y:S01]  /*3ce0*/  F2FP.PACK_AB R222, R174, R167 ;  /* 0x000000a7aede723e */ /* 0x000fe200000000ff */
[----:B------:R-:W-:Y:S02]  /*3cf0*/  FMUL.FTZ R32, R175, R32 ;  /* 0x00000020af207220 */ /* 0x000fe40000410000 */
[----:B------:R-:W-:Y:S01]  /*3d00*/  FMUL.FTZ R3, R16, R3 ;  /* 0x0000000310037220 */ /* 0x000fe20000410000 */
[----:B------:R-:W1:Y:S01]  /*3d10*/  MUFU.EX2 R2, R2 ;  /* 0x0000000200027308 */ /* 0x000e620000000800 */
[----:B------:R-:W-:Y:S02]  /*3d20*/  FFMA.FTZ R16, -R227, R227, 1 ;  /* 0x3f800000e3107423 */ /* 0x000fe400000101e3 */
[----:B------:R-:W-:Y:S01]  /*3d30*/  FFMA.FTZ R17, -R226, R226, 1 ;  /* 0x3f800000e2117423 */ /* 0x000fe200000101e2 */
[----:B------:R-:W-:Y:S01]  /*3d40*/  F2FP.PACK_AB R214, R214, R3 ;  /* 0x00000003d6d6723e */ /* 0x000fe200000000ff */
[----:B------:R-:W-:Y:S02]  /*3d50*/  FMUL.FTZ R16, R21, R16 ;  /* 0x0000001015107220 */ /* 0x000fe40000410000 */
[----:B------:R-:W-:Y:S02]  /*3d60*/  FMUL.FTZ R33, R246, R33 ;  /* 0x00000021f6217220 */ /* 0x000fe40000410000 */
[--C-:B--2---:R-:W-:Y:S01]  /*3d70*/  FADD.FTZ R226, R6, -R138.reuse ;  /* 0x8000008a06e27221 */ /* 0x104fe20000010000 */
[----:B------:R-:W-:Y:S01]  /*3d80*/  MUFU.EX2 R154, R154 ;  /* 0x0000009a009a7308 */ /* 0x000fe20000000800 */
[----:B------:R-:W-:Y:S02]  /*3d90*/  FADD.FTZ R139, R7, -R138 ;  /* 0x8000008a078b7221 */ /* 0x000fe40000010000 */
[----:B------:R-:W-:Y:S02]  /*3da0*/  FFMA.FTZ R21, -R240, R240, 1 ;  /* 0x3f800000f0157423 */ /* 0x000fe400000101f0 */
[----:B------:R-:W-:Y:S02]  /*3db0*/  FFMA.FTZ R174, -R241, R241, 1 ;  /* 0x3f800000f1ae7423 */ /* 0x000fe400000101f1 */
[----:B----4-:R-:W-:Y:S02]  /*3dc0*/  FMUL.FTZ R139, R152, R139 ;  /* 0x0000008b988b7220 */ /* 0x010fe40000410000 */
[----:B------:R-:W-:Y:S01]  /*3dd0*/  FMUL.FTZ R21, R32, R21 ;  /* 0x0000001520157220 */ /* 0x000fe20000410000 */
[----:B------:R-:W-:Y:S01]  /*3de0*/  F2FP.PACK_AB R32, R152, R247 ;  /* 0x000000f79820723e */ /* 0x000fe200000000ff */
[----:B------:R-:W-:Y:S01]  /*3df0*/  FMUL.FTZ R174, R33, R174 ;  /* 0x000000ae21ae7220 */ /* 0x000fe20000410000 */
[----:B------:R-:W-:Y:S01]  /*3e00*/  MUFU.EX2 R172, R172 ;  /* 0x000000ac00ac7308 */ /* 0x000fe20000000800 */
[----:B------:R-:W-:Y:S02]  /*3e10*/  FFMA.FTZ R152, -R211, R211, 1 ;  /* 0x3f800000d3987423 */ /* 0x000fe400000101d3 */
[----:B------:R-:W-:Y:S01]  /*3e20*/  FADD.FTZ R20, R20, -R144 ;  /* 0x8000009014147221 */ /* 0x000fe20000010000 */
[----:B------:R-:W-:Y:S01]  /*3e30*/  F2FP.PACK_AB R174, R174, R21 ;  /* 0x00000015aeae723e */ /* 0x000fe200000000ff */
[----:B------:R-:W-:Y:S01]  /*3e40*/  FMUL.FTZ R226, R247, R226 ;  /* 0x000000e2f7e27220 */ /* 0x000fe20000410000 */
[----:B------:R2:W-:Y:S01]  /*3e50*/  STS [R205+0x18880], R32 ;  /* 0x01888020cd007388 */ /* 0x0005e20000000800 */
[----:B------:R-:W-:Y:S02]  /*3e60*/  FFMA.FTZ R33, -R210, R210, 1 ;  /* 0x3f800000d2217423 */ /* 0x000fe400000101d2 */
[----:B------:R-:W-:Y:S02]  /*3e70*/  FMUL.FTZ R152, R139, R152 ;  /* 0x000000988b987220 */ /* 0x000fe40000410000 */
[----:B------:R-:W-:Y:S02]  /*3e80*/  FMUL.FTZ R20, R167, R20 ;  /* 0x00000014a7147220 */ /* 0x000fe40000410000 */
[----:B------:R-:W-:Y:S02]  /*3e90*/  FMUL.FTZ R33, R226, R33 ;  /* 0x00000021e2217220 */ /* 0x000fe40000410000 */
[--C-:B------:R-:W-:Y:S02]  /*3ea0*/  FFMA.FTZ R156, R156, c[0x0][0x29c], -R239.reuse ;  /* 0x0000a7009c9c7a23 */ /* 0x100fe400000108ef */
[--C-:B------:R-:W-:Y:S01]  /*3eb0*/  FADD.FTZ R3, R18, -R138.reuse ;  /* 0x8000008a12037221 */ /* 0x100fe20000010000 */
[----:B------:R-:W-:Y:S01]  /*3ec0*/  F2FP.PACK_AB R152, R152, R33 ;  /* 0x000000219898723e */ /* 0x000fe200000000ff */
[--C-:B------:R-:W-:Y:S02]  /*3ed0*/  FADD.FTZ R18, R19, -R138.reuse ;  /* 0x8000008a13127221 */ /* 0x100fe40000010000 */
[--C-:B------:R-:W-:Y:S02]  /*3ee0*/  FADD.FTZ R19, R22, -R138.reuse ;  /* 0x8000008a16137221 */ /* 0x100fe40000010000 */
[--C-:B------:R-:W-:Y:S02]  /*3ef0*/  FADD.FTZ R22, R23, -R138.reuse ;  /* 0x8000008a17167221 */ /* 0x100fe40000010000 */
[--C-:B------:R-:W-:Y:S01]  /*3f00*/  FADD.FTZ R21, R34, -R138.reuse ;  /* 0x8000008a22157221 */ /* 0x100fe20000010000 */
[----:B------:R-:W-:Y:S01]  /*3f10*/  MUFU.EX2 R23, R164 ;  /* 0x000000a400177308 */ /* 0x000fe20000000800 */
[----:B------:R-:W-:Y:S02]  /*3f20*/  FADD.FTZ R138, R35, -R138 ;  /* 0x8000008a238a7221 */ /* 0x000fe40000010000 */
[--C-:B------:R-:W-:Y:S02]  /*3f30*/  FFMA.FTZ R142, R142, c[0x0][0x29c], -R239.reuse ;  /* 0x0000a7008e8e7a23 */ /* 0x100fe400000108ef */
[----:B------:R-:W-:Y:S01]  /*3f40*/  FFMA.FTZ R239, R140, c[0x0][0x29c], -R239 ;  /* 0x0000a7008cef7a23 */ /* 0x000fe200000108ef */
[----:B------:R-:W-:Y:S01]  /*3f50*/  F2FP.PACK_AB R140, R166, R163 ;  /* 0x000000a3a68c723e */ /* 0x000fe200000000ff */
[----:B------:R-:W-:Y:S01]  /*3f60*/  FMUL.FTZ R17, R20, R17 ;  /* 0x0000001114117220 */ /* 0x000fe20000410000 */
[----:B------:R-:W-:Y:S01]  /*3f70*/  F2FP.PACK_AB R20, R246, R175 ;  /* 0x000000aff614723e */ /* 0x000fe200000000ff */
[----:B------:R-:W-:Y:S01]  /*3f80*/  FFMA.FTZ R33, -R244, R244, 1 ;  /* 0x3f800000f4217423 */ /* 0x000fe200000101f4 */
[----:B------:R-:W4:Y:S01]  /*3f90*/  MUFU.EX2 R166, R171 ;  /* 0x000000ab00a67308 */ /* 0x000f220000000800 */
[----:B------:R-:W-:Y:S01]  /*3fa0*/  FMUL.FTZ R21, R148, R21 ;  /* 0x0000001594157220 */ /* 0x000fe20000410000 */
[----:B------:R-:W-:Y:S01]  /*3fb0*/  F2FP.PACK_AB R16, R16, R17 ;  /* 0x000000111010723e */ /* 0x000fe200000000ff */
[C---:B------:R-:W-:Y:S01]  /*3fc0*/  FMUL.FTZ R138, R245.reuse, R138 ;  /* 0x0000008af58a7220 */ /* 0x040fe20000410000 */
[----:B------:R-:W-:Y:S01]  /*3fd0*/  F2FP.PACK_AB R148, R245, R148 ;  /* 0x00000094f594723e */ /* 0x000fe200000000ff */
[----:B------:R-:W-:Y:S02]  /*3fe0*/  FFMA.FTZ R34, -R243, R243, 1 ;  /* 0x3f800000f3227423 */ /* 0x000fe400000101f3 */
[----:B------:R-:W-:Y:S02]  /*3ff0*/  FMUL.FTZ R138, R138, R33 ;  /* 0x000000218a8a7220 */ /* 0x000fe40000410000 */
[----:B------:R-:W-:Y:S01]  /*4000*/  FMUL.FTZ R21, R21, R34 ;  /* 0x0000002215157220 */ /* 0x000fe20000410000 */
[----:B------:R-:W2:Y:S01]  /*4010*/  MUFU.EX2 R17, R242 ;  /* 0x000000f200117308 */ /* 0x000ea20000000800 */
[--C-:B------:R-:W-:Y:S01]  /*4020*/  FADD.FTZ R12, R12, -R141.reuse ;  /* 0x8000008d0c0c7221 */ /* 0x100fe20000010000 */
[----:B------:R-:W-:Y:S01]  /*4030*/  F2FP.PACK_AB R34, R158, R149 ;  /* 0x000000959e22723e */ /* 0x000fe200000000ff */
[C---:B------:R-:W-:Y:S01]  /*4040*/  FMUL.FTZ R22, R147.reuse, R22 ;  /* 0x0000001693167220 */ /* 0x040fe20000410000 */
[----:B------:R-:W-:Y:S01]  /*4050*/  F2FP.PACK_AB R138, R138, R21 ;  /* 0x000000158a8a723e */ /* 0x000fe200000000ff */
[----:B---3--:R-:W-:Y:S01]  /*4060*/  FMUL.FTZ R19, R146, R19 ;  /* 0x0000001392137220 */ /* 0x008fe20000410000 */
[----:B------:R-:W-:Y:S01]  /*4070*/  F2FP.PACK_AB R146, R147, R146 ;  /* 0x000000929392723e */ /* 0x000fe200000000ff */
[C---:B------:R-:W-:Y:S02]  /*4080*/  FMUL.FTZ R18, R145.reuse, R18 ;  /* 0x0000001291127220 */ /* 0x040fe40000410000 */
[----:B-1----:R-:W-:Y:S01]  /*4090*/  FMUL.FTZ R3, R2, R3 ;  /* 0x0000000302037220 */ /* 0x002fe20000410000 */
[----:B------:R-:W-:Y:S01]  /*40a0*/  F2FP.PACK_AB R2, R145, R2 ;  /* 0x000000029102723e */ /* 0x000fe200000000ff */
[----:B------:R-:W-:Y:S01]  /*40b0*/  FFMA.FTZ R21, -R218, R218, 1 ;  /* 0x3f800000da157423 */ /* 0x000fe200000101da */
[----:B------:R-:W-:Y:S01]  /*40c0*/  MUFU.EX2 R142, R142 ;  /* 0x0000008e008e7308 */ /* 0x000fe20000000800 */
[----:B------:R-:W-:Y:S02]  /*40d0*/  FMUL.FTZ R12, R169, R12 ;  /* 0x0000000ca90c7220 */ /* 0x000fe40000410000 */
[----:B------:R-:W-:Y:S02]  /*40e0*/  FMUL.FTZ R19, R19, R228 ;  /* 0x000000e413137220 */ /* 0x000fe40000410000 */
[----:B------:R-:W-:Y:S02]  /*40f0*/  FMUL.FTZ R22, R22, R229 ;  /* 0x000000e516167220 */ /* 0x000fe40000410000 */
[----:B------:R-:W-:Y:S02]  /*4100*/  FMUL.FTZ R3, R3, R224 ;  /* 0x000000e003037220 */ /* 0x000fe40000410000 */
[----:B------:R-:W-:Y:S01]  /*4110*/  FMUL.FTZ R18, R18, R225 ;  /* 0x000000e112127220 */ /* 0x000fe20000410000 */
[----:B------:R-:W-:Y:S01]  /*4120*/  F2FP.PACK_AB R22, R22, R19 ;  /* 0x000000131616723e */ /* 0x000fe200000000ff */
[----:B------:R-:W-:Y:S01]  /*4130*/  FMUL.FTZ R12, R12, R21 ;  /* 0x000000150c0c7220 */ /* 0x000fe20000410000 */
[----:B------:R-:W-:Y:S01]  /*4140*/  MUFU.EX2 R19, R170 ;  /* 0x000000aa00137308 */ /* 0x000fe20000000800 */
[--C-:B------:R-:W-:Y:S01]  /*4150*/  FADD.FTZ R8, R8, -R141.reuse ;  /* 0x8000008d08087221 */ /* 0x100fe20000010000 */
[----:B------:R-:W-:Y:S01]  /*4160*/  F2FP.PACK_AB R18, R18, R3 ;  /* 0x000000031212723e */ /* 0x000fe200000000ff */
[--C-:B------:R-:W-:Y:S02]  /*4170*/  FADD.FTZ R9, R9, -R141.reuse ;  /* 0x8000008d09097221 */ /* 0x100fe40000010000 */
[----:B------:R-:W-:Y:S02]  /*4180*/  FMUL.FTZ R8, R149, R8 ;  /* 0x0000000895087220 */ /* 0x000fe40000410000 */
[--C-:B------:R-:W-:Y:S02]  /*4190*/  FADD.FTZ R13, R13, -R141.reuse ;  /* 0x8000008d0d0d7221 */ /* 0x100fe40000010000 */
[----:B------:R-:W-:Y:S01]  /*41a0*/  FFMA.FTZ R3, -R212, R212, 1 ;  /* 0x3f800000d4037423 */ /* 0x000fe200000101d4 */
[----:B------:R-:W1:Y:S01]  /*41b0*/  MUFU.EX2 R21, R156 ;  /* 0x0000009c00157308 */ /* 0x000e620000000800 */
[----:B------:R-:W-:Y:S01]  /*41c0*/  FMUL.FTZ R9, R158, R9 ;  /* 0x000000099e097220 */ /* 0x000fe20000410000 */
[C---:B----4-:R-:W-:Y:S01]  /*41d0*/  F2FP.PACK_AB R158, R166.reuse, R169 ;  /* 0x000000a9a69e723e */ /* 0x050fe200000000ff */
[----:B------:R-:W-:Y:S02]  /*41e0*/  FMUL.FTZ R13, R166, R13 ;  /* 0x0000000da60d7220 */ /* 0x000fe40000410000 */
[----:B------:R-:W-:Y:S02]  /*41f0*/  FMUL.FTZ R3, R8, R3 ;  /* 0x0000000308037220 */ /* 0x000fe40000410000 */
[----:B------:R-:W-:Y:S02]  /*4200*/  FFMA.FTZ R8, -R219, R219, 1 ;  /* 0x3f800000db087423 */ /* 0x000fe400000101db */
[----:B------:R-:W-:Y:S01]  /*4210*/  FFMA.FTZ R164, -R215, R215, 1 ;  /* 0x3f800000d7a47423 */ /* 0x000fe200000101d7 */
[----:B------:R-:W3:Y:S01]  /*4220*/  MUFU.EX2 R239, R239 ;  /* 0x000000ef00ef7308 */ /* 0x000ee20000000800 */
[----:B------:R-:W-:Y:S02]  /*4230*/  FMUL.FTZ R13, R13, R8 ;  /* 0x000000080d0d7220 */ /* 0x000fe40000410000 */
[--C-:B------:R-:W-:Y:S02]  /*4240*/  FADD.FTZ R8, R29, -R141.reuse ;  /* 0x8000008d1d087221 */ /* 0x100fe40000010000 */
[----:B------:R-:W-:Y:S01]  /*4250*/  FMUL.FTZ R164, R9, R164 ;  /* 0x000000a409a47220 */ /* 0x000fe20000410000 */
[----:B------:R-:W-:Y:S01]  /*4260*/  F2FP.PACK_AB R12, R13, R12 ;  /* 0x0000000c0d0c723e */ /* 0x000fe200000000ff */
[--C-:B------:R-:W-:Y:S02]  /*4270*/  FADD.FTZ R9, R28, -R141.reuse ;  /* 0x8000008d1c097221 */ /* 0x100fe40000010000 */
[----:B------:R-:W-:Y:S01]  /*4280*/  FADD.FTZ R157, R4, -R144 ;  /* 0x80000090049d7221 */ /* 0x000fe20000010000 */
[----:B------:R-:W-:Y:S01]  /*4290*/  F2FP.PACK_AB R164, R164, R3 ;  /* 0x00000003a4a4723e */ /* 0x000fe200000000ff */
[----:B------:R-:W-:Y:S01]  /*42a0*/  FMUL.FTZ R9, R154, R9 ;  /* 0x000000099a097220 */ /* 0x000fe20000410000 */
[----:B------:R-:W4:Y:S01]  /*42b0*/  MUFU.EX2 R144, R155 ;  /* 0x0000009b00907308 */ /* 0x000f220000000800 */
[C---:B--2---:R-:W-:Y:S01]  /*42c0*/  FMUL.FTZ R8, R17.reuse, R8 ;  /* 0x0000000811087220 */ /* 0x044fe20000410000 */
[----:B------:R-:W-:Y:S01]  /*42d0*/  F2FP.PACK_AB R154, R17, R154 ;  /* 0x0000009a119a723e */ /* 0x000fe200000000ff */
[----:B------:R-:W-:Y:S01]  /*42e0*/  FMUL.FTZ R150, R160, R157 ;  /* 0x0000009da0967220 */ /* 0x000fe20000410000 */
[----:B------:R-:W-:Y:S01]  /*42f0*/  F2FP.PACK_AB R160, R161, R160 ;  /* 0x000000a0a1a0723e */ /* 0x000fe200000000ff */
[----:B------:R-:W-:Y:S01]  /*4300*/  FMUL.FTZ R9, R9, R234 ;  /* 0x000000ea09097220 */ /* 0x000fe20000410000 */
[----:B-1----:R-:W-:Y:S01]  /*4310*/  F2FP.PACK_AB R32, R21, R172 ;  /* 0x000000ac1520723e */ /* 0x002fe200000000ff */
[----:B------:R-:W-:Y:S02]  /*4320*/  FMUL.FTZ R8, R8, R235 ;  /* 0x000000eb08087220 */ /* 0x000fe40000410000 */
[----:B------:R-:W-:Y:S01]  /*4330*/  FADD.FTZ R24, R24, -R141 ;  /* 0x8000008d18187221 */ /* 0x000fe20000010000 */
[----:B------:R-:W-:Y:S01]  /*4340*/  STS [R205+0x18480], R160 ;  /* 0x018480a0cd007388 */ /* 0x000fe20000000800 */
[----:B------:R-:W-:Y:S01]  /*4350*/  FFMA.FTZ R17, -R230, R230, 1 ;  /* 0x3f800000e6117423 */ /* 0x000fe200000101e6 */
[----:B------:R-:W-:Y:S01]  /*4360*/  F2FP.PACK_AB R156, R8, R9 ;  /* 0x00000009089c723e */ /* 0x000fe200000000ff */
[----:B------:R-:W-:Y:S01]  /*4370*/  FMUL.FTZ R24, R173, R24 ;  /* 0x00000018ad187220 */ /* 0x000fe20000410000 */
[----:B------:R-:W-:Y:S01]  /*4380*/  F2FP.PACK_AB R8, R23, R162 ;  /* 0x000000a21708723e */ /* 0x000fe200000000ff */
[----:B------:R-:W-:Y:S01]  /*4390*/  STS [R207], R140 ;  /* 0x0000008ccf007388 */ /* 0x000fe20000000800 */
[--C-:B-----5:R-:W-:Y:S01]  /*43a0*/  FADD.FTZ R3, R10, -R237.reuse ;  /* 0x800000ed0a037221 */ /* 0x120fe20000010000 */
[----:B---3--:R-:W-:Y:S01]  /*43b0*/  F2FP.PACK_AB R10, R239, R142 ;  /* 0x0000008eef0a723e */ /* 0x008fe200000000ff */
[----:B------:R-:W-:Y:S01]  /*43c0*/  FMUL.FTZ R17, R24, R17 ;  /* 0x0000001118117220 */ /* 0x000fe20000410000 */
[----:B------:R1:W-:Y:S01]  /*43d0*/  STS [R207+0x400], R2 ;  /* 0x00040002cf007388 */ /* 0x0003e20000000800 */
[----:B------:R-:W-:Y:S01]  /*43e0*/  F2FP.PACK_AB R24, R19, R168 ;  /* 0x000000a81318723e */ /* 0x000fe200000000ff */
[----:B------:R-:W-:Y:S02]  /*43f0*/  FMUL.FTZ R150, R150, R213 ;  /* 0x000000d596967220 */ /* 0x000fe40000410000 */
[----:B------:R-:W-:Y:S01]  /*4400*/  STS [R205+0x19480], R34 ;  /* 0x01948022cd007388 */ /* 0x000fe20000000800 */
[----:B----4-:R-:W-:Y:S01]  /*4410*/  F2FP.PACK_AB R28, R144, R173 ;  /* 0x000000ad901c723e */ /* 0x010fe200000000ff */
[--C-:B------:R-:W-:Y:S01]  /*4420*/  FADD.FTZ R9, R14, -R237.reuse ;  /* 0x800000ed0e097221 */ /* 0x100fe20000010000 */
[----:B------:R-:W-:Y:S01]  /*4430*/  F2FP.PACK_AB R150, R153, R150 ;  /* 0x000000969996723e */ /* 0x000fe200000000ff */
[----:B------:R2:W-:Y:S01]  /*4440*/  STS [R205+0x19880], R8 ;  /* 0x01988008cd007388 */ /* 0x0005e20000000800 */
[----:B------:R-:W-:Y:S02]  /*4450*/  FMUL.FTZ R3, R162, R3 ;  /* 0x00000003a2037220 */ /* 0x000fe40000410000 */
[----:B------:R-:W-:Y:S01]  /*4460*/  FMUL.FTZ R9, R168, R9 ;  /* 0x00000009a8097220 */ /* 0x000fe20000410000 */
[----:B------:R-:W-:Y:S01]  /*4470*/  STS [R207+0x1000], R158 ;  /* 0x0010009ecf007388 */ /* 0x000fe20000000800 */
[----:B------:R-:W-:Y:S02]  /*4480*/  FMUL.FTZ R3, R3, R216 ;  /* 0x000000d803037220 */ /* 0x000fe40000410000 */
[----:B------:R-:W-:Y:S01]  /*4490*/  FMUL.FTZ R9, R9, R220 ;  /* 0x000000dc09097220 */ /* 0x000fe20000410000 */
[----:B------:R-:W-:Y:S01]  /*44a0*/  STS [R207+0x1400], R24 ;  /* 0x00140018cf007388 */ /* 0x000fe20000000800 */
[----:B------:R-:W-:Y:S02]  /*44b0*/  FADD.FTZ R14, R27, -R237 ;  /* 0x800000ed1b0e7221 */ /* 0x000fe40000010000 */
[----:B------:R-:W-:Y:S01]  /*44c0*/  FADD.FTZ R25, R25, -R141 ;  /* 0x8000008d19197221 */ /* 0x000fe20000010000 */
[----:B------:R-:W-:Y:S01]  /*44d0*/  STS [R205+0x1a480], R222 ;  /* 0x01a480decd007388 */ /* 0x000fe20000000800 */
[----:B------:R-:W-:Y:S02]  /*44e0*/  FMUL.FTZ R14, R21, R14 ;  /* 0x0000000e150e7220 */ /* 0x000fe40000410000 */
[----:B------:R-:W-:Y:S01]  /*44f0*/  FFMA.FTZ R233, -R233, R233, 1 ;  /* 0x3f800000e9e97423 */ /* 0x000fe200000101e9 */
[----:B------:R-:W-:Y:S01]  /*4500*/  STS [R205+0x1a880], R146 ;  /* 0x01a88092cd007388 */ /* 0x000fe20000000800 */
[--C-:B-1----:R-:W-:Y:S02]  /*4510*/  FADD.FTZ R2, R11, -R237.reuse ;  /* 0x800000ed0b027221 */ /* 0x102fe40000010000 */
[----:B------:R-:W-:Y:S01]  /*4520*/  FMUL.FTZ R25, R144, R25 ;  /* 0x0000001990197220 */ /* 0x000fe20000410000 */
[----:B------:R-:W-:Y:S01]  /*4530*/  STS [R207+0x2000], R20 ;  /* 0x00200014cf007388 */ /* 0x000fe20000000800 */
[----:B------:R-:W-:Y:S02]  /*4540*/  FMUL.FTZ R2, R23, R2 ;  /* 0x0000000217027220 */ /* 0x000fe40000410000 */
[----:B------:R-:W-:Y:S01]  /*4550*/  FFMA.FTZ R144, -R231, R231, 1 ;  /* 0x3f800000e7907423 */ /* 0x000fe200000101e7 */
[----:B------:R-:W-:Y:S01]  /*4560*/  STS [R207+0x2400], R148 ;  /* 0x00240094cf007388 */ /* 0x000fe20000000800 */
[--C-:B--2---:R-:W-:Y:S02]  /*4570*/  FADD.FTZ R8, R15, -R237.reuse ;  /* 0x800000ed0f087221 */ /* 0x104fe40000010000 */
[----:B------:R-:W-:Y:S01]  /*4580*/  FMUL.FTZ R2, R2, R217 ;  /* 0x000000d902027220 */ /* 0x000fe20000410000 */
[----:B------:R-:W-:Y:S01]  /*4590*/  STS [R205+0x1b480], R28 ;  /* 0x01b4801ccd007388 */ /* 0x000fe20000000800 */
[----:B------:R-:W-:Y:S02]  /*45a0*/  FMUL.FTZ R8, R19, R8 ;  /* 0x0000000813087220 */ /* 0x000fe40000410000 */
[----:B------:R-:W-:Y:S01]  /*45b0*/  FMUL.FTZ R14, R14, R233 ;  /* 0x000000e90e0e7220 */ /* 0x000fe20000410000 */
[----:B------:R-:W-:Y:S01]  /*45c0*/  STS [R205+0x1b880], R32 ;  /* 0x01b88020cd007388 */ /* 0x000fe20000000800 */
[----:B------:R-:W-:Y:S01]  /*45d0*/  FMUL.FTZ R8, R8, R221 ;  /* 0x000000dd08087220 */ /* 0x000fe20000410000 */
[----:B------:R-:W-:Y:S01]  /*45e0*/  F2FP.PACK_AB R2, R2, R3 ;  /* 0x000000030202723e */ /* 0x000fe200000000ff */
[--C-:B------:R-:W-:Y:S01]  /*45f0*/  FADD.FTZ R3, R26, -R237.reuse ;  /* 0x800000ed1a037221 */ /* 0x100fe20000010000 */
[----:B------:R-:W-:Y:S01]  /*4600*/  STS [R207+0x3000], R154 ;  /* 0x0030009acf007388 */ /* 0x000fe20000000800 */
[----:B------:R-:W-:Y:S01]  /*4610*/  FMUL.FTZ R144, R25, R144 ;  /* 0x0000009019907220 */ /* 0x000fe20000410000 */
[----:B------:R-:W-:Y:S01]  /*4620*/  F2FP.PACK_AB R8, R8, R9 ;  /* 0x000000090808723e */ /* 0x000fe200000000ff */
[----:B------:R-:W-:Y:S01]  /*4630*/  FMUL.FTZ R3, R172, R3 ;  /* 0x00000003ac037220 */ /* 0x000fe20000410000 */
[----:B------:R1:W-:Y:S01]  /*4640*/  STS [R207+0x3400], R10 ;  /* 0x0034000acf007388 */ /* 0x0003e20000000800 */
[--C-:B------:R-:W-:Y:S01]  /*4650*/  FADD.FTZ R9, R30, -R237.reuse ;  /* 0x800000ed1e097221 */ /* 0x100fe20000010000 */
[----:B------:R-:W-:Y:S01]  /*4660*/  F2FP.PACK_AB R144, R144, R17 ;  /* 0x000000119090723e */ /* 0x000fe200000000ff */
[----:B------:R-:W-:Y:S01]  /*4670*/  FMUL.FTZ R3, R3, R232 ;  /* 0x000000e803037220 */ /* 0x000fe20000410000 */
[----:B------:R-:W-:Y:S01]  /*4680*/  BAR.SYNC.DEFER_BLOCKING 0x0 ;  /* 0x0000000000007b1d */ /* 0x000fe20000010000 */
[----:B------:R-:W-:Y:S02]  /*4690*/  FFMA.FTZ R11, -R238, R238, 1 ;  /* 0x3f800000ee0b7423 */ /* 0x000fe400000101ee */
[----:B------:R-:W-:Y:S01]  /*46a0*/  FMUL.FTZ R9, R142, R9 ;  /* 0x000000098e097220 */ /* 0x000fe20000410000 */
[----:B------:R-:W-:Y:S01]  /*46b0*/  F2FP.PACK_AB R140, R14, R3 ;  /* 0x000000030e8c723e */ /* 0x000fe200000000ff */
[----:B------:R-:W-:Y:S01]  /*46c0*/  FFMA.FTZ R236, -R236, R236, 1 ;  /* 0x3f800000ecec7423 */ /* 0x000fe200000101ec */
[----:B------:R-:W-:Y:S03]  /*46d0*/  MOV R3, UR5 ;  /* 0x0000000500037c02 */ /* 0x000fe60008000f00 */
[----:B------:R-:W-:Y:S02]  /*46e0*/  FMUL.FTZ R9, R9, R236 ;  /* 0x000000ec09097220 */ /* 0x000fe40000410000 */
[----:B------:R-:W-:Y:S05]  /*46f0*/  IMAD R3, R3, 0x1800, R186 ;  /* 0x0000180003037824 */ /* 0x000fea00078e02ba */
[----:B------:R-:W-:Y:S01]  /*4700*/  SHF.L.U32 R160, R3, 0x1, RZ ;  /* 0x0000000103a07819 */ /* 0x000fe200000006ff */
[----:B-1----:R-:W-:Y:S01]  /*4710*/  FADD.FTZ R10, R31, -R237 ;  /* 0x800000ed1f0a7221 */ /* 0x002fe20000010000 */
[----:B------:R-:W-:Y:S03]  /*4720*/  STS [R205+0x1c480], R150 ;  /* 0x01c48096cd007388 */ /* 0x000fe60000000800 */
[----:B------:R-:W-:Y:S01]  /*4730*/  FMUL.FTZ R10, R239, R10 ;  /* 0x0000000aef0a7220 */ /* 0x000fe20000410000 */
[----:B------:R-:W-:Y:S03]  /*4740*/  STS [R205+0x1c880], R152 ;  /* 0x01c88098cd007388 */ /* 0x000fe60000000800 */
[----:B------:R-:W-:Y:S01]  /*4750*/  FMUL.FTZ R10, R10, R11 ;  /* 0x0000000b0a0a7220 */ /* 0x000fe20000410000 */
[----:B------:R-:W-:Y:S04]  /*4760*/  STS [R207+0x4000], R214 ;  /* 0x004000d6cf007388 */ /* 0x000fe80000000800 */
        /* <DEDUP_REMOVED lines=94> */
[----:B-12-4-:R-:W-:Y:S01]  /*4d50*/  USHF.R.S32.HI UR4, URZ, 0x1f, UR13 ;  /* 0x0000001f3f047899 */ /* 0x016fe2000801140d */
[----:B------:R-:W-:Y:S01]  /*4d60*/  IMAD.U32 R6, RZ, RZ, UR10 ;  /* 0x0000000aff067e24 */ /* 0x000fe2000f8e00ff */
[----:B------:R-:W-:Y:S02]  /*4d70*/  ULDC.64 UR6, c[0x0][0x208] ;  /* 0x0000820000067ab9 */ /* 0x000fe40000000a00 */
[----:B------:R-:W-:Y:S01]  /*4d80*/  UIMAD UR4, UR4, UR6, URZ ;  /* 0x00000006040472a4 */ /* 0x000fe2000f8e023f */
[----:B------:R-:W-:Y:S01]  /*4d90*/  @!P2 IMAD R6, R6, 0x40, R191 ;  /* 0x000000400606a824 */ /* 0x000fe200078e02bf */
[----:B------:R-:W-:Y:S02]  /*4da0*/  UIMAD.WIDE.U32 UR16, UR13, UR6, URZ ;  /* 0x000000060d1072a5 */ /* 0x000fe4000f8e003f */
[----:B------:R-:W-:Y:S01]  /*4db0*/  UIMAD UR4, UR13, UR7, UR4 ;  /* 0x000000070d0472a4 */ /* 0x000fe2000f8e0204 */
[----:B------:R-:W-:Y:S01]  /*4dc0*/  @!P2 IMAD.SHL.U32 R8, R6, 0x4, RZ ;  /* 0x000000040608a824 */ /* 0x000fe200078e00ff */
[----:B------:R-:W-:Y:S02]  /*4dd0*/  USHF.L.U32 UR13, UR13, 0x6, URZ ;  /* 0x000000060d0d7899 */ /* 0x000fe4000800063f */
[----:B------:R-:W-:Y:S01]  /*4de0*/  UIADD3 UR4, UR17, UR4, URZ ;  /* 0x0000000411047290 */ /* 0x000fe2000fffe03f */
[----:B------:R-:W-:Y:S01]  /*4df0*/  IMAD.U32 R4, RZ, RZ, UR16 ;  /* 0x00000010ff047e24 */ /* 0x000fe2000f8e00ff */
[----:B------:R-:W-:Y:S01]  /*4e00*/  UIADD3 UR6, -UR13, UR12, URZ ;  /* 0x0000000c0d067290 */ /* 0x000fe2000fffe13f */
[----:B------:R-:W-:Y:S03]  /*4e10*/  IMAD.U32 R5, RZ, RZ, UR17 ;  /* 0x00000011ff057e24 */ /* 0x000fe6000f8e00ff */
[----:B------:R-:W-:Y:S02]  /*4e20*/  LEA R10, P0, R4, R202, 0x7 ;  /* 0x000000ca040a7211 */ /* 0x000fe400078038ff */
[----:B------:R-:W-:Y:S02]  /*4e30*/  MOV R5, UR4 ;  /* 0x0000000400057c02 */ /* 0x000fe40008000f00 */
[----:B------:R-:W-:Y:S02]  /*4e40*/  ISETP.GE.OR P6, PT, R192, UR6, !P5 ;  /* 0x00000006c0007c0c */ /* 0x000fe4000efc6670 */
[----:B------:R-:W-:Y:S02]  /*4e50*/  LEA.HI.X R11, R4, R203, R5, 0x7, P0 ;  /* 0x000000cb040b7211 */ /* 0x000fe400000f3c05 */
[----:B------:R-:W-:Y:S02]  /*4e60*/  MOV R4, UR10 ;  /* 0x0000000a00047c02 */ /* 0x000fe40008000f00 */
[C---:B------:R-:W-:Y:S02]  /*4e70*/  ISETP.GE.OR P1, PT, R192.reuse, UR6, !P4 ;  /* 0x00000006c0007c0c */ /* 0x040fe4000e726670 */
[----:B------:R-:W-:Y:S01]  /*4e80*/  ISETP.GE.OR P0, PT, R192, UR6, !P3 ;  /* 0x00000006c0007c0c */ /* 0x000fe2000df06670 */
[----:B------:R-:W-:Y:S01]  /*4e90*/  IMAD R7, R4, 0x3000, R201 ;  /* 0x0000300004077824 */ /* 0x000fe200078e02c9 */
[----:B------:R-:W-:Y:S04]  /*4ea0*/  MOV R5, UR13 ;  /* 0x0000000d00057c02 */ /* 0x000fe80008000f00 */
[----:B------:R-:W-:Y:S01]  /*4eb0*/  @!PT LDS RZ, [RZ] ;  /* 0x00000000fffff984 */ /* 0x000fe20000000800 */
[----:B------:R-:W-:Y:S01]  /*4ec0*/  @!PT LDS RZ, [RZ] ;  /* 0x00000000fffff984 */ /* 0x000fe20000000800 */
[----:B------:R-:W-:Y:S01]  /*4ed0*/  @!PT LDS RZ, [RZ] ;  /* 0x00000000fffff984 */ /* 0x000fe20000000800 */
[----:B------:R1:W-:Y:S01]  /*4ee0*/  LDGSTS.E.BYPASS.LTC128B.128 [R7], [R10.64], !P6 ;  /* 0x000000000a077fae */ /* 0x0003e2000f101d4e */
[----:B------:R-:W-:Y:S04]  /*4ef0*/  @!P2 IMAD.WIDE R12, R5, 0x4, R196 ;  /* 0x00000004050ca825 */ /* 0x000fe800078e02c4 */
[----:B------:R1:W-:Y:S05]  /*4f00*/  LDGSTS.E.BYPASS.LTC128B.128 [R7+0x1000], [R10.64+0x40], !P1 ;  /* 0x010000400a077fae */ /* 0x0003ea000c901d4e */
[----:B------:R1:W-:Y:S05]  /*4f10*/  LDGSTS.E.BYPASS.LTC128B.128 [R7+0x2000], [R10.64+0x80], !P0 ;  /* 0x020000800a077fae */ /* 0x0003ea000c101d4e */
[----:B------:R1:W-:Y:S02]  /*4f20*/  @!P2 LDGSTS.E.BYPASS.LTC128B.128 [R8+0x18280], [R12.64] ;  /* 0x182800000c08afae */ /* 0x0003e4000b901d4e */
.L_x_721:
        /* <DEDUP_REMOVED lines=239> */
.L_x_717:
[----:B------:R-:W-:Y:S05]  /*5e20*/  @P1 BRA `(.L_x_723) ;  /* 0x0000118000001947 */ /* 0x000fea0003800000 */
[----:B------:R-:W2:Y:S01]  /*5e30*/  S2R R0, SR_TID.X ;  /* 0x0000000000007919 */ /* 0x000ea20000002100 */
[----:B------:R-:W-:Y:S02]  /*5e40*/  F2FP.PACK_AB R36, R37, R36 ;  /* 0x000000242524723e */ /* 0x000fe400000000ff */
[----:B------:R-:W-:Y:S01]  /*5e50*/  F2FP.PACK_AB R38, R39, R38 ;  /* 0x000000262726723e */ /* 0x000fe200000000ff */
[----:B------:R-:W-:Y:S01]  /*5e60*/  BAR.SYNC.DEFER_BLOCKING 0x1, 0x100 ;  /* 0x0044000000007b1d */ /* 0x000fe20000010000 */
        /* <DEDUP_REMOVED lines=10> */
[----:B--2---:R-:W-:Y:S02]  /*5f10*/  SHF.R.S32.HI R3, RZ, 0x1f, R0 ;  /* 0x0000001fff037819 */ /* 0x004fe40000011400 */
[----:B------:R-:W-:Y:S02]  /*5f20*/  F2FP.PACK_AB R56, R57, R56 ;  /* 0x000000383938723e */ /* 0x000fe400000000ff */
[----:B------:R-:W-:-:S02]  /*5f30*/  LEA.HI R2, R3, R0, RZ, 0x2 ;  /* 0x0000000003027211 */ /* 0x000fc400078f10ff */
[----:B------:R-:W-:Y:S02]  /*5f40*/  LEA.HI R6, R3, R0, RZ, 0x5 ;  /* 0x0000000003067211 */ /* 0x000fe400078f28ff */
[--C-:B-----5:R-:W-:Y:S02]  /*5f50*/  SHF.R.S32.HI R5, RZ, 0x2, R2.reuse ;  /* 0x00000002ff057819 */ /* 0x120fe40000011402 */
[----:B------:R-:W-:Y:S02]  /*5f60*/  SHF.R.S32.HI R4, RZ, 0x1f, R2 ;  /* 0x0000001fff047819 */ /* 0x000fe40000011402 */
[--C-:B------:R-:W-:Y:S02]  /*5f70*/  SHF.R.S32.HI R7, RZ, 0x5, R6.reuse ;  /* 0x00000005ff077819 */ /* 0x100fe40000011406 */
[----:B------:R-:W-:Y:S02]  /*5f80*/  LEA.HI R4, R4, R5, RZ, 0x3 ;  /* 0x0000000504047211 */ /* 0x000fe400078f18ff */
[----:B---3--:R-:W-:-:S02]  /*5f90*/  SHF.R.S32.HI R10, RZ, 0x1f, R6 ;  /* 0x0000001fff0a7819 */ /* 0x008fc40000011406 */
[----:B------:R-:W-:Y:S02]  /*5fa0*/  LOP3.LUT R4, R4, 0xfffffff8, RZ, 0xc0, !PT ;  /* 0xfffffff804047812 */ /* 0x000fe400078ec0ff */
[----:B------:R-:W-:Y:S02]  /*5fb0*/  LEA.HI R10, R10, R7, RZ, 0x2 ;  /* 0x000000070a0a7211 */ /* 0x000fe400078f10ff */
[----:B-1----:R-:W-:Y:S01]  /*5fc0*/  LOP3.LUT R13, R2, 0xfffffffc, RZ, 0xc0, !PT ;  /* 0xfffffffc020d7812 */ /* 0x002fe200078ec0ff */
[----:B------:R-:W-:Y:S01]  /*5fd0*/  IMAD.IADD R4, R5, 0x1, -R4 ;  /* 0x0000000105047824 */ /* 0x000fe200078e0a04 */
[----:B------:R-:W-:Y:S02]  /*5fe0*/  LEA.HI R9, R3, R0, RZ, 0x7 ;  /* 0x0000000003097211 */ /* 0x000fe400078f38ff */
[----:B------:R-:W-:Y:S01]  /*5ff0*/  LOP3.LUT R10, R10, 0x7ffffc, RZ, 0xc0, !PT ;  /* 0x007ffffc0a0a7812 */ /* 0x000fe200078ec0ff */
[----:B------:R-:W-:Y:S01]  /*6000*/  IMAD.IADD R2, R0, 0x1, -R13 ;  /* 0x0000000100027824 */ /* 0x000fe200078e0a0d */
[----:B------:R-:W-:-:S02]  /*6010*/  LEA.HI R6, R4, R4, RZ, 0x1 ;  /* 0x0000000404067211 */ /* 0x000fc400078f08ff */
[----:B------:R-:W-:Y:S01]  /*6020*/  SHF.R.U32.HI R9, RZ, 0x4, R9 ;  /* 0x00000004ff097819 */ /* 0x000fe20000011609 */
[----:B------:R-:W-:Y:S01]  /*6030*/  IMAD.IADD R15, R7, 0x1, -R10 ;  /* 0x00000001070f7824 */ /* 0x000fe200078e0a0a */
[----:B------:R-:W-:Y:S02]  /*6040*/  SHF.R.S32.HI R8, RZ, 0x1, R6 ;  /* 0x00000001ff087819 */ /* 0x000fe40000011406 */
[----:B------:R-:W-:Y:S02]  /*6050*/  LOP3.LUT R13, R6, 0x3fffffe, RZ, 0xc0, !PT ;  /* 0x03fffffe060d7812 */ /* 0x000fe400078ec0ff */
[C---:B------:R-:W-:Y:S01]  /*6060*/  LOP3.LUT P0, RZ, R8.reuse, 0x2, RZ, 0xc0, !PT ;  /* 0x0000000208ff7812 */ /* 0x040fe2000780c0ff */
[----:B------:R-:W-:Y:S01]  /*6070*/  IMAD.SHL.U32 R11, R8, 0x40, RZ ;  /* 0x00000040080b7824 */ /* 0x000fe200078e00ff */
[----:B------:R-:W-:Y:S01]  /*6080*/  F2FP.PACK_AB R58, R59, R58 ;  /* 0x0000003a3b3a723e */ /* 0x000fe200000000ff */
[----:B------:R-:W-:Y:S01]  /*6090*/  IMAD.IADD R13, R4, 0x1, -R13 ;  /* 0x00000001040d7824 */ /* 0x000fe200078e0a0d */
[----:B------:R-:W-:Y:S01]  /*60a0*/  F2FP.PACK_AB R60, R61, R60 ;  /* 0x0000003c3d3c723e */ /* 0x000fe200000000ff */
[----:B------:R-:W-:Y:S01]  /*60b0*/  IMAD R4, R15, 0x100, R2 ;  /* 0x000001000f047824 */ /* 0x000fe200078e0202 */
[----:B------:R-:W-:-:S02]  /*60c0*/  LOP3.LUT R6, R11, 0xc0, RZ, 0xc0, !PT ;  /* 0x000000c00b067812 */ /* 0x000fc400078ec0ff */
[----:B------:R-:W-:Y:S01]  /*60d0*/  F2FP.PACK_AB R62, R63, R62 ;  /* 0x0000003e3f3e723e */ /* 0x000fe200000000ff */
[----:B------:R-:W-:Y:S01]  /*60e0*/  IMAD R4, R13, 0x10, R4 ;  /* 0x000000100d047824 */ /* 0x000fe200078e0204 */
[----:B------:R-:W-:Y:S02]  /*60f0*/  LOP3.LUT R9, R6, 0x8, R9, 0xf8, !PT ;  /* 0x0000000806097812 */ /* 0x000fe400078ef809 */
[----:B------:R-:W-:Y:S02]  /*6100*/  SHF.R.U32.HI R6, RZ, 0x3, R6 ;  /* 0x00000003ff067819 */ /* 0x000fe40000011606 */
[----:B------:R-:W-:Y:S02]  /*6110*/  F2FP.PACK_AB R68, R69, R68 ;  /* 0x000000444544723e */ /* 0x000fe400000000ff */
[----:B------:R-:W-:Y:S01]  /*6120*/  LOP3.LUT R9, R9, R6, RZ, 0x3c, !PT ;  /* 0x0000000609097212 */ /* 0x000fe200078e3cff */
[----:B------:R-:W-:Y:S01]  /*6130*/  IMAD.MOV.U32 R6, RZ, RZ, 0x4 ;  /* 0x00000004ff067424 */ /* 0x000fe200078e00ff */
[----:B------:R-:W-:-:S02]  /*6140*/  F2FP.PACK_AB R70, R71, R70 ;  /* 0x000000464746723e */ /* 0x000fc400000000ff */
[----:B------:R-:W-:Y:S01]  /*6150*/  F2FP.PACK_AB R80, R81, R80 ;  /* 0x000000505150723e */ /* 0x000fe200000000ff */
[----:B------:R-:W-:Y:S01]  /*6160*/  IMAD.U32 R4, R4, 0x2, R9 ;  /* 0x0000000204047824 */ /* 0x000fe200078e0009 */
[----:B------:R-:W-:Y:S01]  /*6170*/  F2FP.PACK_AB R82, R83, R82 ;  /* 0x000000525352723e */ /* 0x000fe200000000ff */
[----:B------:R-:W-:Y:S01]  /*6180*/  IMAD.WIDE R12, R193, R6, c[0x0][0x358] ;  /* 0x0000d600c10c7625 */ /* 0x000fe200078e0206 */
[----:B------:R-:W-:Y:S02]  /*6190*/  F2FP.PACK_AB R72, R73, R72 ;  /* 0x000000484948723e */ /* 0x000fe400000000ff */
[----:B------:R-:W-:Y:S01]  /*61a0*/  F2FP.PACK_AB R74, R75, R74 ;  /* 0x0000004a4b4a723e */ /* 0x000fe200000000ff */
[----:B------:R-:W-:Y:S01]  /*61b0*/  IMAD.SHL.U32 R9, R4, 0x2, RZ ;  /* 0x0000000204097824 */ /* 0x000fe200078e00ff */
[----:B------:R-:W-:Y:S02]  /*61c0*/  F2FP.PACK_AB R76, R77, R76 ;  /* 0x0000004c4d4c723e */ /* 0x000fe400000000ff */
[----:B------:R-:W-:-:S02]  /*61d0*/  F2FP.PACK_AB R78, R79, R78 ;  /* 0x0000004e4f4e723e */ /* 0x000fc400000000ff */
[C---:B------:R-:W-:Y:S01]  /*61e0*/  IADD3 R11, R9.reuse, 0x20, RZ ;  /* 0x00000020090b7810 */ /* 0x040fe20007ffe0ff */
[----:B------:R-:W-:Y:S01]  /*61f0*/  STS [R9+0x6080], R36 ;  /* 0x0060802409007388 */ /* 0x000fe20000000800 */
[----:B------:R-:W-:Y:S02]  /*6200*/  @P0 IADD3 R11, R9, -0x20, RZ ;  /* 0xffffffe0090b0810 */ /* 0x000fe40007ffe0ff */
        /* <DEDUP_REMOVED lines=19> */
[----:B------:R1:W-:Y:S01]  /*6340*/  STS [R11+0x7280], R46 ;  /* 0x0072802e0b007388 */ /* 0x0003e20000000800 */
[----:B------:R-:W-:Y:S02]  /*6350*/  F2FP.PACK_AB R106, R107, R106 ;  /* 0x0000006a6b6a723e */ /* 0x000fe400000000ff */
[----:B------:R-:W-:Y:S01]  /*6360*/  F2FP.PACK_AB R108, R109, R108 ;  /* 0x0000006c6d6c723e */ /* 0x000fe200000000ff */
[----:B------:R2:W-:Y:S01]  /*6370*/  STS [R9+0x8080], R52 ;  /* 0x0080803409007388 */ /* 0x0005e20000000800 */
[----:B------:R-:W-:-:S02]  /*6380*/  F2FP.PACK_AB R110, R111, R110 ;  /* 0x0000006e6f6e723e */ /* 0x000fc400000000ff */
[----:B------:R-:W-:Y:S01]  /*6390*/  F2FP.PACK_AB R116, R117, R116 ;  /* 0x000000747574723e */ /* 0x000fe200000000ff */
[----:B------:R2:W-:Y:S01]  /*63a0*/  STS [R9+0x8280], R54 ;  /* 0x0082803609007388 */ /* 0x0005e20000000800 */
        /* <DEDUP_REMOVED lines=10> */
[----:B------:R-:W-:Y:S01]  /*6450*/  ISETP.NE.U32.AND P0, PT, RZ, c[0x0][0x360], PT ;  /* 0x0000d800ff007a0c */ /* 0x000fe20003f05070 */
[----:B------:R2:W-:Y:S01]  /*6460*/  STS [R9+0x9280], R58 ;  /* 0x0092803a09007388 */ /* 0x0005e20000000800 */
[----:B------:R-:W-:Y:S02]  /*6470*/  ISETP.NE.U32.AND P1, PT, RZ, c[0x0][0x358], PT ;  /* 0x0000d600ff007a0c */ /* 0x000fe40003f25070 */
[----:B------:R-:W-:Y:S01]  /*6480*/  ISETP.NE.AND.EX P0, PT, RZ, c[0x0][0x364], PT, P0 ;  /* 0x0000d900ff007a0c */ /* 0x000fe20003f05300 */
[----:B------:R2:W-:Y:S01]  /*6490*/  STS [R11+0x9080], R60 ;  /* 0x0090803c0b007388 */ /* 0x0005e20000000800 */
[----:B------:R-:W-:-:S03]  /*64a0*/  ISETP.NE.AND.EX P1, PT, RZ, c[0x0][0x35c], PT, P1 ;  /* 0x0000d700ff007a0c */ /* 0x000fc60003f25310 */
[----:B------:R2:W-:Y:S04]  /*64b0*/  STS [R11+0x9280], R62 ;  /* 0x0092803e0b007388 */ /* 0x0005e80000000800 */
        /* <DEDUP_REMOVED lines=32> */
[----:B------:R-:W-:Y:S01]  /*66c0*/  BAR.SYNC.DEFER_BLOCKING 0x1, 0x100 ;  /* 0x0044000000007b1d */ /* 0x000fe20000010000 */
[----:B------:R-:W-:-:S02]  /*66d0*/  IMAD.MOV.U32 R4, RZ, RZ, c[0x0][0x2f0] ;  /* 0x0000bc00ff047624 */ /* 0x000fc400078e00ff */
[----:B------:R-:W-:-:S03]  /*66e0*/  @P0 IMAD.WIDE R16, R193, R6, c[0x0][0x360] ;  /* 0x0000d800c1100625 */ /* 0x000fc600078e0206 */
[----:B------:R-:W3:Y:S04]  /*66f0*/  @P1 LDG.E R15, [R12.64] ;  /* 0x0000000e0c0f1981 */ /* 0x000ee8000c1e1900 */
[----:B------:R2:W5:Y:S01]  /*6700*/  @P0 LDG.E R4, [R16.64] ;  /* 0x0000000e10040981 */ /* 0x000562000c1e1900 */
[----:B-1----:R-:W-:Y:S02]  /*6710*/  CS2R R46, SRZ ;  /* 0x00000000002e7805 */ /* 0x002fe4000001ff00 */
[--C-:B---3--:R-:W-:Y:S01]  /*6720*/  @P1 SHF.R.S32.HI R47, RZ, 0x1f, R15.reuse ;  /* 0x0000001fff2f1819 */ /* 0x108fe2000001140f */
[----:B------:R-:W-:Y:S01]  /*6730*/  @P1 IMAD.MOV.U32 R46, RZ, RZ, R15 ;  /* 0x000000ffff2e1224 */ /* 0x000fe200078e000f */
[----:B------:R-:W-:Y:S05]  /*6740*/  @P0 BRA `(.L_x_724) ;  /* 0x0000004000000947 */ /* 0x000fea0003800000 */
[----:B--2---:R-:W-:Y:S05]  /*6750*/  @!P1 BRA `(.L_x_724) ;  /* 0x0000003000009947 */ /* 0x004fea0003800000 */
[----:B-----5:R-:W2:Y:S04]  /*6760*/  LDG.E R4, [R12.64] ;  /* 0x0000000e0c047981 */ /* 0x020ea8000c1e1900 */
[----:B------:R-:W2:Y:S02]  /*6770*/  LDG.E R9, [R12.64+0x4] ;  /* 0x0000040e0c097981 */ /* 0x000ea4000c1e1900 */
[----:B--2---:R-:W-:-:S02]  /*6780*/  IADD3 R4, -R4, R9, RZ ;  /* 0x0000000904047210 */ /* 0x004fc40007ffe1ff */
.L_x_724:
[----:B--2---:R-:W-:Y:S01]  /*6790*/  LEA.HI R9, R3, R0, RZ, 0x3 ;  /* 0x0000000003097211 */ /* 0x004fe200078f18ff */
[----:B------:R-:W-:Y:S01]  /*67a0*/  IMAD.SHL.U32 R58, R2, 0x8, RZ ;  /* 0x00000008023a7824 */ /* 0x000fe200078e00ff */
[C---:B------:R-:W-:Y:S01]  /*67b0*/  LEA.HI R0, R5.reuse, R5, RZ, 0x1 ;  /* 0x0000000505007211 */ /* 0x040fe200078f08ff */
[----:B------:R-:W-:Y:S01]  /*67c0*/  BSSY B0, `(.L_x_725) ;  /* 0x000003c000007945 */ /* 0x000fe20003800000 */
[----:B------:R-:W-:Y:S01]  /*67d0*/  IADD3 R62, P0, R5, R46, RZ ;  /* 0x0000002e053e7210 */ /* 0x000fe20007f1e0ff */
[----:B------:R-:W-:Y:S01]  /*67e0*/  IMAD.SHL.U32 R9, R9, 0x8, RZ ;  /* 0x0000000809097824 */ /* 0x000fe200078e00ff */
[----:B------:R-:W-:-:S02]  /*67f0*/  LOP3.LUT R2, R0, 0x3fffffe, RZ, 0xc0, !PT ;  /* 0x03fffffe00027812 */ /* 0x000fc400078ec0ff */
[----:B------:R-:W-:Y:S02]  /*6800*/  SHF.R.S32.HI R59, RZ, 0x1f, R58 ;  /* 0x0000001fff3b7819 */ /* 0x000fe4000001143a */
[----:B------:R-:W-:Y:S01]  /*6810*/  LOP3.LUT R9, R9, 0xc0, RZ, 0xc0, !PT ;  /* 0x000000c009097812 */ /* 0x000fe200078ec0ff */
[C---:B------:R-:W-:Y:S01]  /*6820*/  IMAD.IADD R2, R5.reuse, 0x1, -R2 ;  /* 0x0000000105027824 */ /* 0x040fe200078e0a02 */
[----:B------:R-:W-:Y:S02]  /*6830*/  LEA.HI.X.SX32 R63, R5, R47, 0x1, P0 ;  /* 0x0000002f053f7211 */ /* 0x000fe400000f0eff */
[----:B------:R-:W-:Y:S01]  /*6840*/  LOP3.LUT R3, R9, 0x18, R58, 0xf8, !PT ;  /* 0x0000001809037812 */ /* 0x000fe200078ef83a */
[----:B------:R-:W-:Y:S01]  /*6850*/  IMAD R7, R7, 0x8, R2 ;  /* 0x0000000807077824 */ /* 0x000fe200078e0202 */
[----:B------:R-:W-:Y:S01]  /*6860*/  SHF.R.U32.HI R0, RZ, 0x3, R9 ;  /* 0x00000003ff007819 */ /* 0x000fe20000011609 */
[----:B------:R-:W1:Y:S03]  /*6870*/  S2R R2, SR_CTAID.Y ;  /* 0x0000000000027919 */ /* 0x000e660000002600 */
[----:B------:R-:W-:-:S02]  /*6880*/  LOP3.LUT R0, R3, R0, RZ, 0x3c, !PT ;  /* 0x0000000003007212 */ /* 0x000fc400078e3cff */
[----:B------:R-:W-:Y:S02]  /*6890*/  SHF.R.S32.HI R3, RZ, 0x1f, R193 ;  /* 0x0000001fff037819 */ /* 0x000fe400000114c1 */
[----:B------:R-:W-:Y:S01]  /*68a0*/  SEL R193, R193, RZ, !P1 ;  /* 0x000000ffc1c17207 */ /* 0x000fe20004800000 */
[----:B------:R-:W-:Y:S01]  /*68b0*/  IMAD.U32 R0, R7, 0x20, R0 ;  /* 0x0000002007007824 */ /* 0x000fe200078e0000 */
[----:B------:R-:W-:Y:S01]  /*68c0*/  SEL R3, R3, RZ, !P1 ;  /* 0x000000ff03037207 */ /* 0x000fe20004800000 */
[----:B------:R-:W2:Y:S02]  /*68d0*/  S2R R7, SR_CTAID.X ;  /* 0x0000000000077919 */ /* 0x000ea40000002500 */
[----:B------:R-:W-:-:S05]  /*68e0*/  IMAD.SHL.U32 R57, R0, 0x2, RZ ;  /* 0x0000000200397824 */ /* 0x000fca00078e00ff */
[----:B------:R3:W4:Y:S04]  /*68f0*/  LDS.128 R40, [R57+0x7080] ;  /* 0x0070800039287984 */ /* 0x0007280000000c00 */
[----:B------:R3:W3:Y:S01]  /*6900*/  LDS.128 R36, [R57+0x9080] ;  /* 0x0090800039247984 */ /* 0x0006e20000000c00 */
[----:B-1----:R-:W-:-:S03]  /*6910*/  SHF.R.S32.HI R0, RZ, 0x1f, R2 ;  /* 0x0000001fff007819 */ /* 0x002fc60000011402 */
[----:B------:R1:W1:Y:S04]  /*6920*/  LDS.128 R32, [R57+0xb080] ;  /* 0x00b0800039207984 */ /* 0x0002680000000c00 */
[----:B------:R1:W1:Y:S01]  /*6930*/  LDS.128 R28, [R57+0x80] ;  /* 0x00008000391c7984 */ /* 0x0002620000000c00 */
[----:B------:R-:W-:-:S03]  /*6940*/  IMAD R45, R0, c[0x0][0x338], RZ ;  /* 0x0000ce00002d7a24 */ /* 0x000fc600078e02ff */
[----:B------:R1:W1:Y:S01]  /*6950*/  LDS.128 R24, [R57+0x2080] ;  /* 0x0020800039187984 */ /* 0x0002620000000c00 */
[----:B--2--5:R-:W-:Y:S02]  /*6960*/  IMAD R4, R7, -0x80, R4 ;  /* 0xffffff8007047824 */ /* 0x024fe400078e0204 */
[C---:B------:R-:W-:Y:S01]  /*6970*/  IMAD R6, R2.reuse, c[0x0][0x33c], R45 ;  /* 0x0000cf0002067a24 */ /* 0x040fe200078e022d */
[----:B------:R2:W1:Y:S01]  /*6980*/  LDS.128 R20, [R57+0x4080] ;  /* 0x0040800039147984 */ /* 0x0004620000000c00 */
[----:B------:R-:W-:Y:S01]  /*6990*/  IMAD.WIDE.U32 R44, R2, c[0x0][0x338], R58 ;  /* 0x0000ce00022c7a25 */ /* 0x000fe200078e003a */
[----:B------:R-:W-:Y:S02]  /*69a0*/  IMNMX R56, R4, 0x80, PT ;  /* 0x0000008004387817 */ /* 0x000fe40003800200 */
[----:B------:R2:W1:Y:S01]  /*69b0*/  LDS.128 R16, [R57+0x1080] ;  /* 0x0010800039107984 */ /* 0x0004620000000c00 */
[----:B------:R-:W-:Y:S01]  /*69c0*/  IMAD.IADD R45, R45, 0x1, R6 ;  /* 0x000000012d2d7824 */ /* 0x000fe200078e0206 */
[----:B------:R-:W-:Y:S01]  /*69d0*/  ISETP.GE.AND P4, PT, R5, R56, PT ;  /* 0x000000380500720c */ /* 0x000fe20003f86270 */
[----:B------:R-:W-:Y:S01]  /*69e0*/  IMAD R4, R3, c[0x0][0x340], RZ ;  /* 0x0000d00003047a24 */ /* 0x000fe200078e02ff */
[----:B------:R2:W1:Y:S01]  /*69f0*/  LDS.128 R12, [R57+0x3080] ;  /* 0x00308000390c7984 */ /* 0x0004620000000c00 */
[----:B------:R-:W-:Y:S01]  /*6a00*/  IMAD.WIDE.U32 R60, R193, c[0x0][0x340], R44 ;  /* 0x0000d000c13c7a25 */ /* 0x000fe200078e002c */
[----:B------:R-:W-:-:S02]  /*6a10*/  IADD3 R6, R58, 0x20, RZ ;  /* 0x000000203a067810 */ /* 0x000fc40007ffe0ff */
[----:B------:R2:W1:Y:S01]  /*6a20*/  LDS.128 R8, [R57+0x5080] ;  /* 0x0050800039087984 */ /* 0x0004620000000c00 */
[----:B------:R-:W-:Y:S02]  /*6a30*/  IMAD R4, R193, c[0x0][0x344], R4 ;  /* 0x0000d100c1047a24 */ /* 0x000fe400078e0204 */
[----:B------:R-:W-:-:S04]  /*6a40*/  IMAD.WIDE R62, R7, 0x80, R62 ;  /* 0x00000080073e7825 */ /* 0x000fc800078e023e */
[----:B------:R-:W-:Y:S01]  /*6a50*/  IMAD.IADD R65, R61, 0x1, R4 ;  /* 0x000000013d417824 */ /* 0x000fe200078e0204 */
[----:B------:R-:W-:Y:S05]  /*6a60*/  @P4 BRA `(.L_x_726) ;  /* 0x0000011000004947 */ /* 0x000fea0003800000 */
[C---:B----4-:R-:W-:Y:S01]  /*6a70*/  ISETP.GE.AND P3, PT, R58.reuse, c[0x0][0x324], PT ;  /* 0x0000c9003a007a0c */ /* 0x050fe20003f66270 */
[----:B------:R-:W4:Y:S01]  /*6a80*/  LDS.128 R52, [R57+0x8080] ;  /* 0x0080800039347984 */ /* 0x000f220000000c00 */
[----:B------:R-:W-:Y:S01]  /*6a90*/  IMAD R7, R63, c[0x0][0x330], RZ ;  /* 0x0000cc003f077a24 */ /* 0x000fe200078e02ff */
[----:B------:R-:W-:Y:S01]  /*6aa0*/  IADD3 R4, R58, 0x40, RZ ;  /* 0x000000403a047810 */ /* 0x000fe20007ffe0ff */
[----:B------:R-:W-:Y:S01]  /*6ab0*/  IMAD.MOV.U32 R64, RZ, RZ, R60 ;  /* 0x000000ffff407224 */ /* 0x000fe200078e003c */
[----:B------:R-:W5:Y:S01]  /*6ac0*/  LDS.128 R48, [R57+0xa080] ;  /* 0x00a0800039307984 */ /* 0x000f620000000c00 */
[----:B------:R-:W-:Y:S01]  /*6ad0*/  IMAD R7, R62, c[0x0][0x334], R7 ;  /* 0x0000cd003e077a24 */ /* 0x000fe200078e0207 */
[----:B------:R-:W-:Y:S01]  /*6ae0*/  ISETP.GE.AND P2, PT, R6, c[0x0][0x324], PT ;  /* 0x0000c90006007a0c */ /* 0x000fe20003f46270 */
[----:B------:R-:W-:Y:S01]  /*6af0*/  IMAD.WIDE.U32 R66, R62, c[0x0][0x330], R64 ;  /* 0x0000cc003e427a25 */ /* 0x000fe200078e0040 */
[----:B------:R-:W-:-:S03]  /*6b00*/  ISETP.GE.AND P1, PT, R4, c[0x0][0x324], PT ;  /* 0x0000c90004007a0c */ /* 0x000fc60003f26270 */
[----:B------:R-:W-:Y:S01]  /*6b10*/  IMAD.IADD R7, R67, 0x1, R7 ;  /* 0x0000000143077824 */ /* 0x000fe200078e0207 */
[----:B------:R-:W2:Y:S01]  /*6b20*/  @!P3 LDS.128 R44, [R57+0x6080] ;  /* 0x00608000392cb984 */ /* 0x000ea20000000c00 */
[----:B------:R-:W-:-:S04]  /*6b30*/  LEA R68, P0, R66, c[0x0][0x318], 0x1 ;  /* 0x0000c60042447a11 */ /* 0x000fc800078008ff */
[----:B------:R-:W-:-:S05]  /*6b40*/  LEA.HI.X R69, R66, c[0x0][0x31c], R7, 0x1, P0 ;  /* 0x0000c70042457a11 */ /* 0x000fca00000f0c07 */
[----:B----4-:R4:W-:Y:S04]  /*6b50*/  @!P2 STG.E.128 [R68.64+0x40], R52 ;  /* 0x000040344400a986 */ /* 0x0109e8000c101d0e */
[----:B-----5:R4:W-:Y:S04]  /*6b60*/  @!P1 STG.E.128 [R68.64+0x80], R48 ;  /* 0x0000803044009986 */ /* 0x0209e8000c101d0e */
[----:B--2---:R4:W-:Y:S02]  /*6b70*/  @!P3 STG.E.128 [R68.64], R44 ;  /* 0x0000002c4400b986 */ /* 0x0049e4000c101d0e */
.L_x_726:
[----:B----4-:R-:W-:Y:S05]  /*6b80*/  BSYNC B0 ;  /* 0x0000000000007941 */ /* 0x010fea0003800000 */
.L_x_725:
[----:B------:R-:W-:Y:S01]  /*6b90*/  IADD3 R5, R5, 0x40, RZ ;  /* 0x0000004005057810 */ /* 0x000fe20007ffe0ff */
[----:B------:R-:W-:Y:S03]  /*6ba0*/  BSSY B0, `(.L_x_727) ;  /* 0x0000014000007945 */ /* 0x000fe60003800000 */
[----:B------:R-:W-:-:S13]  /*6bb0*/  ISETP.GE.AND P3, PT, R5, R56, PT ;  /* 0x000000380500720c */ /* 0x000fda0003f66270 */
[----:B------:R-:W-:Y:S05]  /*6bc0*/  @P3 BRA `(.L_x_728) ;  /* 0x0000011000003947 */ /* 0x000fea0003800000 */
[----:B------:R-:W-:Y:S01]  /*6bd0*/  IADD3 R44, P0, R62, 0x40, RZ ;  /* 0x000000403e2c7810 */ /* 0x000fe20007f1e0ff */
[----:B------:R-:W-:Y:S01]  /*6be0*/  IMAD.MOV.U32 R46, RZ, RZ, R60 ;  /* 0x000000ffff2e7224 */ /* 0x000fe200078e003c */
[C---:B------:R-:W-:Y:S01]  /*6bf0*/  IADD3 R4, R58.reuse, 0x40, RZ ;  /* 0x000000403a047810 */ /* 0x040fe20007ffe0ff */
[----:B------:R-:W-:Y:S01]  /*6c00*/  IMAD.MOV.U32 R47, RZ, RZ, R65 ;  /* 0x000000ffff2f7224 */ /* 0x000fe200078e0041 */
[----:B------:R-:W-:Y:S01]  /*6c10*/  ISETP.GE.AND P2, PT, R58, c[0x0][0x324], PT ;  /* 0x0000c9003a007a0c */ /* 0x000fe20003f46270 */
[----:B------:R-:W-:Y:S01]  /*6c20*/  IMAD.X R5, RZ, RZ, R63, P0 ;  /* 0x000000ffff057224 */ /* 0x000fe200000e063f */
[----:B------:R-:W-:Y:S01]  /*6c30*/  ISETP.GE.AND P0, PT, R4, c[0x0][0x324], PT ;  /* 0x0000c90004007a0c */ /* 0x000fe20003f06270 */
[----:B------:R-:W-:Y:S01]  /*6c40*/  IMAD.WIDE.U32 R46, R44, c[0x0][0x330], R46 ;  /* 0x0000cc002c2e7a25 */ /* 0x000fe200078e002e */
[----:B------:R-:W-:-:S03]  /*6c50*/  ISETP.GE.AND P1, PT, R6, c[0x0][0x324], PT ;  /* 0x0000c90006007a0c */ /* 0x000fc60003f26270 */
[----:B------:R-:W-:Y:S01]  /*6c60*/  IMAD R5, R5, c[0x0][0x330], RZ ;  /* 0x0000cc0005057a24 */ /* 0x000fe200078e02ff */
[----:B------:R-:W-:-:S03]  /*6c70*/  LEA R4, P5, R46, c[0x0][0x318], 0x1 ;  /* 0x0000c6002e047a11 */ /* 0x000fc600078a08ff */
[----:B------:R-:W-:-:S04]  /*6c80*/  IMAD R5, R44, c[0x0][0x334], R5 ;  /* 0x0000cd002c057a24 */ /* 0x000fc800078e0205 */
[----:B------:R-:W-:-:S05]  /*6c90*/  IMAD.IADD R5, R47, 0x1, R5 ;  /* 0x000000012f057824 */ /* 0x000fca00078e0205 */
[----:B------:R-:W-:-:S05]  /*6ca0*/  LEA.HI.X R5, R46, c[0x0][0x31c], R5, 0x1, P5 ;  /* 0x0000c7002e057a11 */ /* 0x000fca00028f0c05 */
[----:B------:R4:W-:Y:S04]  /*6cb0*/  @!P2 STG.E.128 [R4.64], R40 ;  /* 0x000000280400a986 */ /* 0x0009e8000c101d0e */
[----:B---3--:R4:W-:Y:S04]  /*6cc0*/  @!P1 STG.E.128 [R4.64+0x40], R36 ;  /* 0x0000402404009986 */ /* 0x0089e8000c101d0e */
[----:B-1----:R4:W-:Y:S02]  /*6cd0*/  @!P0 STG.E.128 [R4.64+0x80], R32 ;  /* 0x0000802004008986 */ /* 0x0029e4000c101d0e */
.L_x_728:
[----:B------:R-:W-:Y:S05]  /*6ce0*/  BSYNC B0 ;  /* 0x0000000000007941 */ /* 0x000fea0003800000 */
.L_x_727:
[----:B----4-:R-:W-:Y:S01]  /*6cf0*/  IMAD R5, R0, c[0x0][0x308], RZ ;  /* 0x0000c20000057a24 */ /* 0x010fe200078e02ff */
        /* <DEDUP_REMOVED lines=18> */
[----:B---3--:R-:W-:-:S04]  /*6e20*/  LEA R36, P0, R34, c[0x0][0x2e8], 0x1 ;  /* 0x0000ba0022247a11 */ /* 0x008fc800078008ff */
[----:B------:R-:W-:-:S05]  /*6e30*/  LEA.HI.X R37, R34, c[0x0][0x2ec], R2, 0x1, P0 ;  /* 0x0000bb0022257a11 */ /* 0x000fca00000f0c02 */
[----:B------:R1:W-:Y:S04]  /*6e40*/  @!P4 STG.E.128 [R36.64], R28 ;  /* 0x0000001c2400c986 */ /* 0x0003e8000c101d0e */
[----:B------:R1:W-:Y:S04]  /*6e50*/  @!P2 STG.E.128 [R36.64+0x40], R24 ;  /* 0x000040182400a986 */ /* 0x0003e8000c101d0e */
[----:B------:R1:W-:Y:S02]  /*6e60*/  @!P1 STG.E.128 [R36.64+0x80], R20 ;  /* 0x0000801424009986 */ /* 0x0003e4000c101d0e */
.L_x_730:
[----:B------:R-:W-:Y:S05]  /*6e70*/  BSYNC B0 ;  /* 0x0000000000007941 */ /* 0x000fea0003800000 */
.L_x_729:
        /* <DEDUP_REMOVED lines=19> */
.L_x_723:
[----:B------:R-:W-:Y:S01]  /*6fb0*/  ISETP.NE.U32.AND P0, PT, RZ, c[0x0][0x360], PT ;  /* 0x0000d800ff007a0c */ /* 0x000fe20003f05070 */
[----:B------:R-:W-:Y:S01]  /*6fc0*/  IMAD.MOV.U32 R0, RZ, RZ, 0x4 ;  /* 0x00000004ff007424 */ /* 0x000fe200078e00ff */
[----:B------:R-:W-:-:S02]  /*6fd0*/  ISETP.NE.U32.AND P1, PT, RZ, c[0x0][0x358], PT ;  /* 0x0000d600ff007a0c */ /* 0x000fc40003f25070 */
[----:B------:R-:W-:Y:S01]  /*6fe0*/  ISETP.NE.AND.EX P0, PT, RZ, c[0x0][0x364], PT, P0 ;  /* 0x0000d900ff007a0c */ /* 0x000fe20003f05300 */
[----:B-----5:R-:W-:Y:S01]  /*6ff0*/  IMAD.WIDE R4, R193, R0, c[0x0][0x358] ;  /* 0x0000d600c1047625 */ /* 0x020fe200078e0200 */
[----:B------:R-:W-:-:S03]  /*7000*/  ISETP.NE.AND.EX P1, PT, RZ, c[0x0][0x35c], PT, P1 ;  /* 0x0000d700ff007a0c */ /* 0x000fc60003f25310 */
[----:B------:R-:W-:-:S08]  /*7010*/  IMAD.MOV.U32 R7, RZ, RZ, c[0x0][0x2f0] ;  /* 0x0000bc00ff077624 */ /* 0x000fd000078e00ff */
[----:B-1----:R-:W-:Y:S02]  /*7020*/  @P0 IMAD.WIDE R8, R193, R0, c[0x0][0x360] ;  /* 0x0000d800c1080625 */ /* 0x002fe400078e0200 */
[----:B------:R-:W2:Y:S04]  /*7030*/  @P1 LDG.E R3, [R4.64] ;  /* 0x0000000e04031981 */ /* 0x000ea8000c1e1900 */
[----:B------:R1:W5:Y:S01]  /*7040*/  @P0 LDG.E R7, [R8.64] ;  /* 0x0000000e08070981 */ /* 0x000362000c1e1900 */
[----:B---3--:R-:W-:Y:S02]  /*7050*/  CS2R R10, SRZ ;  /* 0x00000000000a7805 */ /* 0x008fe4000001ff00 */
[--C-:B--2---:R-:W-:Y:S01]  /*7060*/  @P1 SHF.R.S32.HI R11, RZ, 0x1f, R3.reuse ;  /* 0x0000001fff0b1819 */ /* 0x104fe20000011403 */
[----:B------:R-:W-:Y:S01]  /*7070*/  @P1 IMAD.MOV.U32 R10, RZ, RZ, R3 ;  /* 0x000000ffff0a1224 */ /* 0x000fe200078e0003 */
[----:B------:R-:W-:Y:S05]  /*7080*/  @P0 BRA `(.L_x_731) ;  /* 0x0000004000000947 */ /* 0x000fea0003800000 */
[----:B-1----:R-:W-:Y:S05]  /*7090*/  @!P1 BRA `(.L_x_731) ;  /* 0x0000003000009947 */ /* 0x002fea0003800000 */
[----:B-----5:R-:W2:Y:S04]  /*70a0*/  LDG.E R7, [R4.64] ;  /* 0x0000000e04077981 */ /* 0x020ea8000c1e1900 */
[----:B------:R-:W2:Y:S02]  /*70b0*/  LDG.E R0, [R4.64+0x4] ;  /* 0x0000040e04007981 */ /* 0x000ea4000c1e1900 */
[----:B--2---:R-:W-:-:S02]  /*70c0*/  IADD3 R7, -R7, R0, RZ ;  /* 0x0000000007077210 */ /* 0x004fc40007ffe1ff */
.L_x_731:
[----:B-1----:R-:W1:Y:S01]  /*70d0*/  S2R R8, SR_TID.X ;  /* 0x0000000000087919 */ /* 0x002e620000002100 */
[----:B------:R-:W-:Y:S01]  /*70e0*/  SHF.R.S32.HI R4, RZ, 0x1f, R193 ;  /* 0x0000001fff047819 */ /* 0x000fe200000114c1 */
[----:B------:R-:W-:Y:S01]  /*70f0*/  BSSY B0, `(.L_x_732) ;  /* 0x000002b000007945 */ /* 0x000fe20003800000 */
[----:B------:R-:W-:Y:S01]  /*7100*/  SEL R193, R193, RZ, !P1 ;  /* 0x000000ffc1c17207 */ /* 0x000fe20004800000 */
[----:B------:R-:W2:Y:S01]  /*7110*/  S2R R2, SR_CTAID.Y ;  /* 0x0000000000027919 */ /* 0x000ea20000002600 */
[----:B------:R-:W-:-:S03]  /*7120*/  SEL R4, R4, RZ, !P1 ;  /* 0x000000ff04047207 */ /* 0x000fc60004800000 */
[----:B------:R-:W3:Y:S02]  /*7130*/  S2R R14, SR_CTAID.X ;  /* 0x00000000000e7919 */ /* 0x000ee40000002500 */
[----:B------:R-:W-:Y:S01]  /*7140*/  IMAD R12, R4, c[0x0][0x310], RZ ;  /* 0x0000c400040c7a24 */ /* 0x000fe200078e02ff */
[----:B-1----:R-:W-:-:S04]  /*7150*/  SHF.R.S32.HI R3, RZ, 0x1f, R8 ;  /* 0x0000001fff037819 */ /* 0x002fc80000011408 */
[----:B------:R-:W-:Y:S02]  /*7160*/  LEA.HI R3, R3, R8, RZ, 0x2 ;  /* 0x0000000803037211 */ /* 0x000fe400078f10ff */
[----:B--2---:R-:W-:Y:S02]  /*7170*/  SHF.R.S32.HI R0, RZ, 0x1f, R2 ;  /* 0x0000001fff007819 */ /* 0x004fe40000011402 */
[----:B------:R-:W-:Y:S01]  /*7180*/  LOP3.LUT R5, R3, 0x1ffffffc, RZ, 0xc0, !PT ;  /* 0x1ffffffc03057812 */ /* 0x000fe200078ec0ff */
[----:B---3-5:R-:W-:Y:S01]  /*7190*/  IMAD R6, R14, -0x80, R7 ;  /* 0xffffff800e067824 */ /* 0x028fe200078e0207 */
[----:B------:R-:W-:-:S03]  /*71a0*/  SHF.R.S32.HI R3, RZ, 0x2, R3 ;  /* 0x00000002ff037819 */ /* 0x000fc60000011403 */
[----:B------:R-:W-:Y:S01]  /*71b0*/  IMAD.IADD R8, R8, 0x1, -R5 ;  /* 0x0000000108087824 */ /* 0x000fe200078e0a05 */
[C---:B------:R-:W-:Y:S01]  /*71c0*/  ISETP.GE.AND P4, PT, R3.reuse, R6, PT ;  /* 0x000000060300720c */ /* 0x040fe20003f86270 */
[----:B------:R-:W-:Y:S01]  /*71d0*/  IMAD R5, R0, c[0x0][0x308], RZ ;  /* 0x0000c20000057a24 */ /* 0x000fe200078e02ff */
[C---:B------:R-:W-:Y:S01]  /*71e0*/  IADD3 R10, P0, R3.reuse, R10, RZ ;  /* 0x0000000a030a7210 */ /* 0x040fe20007f1e0ff */
[----:B------:R-:W-:Y:S02]  /*71f0*/  IMAD.SHL.U32 R8, R8, 0x8, RZ ;  /* 0x0000000808087824 */ /* 0x000fe400078e00ff */
[----:B------:R-:W-:Y:S01]  /*7200*/  IMAD R5, R2, c[0x0][0x30c], R5 ;  /* 0x0000c30002057a24 */ /* 0x000fe200078e0205 */
[----:B------:R-:W-:Y:S02]  /*7210*/  LEA.HI.X.SX32 R11, R3, R11, 0x1, P0 ;  /* 0x0000000b030b7211 */ /* 0x000fe400000f0eff */
[----:B------:R-:W-:Y:S02]  /*7220*/  SHF.R.S32.HI R9, RZ, 0x1f, R8 ;  /* 0x0000001fff097819 */ /* 0x000fe40000011408 */
[----:B------:R-:W-:Y:S01]  /*7230*/  IADD3 R7, R8, 0x40, RZ ;  /* 0x0000004008077810 */ /* 0x000fe20007ffe0ff */
[----:B------:R-:W-:Y:S01]  /*7240*/  IMAD.WIDE R14, R14, 0x80, R10 ;  /* 0x000000800e0e7825 */ /* 0x000fe200078e020a */
[----:B------:R-:W-:-:S03]  /*7250*/  IADD3 R10, R8, 0x20, RZ ;  /* 0x00000020080a7810 */ /* 0x000fc60007ffe0ff */
[----:B------:R-:W-:-:S04]  /*7260*/  IMAD.WIDE.U32 R16, R2, c[0x0][0x308], R8 ;  /* 0x0000c20002107a25 */ /* 0x000fc800078e0008 */
[----:B------:R-:W-:Y:S02]  /*7270*/  IMAD.IADD R19, R5, 0x1, R17 ;  /* 0x0000000105137824 */ /* 0x000fe400078e0211 */
[----:B------:R-:W-:Y:S02]  /*7280*/  IMAD.MOV.U32 R18, RZ, RZ, R16 ;  /* 0x000000ffff127224 */ /* 0x000fe400078e0010 */
[C---:B------:R-:W-:Y:S02]  /*7290*/  IMAD R17, R193.reuse, c[0x0][0x314], R12 ;  /* 0x0000c500c1117a24 */ /* 0x040fe400078e020c */
[----:B------:R-:W-:-:S04]  /*72a0*/  IMAD.WIDE.U32 R12, R193, c[0x0][0x310], R18 ;  /* 0x0000c400c10c7a25 */ /* 0x000fc800078e0012 */
        /* <DEDUP_REMOVED lines=15> */
.L_x_733:
[----:B------:R-:W-:Y:S05]  /*73a0*/  BSYNC B0 ;  /* 0x0000000000007941 */ /* 0x000fea0003800000 */
.L_x_732:
[----:B------:R-:W-:Y:S01]  /*73b0*/  IADD3 R3, R3, 0x40, RZ ;  /* 0x0000004003037810 */ /* 0x000fe20007ffe0ff */
[----:B------:R-:W-:Y:S03]  /*73c0*/  BSSY B0, `(.L_x_734) ;  /* 0x0000012000007945 */ /* 0x000fe60003800000 */
[----:B------:R-:W-:-:S13]  /*73d0*/  ISETP.GE.AND P3, PT, R3, R6, PT ;  /* 0x000000060300720c */ /* 0x000fda0003f66270 */
[----:B------:R-:W-:Y:S05]  /*73e0*/  @P3 BRA `(.L_x_735) ;  /* 0x000000f000003947 */ /* 0x000fea0003800000 */
[----:B------:R-:W-:Y:S01]  /*73f0*/  IADD3 R6, P0, R14, 0x40, RZ ;  /* 0x000000400e067810 */ /* 0x000fe20007f1e0ff */
[----:B------:R-:W-:Y:S01]  /*7400*/  IMAD.MOV.U32 R13, RZ, RZ, R17 ;  /* 0x000000ffff0d7224 */ /* 0x000fe200078e0011 */
[----:B------:R-:W-:Y:S02]  /*7410*/  ISETP.GE.AND P2, PT, R8, c[0x0][0x2f4], PT ;  /* 0x0000bd0008007a0c */ /* 0x000fe40003f46270 */
[----:B------:R-:W-:Y:S01]  /*7420*/  ISETP.GE.AND P1, PT, R10, c[0x0][0x2f4], PT ;  /* 0x0000bd000a007a0c */ /* 0x000fe20003f26270 */
        /* <DEDUP_REMOVED lines=8> */
[----:B------:R2:W-:Y:S04]  /*74b0*/  @!P2 STG.E.128 [R16.64], RZ ;  /* 0x000000ff1000a986 */ /* 0x0005e8000c101d0e */
[----:B------:R2:W-:Y:S04]  /*74c0*/  @!P1 STG.E.128 [R16.64+0x40], RZ ;  /* 0x000040ff10009986 */ /* 0x0005e8000c101d0e */
[----:B------:R2:W-:Y:S02]  /*74d0*/  @!P0 STG.E.128 [R16.64+0x80], RZ ;  /* 0x000080ff10008986 */ /* 0x0005e4000c101d0e */
.L_x_735:
[----:B------:R-:W-:Y:S05]  /*74e0*/  BSYNC B0 ;  /* 0x0000000000007941 */ /* 0x000fea0003800000 */
.L_x_734:
[----:B------:R-:W-:Y:S01]  /*74f0*/  IMAD R3, R0, c[0x0][0x338], RZ ;  /* 0x0000ce0000037a24 */ /* 0x000fe200078e02ff */
        /* <DEDUP_REMOVED lines=15> */
[----:B--2---:R-:W-:-:S04]  /*75f0*/  IMAD.WIDE.U32 R16, R14, c[0x0][0x330], R12 ;  /* 0x0000cc000e107a25 */ /* 0x004fc800078e000c */
[----:B------:R-:W-:Y:S01]  /*7600*/  IMAD.IADD R0, R17, 0x1, R0 ;  /* 0x0000000111007824 */ /* 0x000fe200078e0200 */
[----:B------:R-:W-:-:S04]  /*7610*/  LEA R4, P0, R16, c[0x0][0x318], 0x1 ;  /* 0x0000c60010047a11 */ /* 0x000fc800078008ff */
[----:B------:R-:W-:-:S05]  /*7620*/  LEA.HI.X R5, R16, c[0x0][0x31c], R0, 0x1, P0 ;  /* 0x0000c70010057a11 */ /* 0x000fca00000f0c00 */
[----:B------:R2:W-:Y:S04]  /*7630*/  @!P4 STG.E.128 [R4.64], RZ ;  /* 0x000000ff0400c986 */ /* 0x0005e8000c101d0e */
[----:B------:R2:W-:Y:S04]  /*7640*/  @!P2 STG.E.128 [R4.64+0x40], RZ ;  /* 0x000040ff0400a986 */ /* 0x0005e8000c101d0e */
[----:B------:R2:W-:Y:S02]  /*7650*/  @!P1 STG.E.128 [R4.64+0x80], RZ ;  /* 0x000080ff04009986 */ /* 0x0005e4000c101d0e */
.L_x_737:
[----:B------:R-:W-:Y:S05]  /*7660*/  BSYNC B0 ;  /* 0x0000000000007941 */ /* 0x000fea0003800000 */
.L_x_736:
[----:B------:R-:W-:Y:S05]  /*7670*/  @P3 EXIT ;  /* 0x000000000000394d */ /* 0x000fea0003800000 */
[----:B------:R-:W-:Y:S01]  /*7680*/  IADD3 R0, P0, R14, 0x40, RZ ;  /* 0x000000400e007810 */ /* 0x000fe20007f1e0ff */
[----:B--2---:R-:W-:Y:S01]  /*7690*/  IMAD.MOV.U32 R4, RZ, RZ, R2 ;  /* 0x000000ffff047224 */ /* 0x004fe200078e0002 */
[----:B------:R-:W-:-:S02]  /*76a0*/  MOV R5, R13 ;  /* 0x0000000d00057202 */ /* 0x000fc40000000f00 */
        /* <DEDUP_REMOVED lines=15> */
.L_x_738:
        /* <DEDUP_REMOVED lines=14> */
.L_x_1416:


//--------------------- .text._ZN7cutlass13device_kernelIN5flash19enable_sm80_to_sm89INS1_16FlashAttnBwdSm80INS1_25CollectiveMainloopBwdSm80ILi2ELi2EN4cute5tupleIJNS5_1CILi64EEENS7_ILi128EEENS7_ILi96EEEEEENS_6half_tEfNS_4arch4Sm80ELb0ELb0ELb1ELb1ELb1ELb0ELb0ELb0ELi2ELi2ELi4ELi2ELb0EEENS1_21CollectiveEpilogueBwdISB_SC_SE_Li256ELb1ELb0ELi2EEENS1_19SingleTileSchedulerILb1ELb0ELb0ELi128EEEEEEEEEvNT_6ParamsE --------------------------
	.section	.text._ZN7cutlass13device_kernelIN5flash19enable_sm80_to_sm89INS1_16FlashAttnBwdSm80INS1_25CollectiveMainloopBwdSm80ILi2ELi2EN4cute5tupleIJNS5_1CILi64EEENS7_ILi128EEENS7_ILi96EEEEEENS_6half_tEfNS_4arch4Sm80ELb0ELb0ELb1ELb1ELb1ELb0ELb0ELb0ELi2ELi2ELi4ELi2ELb0EEENS1_21CollectiveEpilogueBwdISB_SC_SE_Li256ELb1ELb0ELi2EEENS1_19SingleTileSchedulerILb1ELb0ELb0ELi128EEEEEEEEEvNT_6ParamsE,"ax",@progbits
	.sectioninfo	@"SHI_REGISTERS=255"
	.align	128
.text._ZN7cutlass13device_kernelIN5flash19enable_sm80_to_sm89INS1_16FlashAttnBwdSm80INS1_25CollectiveMainloopBwdSm80ILi2ELi2EN4cute5tupleIJNS5_1CILi64EEENS7_ILi128EEENS7_ILi96EEEEEENS_6half_tEfNS_4arch4Sm80ELb0ELb0ELb1ELb1ELb1ELb0ELb0ELb0ELi2ELi2ELi4ELi2ELb0EEENS1_21CollectiveEpilogueBwdISB_SC_SE_Li256ELb1ELb0ELi2EEENS1_19SingleTileSchedulerILb1ELb0ELb0ELi128EEEEEEEEEvNT_6ParamsE:
        .type           _ZN7cutlass13device_kernelIN5flash19enable_sm80_to_sm89INS1_16FlashAttnBwdSm80INS1_25CollectiveMainloopBwdSm80ILi2ELi2EN4cute5tupleIJNS5_1CILi64EEENS7_ILi128EEENS7_ILi96EEEEEENS_6half_tEfNS_4arch4Sm80ELb0ELb0ELb1ELb1ELb1ELb0ELb0ELb0ELi2ELi2ELi4ELi2ELb0EEENS1_21CollectiveEpilogueBwdISB_SC_SE_Li256ELb1ELb0ELi2EEENS1_19SingleTileSchedulerILb1ELb0ELb0ELi128EEEEEEEEEvNT_6ParamsE,@function
        .size           _ZN7cutlass13device_kernelIN5flash19enable_sm80_to_sm89INS1_16FlashAttnBwdSm80INS1_25CollectiveMainloopBwdSm80ILi2ELi2EN4cute5tupleIJNS5_1CILi64EEENS7_ILi128EEENS7_ILi96EEEEEENS_6half_tEfNS_4arch4Sm80ELb0ELb0ELb1ELb1ELb1ELb0ELb0ELb0ELi2ELi2ELi4ELi2ELb0EEENS1_21CollectiveEpilogueBwdISB_SC_SE_Li256ELb1ELb0ELi2EEENS1_19SingleTileSchedulerILb1ELb0ELb0ELi128EEEEEEEEEvNT_6ParamsE,(.L_x_1417 - _ZN7cutlass13device_kernelIN5flash19enable_sm80_to_sm89INS1_16FlashAttnBwdSm80INS1_25CollectiveMainloopBwdSm80ILi2ELi2EN4cute5tupleIJNS5_1CILi64EEENS7_ILi128EEENS7_ILi96EEEEEENS_6half_tEfNS_4arch4Sm80ELb0ELb0ELb1ELb1ELb1ELb0ELb0ELb0ELi2ELi2ELi4ELi2ELb0EEENS1_21CollectiveEpilogueBwdISB_SC_SE_Li256ELb1ELb0ELi2EEENS1_19SingleTileSchedulerILb1ELb0ELb0ELi128EEEEEEEEEvNT_6ParamsE)
        .other          _ZN7cutlass13device_kernelIN5flash19enable_sm80_to_sm89INS1_16FlashAttnBwdSm80INS1_25CollectiveMainloopBwdSm80ILi2ELi2EN4cute5tupleIJNS5_1CILi64EEENS7_ILi128EEENS7_ILi96EEEEEENS_6half_tEfNS_4arch4Sm80ELb0ELb0ELb1ELb1ELb1ELb0ELb0ELb0ELi2ELi2ELi4ELi2ELb0EEENS1_21CollectiveEpilogueBwdISB_SC_SE_Li256ELb1ELb0ELi2EEENS1_19SingleTileSchedulerILb1ELb0ELb0ELi128EEEEEEEEEvNT_6ParamsE,@"STO_CUDA_ENTRY STV_DEFAULT"
_ZN7cutlass13device_kernelIN5flash19enable_sm80_to_sm89INS1_16FlashAttnBwdSm80INS1_25CollectiveMainloopBwdSm80ILi2ELi2EN4cute5tupleIJNS5_1CILi64EEENS7_ILi128EEENS7_ILi96EEEEEENS_6half_tEfNS_4arch4Sm80ELb0ELb0ELb1ELb1ELb1ELb0ELb0ELb0ELi2ELi2ELi4ELi2ELb0EEENS1_21CollectiveEpilogueBwdISB_SC_SE_Li256ELb1ELb0ELi2EEENS1_19SingleTileSchedulerILb1ELb0ELb0ELi128EEEEEEEEEvNT_6ParamsE:
        /* <DEDUP_REMOVED lines=17> */
.L_x_740:
        /* <DEDUP_REMOVED lines=8> */
.L_x_742:
[----:B------:R-:W-:Y:S02]  /*0190*/  MOV R5, c[0x0][0x3a4] ;  /* 0x0000e90000057a02 */ /* 0x000fe40000000f00 */
.L_x_741:
[----:B-1----:R-:W-:-:S05]  /*01a0*/  IMAD.SHL.U32 R4, R3, 0x80, RZ ;  /* 0x0000008003047824 */ /* 0x002fca00078e00ff */
[----:B-----5:R-:W-:-:S04]  /*01b0*/  ISETP.GE.AND P0, PT, R4, R5, PT ;  /* 0x000000050400720c */ /* 0x020fc80003f06270 */
[----:B------:R-:W-:Y:S01]  /*01c0*/  SEL R193, R193, 0xffffffff, !P0 ;  /* 0xffffffffc1c17807 */ /* 0x000fe20004000000 */
[----:B------:R-:W-:Y:S05]  /*01d0*/  BRA `(.L_x_743) ;  /* 0x0000011000007947 */ /* 0x000fea0003800000 */
.L_x_739:
[----:B---34-:R-:W-:-:S04]  /*01e0*/  ISETP.NE.U32.AND P0, PT, RZ, c[0x0][0x3c0], PT ;  /* 0x0000f000ff007a0c */ /* 0x018fc80003f05070 */
[----:B------:R-:W-:-:S13]  /*01f0*/  ISETP.NE.AND.EX P0, PT, RZ, c[0x0][0x3c4], PT, P0 ;  /* 0x0000f100ff007a0c */ /* 0x000fda0003f05300 */
[----:B------:R-:W-:Y:S05]  /*0200*/  @!P0 BRA `(.L_x_744) ;  /* 0x0000002000008947 */ /* 0x000fea0003800000 */
[----:B------:R1:W5:Y:S01]  /*0210*/  LDG.E R5, [R4.64] ;  /* 0x0000000e04057981 */ /* 0x000362000c1e1900 */
[----:B------:R-:W-:Y:S05]  /*0220*/  BRA `(.L_x_745) ;  /* 0x0000009000007947 */ /* 0x000fea0003800000 */
.L_x_744:
        /* <DEDUP_REMOVED lines=8> */
.L_x_746:
[----:B------:R-:W-:Y:S02]  /*02b0*/  MOV R5, c[0x0][0x3a4] ;  /* 0x0000e90000057a02 */ /* 0x000fe40000000f00 */
.L_x_745:
[----:B-1----:R-:W-:-:S05]  /*02c0*/  IMAD.SHL.U32 R4, R3, 0x80, RZ ;  /* 0x0000008003047824 */ /* 0x002fca00078e00ff */
[----:B-----5:R-:W-:-:S04]  /*02d0*/  ISETP.GE.AND P0, PT, R4, R5, PT ;  /* 0x000000050400720c */ /* 0x020fc80003f06270 */
[----:B------:R-:W-:-:S04]  /*02e0*/  SEL R193, R193, 0xffffffff, !P0 ;  /* 0xffffffffc1c17807 */ /* 0x000fc80004000000 */
.L_x_743:
        /* <DEDUP_REMOVED lines=31> */
.L_x_747:
[----:B------:R-:W-:-:S04]  /*04e0*/  ISETP.NE.U32.AND P0, PT, RZ, c[0x0][0x2e0], PT ;  /* 0x0000b800ff007a0c */ /* 0x000fc80003f05070 */
[----:B------:R-:W-:-:S13]  /*04f0*/  ISETP.NE.AND.EX P0, PT, RZ, c[0x0][0x2e4], PT, P0 ;  /* 0x0000b900ff007a0c */ /* 0x000fda0003f05300 */
[----:B------:R-:W-:Y:S05]  /*0500*/  @!P0 BRA `(.L_x_748) ;  /* 0x0000003000008947 */ /* 0x000fea0003800000 */
[----:B------:R-:W-:-:S05]  /*0510*/  IMAD.WIDE R10, R193, R10, c[0x0][0x2e0] ;  /* 0x0000b800c10a7625 */ /* 0x000fca00078e020a */
[----:B------:R3:W5:Y:S01]  /*0520*/  LDG.E R4, [R10.64] ;  /* 0x0000000e0a047981 */ /* 0x000762000c1e1900 */
[----:B------:R-:W-:Y:S05]  /*0530*/  BRA `(.L_x_749) ;  /* 0x0000004000007947 */ /* 0x000fea0003800000 */
.L_x_748:
[----:B------:R-:W-:Y:S05]  /*0540*/  @!P3 BRA `(.L_x_749) ;  /* 0x000000300000b947 */ /* 0x000fea0003800000 */
[----:B------:R-:W3:Y:S04]  /*0550*/  LDG.E R4, [R12.64] ;  /* 0x0000000e0c047981 */ /* 0x000ee8000c1e1900 */
[----:B------:R-:W3:Y:S02]  /*0560*/  LDG.E R9, [R12.64+0x4] ;  /* 0x0000040e0c097981 */ /* 0x000ee4000c1e1900 */
[----:B---3--:R-:W-:Y:S02]  /*0570*/  IADD3 R4, -R4, R9, RZ ;  /* 0x0000000904047210 */ /* 0x008fe40007ffe1ff */
.L_x_749:
        /* <DEDUP_REMOVED lines=410> */
.L_x_752:
[----:B------:R-:W-:Y:S05]  /*1f20*/  BSYNC B0 ;  /* 0x0000000000007941 */ /* 0x000fea0003800000 */
.L_x_751:
        /* <DEDUP_REMOVED lines=78> */
.L_x_755:
        /* <DEDUP_REMOVED lines=202> */
.L_x_753:
        /* <DEDUP_REMOVED lines=488> */
.L_x_754:
        /* <DEDUP_REMOVED lines=239> */
.L_x_750:
        /* <DEDUP_REMOVED lines=151> */
.L_x_757:
        /* <DEDUP_REMOVED lines=63> */
.L_x_759:
[----:B----4-:R-:W-:Y:S05]  /*6b80*/  BSYNC B0 ;  /* 0x0000000000007941 */ /* 0x010fea0003800000 */
.L_x_758:
        /* <DEDUP_REMOVED lines=21> */
.L_x_761:
[----:B------:R-:W-:Y:S05]  /*6ce0*/  BSYNC B0 ;  /* 0x0000000000007941 */ /* 0x000fea0003800000 */
.L_x_760:
        /* <DEDUP_REMOVED lines=24> */
.L_x_763:
[----:B------:R-:W-:Y:S05]  /*6e70*/  BSYNC B0 ;  /* 0x0000000000007941 */ /* 0x000fea0003800000 */
.L_x_762:
        /* <DEDUP_REMOVED lines=19> */
.L_x_756:
        /* <DEDUP_REMOVED lines=18> */
.L_x_764:
        /* <DEDUP_REMOVED lines=45> */
.L_x_766:
[----:B------:R-:W-:Y:S05]  /*73a0*/  BSYNC B0 ;  /* 0x0000000000007941 */ /* 0x000fea0003800000 */
.L_x_765:
        /* <DEDUP_REMOVED lines=19> */
.L_x_768:
[----:B------:R-:W-:Y:S05]  /*74e0*/  BSYNC B0 ;  /* 0x0000000000007941 */ /* 0x000fea0003800000 */
.L_x_767:
        /* <DEDUP_REMOVED lines=23> */
.L_x_770:
[----:B------:R-:W-:Y:S05]  /*7660*/  BSYNC B0 ;  /* 0x0000000000007941 */ /* 0x000fea0003800000 */
.L_x_769:
        /* <DEDUP_REMOVED lines=19> */
.L_x_771:
        /* <DEDUP_REMOVED lines=14> */
.L_x_1417:


//--------------------- .text._ZN7cutlass13device_kernelIN5flash19enable_sm80_to_sm89INS1_16FlashAttnBwdSm80INS1_25CollectiveMainloopBwdSm80ILi2ELi2EN4cute5tupleIJNS5_1CILi64EEENS7_ILi128EEENS7_ILi96EEEEEENS_6half_tEfNS_4arch4Sm80ELb0ELb0ELb1ELb1ELb0ELb0ELb0ELb0ELi2ELi2ELi4ELi2ELb0EEENS1_24CollectiveEpilogueBwdGQAISB_fSE_Li256ELb1ELb0EEENS1_19SingleTileSchedulerILb1ELb0ELb0ELi128EEEEEEEEEvNT_6ParamsE --------------------------
	.section	.text._ZN7cutlass13device_kernelIN5flash19enable_sm80_to_sm89INS1_16FlashAttnBwdSm80INS1_25CollectiveMainloopBwdSm80ILi2ELi2EN4cute5tupleIJNS5_1CILi64EEENS7_ILi128EEENS7_ILi96EEEEEENS_6half_tEfNS_4arch4Sm80ELb0ELb0ELb1ELb1ELb0ELb0ELb0ELb0ELi2ELi2ELi4ELi2ELb0EEENS1_24CollectiveEpilogueBwdGQAISB_fSE_Li256ELb1ELb0EEENS1_19SingleTileSchedulerILb1ELb0ELb0ELi128EEEEEEEEEvNT_6ParamsE,"ax",@progbits
	.sectioninfo	@"SHI_REGISTERS=255"
	.align	128
.text._ZN7cutlass13device_kernelIN5flash19enable_sm80_to_sm89INS1_16FlashAttnBwdSm80INS1_25CollectiveMainloopBwdSm80ILi2ELi2EN4cute5tupleIJNS5_1CILi64EEENS7_ILi128EEENS7_ILi96EEEEEENS_6half_tEfNS_4arch4Sm80ELb0ELb0ELb1ELb1ELb0ELb0ELb0ELb0ELi2ELi2ELi4ELi2ELb0EEENS1_24CollectiveEpilogueBwdGQAISB_fSE_Li256ELb1ELb0EEENS1_19SingleTileSchedulerILb1ELb0ELb0ELi128EEEEEEEEEvNT_6ParamsE:
        .type           _ZN7cutlass13device_kernelIN5flash19enable_sm80_to_sm89INS1_16FlashAttnBwdSm80INS1_25CollectiveMainloopBwdSm80ILi2ELi2EN4cute5tupleIJNS5_1CILi64EEENS7_ILi128EEENS7_ILi96EEEEEENS_6half_tEfNS_4arch4Sm80ELb0ELb0ELb1ELb1ELb0ELb0ELb0ELb0ELi2ELi2ELi4ELi2ELb0EEENS1_24CollectiveEpilogueBwdGQAISB_fSE_Li256ELb1ELb0EEENS1_19SingleTileSchedulerILb1ELb0ELb0ELi128EEEEEEEEEvNT_6ParamsE,@function
        .size           _ZN7cutlass13device_kernelIN5flash19enable_sm80_to_sm89INS1_16FlashAttnBwdSm80INS1_25CollectiveMainloopBwdSm80ILi2ELi2EN4cute5tupleIJNS5_1CILi64EEENS7_ILi128EEENS7_ILi96EEEEEENS_6half_tEfNS_4arch4Sm80ELb0ELb0ELb1ELb1ELb0ELb0ELb0ELb0ELi2ELi2ELi4ELi2ELb0EEENS1_24CollectiveEpilogueBwdGQAISB_fSE_Li256ELb1ELb0EEENS1_19SingleTileSchedulerILb1ELb0ELb0ELi128EEEEEEEEEvNT_6ParamsE,(.L_x_1418 - _ZN7cutlass13device_kernelIN5flash19enable_sm80_to_sm89INS1_16FlashAttnBwdSm80INS1_25CollectiveMainloopBwdSm80ILi2ELi2EN4cute5tupleIJNS5_1CILi64EEENS7_ILi128EEENS7_ILi96EEEEEENS_6half_tEfNS_4arch4Sm80ELb0ELb0ELb1ELb1ELb0ELb0ELb0ELb0ELi2ELi2ELi4ELi2ELb0EEENS1_24CollectiveEpilogueBwdGQAISB_fSE_Li256ELb1ELb0EEENS1_19SingleTileSchedulerILb1ELb0ELb0ELi128EEEEEEEEEvNT_6ParamsE)
        .other          _ZN7cutlass13device_kernelIN5flash19enable_sm80_to_sm89INS1_16FlashAttnBwdSm80INS1_25CollectiveMainloopBwdSm80ILi2ELi2EN4cute5tupleIJNS5_1CILi64EEENS7_ILi128EEENS7_ILi96EEEEEENS_6half_tEfNS_4arch4Sm80ELb0ELb0ELb1ELb1ELb0ELb0ELb0ELb0ELi2ELi2ELi4ELi2ELb0EEENS1_24CollectiveEpilogueBwdGQAISB_fSE_Li256ELb1ELb0EEENS1_19SingleTileSchedulerILb1ELb0ELb0ELi128EEEEEEEEEvNT_6ParamsE,@"STO_CUDA_ENTRY STV_DEFAULT"
_ZN7cutlass13device_kernelIN5flash19enable_sm80_to_sm89INS1_16FlashAttnBwdSm80INS1_25CollectiveMainloopBwdSm80ILi2ELi2EN4cute5tupleIJNS5_1CILi64EEENS7_ILi128EEENS7_ILi96EEEEEENS_6half_tEfNS_4arch4Sm80ELb0ELb0ELb1ELb1ELb0ELb0ELb0ELb0ELi2ELi2ELi4ELi2ELb0EEENS1_24CollectiveEpilogueBwdGQAISB_fSE_Li256ELb1ELb0EEENS1_19SingleTileSchedulerILb1ELb0ELb0ELi128EEEEEEEEEvNT_6ParamsE:
        /* <DEDUP_REMOVED lines=17> */
.L_x_773:
        /* <DEDUP_REMOVED lines=8> */
.L_x_775:
[----:B------:R-:W-:Y:S02]  /*0190*/  MOV R5, c[0x0][0x3ac] ;  /* 0x0000eb0000057a02 */ /* 0x000fe40000000f00 */
.L_x_774:
[----:B-1----:R-:W-:-:S05]  /*01a0*/  IMAD.SHL.U32 R4, R3, 0x80, RZ ;  /* 0x0000008003047824 */ /* 0x002fca00078e00ff */
[----:B-----5:R-:W-:-:S04]  /*01b0*/  ISETP.GE.AND P0, PT, R4, R5, PT ;  /* 0x000000050400720c */ /* 0x020fc80003f06270 */
[----:B------:R-:W-:Y:S01]  /*01c0*/  SEL R193, R193, 0xffffffff, !P0 ;  /* 0xffffffffc1c17807 */ /* 0x000fe20004000000 */
[----:B------:R-:W-:Y:S05]  /*01d0*/  BRA `(.L_x_776) ;  /* 0x0000011000007947 */ /* 0x000fea0003800000 */
.L_x_772:
[----:B---34-:R-:W-:-:S04]  /*01e0*/  ISETP.NE.U32.AND P0, PT, RZ, c[0x0][0x3c8], PT ;  /* 0x0000f200ff007a0c */ /* 0x018fc80003f05070 */
[----:B------:R-:W-:-:S13]  /*01f0*/  ISETP.NE.AND.EX P0, PT, RZ, c[0x0][0x3cc], PT, P0 ;  /* 0x0000f300ff007a0c */ /* 0x000fda0003f05300 */
[----:B------:R-:W-:Y:S05]  /*0200*/  @!P0 BRA `(.L_x_777) ;  /* 0x0000002000008947 */ /* 0x000fea0003800000 */
[----:B------:R1:W5:Y:S01]  /*0210*/  LDG.E R5, [R4.64] ;  /* 0x0000000e04057981 */ /* 0x000362000c1e1900 */
[----:B------:R-:W-:Y:S05]  /*0220*/  BRA `(.L_x_778) ;  /* 0x0000009000007947 */ /* 0x000fea0003800000 */
.L_x_777:
        /* <DEDUP_REMOVED lines=8> */
.L_x_779:
[----:B------:R-:W-:Y:S02]  /*02b0*/  MOV R5, c[0x0][0x3ac] ;  /* 0x0000eb0000057a02 */ /* 0x000fe40000000f00 */
.L_x_778:
[----:B-1----:R-:W-:-:S05]  /*02c0*/  IMAD.SHL.U32 R4, R3, 0x80, RZ ;  /* 0x0000008003047824 */ /* 0x002fca00078e00ff */
[----:B-----5:R-:W-:-:S04]  /*02d0*/  ISETP.GE.AND P0, PT, R4, R5, PT ;  /* 0x000000050400720c */ /* 0x020fc80003f06270 */
[----:B------:R-:W-:-:S04]  /*02e0*/  SEL R193, R193, 0xffffffff, !P0 ;  /* 0xffffffffc1c17807 */ /* 0x000fc80004000000 */
.L_x_776:
        /* <DEDUP_REMOVED lines=10> */
[CC--:B------:R-:W-:Y:S02]  /*0390*/  @P0 IMAD.WIDE R10, R193.reuse, R12.reuse, c[0x0][0x2d8] ;  /* 0x0000b600c10a0625 */ /* 0x0c0fe400078e020c */
[----:B------:R-:W3:Y:S02]  /*03a0*/  @P4 LDG.E R7, [R16.64] ;  /* 0x0000000e10074981 */ /* 0x000ee4000c1e1900 */
[C---:B------:R-:W-:Y:S02]  /*03b0*/  IMAD.WIDE R14, R193.reuse, R12, c[0x0][0x2d0] ;  /* 0x0000b400c10e7625 */ /* 0x040fe400078e020c */
[----:B------:R1:W4:Y:S04]  /*03c0*/  @P0 LDG.E R13, [R10.64] ;  /* 0x0000000e0a0d0981 */ /* 0x000328000c1e1900 */
[----:B------:R-:W5:Y:S01]  /*03d0*/  @P3 LDG.E R5, [R14.64] ;  /* 0x0000000e0e053981 */ /* 0x000f62000c1e1900 */
[----:B------:R-:W-:Y:S01]  /*03e0*/  ULDC UR12, c[0x0][0x168] ;  /* 0x00005a00000c7ab9 */ /* 0x000fe20000000800 */
[----:B-1----:R-:W-:Y:S01]  /*03f0*/  CS2R R10, SRZ ;  /* 0x00000000000a7805 */ /* 0x002fe2000001ff00 */
[----:B--2---:R-:W-:-:S05]  /*0400*/  @P4 IMAD R9, R193, 0x40, R4 ;  /* 0x00000040c1094824 */ /* 0x004fca00078e0204 */
[----:B------:R-:W-:Y:S01]  /*0410*/  @P4 SHF.R.S32.HI R6, RZ, 0x1f, R9 ;  /* 0x0000001fff064819 */ /* 0x000fe20000011409 */
[----:B------:R-:W-:-:S03]  /*0420*/  IMAD.MOV.U32 R4, RZ, RZ, RZ ;  /* 0x000000ffff047224 */ /* 0x000fc600078e00ff */
[----:B------:R-:W-:Y:S01]  /*0430*/  @P4 LEA.HI R6, R6, R9, RZ, 0x6 ;  /* 0x0000000906064211 */ /* 0x000fe200078f30ff */
[----:B----4-:R1:W2:Y:S01]  /*0440*/  @P0 R2UR UR12, R13 ;  /* 0x000000000d0c03c2 */ /* 0x0102a200000e0000 */
[----:B------:R-:W-:Y:S01]  /*0450*/  CS2R R8, SRZ ;  /* 0x0000000000087805 */ /* 0x000fe2000001ff00 */
[--C-:B---3--:R-:W-:Y:S01]  /*0460*/  @P4 SHF.R.S32.HI R11, RZ, 0x1f, R7.reuse ;  /* 0x0000001fff0b4819 */ /* 0x108fe20000011407 */
[----:B------:R-:W-:Y:S01]  /*0470*/  @P4 IMAD.MOV.U32 R10, RZ, RZ, R7 ;  /* 0x000000ffff0a4224 */ /* 0x000fe200078e0007 */
[----:B------:R-:W-:Y:S01]  /*0480*/  @P4 LOP3.LUT R4, R6, 0xffffffc0, RZ, 0xc0, !PT ;  /* 0xffffffc006044812 */ /* 0x000fe200078ec0ff */
[----:B------:R-:W-:Y:S01]  /*0490*/  IMAD.MOV.U32 R6, RZ, RZ, c[0x0][0x198] ;  /* 0x00006600ff067624 */ /* 0x000fe200078e00ff */
[--C-:B-----5:R-:W-:Y:S01]  /*04a0*/  @P3 SHF.R.S32.HI R9, RZ, 0x1f, R5.reuse ;  /* 0x0000001fff093819 */ /* 0x120fe20000011405 */
[----:B------:R-:W-:Y:S01]  /*04b0*/  @P3 IMAD.MOV.U32 R8, RZ, RZ, R5 ;  /* 0x000000ffff083224 */ /* 0x000fe200078e0005 */
[----:B------:R-:W-:Y:S05]  /*04c0*/  @P0 BRA `(.L_x_780) ;  /* 0x0000006000000947 */ /* 0x000fea0003800000 */
[----:B------:R-:W-:Y:S05]  /*04d0*/  @!P4 BRA `(.L_x_780) ;  /* 0x000000500000c947 */ /* 0x000fea0003800000 */
[----:B------:R-:W3:Y:S04]  /*04e0*/  LDG.E R7, [R16.64] ;  /* 0x0000000e10077981 */ /* 0x000ee8000c1e1900 */
[----:B------:R-:W4:Y:S01]  /*04f0*/  LDG.E R5, [R16.64+0x4] ;  /* 0x0000040e10057981 */ /* 0x000f22000c1e1900 */
[----:B--23--:R-:W2:Y:S08]  /*0500*/  R2UR UR12, R7 ;  /* 0x00000000070c73c2 */ /* 0x00ceb000000e0000 */
[----:B----4-:R-:W2:Y:S02]  /*0510*/  R2UR UR4, R5 ;  /* 0x00000000050473c2 */ /* 0x010ea400000e0000 */
[----:B--2---:R-:W-:-:S06]  /*0520*/  UIADD3 UR12, -UR12, UR4, URZ ;  /* 0x000000040c0c7290 */ /* 0x004fcc000fffe13f */
.L_x_780:
[----:B------:R-:W-:-:S04]  /*0530*/  ISETP.NE.U32.AND P0, PT, RZ, c[0x0][0x2e0], PT ;  /* 0x0000b800ff007a0c */ /* 0x000fc80003f05070 */
[----:B------:R-:W-:-:S13]  /*0540*/  ISETP.NE.AND.EX P0, PT, RZ, c[0x0][0x2e4], PT, P0 ;  /* 0x0000b900ff007a0c */ /* 0x000fda0003f05300 */
[----:B------:R-:W-:Y:S05]  /*0550*/  @!P0 BRA `(.L_x_781) ;  /* 0x0000003000008947 */ /* 0x000fea0003800000 */
[----:B------:R-:W-:-:S06]  /*0560*/  IMAD.WIDE R6, R193, R12, c[0x0][0x2e0] ;  /* 0x0000b800c1067625 */ /* 0x000fcc00078e020c */
[----:B------:R3:W5:Y:S01]  /*0570*/  LDG.E R6, [R6.64] ;  /* 0x0000000e06067981 */ /* 0x000762000c1e1900 */
[----:B------:R-:W-:Y:S05]  /*0580*/  BRA `(.L_x_782) ;  /* 0x0000004000007947 */ /* 0x000fea0003800000 */
.L_x_781:
[----:B------:R-:W-:Y:S05]  /*0590*/  @!P3 BRA `(.L_x_782) ;  /* 0x000000300000b947 */ /* 0x000fea0003800000 */
[----:B------:R-:W3:Y:S04]  /*05a0*/  LDG.E R6, [R14.64] ;  /* 0x0000000e0e067981 */ /* 0x000ee8000c1e1900 */
[----:B------:R-:W3:Y:S02]  /*05b0*/  LDG.E R5, [R14.64+0x4] ;  /* 0x0000040e0e057981 */ /* 0x000ee4000c1e1900 */
[----:B---3--:R-:W-:Y:S02]  /*05c0*/  IADD3 R6, -R6, R5, RZ ;  /* 0x0000000506067210 */ /* 0x008fe40007ffe1ff */
.L_x_782:
        /* <DEDUP_REMOVED lines=53> */
[--C-:B------:R-:W-:Y:S01]  /*0920*/  SHF.R.S32.HI R19, RZ, 0x1f, R2.reuse ;  /* 0x0000001fff137819 */ /* 0x100fe20000011402 */
[----:B-1----:R-:W-:Y:S01]  /*0930*/  IMAD R13, R4, 0x60, RZ ;  /* 0x00000060040d7824 */ /* 0x002fe200078e02ff */
[----:B------:R-:W-:Y:S01]  /*0940*/  SHF.R.S32.HI R12, RZ, 0x1f, R2 ;  /* 0x0000001fff0c7819 */ /* 0x000fe20000011402 */
[----:B------:R-:W-:Y:S01]  /*0950*/  IMAD.SHL.U32 R191, R2, 0x4, RZ ;  /* 0x0000000402bf7824 */ /* 0x000fe200078e00ff */
[----:B------:R-:W-:Y:S01]  /*0960*/  ISETP.NE.AND P2, PT, R5, 0x1, PT ;  /* 0x000000010500780c */ /* 0x000fe20003f45270 */
[----:B------:R-:W-:Y:S01]  /*0970*/  IMAD.MOV.U32 R21, RZ, RZ, R0 ;  /* 0x000000ffff157224 */ /* 0x000fe200078e0000 */
[-C--:B------:R-:W-:Y:S01]  /*0980*/  LEA.HI R5, R19, R2.reuse, RZ, 0x2 ;  /* 0x0000000213057211 */ /* 0x080fe200078f10ff */
[----:B------:R-:W-:Y:S01]  /*0990*/  IMAD.MOV.U32 R185, RZ, RZ, 0x10 ;  /* 0x00000010ffb97424 */ /* 0x000fe200078e00ff */
[----:B------:R-:W-:Y:S01]  /*09a0*/  IADD3 R14, P0, R13, R2, RZ ;  /* 0x000000020d0e7210 */ /* 0x000fe20007f1e0ff */
[----:B------:R-:W-:Y:S01]  /*09b0*/  UISETP.GE.AND UP0, UPT, UR12, 0x41, UPT ;  /* 0x000000410c00788c */ /* 0x000fe2000bf06270 */
[----:B------:R-:W-:-:S02]  /*09c0*/  SHF.R.S32.HI R192, RZ, 0x2, R5 ;  /* 0x00000002ffc07819 */ /* 0x000fc40000011405 */
[----:B---3--:R-:W-:Y:S02]  /*09d0*/  LEA.HI R7, R19, R2, RZ, 0x4 ;  /* 0x0000000213077211 */ /* 0x008fe400078f20ff */
[----:B------:R-:W-:Y:S02]  /*09e0*/  LEA.HI.X.SX32 R15, R13, R12, 0x1, P0 ;  /* 0x0000000c0d0f7211 */ /* 0x000fe400000f0eff */
[----:B------:R-:W-:Y:S01]  /*09f0*/  SHF.R.S32.HI R17, RZ, 0x1f, R192 ;  /* 0x0000001fff117819 */ /* 0x000fe200000114c0 */
[----:B------:R-:W-:Y:S01]  /*0a00*/  @P2 IMAD.HI.U32 R16, R0, c[0x0][0x24c], RZ ;  /* 0x0000930000102a27 */ /* 0x000fe200078e00ff */
[C---:B------:R-:W-:Y:S02]  /*0a10*/  IADD3 R22, P0, R192.reuse, R8, RZ ;  /* 0x00000008c0167210 */ /* 0x040fe40007f1e0ff */
[----:B------:R-:W-:Y:S02]  /*0a20*/  SHF.R.S32.HI R12, RZ, 0x4, R7 ;  /* 0x00000004ff0c7819 */ /* 0x000fe40000011407 */
[----:B------:R-:W-:Y:S01]  /*0a30*/  IADD3 R37, P1, R192, R10, RZ ;  /* 0x0000000ac0257210 */ /* 0x000fe20007f3e0ff */
[----:B------:R-:W-:Y:S01]  /*0a40*/  IMAD.X R23, R17, 0x1, R9, P0 ;  /* 0x0000000111177824 */ /* 0x000fe200000e0609 */
[----:B------:R-:W-:-:S02]  /*0a50*/  SHF.R.S32.HI R10, RZ, 0x1f, R0 ;  /* 0x0000001fff0a7819 */ /* 0x000fc40000011400 */
[----:B------:R-:W-:Y:S01]  /*0a60*/  LEA.HI R13, R7, R12, RZ, 0x1 ;  /* 0x0000000c070d7211 */ /* 0x000fe200078f08ff */
[----:B------:R-:W-:Y:S01]  /*0a70*/  IMAD.X R11, R17, 0x1, R11, P1 ;  /* 0x00000001110b7824 */ /* 0x000fe200008e060b */
[----:B------:R-:W-:Y:S01]  /*0a80*/  SHF.R.S32.HI R8, RZ, 0x1f, R4 ;  /* 0x0000001fff087819 */ /* 0x000fe20000011404 */
[C---:B------:R-:W-:Y:S01]  /*0a90*/  IMAD R9, R10.reuse, c[0x0][0x238], RZ ;  /* 0x00008e000a097a24 */ /* 0x040fe200078e02ff */
[----:B------:R-:W-:Y:S01]  /*0aa0*/  IADD3 R26, P0, R191, R4, RZ ;  /* 0x00000004bf1a7210 */ /* 0x000fe20007f1e0ff */
[C---:B------:R-:W-:Y:S01]  /*0ab0*/  IMAD R25, R10.reuse, c[0x0][0x270], RZ ;  /* 0x00009c000a197a24 */ /* 0x040fe200078e02ff */
[----:B------:R-:W-:Y:S01]  /*0ac0*/  LOP3.LUT R17, R13, 0xfffffffe, RZ, 0xc0, !PT ;  /* 0xfffffffe0d117812 */ /* 0x000fe200078ec0ff */
[----:B------:R-:W-:Y:S01]  /*0ad0*/  IMAD R13, R10, c[0x0][0x288], RZ ;  /* 0x0000a2000a0d7a24 */ /* 0x000fe200078e02ff */
[----:B------:R-:W-:Y:S01]  /*0ae0*/  LEA.HI.X.SX32 R27, R191, R8, 0x1, P0 ;  /* 0x00000008bf1b7211 */ /* 0x000fe200000f0eff */
[----:B------:R-:W-:Y:S01]  /*0af0*/  IMAD R194, R0, c[0x0][0x23c], R9 ;  /* 0x00008f0000c27a24 */ /* 0x000fe200078e0209 */
[----:B------:R-:W-:Y:S01]  /*0b00*/  LOP3.LUT R205, R5, 0xfffffffc, RZ, 0xc0, !PT ;  /* 0xfffffffc05cd7812 */ /* 0x000fe200078ec0ff */
[----:B------:R-:W-:Y:S01]  /*0b10*/  IMAD.IADD R17, R12, 0x1, -R17 ;  /* 0x000000010c117824 */ /* 0x000fe200078e0a11 */
[----:B------:R-:W-:Y:S01]  /*0b20*/  LEA.HI R18, R19, R2, RZ, 0x3 ;  /* 0x0000000213127211 */ /* 0x000fe200078f18ff */
[C---:B------:R-:W-:Y:S01]  /*0b30*/  IMAD R32, R0.reuse, c[0x0][0x28c], R13 ;  /* 0x0000a30000207a24 */ /* 0x040fe200078e020d */
[----:B------:R-:W-:Y:S01]  /*0b40*/  @P2 SHF.R.U32.HI R21, RZ, c[0x0][0x250], R16 ;  /* 0x00009400ff152a19 */ /* 0x000fe20000011610 */
[----:B------:R-:W-:Y:S01]  /*0b50*/  IMAD.WIDE.U32 R12, R0, c[0x0][0x288], R26 ;  /* 0x0000a200000c7a25 */ /* 0x000fe200078e001a */
[----:B------:R-:W-:-:S03]  /*0b60*/  SHF.R.S32.HI R29, RZ, 0x1f, R193 ;  /* 0x0000001fff1d7819 */ /* 0x000fc600000114c1 */
[----:B------:R-:W-:-:S04]  /*0b70*/  IMAD.WIDE.U32 R8, R0, c[0x0][0x238], R14 ;  /* 0x00008e0000087a25 */ /* 0x000fc800078e000e */
[----:B------:R-:W-:Y:S02]  /*0b80*/  IMAD.IADD R205, R2, 0x1, -R205 ;  /* 0x0000000102cd7824 */ /* 0x000fe400078e0acd */
[----:B------:R-:W-:Y:S02]  /*0b90*/  IMAD.IADD R33, R13, 0x1, R32 ;  /* 0x000000010d217824 */ /* 0x000fe400078e0220 */
[----:B------:R-:W-:Y:S02]  /*0ba0*/  IMAD.IADD R195, R9, 0x1, R194 ;  /* 0x0000000109c37824 */ /* 0x000fe400078e02c2 */
[----:B------:R-:W-:Y:S02]  /*0bb0*/  IMAD.SHL.U32 R13, R18, 0x8, RZ ;  /* 0x00000008120d7824 */ /* 0x000fe400078e00ff */
[----:B-----5:R-:W-:Y:S01]  /*0bc0*/  IMAD R9, R3, -0x80, R6 ;  /* 0xffffff8003097824 */ /* 0x020fe200078e0206 */
[----:B------:R-:W-:Y:S01]  /*0bd0*/  SHF.R.S32.HI R6, RZ, 0x1f, R21 ;  /* 0x0000001fff067819 */ /* 0x000fe20000011415 */
[----:B------:R-:W-:Y:S01]  /*0be0*/  IMAD.SHL.U32 R14, R205, 0x8, RZ ;  /* 0x00000008cd0e7824 */ /* 0x000fe200078e00ff */
[----:B------:R-:W-:Y:S01]  /*0bf0*/  LOP3.LUT R13, R13, 0xc0, RZ, 0xc0, !PT ;  /* 0x000000c00d0d7812 */ /* 0x000fe200078ec0ff */
[----:B------:R-:W-:-:S02]  /*0c00*/  IMAD R34, R0, c[0x0][0x274], R25 ;  /* 0x00009d0000227a24 */ /* 0x000fc400078e0219 */
[----:B------:R-:W-:Y:S01]  /*0c10*/  IMAD.WIDE.U32 R24, R0, c[0x0][0x270], R26 ;  /* 0x00009c0000187a25 */ /* 0x000fe200078e001a */
[----:B------:R-:W-:Y:S02]  /*0c20*/  SHF.R.S32.HI R15, RZ, 0x1f, R14 ;  /* 0x0000001fff0f7819 */ /* 0x000fe4000001140e */
[----:B------:R-:W-:Y:S01]  /*0c30*/  IADD3 R187, R14, 0x40, RZ ;  /* 0x000000400ebb7810 */ /* 0x000fe20007ffe0ff */
[----:B------:R-:W-:Y:S01]  /*0c40*/  IMAD R40, R6, c[0x0][0x1e0], RZ ;  /* 0x0000780006287a24 */ /* 0x000fe200078e02ff */
[----:B------:R-:W-:Y:S01]  /*0c50*/  ISETP.GE.AND P6, PT, R14, c[0x0][0x1cc], PT ;  /* 0x000073000e007a0c */ /* 0x000fe20003fc6270 */
[----:B------:R-:W-:Y:S01]  /*0c60*/  IMAD.IADD R35, R25, 0x1, R34 ;  /* 0x0000000119237824 */ /* 0x000fe200078e0222 */
[----:B------:R-:W-:Y:S01]  /*0c70*/  LOP3.LUT R27, R18, 0xfffffff8, RZ, 0xc0, !PT ;  /* 0xfffffff8121b7812 */ /* 0x000fe200078ec0ff */
[----:B------:R-:W-:Y:S02]  /*0c80*/  IMAD R6, R6, c[0x0][0x1b0], RZ ;  /* 0x00006c0006067a24 */ /* 0x000fe400078e02ff */
[----:B------:R-:W-:Y:S01]  /*0c90*/  IMAD.MOV.U32 R34, RZ, RZ, R24 ;  /* 0x000000ffff227224 */ /* 0x000fe200078e0018 */
[----:B------:R-:W-:Y:S01]  /*0ca0*/  SHF.R.U32.HI R24, RZ, 0x3, R13 ;  /* 0x00000003ff187819 */ /* 0x000fe2000001160d */
[----:B------:R-:W-:Y:S01]  /*0cb0*/  IMAD R4, R11, c[0x0][0x208], RZ ;  /* 0x000082000b047a24 */ /* 0x000fe200078e02ff */
[----:B------:R-:W-:Y:S01]  /*0cc0*/  LOP3.LUT R13, R13, 0x18, R14, 0xf8, !PT ;  /* 0x000000180d0d7812 */ /* 0x000fe200078ef80e */
[----:B------:R-:W-:-:S02]  /*0cd0*/  IMAD R40, R21, c[0x0][0x1e4], R40 ;  /* 0x0000790015287a24 */ /* 0x000fc400078e0228 */
[----:B------:R-:W-:Y:S01]  /*0ce0*/  IMAD.WIDE.U32 R42, R21, c[0x0][0x1e0], R14 ;  /* 0x00007800152a7a25 */ /* 0x000fe200078e000e */
[----:B------:R-:W-:-:S03]  /*0cf0*/  LOP3.LUT R24, R13, R24, RZ, 0x3c, !PT ;  /* 0x000000180d187212 */ /* 0x000fc600078e3cff */
[C---:B------:R-:W-:Y:S02]  /*0d00*/  IMAD R6, R21.reuse, c[0x0][0x1b4], R6 ;  /* 0x00006d0015067a24 */ /* 0x040fe400078e0206 */
[----:B------:R-:W-:Y:S01]  /*0d10*/  IMAD.WIDE.U32 R30, R21, c[0x0][0x1b0], R14 ;  /* 0x00006c00151e7a25 */ /* 0x000fe200078e000e */
[----:B------:R-:W-:Y:S02]  /*0d20*/  LEA.HI R21, R5, R192, RZ, 0x1 ;  /* 0x000000c005157211 */ /* 0x000fe400078f08ff */
[----:B------:R-:W-:Y:S01]  /*0d30*/  SHF.R.S32.HI R5, RZ, 0x1f, R5 ;  /* 0x0000001fff057819 */ /* 0x000fe20000011405 */
[----:B------:R-:W-:Y:S01]  /*0d40*/  IMAD.MOV.U32 R194, RZ, RZ, R8 ;  /* 0x000000ffffc27224 */ /* 0x000fe200078e0008 */
[----:B------:R-:W-:Y:S01]  /*0d50*/  SEL R8, R29, RZ, !P4 ;  /* 0x000000ff1d087207 */ /* 0x000fe20006000000 */
[----:B------:R-:W-:Y:S01]  /*0d60*/  IMAD R13, R37, c[0x0][0x20c], R4 ;  /* 0x00008300250d7a24 */ /* 0x000fe200078e0204 */
[----:B------:R-:W-:Y:S01]  /*0d70*/  SEL R29, R29, RZ, !P3 ;  /* 0x000000ff1d1d7207 */ /* 0x000fe20005800000 */
[----:B------:R-:W-:Y:S01]  /*0d80*/  IMAD.MOV.U32 R32, RZ, RZ, R12 ;  /* 0x000000ffff207224 */ /* 0x000fe200078e000c */
[----:B------:R-:W-:Y:S01]  /*0d90*/  LEA.HI R4, R19, R2, RZ, 0x5 ;  /* 0x0000000213047211 */ /* 0x000fe200078f28ff */
[----:B------:R-:W-:Y:S01]  /*0da0*/  IMAD R26, R11, c[0x0][0x178], RZ ;  /* 0x00005e000b1a7a24 */ /* 0x000fe200078e02ff */
[----:B------:R-:W-:Y:S01]  /*0db0*/  LOP3.LUT R21, R21, 0x7fffffe, RZ, 0xc0, !PT ;  /* 0x07fffffe15157812 */ /* 0x000fe200078ec0ff */
[----:B------:R-:W-:Y:S01]  /*0dc0*/  IMAD.IADD R41, R43, 0x1, R40 ;  /* 0x000000012b297824 */ /* 0x000fe200078e0228 */
[----:B------:R-:W-:Y:S01]  /*0dd0*/  SEL R12, R193, RZ, !P3 ;  /* 0x000000ffc10c7207 */ /* 0x000fe20005800000 */
[----:B------:R-:W-:Y:S01]  /*0de0*/  IMAD.MOV.U32 R40, RZ, RZ, R42 ;  /* 0x000000ffff287224 */ /* 0x000fe200078e002a */
[----:B------:R-:W-:Y:S01]  /*0df0*/  SHF.R.S32.HI R25, RZ, 0x5, R4 ;  /* 0x00000005ff197819 */ /* 0x000fe20000011404 */
[----:B------:R-:W-:Y:S01]  /*0e00*/  IMAD R11, R29, c[0x0][0x1e8], RZ ;  /* 0x00007a001d0b7a24 */ /* 0x000fe200078e02ff */
[----:B------:R-:W-:Y:S01]  /*0e10*/  LEA.HI R5, R5, R192, RZ, 0x3 ;  /* 0x000000c005057211 */ /* 0x000fe200078f18ff */
[----:B------:R-:W-:-:S02]  /*0e20*/  IMAD.IADD R28, R192, 0x1, -R21 ;  /* 0x00000001c01c7824 */ /* 0x000fc400078e0a15 */
[----:B------:R-:W-:Y:S01]  /*0e30*/  IMAD.WIDE R22, R3, 0x80, R22 ;  /* 0x0000008003167825 */ /* 0x000fe200078e0216 */
[----:B------:R-:W-:-:S03]  /*0e40*/  SEL R3, R193, RZ, !P4 ;  /* 0x000000ffc1037207 */ /* 0x000fc60006000000 */
[C---:B------:R-:W-:Y:S02]  /*0e50*/  IMAD R16, R8.reuse, c[0x0][0x278], RZ ;  /* 0x00009e0008107a24 */ /* 0x040fe400078e02ff */
[----:B------:R-:W-:Y:S02]  /*0e60*/  IMAD R20, R8, c[0x0][0x290], RZ ;  /* 0x0000a40008147a24 */ /* 0x000fe400078e02ff */
[C---:B------:R-:W-:Y:S02]  /*0e70*/  IMAD R11, R12.reuse, c[0x0][0x1ec], R11 ;  /* 0x00007b000c0b7a24 */ /* 0x040fe400078e020b */
[----:B------:R-:W-:-:S04]  /*0e80*/  IMAD.WIDE.U32 R40, R12, c[0x0][0x1e8], R40 ;  /* 0x00007a000c287a25 */ /* 0x000fc800078e0028 */
[----:B------:R-:W-:Y:S02]  /*0e90*/  IMAD R21, R25, 0x8, R28 ;  /* 0x0000000819157824 */ /* 0x000fe400078e021c */
[C---:B------:R-:W-:Y:S02]  /*0ea0*/  IMAD R16, R3.reuse, c[0x0][0x27c], R16 ;  /* 0x00009f0003107a24 */ /* 0x040fe400078e0210 */
[----:B------:R-:W-:-:S04]  /*0eb0*/  IMAD.WIDE.U32 R34, R3, c[0x0][0x278], R34 ;  /* 0x00009e0003227a25 */ /* 0x000fc800078e0022 */
[C---:B------:R-:W-:Y:S01]  /*0ec0*/  IMAD R20, R3.reuse, c[0x0][0x294], R20 ;  /* 0x0000a50003147a24 */ /* 0x040fe200078e0214 */
[----:B------:R-:W-:Y:S01]  /*0ed0*/  LEA R198, P1, R34, c[0x0][0x258], 0x2 ;  /* 0x0000960022c67a11 */ /* 0x000fe200078210ff */
[----:B------:R-:W-:-:S04]  /*0ee0*/  IMAD.WIDE.U32 R32, R3, c[0x0][0x290], R32 ;  /* 0x0000a40003207a25 */ /* 0x000fc800078e0020 */
[----:B------:R-:W-:Y:S01]  /*0ef0*/  IMAD.IADD R41, R41, 0x1, R11 ;  /* 0x0000000129297824 */ /* 0x000fe200078e020b */
[----:B------:R-:W-:Y:S01]  /*0f00*/  LEA R196, P0, R32, c[0x0][0x280], 0x2 ;  /* 0x0000a00020c47a11 */ /* 0x000fe200078010ff */
[----:B------:R-:W-:Y:S02]  /*0f10*/  IMAD.U32 R11, R21, 0x20, R24 ;  /* 0x00000020150b7824 */ /* 0x000fe400078e0018 */
[----:B------:R-:W-:Y:S02]  /*0f20*/  IMAD R21, R23, c[0x0][0x1d8], RZ ;  /* 0x0000760017157a24 */ /* 0x000fe400078e02ff */
[----:B------:R-:W-:Y:S02]  /*0f30*/  IMAD.IADD R16, R35, 0x1, R16 ;  /* 0x0000000123107824 */ /* 0x000fe400078e0210 */
[----:B------:R-:W-:Y:S02]  /*0f40*/  IMAD.IADD R20, R33, 0x1, R20 ;  /* 0x0000000121147824 */ /* 0x000fe400078e0214 */
[C---:B------:R-:W-:Y:S01]  /*0f50*/  IMAD R26, R37.reuse, c[0x0][0x17c], R26 ;  /* 0x00005f00251a7a24 */ /* 0x040fe200078e021a */
[----:B------:R-:W-:Y:S01]  /*0f60*/  LEA.HI.X R199, R34, c[0x0][0x25c], R16, 0x2, P1 ;  /* 0x0000970022c77a11 */ /* 0x000fe200008f1410 */
[----:B------:R-:W-:Y:S01]  /*0f70*/  IMAD.WIDE.U32 R38, R37, c[0x0][0x178], R14 ;  /* 0x00005e0025267a25 */ /* 0x000fe200078e000e */
[----:B------:R-:W-:-:S02]  /*0f80*/  LEA.HI.X R197, R32, c[0x0][0x284], R20, 0x2, P0 ;  /* 0x0000a10020c57a11 */ /* 0x000fc400000f1414 */
[----:B------:R-:W-:Y:S01]  /*0f90*/  ISETP.GE.AND P1, PT, R187, c[0x0][0x1cc], PT ;  /* 0x00007300bb007a0c */ /* 0x000fe20003f26270 */
[----:B------:R-:W-:Y:S02]  /*0fa0*/  IMAD.IADD R35, R31, 0x1, R6 ;  /* 0x000000011f237824 */ /* 0x000fe400078e0206 */
[----:B------:R-:W-:-:S04]  /*0fb0*/  IMAD.WIDE.U32 R36, R37, c[0x0][0x208], R14 ;  /* 0x0000820025247a25 */ /* 0x000fc800078e000e */
[C---:B------:R-:W-:Y:S02]  /*0fc0*/  IMAD R6, R22.reuse, c[0x0][0x1dc], R21 ;  /* 0x0000770016067a24 */ /* 0x040fe400078e0215 */
[----:B------:R-:W-:-:S04]  /*0fd0*/  IMAD.WIDE.U32 R40, R22, c[0x0][0x1d8], R40 ;  /* 0x0000760016287a25 */ /* 0x000fc800078e0028 */
[----:B------:R-:W-:Y:S01]  /*0fe0*/  IMAD.MOV.U32 R32, RZ, RZ, R36 ;  /* 0x000000ffff207224 */ /* 0x000fe200078e0024 */
[C---:B------:R-:W-:Y:S01]  /*0ff0*/  LEA R36, P0, R40.reuse, c[0x0][0x1c0], 0x1 ;  /* 0x0000700028247a11 */ /* 0x040fe200078008ff */
[----:B------:R-:W-:Y:S02]  /*1000*/  IMAD.IADD R6, R41, 0x1, R6 ;  /* 0x0000000129067824 */ /* 0x000fe400078e0206 */
[----:B------:R-:W-:Y:S02]  /*1010*/  IMAD.IADD R33, R37, 0x1, R13 ;  /* 0x0000000125217824 */ /* 0x000fe400078e020d */
[----:B------:R-:W-:Y:S01]  /*1020*/  IMAD.IADD R20, R9, 0x1, -R192 ;  /* 0x0000000109147824 */ /* 0x000fe200078e0ac0 */
[----:B------:R-:W-:Y:S01]  /*1030*/  LEA.HI.X R37, R40, c[0x0][0x1c4], R6, 0x1, P0 ;  /* 0x0000710028257a11 */ /* 0x000fe200000f0c06 */
[----:B------:R-:W-:Y:S01]  /*1040*/  IMAD.SHL.U32 R11, R11, 0x2, RZ ;  /* 0x000000020b0b7824 */ /* 0x000fe200078e00ff */
[----:B------:R-:W-:Y:S01]  /*1050*/  IADD3 R6, R14, 0x20, RZ ;  /* 0x000000200e067810 */ /* 0x000fe20007ffe0ff */
[----:B------:R-:W-:Y:S01]  /*1060*/  IMAD R13, R10, c[0x0][0x180], RZ ;  /* 0x000060000a0d7a24 */ /* 0x000fe200078e02ff */
[----:B------:R-:W-:Y:S01]  /*1070*/  ISETP.LT.OR P5, PT, R20, 0x1, P6 ;  /* 0x000000011400780c */ /* 0x000fe200037a1670 */
[----:B------:R-:W-:Y:S01]  /*1080*/  IMAD R21, R10, c[0x0][0x210], RZ ;  /* 0x000084000a157a24 */ /* 0x000fe200078e02ff */
[----:B------:R-:W-:Y:S01]  /*1090*/  ISETP.GE.AND P2, PT, R6, c[0x0][0x1cc], PT ;  /* 0x0000730006007a0c */ /* 0x000fe20003f46270 */
[----:B------:R-:W-:Y:S01]  /*10a0*/  IMAD R16, R0, c[0x0][0x184], R13 ;  /* 0x0000610000107a24 */ /* 0x000fe200078e020d */
[C---:B------:R-:W-:Y:S01]  /*10b0*/  ISETP.LT.OR P3, PT, R20.reuse, 0x1, P1 ;  /* 0x000000011400780c */ /* 0x040fe20000f61670 */
[----:B------:R-:W-:Y:S01]  /*10c0*/  IMAD.IADD R39, R39, 0x1, R26 ;  /* 0x0000000127277824 */ /* 0x000fe200078e021a */
[----:B------:R-:W-:Y:S01]  /*10d0*/  ISETP.LT.OR P4, PT, R20, 0x1, P2 ;  /* 0x000000011400780c */ /* 0x000fe20001781670 */
[----:B------:R-:W-:Y:S01]  /*10e0*/  IMAD R13, R0, c[0x0][0x214], R21 ;  /* 0x00008500000d7a24 */ /* 0x000fe200078e0215 */
[C---:B------:R-:W-:Y:S01]  /*10f0*/  ISETP.LT.OR P2, PT, R20.reuse, 0x41, P2 ;  /* 0x000000411400780c */ /* 0x040fe20001741670 */
[----:B------:R-:W-:Y:S01]  /*1100*/  IMAD.MOV.U32 R21, RZ, RZ, c[0x0][0x1d8] ;  /* 0x00007600ff157624 */ /* 0x000fe200078e00ff */
[----:B------:R-:W-:Y:S01]  /*1110*/  ISETP.LT.OR P1, PT, R20, 0x41, P1 ;  /* 0x000000411400780c */ /* 0x000fe20000f21670 */
[----:B------:R-:W-:Y:S01]  /*1120*/  IMAD.MOV.U32 R34, RZ, RZ, R30 ;  /* 0x000000ffff227224 */ /* 0x000fe200078e001e */
[----:B------:R-:W-:Y:S01]  /*1130*/  IADD3 R204, R11, 0xc080, RZ ;  /* 0x0000c0800bcc7810 */ /* 0x000fe20007ffe0ff */
[----:B------:R-:W-:Y:S01]  /*1140*/  @!PT LDS RZ, [RZ] ;  /* 0x00000000fffff984 */ /* 0x000fe20000000800 */
[----:B------:R-:W-:Y:S01]  /*1150*/  @!PT LDS RZ, [RZ] ;  /* 0x00000000fffff984 */ /* 0x000fe20000000800 */
[----:B------:R-:W-:Y:S01]  /*1160*/  @!PT LDS RZ, [RZ] ;  /* 0x00000000fffff984 */ /* 0x000fe20000000800 */
[----:B------:R1:W-:Y:S01]  /*1170*/  LDGSTS.E.BYPASS.LTC128B.128 [R11+0x6080], [R36.64], !P5 ;  /* 0x06080000240b7fae */ /* 0x0003e2000e901d4e */
[----:B------:R-:W-:Y:S01]  /*1180*/  IMAD.WIDE.U32 R30, R0, c[0x0][0x180], R38 ;  /* 0x00006000001e7a25 */ /* 0x000fe200078e0026 */
[----:B------:R-:W-:-:S02]  /*1190*/  LEA R28, P0, R21, R36, 0x7 ;  /* 0x00000024151c7211 */ /* 0x000fc400078038ff */
[----:B------:R-:W-:Y:S01]  /*11a0*/  ISETP.GE.AND P5, PT, R6, c[0x0][0x19c], PT ;  /* 0x0000670006007a0c */ /* 0x000fe20003fa6270 */
[----:B------:R-:W-:Y:S01]  /*11b0*/  IMAD.WIDE.U32 R32, R0, c[0x0][0x210], R32 ;  /* 0x0000840000207a25 */ /* 0x000fe200078e0020 */
[----:B------:R1:W-:Y:S01]  /*11c0*/  LDGSTS.E.BYPASS.LTC128B.128 [R11+0x8080], [R36.64+0x40], !P4 ;  /* 0x08080040240b7fae */ /* 0x0003e2000e101d4e */
[----:B------:R-:W-:Y:S02]  /*11d0*/  ISETP.GE.AND P4, PT, R187, c[0x0][0x19c], PT ;  /* 0x00006700bb007a0c */ /* 0x000fe40003f86270 */
[----:B------:R-:W-:Y:S01]  /*11e0*/  IMAD R29, R29, c[0x0][0x1b8], RZ ;  /* 0x00006e001d1d7a24 */ /* 0x000fe200078e02ff */
[----:B------:R1:W-:Y:S01]  /*11f0*/  LDGSTS.E.BYPASS.LTC128B.128 [R11+0xa080], [R36.64+0x80], !P3 ;  /* 0x0a080080240b7fae */ /* 0x0003e2000d901d4e */
[----:B------:R-:W-:Y:S01]  /*1200*/  ISETP.LT.OR P3, PT, R20, 0x41, P6 ;  /* 0x000000411400780c */ /* 0x000fe20003761670 */
[----:B------:R-:W-:Y:S01]  /*1210*/  IMAD.MOV.U32 R0, RZ, RZ, c[0x0][0x1dc] ;  /* 0x00007700ff007624 */ /* 0x000fe200078e00ff */
[----:B------:R-:W-:Y:S01]  /*1220*/  IADD3 R201, R11, 0x12080, RZ ;  /* 0x000120800bc97810 */ /* 0x000fe20007ffe0ff */
[----:B------:R-:W-:-:S02]  /*1230*/  IMAD R10, R12, c[0x0][0x1bc], R29 ;  /* 0x00006f000c0a7a24 */ /* 0x000fc400078e021d */
[----:B------:R-:W-:Y:S01]  /*1240*/  IMAD.WIDE.U32 R34, R12, c[0x0][0x1b8], R34 ;  /* 0x00006e000c227a25 */ /* 0x000fe200078e0022 */
[----:B------:R-:W-:Y:S02]  /*1250*/  LEA.HI.X R29, R21, R37, R0, 0x7, P0 ;  /* 0x00000025151d7211 */ /* 0x000fe400000f3c00 */
[----:B------:R-:W-:Y:S01]  /*1260*/  ISETP.GE.AND P0, PT, R14, c[0x0][0x19c], PT ;  /* 0x000067000e007a0c */ /* 0x000fe20003f06270 */
[----:B------:R-:W-:Y:S01]  /*1270*/  IMAD.IADD R35, R35, 0x1, R10 ;  /* 0x0000000123237824 */ /* 0x000fe200078e020a */
[----:B------:R-:W-:Y:S01]  /*1280*/  LEA.HI R12, R19, R2, RZ, 0x6 ;  /* 0x00000002130c7211 */ /* 0x000fe200078f30ff */
[----:B------:R-:W-:Y:S01]  /*1290*/  IMAD.IADD R31, R31, 0x1, R16 ;  /* 0x000000011f1f7824 */ /* 0x000fe200078e0210 */
[C---:B------:R-:W-:Y:S01]  /*12a0*/  ISETP.LT.OR P6, PT, R20.reuse, 0x1, P0 ;  /* 0x000000011400780c */ /* 0x040fe200007c1670 */
[----:B------:R2:W-:Y:S01]  /*12b0*/  LDGSTS.E.BYPASS.LTC128B.128 [R11+0x7080], [R28.64], !P3 ;  /* 0x070800001c0b7fae */ /* 0x0005e2000d901d4e */
[----:B------:R-:W-:Y:S01]  /*12c0*/  ISETP.LT.OR P3, PT, R20, 0x1, P5 ;  /* 0x000000011400780c */ /* 0x000fe20002f61670 */
[----:B------:R-:W-:Y:S01]  /*12d0*/  IMAD R10, R8, c[0x0][0x188], RZ ;  /* 0x00006200080a7a24 */ /* 0x000fe200078e02ff */
[C---:B------:R-:W-:Y:S01]  /*12e0*/  ISETP.LT.OR P0, PT, R20.reuse, 0x41, P0 ;  /* 0x000000411400780c */ /* 0x040fe20000701670 */
[----:B------:R2:W-:Y:S01]  /*12f0*/  LDGSTS.E.BYPASS.LTC128B.128 [R11+0x9080], [R28.64+0x40], !P2 ;  /* 0x090800401c0b7fae */ /* 0x0005e2000d101d4e */
[C---:B------:R-:W-:Y:S01]  /*1300*/  ISETP.LT.OR P2, PT, R20.reuse, 0x1, P4 ;  /* 0x000000011400780c */ /* 0x040fe20002741670 */
[----:B------:R-:W-:Y:S01]  /*1310*/  IMAD.IADD R33, R33, 0x1, R13 ;  /* 0x0000000121217824 */ /* 0x000fe200078e020d */
[----:B------:R-:W-:Y:S01]  /*1320*/  ISETP.LT.OR P5, PT, R20, 0x41, P5 ;  /* 0x000000411400780c */ /* 0x000fe20002fa1670 */
[----:B------:R-:W-:Y:S01]  /*1330*/  IMAD R16, R8, c[0x0][0x240], RZ ;  /* 0x0000900008107a24 */ /* 0x000fe200078e02ff */
[----:B------:R-:W-:Y:S01]  /*1340*/  ISETP.LT.OR P4, PT, R20, 0x41, P4 ;  /* 0x000000411400780c */ /* 0x000fe20002781670 */
[----:B------:R-:W-:Y:S01]  /*1350*/  IMAD R20, R8, c[0x0][0x218], RZ ;  /* 0x0000860008147a24 */ /* 0x000fe200078e02ff */
[----:B------:R2:W-:Y:S01]  /*1360*/  LDGSTS.E.BYPASS.LTC128B.128 [R11+0xb080], [R28.64+0x80], !P1 ;  /* 0x0b0800801c0b7fae */ /* 0x0005e2000c901d4e */
[----:B------:R-:W-:Y:S01]  /*1370*/  IMAD.IADD R0, R2, 0x1, -R27 ;  /* 0x0000000102007824 */ /* 0x000fe200078e0a1b */
[----:B------:R-:W-:Y:S01]  /*1380*/  SHF.R.S32.HI R12, RZ, 0x6, R12 ;  /* 0x00000006ff0c7819 */ /* 0x000fe2000001140c */
[----:B------:R-:W-:-:S02]  /*1390*/  IMAD R10, R3, c[0x0][0x18c], R10 ;  /* 0x00006300030a7a24 */ /* 0x000fc400078e020a */
[----:B------:R-:W-:Y:S01]  /*13a0*/  IMAD.WIDE.U32 R30, R3, c[0x0][0x188], R30 ;  /* 0x00006200031e7a25 */ /* 0x000fe200078e001e */
[----:B------:R-:W-:-:S03]  /*13b0*/  LEA.HI R21, R0, R0, RZ, 0x1 ;  /* 0x0000000000157211 */ /* 0x000fc600078f08ff */
[C---:B------:R-:W-:Y:S01]  /*13c0*/  IMAD R8, R3.reuse, c[0x0][0x21c], R20 ;  /* 0x0000870003087a24 */ /* 0x040fe200078e0214 */
[----:B------:R-:W-:Y:S01]  /*13d0*/  LEA R208, P1, R30, c[0x0][0x160], 0x1 ;  /* 0x000058001ed07a11 */ /* 0x000fe200078208ff */
[----:B------:R-:W-:Y:S01]  /*13e0*/  IMAD R13, R3, c[0x0][0x244], R16 ;  /* 0x00009100030d7a24 */ /* 0x000fe200078e0210 */
[----:B------:R-:W-:Y:S01]  /*13f0*/  LOP3.LUT R27, R21, 0x7fffffe, RZ, 0xc0, !PT ;  /* 0x07fffffe151b7812 */ /* 0x000fe200078ec0ff */
[C---:B------:R-:W-:Y:S01]  /*1400*/  IMAD.WIDE.U32 R194, R3.reuse, c[0x0][0x240], R194 ;  /* 0x0000900003c27a25 */ /* 0x040fe200078e00c2 */
[----:B------:R-:W-:Y:S02]  /*1410*/  LEA.HI R20, R4, R25, RZ, 0x1 ;  /* 0x0000001904147211 */ /* 0x000fe400078f08ff */
[----:B------:R-:W-:Y:S01]  /*1420*/  SHF.R.S32.HI R21, RZ, 0x1, R21 ;  /* 0x00000001ff157819 */ /* 0x000fe20000011415 */
[----:B------:R-:W-:Y:S01]  /*1430*/  IMAD.WIDE.U32 R32, R3, c[0x0][0x218], R32 ;  /* 0x0000860003207a25 */ /* 0x000fe200078e0020 */
[----:B------:R-:W-:-:S03]  /*1440*/  LOP3.LUT R3, R7, 0xfffffff0, RZ, 0xc0, !PT ;  /* 0xfffffff007037812 */ /* 0x000fc600078ec0ff */
[----:B------:R-:W-:Y:S02]  /*1450*/  IMAD.IADD R7, R31, 0x1, R10 ;  /* 0x000000011f077824 */ /* 0x000fe400078e020a */
[----:B------:R-:W-:Y:S02]  /*1460*/  IMAD R23, R23, c[0x0][0x1a8], RZ ;  /* 0x00006a0017177a24 */ /* 0x000fe400078e02ff */
[----:B------:R-:W-:Y:S01]  /*1470*/  IMAD.IADD R3, R2, 0x1, -R3 ;  /* 0x0000000102037824 */ /* 0x000fe200078e0a03 */
[----:B------:R-:W-:Y:S01]  /*1480*/  LEA.HI.X R209, R30, c[0x0][0x164], R7, 0x1, P1 ;  /* 0x000059001ed17a11 */ /* 0x000fe200008f0c07 */
[----:B------:R-:W-:Y:S01]  /*1490*/  IMAD R10, R22, c[0x0][0x1ac], R23 ;  /* 0x00006b00160a7a24 */ /* 0x000fe200078e0217 */
[----:B------:R-:W-:Y:S01]  /*14a0*/  LEA R202, P1, R32, c[0x0][0x1f0], 0x1 ;  /* 0x00007c0020ca7a11 */ /* 0x000fe200078208ff */
[----:B------:R-:W-:Y:S01]  /*14b0*/  IMAD.IADD R7, R33, 0x1, R8 ;  /* 0x0000000121077824 */ /* 0x000fe200078e0208 */
[----:B------:R-:W-:Y:S01]  /*14c0*/  SHF.R.S32.HI R16, RZ, 0x1f, R3 ;  /* 0x0000001fff107819 */ /* 0x000fe20000011403 */
[----:B------:R-:W-:Y:S01]  /*14d0*/  IMAD.WIDE.U32 R22, R22, c[0x0][0x1a8], R34 ;  /* 0x00006a0016167a25 */ /* 0x000fe200078e0022 */
[----:B------:R-:W-:-:S02]  /*14e0*/  LEA.HI R8, R3, R3, RZ, 0x1 ;  /* 0x0000000303087211 */ /* 0x000fc400078f08ff */
[----:B------:R-:W-:Y:S01]  /*14f0*/  LEA.HI.X R203, R32, c[0x0][0x1f4], R7, 0x1, P1 ;  /* 0x00007d0020cb7a11 */ /* 0x000fe200008f0c07 */
[----:B------:R-:W-:Y:S01]  /*1500*/  IMAD.IADD R27, R0, 0x1, -R27 ;  /* 0x00000001001b7824 */ /* 0x000fe200078e0a1b */
[----:B--2---:R-:W-:Y:S01]  /*1510*/  LEA R28, P1, R22, c[0x0][0x190], 0x1 ;  /* 0x00006400161c7a11 */ /* 0x004fe200078208ff */
[----:B------:R-:W-:Y:S01]  /*1520*/  IMAD R184, R17, 0x4, R12 ;  /* 0x0000000411b87824 */ /* 0x000fe200078e020c */
[----:B------:R-:W-:Y:S01]  /*1530*/  LEA.HI R181, R16, R3, RZ, 0x3 ;  /* 0x0000000310b57211 */ /* 0x000fe200078f18ff */
[----:B------:R-:W-:Y:S01]  /*1540*/  IMAD.IADD R10, R23, 0x1, R10 ;  /* 0x00000001170a7824 */ /* 0x000fe200078e020a */
[----:B------:R-:W-:Y:S01]  /*1550*/  LOP3.LUT R16, R20, 0xfffffffe, RZ, 0xc0, !PT ;  /* 0xfffffffe14107812 */ /* 0x000fe200078ec0ff */
[----:B------:R-:W-:Y:S01]  /*1560*/  IMAD R184, R184, 0x8, R27 ;  /* 0x00000008b8b87824 */ /* 0x000fe200078e021b */
[----:B------:R-:W-:Y:S01]  /*1570*/  LOP3.LUT R182, R8, 0x7fffffe, RZ, 0xc0, !PT ;  /* 0x07fffffe08b67812 */ /* 0x000fe200078ec0ff */
[----:B------:R-:W-:Y:S01]  /*1580*/  IMAD.MOV.U32 R27, RZ, RZ, c[0x0][0x1a8] ;  /* 0x00006a00ff1b7624 */ /* 0x000fe200078e00ff */
[----:B------:R-:W-:Y:S01]  /*1590*/  LEA.HI.X R29, R22, c[0x0][0x194], R10, 0x1, P1 ;  /* 0x00006500161d7a11 */ /* 0x000fe200008f0c0a */
[----:B------:R-:W-:Y:S01]  /*15a0*/  IMAD.MOV.U32 R23, RZ, RZ, c[0x0][0x1ac] ;  /* 0x00006b00ff177624 */ /* 0x000fe200078e00ff */
[----:B------:R-:W-:Y:S01]  /*15b0*/  LOP3.LUT R20, R181, 0xfffffff8, RZ, 0xc0, !PT ;  /* 0xfffffff8b5147812 */ /* 0x000fe200078ec0ff */
[----:B------:R-:W-:Y:S01]  /*15c0*/  IMAD.IADD R7, R25, 0x1, -R16 ;  /* 0x0000000119077824 */ /* 0x000fe200078e0a10 */
[----:B------:R-:W-:Y:S01]  /*15d0*/  LEA R26, P1, R27, R28, 0x7 ;  /* 0x0000001c1b1a7211 */ /* 0x000fe200078238ff */
[----:B------:R1:W-:Y:S01]  /*15e0*/  LDGSTS.E.BYPASS.LTC128B.128 [R11+0x80], [R28.64], !P6 ;  /* 0x000800001c0b7fae */ /* 0x0003e2000f101d4e */
[----:B------:R-:W-:Y:S01]  /*15f0*/  ISETP.GE.AND P6, PT, R14, c[0x0][0x16c], PT ;  /* 0x00005b000e007a0c */ /* 0x000fe20003fc6270 */
[----:B------:R-:W-:Y:S01]  /*1600*/  IMAD.IADD R182, R3, 0x1, -R182 ;  /* 0x0000000103b67824 */ /* 0x000fe200078e0ab6 */
[----:B------:R-:W-:Y:S01]  /*1610*/  SHF.R.S32.HI R181, RZ, 0x3, R181 ;  /* 0x00000003ffb57819 */ /* 0x000fe200000114b5 */
[----:B------:R-:W-:Y:S01]  /*1620*/  IMAD.SHL.U32 R10, R7, 0x400, RZ ;  /* 0x00000400070a7824 */ /* 0x000fe200078e00ff */
[----:B------:R-:W-:Y:S01]  /*1630*/  LEA.HI.X R27, R27, R29, R23, 0x7, P1 ;  /* 0x0000001d1b1b7211 */ /* 0x000fe200008f3c17 */
[----:B------:R-:W-:Y:S01]  /*1640*/  IMAD.IADD R3, R3, 0x1, -R20 ;  /* 0x0000000103037824 */ /* 0x000fe200078e0a14 */
[----:B------:R-:W-:Y:S01]  /*1650*/  ISETP.GE.AND P1, PT, R187, c[0x0][0x16c], PT ;  /* 0x00005b00bb007a0c */ /* 0x000fe20003f26270 */
[----:B------:R-:W-:Y:S01]  /*1660*/  IMAD R182, R181, 0x8, R182 ;  /* 0x00000008b5b67824 */ /* 0x000fe200078e02b6 */
[----:B------:R-:W-:Y:S01]  /*1670*/  SHF.R.S32.HI R23, RZ, 0x1, R8 ;  /* 0x00000001ff177819 */ /* 0x000fe20000011408 */
[--C-:B------:R-:W-:Y:S01]  /*1680*/  IMAD R205, R205, 0x2, R10.reuse ;  /* 0x00000002cdcd7824 */ /* 0x100fe200078e020a */
[----:B------:R-:W-:Y:S01]  /*1690*/  SEL R189, RZ, 0x1, P6 ;  /* 0x00000001ffbd7807 */ /* 0x000fe20003000000 */
[----:B------:R-:W-:Y:S01]  /*16a0*/  IMAD R181, R181, 0x200, R10 ;  /* 0x00000200b5b57824 */ /* 0x000fe200078e020a */
[----:B------:R-:W-:Y:S01]  /*16b0*/  SHF.R.S32.HI R8, RZ, 0x1f, R8 ;  /* 0x0000001fff087819 */ /* 0x000fe20000011408 */
[----:B------:R-:W-:Y:S01]  /*16c0*/  IMAD.SHL.U32 R16, R0, 0x40, RZ ;  /* 0x0000004000107824 */ /* 0x000fe200078e00ff */
[----:B------:R-:W-:Y:S01]  /*16d0*/  ISETP.GE.AND P6, PT, R14, c[0x0][0x1fc], PT ;  /* 0x00007f000e007a0c */ /* 0x000fe20003fc6270 */
[----:B------:R1:W-:Y:S01]  /*16e0*/  LDGSTS.E.BYPASS.LTC128B.128 [R11+0x2080], [R28.64+0x40], !P3 ;  /* 0x020800401c0b7fae */ /* 0x0003e2000d901d4e */
[----:B------:R-:W-:Y:S01]  /*16f0*/  SEL R20, RZ, 0x4, P1 ;  /* 0x00000004ff147807 */ /* 0x000fe20000800000 */
[----:B------:R-:W-:Y:S01]  /*1700*/  IMAD.SHL.U32 R25, R25, 0x10, RZ ;  /* 0x0000001019197824 */ /* 0x000fe200078e00ff */
[----:B------:R-:W-:Y:S01]  /*1710*/  ISETP.GE.AND P1, PT, R6, c[0x0][0x16c], PT ;  /* 0x00005b0006007a0c */ /* 0x000fe20003f26270 */
[----:B------:R1:W-:Y:S01]  /*1720*/  LDGSTS.E.BYPASS.LTC128B.128 [R11+0x4080], [R28.64+0x80], !P2 ;  /* 0x040800801c0b7fae */ /* 0x0003e2000d101d4e */
[----:B------:R-:W-:Y:S01]  /*1730*/  LEA.HI R8, R8, R23, RZ, 0x2 ;  /* 0x0000001708087211 */ /* 0x000fe200078f10ff */
[----:B------:R-:W-:Y:S01]  /*1740*/  IMAD.SHL.U32 R188, R17, 0x8, RZ ;  /* 0x0000000811bc7824 */ /* 0x000fe200078e00ff */
[----:B------:R-:W-:Y:S01]  /*1750*/  SEL R10, RZ, 0x1, P6 ;  /* 0x00000001ff0a7807 */ /* 0x000fe20003000000 */
[----:B------:R1:W-:Y:S01]  /*1760*/  LDGSTS.E.BYPASS.LTC128B.128 [R11+0x1080], [R26.64], !P0 ;  /* 0x010800001a0b7fae */ /* 0x0003e2000c101d4e */
[----:B------:R-:W-:Y:S01]  /*1770*/  ISETP.GE.AND P6, PT, R6, c[0x0][0x1fc], PT ;  /* 0x00007f0006007a0c */ /* 0x000fe20003fc6270 */
[----:B------:R-:W-:Y:S01]  /*1780*/  IMAD.SHL.U32 R182, R182, 0x20, RZ ;  /* 0x00000020b6b67824 */ /* 0x000fe200078e00ff */
[----:B------:R-:W-:Y:S01]  /*1790*/  SEL R22, RZ, 0x2, P1 ;  /* 0x00000002ff167807 */ /* 0x000fe20000800000 */
[----:B------:R1:W-:Y:S01]  /*17a0*/  LDGSTS.E.BYPASS.LTC128B.128 [R11+0x3080], [R26.64+0x40], !P5 ;  /* 0x030800401a0b7fae */ /* 0x0003e2000e901d4e */
[----:B------:R-:W-:Y:S01]  /*17b0*/  LOP3.LUT R8, R8, 0xfffffffc, RZ, 0xc0, !PT ;  /* 0xfffffffc08087812 */ /* 0x000fe200078ec0ff */
[----:B------:R-:W-:Y:S01]  /*17c0*/  IMAD.IADD R200, R195, 0x1, R13 ;  /* 0x00000001c3c87824 */ /* 0x000fe200078e020d */
[----:B------:R-:W-:Y:S01]  /*17d0*/  SEL R0, RZ, 0xffffffff, P6 ;  /* 0xffffffffff007807 */ /* 0x000fe20003000000 */
[----:B------:R1:W-:Y:S01]  /*17e0*/  LDGSTS.E.BYPASS.LTC128B.128 [R11+0x5080], [R26.64+0x80], !P4 ;  /* 0x050800801a0b7fae */ /* 0x0003e2000e101d4e */
[----:B------:R-:W-:Y:S01]  /*17f0*/  IADD3 R20, R20, R22, R189 ;  /* 0x0000001614147210 */ /* 0x000fe20007ffe0bd */
[----:B------:R-:W-:Y:S01]  /*1800*/  IMAD.IADD R8, R23, 0x1, -R8 ;  /* 0x0000000117087824 */ /* 0x000fe200078e0a08 */
[----:B------:R-:W-:Y:S01]  /*1810*/  ISETP.GE.AND P6, PT, R187, c[0x0][0x1fc], PT ;  /* 0x00007f00bb007a0c */ /* 0x000fe20003fc6270 */
[----:B------:R-:W-:Y:S01]  /*1820*/  IMAD.SHL.U32 R23, R0, 0x2, RZ ;  /* 0x0000000200177824 */ /* 0x000fe200078e00ff */
[C---:B------:R-:W-:Y:S01]  /*1830*/  LOP3.LUT P3, RZ, R20.reuse, 0x1, RZ, 0xc0, !PT ;  /* 0x0000000114ff7812 */ /* 0x040fe2000786c0ff */
[----:B------:R-:W0:Y:S01]  /*1840*/  LDGDEPBAR ;  /* 0x00000000000079af */ /* 0x000e220000000000 */
[----:B------:R-:W-:Y:S01]  /*1850*/  SEL R0, RZ, 0x4, P6 ;  /* 0x00000004ff007807 */ /* 0x000fe20003000000 */
[----:B------:R-:W-:Y:S01]  /*1860*/  IMAD.SHL.U32 R22, R17, 0x10, RZ ;  /* 0x0000001011167824 */ /* 0x000fe200078e00ff */
[----:B------:R-:W-:-:S02]  /*1870*/  LOP3.LUT P6, RZ, R20, 0x2, RZ, 0xc0, !PT ;  /* 0x0000000214ff7812 */ /* 0x000fc400078cc0ff */
[C---:B------:R-:W-:Y:S02]  /*1880*/  ISETP.GE.OR P3, PT, R192.reuse, UR12, !P3 ;  /* 0x0000000cc0007c0c */ /* 0x040fe4000df66670 */
[----:B------:R-:W-:Y:S02]  /*1890*/  ISETP.GE.OR P6, PT, R192, UR12, !P6 ;  /* 0x0000000cc0007c0c */ /* 0x000fe4000f7c6670 */
[----:B------:R-:W-:Y:S02]  /*18a0*/  LOP3.LUT R23, R23, 0x2, R10, 0xe2, !PT ;  /* 0x0000000217177812 */ /* 0x000fe400078ee20a */
[----:B------:R-:W-:Y:S02]  /*18b0*/  LOP3.LUT R16, R16, 0x1c0, RZ, 0xc0, !PT ;  /* 0x000001c010107812 */ /* 0x000fe400078ec0ff */
[----:B------:R-:W-:Y:S02]  /*18c0*/  LOP3.LUT R0, R23, R0, RZ, 0xfc, !PT ;  /* 0x0000000017007212 */ /* 0x000fe400078efcff */
[----:B------:R-:W-:-:S02]  /*18d0*/  LOP3.LUT P0, RZ, R20, 0x4, RZ, 0xc0, !PT ;  /* 0x0000000414ff7812 */ /* 0x000fc4000780c0ff */
[----:B------:R-:W-:Y:S01]  /*18e0*/  ISETP.GT.AND P2, PT, R2, 0xf, PT ;  /* 0x0000000f0200780c */ /* 0x000fe20003f44270 */
[----:B------:R1:W-:Y:S01]  /*18f0*/  LDGSTS.E.BYPASS.LTC128B.128 [R11+0xc080], [R208.64], !P3 ;  /* 0x0c080000d00b7fae */ /* 0x0003e2000d901d4e */
[----:B------:R-:W-:Y:S02]  /*1900*/  LOP3.LUT P5, RZ, R0, 0x1, RZ, 0xc0, !PT ;  /* 0x0000000100ff7812 */ /* 0x000fe400078ac0ff */
[----:B------:R-:W-:Y:S01]  /*1910*/  LOP3.LUT R25, R16, 0x30, R25, 0xf8, !PT ;  /* 0x0000003010197812 */ /* 0x000fe200078ef819 */
[----:B------:R1:W-:Y:S01]  /*1920*/  LDGSTS.E.BYPASS.LTC128B.128 [R11+0xd080], [R208.64+0x40], !P6 ;  /* 0x0d080040d00b7fae */ /* 0x0003e2000f101d4e */
[C---:B------:R-:W-:Y:S02]  /*1930*/  ISETP.GE.OR P0, PT, R192.reuse, UR12, !P0 ;  /* 0x0000000cc0007c0c */ /* 0x040fe4000c706670 */
[----:B------:R-:W-:Y:S02]  /*1940*/  ISETP.GE.OR P6, PT, R192, UR12, !P5 ;  /* 0x0000000cc0007c0c */ /* 0x000fe4000efc6670 */
[----:B------:R-:W-:-:S02]  /*1950*/  SHF.R.U32.HI R16, RZ, 0x3, R16 ;  /* 0x00000003ff107819 */ /* 0x000fc40000011610 */
[----:B------:R-:W-:Y:S02]  /*1960*/  LOP3.LUT R25, R25, 0x8, R18, 0xf8, !PT ;  /* 0x0000000819197812 */ /* 0x000fe400078ef812 */
[----:B------:R-:W-:Y:S02]  /*1970*/  LOP3.LUT R23, R5, 0xfffffff8, RZ, 0xc0, !PT ;  /* 0xfffffff805177812 */ /* 0x000fe400078ec0ff */
[----:B------:R-:W-:Y:S01]  /*1980*/  LOP3.LUT R16, R25, R16, RZ, 0x3c, !PT ;  /* 0x0000001019107212 */ /* 0x000fe200078e3cff */
[----:B------:R-:W-:Y:S01]  /*1990*/  @!P2 IMAD.SHL.U32 R25, R2, 0x10, RZ ;  /* 0x000000100219a824 */ /* 0x000fe200078e00ff */
[----:B------:R-:W-:Y:S01]  /*19a0*/  LOP3.LUT P4, RZ, R0, 0x2, RZ, 0xc0, !PT ;  /* 0x0000000200ff7812 */ /* 0x000fe2000788c0ff */
[----:B------:R-:W-:Y:S01]  /*19b0*/  IMAD.IADD R10, R192, 0x1, -R23 ;  /* 0x00000001c00a7824 */ /* 0x000fe200078e0a17 */
[----:B------:R-:W-:Y:S01]  /*19c0*/  LOP3.LUT P3, RZ, R0, 0x4, RZ, 0xc0, !PT ;  /* 0x0000000400ff7812 */ /* 0x000fe2000786c0ff */
[----:B------:R1:W-:Y:S01]  /*19d0*/  LDGSTS.E.BYPASS.LTC128B.128 [R11+0xe080], [R208.64+0x80], !P0 ;  /* 0x0e080080d00b7fae */ /* 0x0003e2000c101d4e */
[----:B------:R-:W-:Y:S01]  /*19e0*/  LEA.HI R5, R19, R2, RZ, 0x7 ;  /* 0x0000000213057211 */ /* 0x000fe200078f38ff */
[C---:B------:R-:W-:Y:S01]  /*19f0*/  IMAD.SHL.U32 R23, R21.reuse, 0x40, RZ ;  /* 0x0000004015177824 */ /* 0x040fe200078e00ff */
[----:B------:R-:W-:Y:S01]  /*1a00*/  LOP3.LUT P0, RZ, R21, 0x2, RZ, 0xc0, !PT ;  /* 0x0000000215ff7812 */ /* 0x000fe2000780c0ff */
[----:B------:R1:W-:Y:S01]  /*1a10*/  @!P2 LDGSTS.E.BYPASS.LTC128B.128 [R25+0x18080], [R198.64] ;  /* 0x18080000c619afae */ /* 0x0003e2000b901d4e */
[----:B------:R-:W-:Y:S01]  /*1a20*/  IMAD.SHL.U32 R19, R10, 0x40, RZ ;  /* 0x000000400a137824 */ /* 0x000fe200078e00ff */
[----:B------:R-:W-:Y:S01]  /*1a30*/  SEL R21, RZ, 0xffffffff, P1 ;  /* 0xffffffffff157807 */ /* 0x000fe20000800000 */
[----:B------:R-:W-:Y:S01]  /*1a40*/  IMAD.SHL.U32 R0, R12, 0x8, RZ ;  /* 0x000000080c007824 */ /* 0x000fe200078e00ff */
[----:B------:R-:W0:Y:S01]  /*1a50*/  LDGDEPBAR ;  /* 0x00000000000079af */ /* 0x000e220000000000 */
[C---:B------:R-:W-:Y:S01]  /*1a60*/  ISETP.GE.OR P1, PT, R192.reuse, UR12, !P4 ;  /* 0x0000000cc0007c0c */ /* 0x040fe2000e726670 */
[----:B------:R-:W-:Y:S01]  /*1a70*/  IMAD R183, R17, 0x200, R16 ;  /* 0x0000020011b77824 */ /* 0x000fe200078e0210 */
[----:B------:R-:W-:Y:S01]  /*1a80*/  LOP3.LUT R19, R19, 0x1c0, RZ, 0xc0, !PT ;  /* 0x000001c013137812 */ /* 0x000fe200078ec0ff */
[----:B------:R1:W-:Y:S01]  /*1a90*/  LDGSTS.E.BYPASS.LTC128B.128 [R11+0x12080], [R202.64], !P6 ;  /* 0x12080000ca0b7fae */ /* 0x0003e2000f101d4e */
[----:B------:R-:W-:Y:S01]  /*1aa0*/  ISETP.GE.OR P6, PT, R192, UR12, !P3 ;  /* 0x0000000cc0007c0c */ /* 0x000fe2000dfc6670 */
[----:B------:R-:W-:Y:S01]  /*1ab0*/  IMAD.SHL.U32 R17, R8, 0x40, RZ ;  /* 0x0000004008117824 */ /* 0x000fe200078e00ff */
[----:B------:R-:W-:-:S02]  /*1ac0*/  LOP3.LUT R0, R0, 0x18, RZ, 0xc0, !PT ;  /* 0x0000001800007812 */ /* 0x000fc400078ec0ff */
[----:B------:R-:W-:Y:S02]  /*1ad0*/  LOP3.LUT R23, R23, 0xc0, RZ, 0xc0, !PT ;  /* 0x000000c017177812 */ /* 0x000fe400078ec0ff */
[----:B------:R-:W-:Y:S02]  /*1ae0*/  SHF.R.U32.HI R20, RZ, 0x3, R19 ;  /* 0x00000003ff147819 */ /* 0x000fe40000011613 */
[----:B------:R-:W-:Y:S01]  /*1af0*/  LOP3.LUT R24, R23, 0x8, R18, 0xf8, !PT ;  /* 0x0000000817187812 */ /* 0x000fe200078ef812 */
[----:B------:R1:W-:Y:S01]  /*1b00*/  LDGSTS.E.BYPASS.LTC128B.128 [R11+0x13080], [R202.64+0x40], !P1 ;  /* 0x13080040ca0b7fae */ /* 0x0003e2000c901d4e */
[----:B------:R-:W-:Y:S01]  /*1b10*/  LOP3.LUT R20, R20, R19, R0, 0x1e, !PT ;  /* 0x0000001314147212 */ /* 0x000fe200078e1e00 */
[----:B------:R-:W-:Y:S01]  /*1b20*/  IMAD.SHL.U32 R18, R21, 0x2, RZ ;  /* 0x0000000215127824 */ /* 0x000fe200078e00ff */
[----:B------:R-:W-:Y:S01]  /*1b30*/  SHF.R.U32.HI R23, RZ, 0x3, R23 ;  /* 0x00000003ff177819 */ /* 0x000fe20000011617 */
[----:B------:R1:W-:Y:S01]  /*1b40*/  LDGSTS.E.BYPASS.LTC128B.128 [R11+0x14080], [R202.64+0x80], !P6 ;  /* 0x14080080ca0b7fae */ /* 0x0003e2000f101d4e */
[----:B------:R-:W-:Y:S01]  /*1b50*/  LOP3.LUT R19, R4, 0xffffffe0, RZ, 0xc0, !PT ;  /* 0xffffffe004137812 */ /* 0x000fe200078ec0ff */
[----:B------:R-:W-:Y:S01]  /*1b60*/  IMAD.IADD R205, R205, 0x1, R20 ;  /* 0x00000001cdcd7824 */ /* 0x000fe200078e0214 */
[----:B------:R-:W-:-:S02]  /*1b70*/  LOP3.LUT P6, RZ, R3, 0x4, RZ, 0xc0, !PT ;  /* 0x0000000403ff7812 */ /* 0x000fc400078cc0ff */
[C---:B------:R-:W-:Y:S01]  /*1b80*/  LOP3.LUT P1, RZ, R3.reuse, 0x2, RZ, 0xc0, !PT ;  /* 0x0000000203ff7812 */ /* 0x040fe2000782c0ff */
[----:B------:R-:W-:Y:S01]  /*1b90*/  IMAD.SHL.U32 R3, R3, 0x40, RZ ;  /* 0x0000004003037824 */ /* 0x000fe200078e00ff */
[----:B------:R-:W-:Y:S01]  /*1ba0*/  LOP3.LUT R21, R24, R23, RZ, 0x3c, !PT ;  /* 0x0000001718157212 */ /* 0x000fe200078e3cff */
[----:B------:R-:W-:Y:S01]  /*1bb0*/  IMAD.IADD R4, R2, 0x1, -R19 ;  /* 0x0000000102047824 */ /* 0x000fe200078e0a13 */
[----:B------:R-:W-:Y:S01]  /*1bc0*/  SEL R178, R185, 0xfffffff0, !P1 ;  /* 0xfffffff0b9b27807 */ /* 0x000fe20004800000 */
[----:B------:R-:W-:Y:S01]  /*1bd0*/  IMAD.SHL.U32 R205, R205, 0x2, RZ ;  /* 0x00000002cdcd7824 */ /* 0x000fe200078e00ff */
[----:B------:R-:W-:Y:S01]  /*1be0*/  LOP3.LUT R16, R3, 0x1c0, RZ, 0xc0, !PT ;  /* 0x000001c003107812 */ /* 0x000fe200078ec0ff */
[----:B------:R-:W-:Y:S01]  /*1bf0*/  IMAD.U32 R184, R184, 0x20, R21 ;  /* 0x00000020b8b87824 */ /* 0x000fe200078e0015 */
[----:B------:R-:W-:Y:S02]  /*1c00*/  SHF.R.S32.HI R21, RZ, 0x1f, R4 ;  /* 0x0000001fff157819 */ /* 0x000fe40000011404 */
[----:B------:R-:W-:-:S02]  /*1c10*/  SEL R3, R185, 0xfffffff0, !P0 ;  /* 0xfffffff0b9037807 */ /* 0x000fc40004000000 */
[----:B------:R-:W-:Y:S02]  /*1c20*/  SHF.R.U32.HI R5, RZ, 0x4, R5 ;  /* 0x00000004ff057819 */ /* 0x000fe40000011605 */
[----:B------:R-:W-:Y:S02]  /*1c30*/  LOP3.LUT R22, R22, 0x10, RZ, 0xc0, !PT ;  /* 0x0000001016167812 */ /* 0x000fe400078ec0ff */
[----:B------:R-:W-:Y:S02]  /*1c40*/  LOP3.LUT R188, R188, 0x8, RZ, 0xc0, !PT ;  /* 0x00000008bcbc7812 */ /* 0x000fe400078ec0ff */
[----:B------:R-:W-:Y:S02]  /*1c50*/  SHF.R.U32.HI R19, RZ, 0x3, R16 ;  /* 0x00000003ff137819 */ /* 0x000fe40000011610 */
[----:B------:R-:W-:Y:S02]  /*1c60*/  LOP3.LUT P0, RZ, R8, 0x2, RZ, 0xc0, !PT ;  /* 0x0000000208ff7812 */ /* 0x000fe4000780c0ff */
[----:B------:R-:W-:-:S02]  /*1c70*/  LOP3.LUT R17, R17, 0xc0, RZ, 0xc0, !PT ;  /* 0x000000c011117812 */ /* 0x000fc400078ec0ff */
[----:B------:R-:W-:Y:S02]  /*1c80*/  PLOP3.LUT P1, PT, PT, PT, UP0, 0x80, 0x0 ;  /* 0x000000000000781c */ /* 0x000fe40003f2f008 */
[----:B------:R-:W-:Y:S02]  /*1c90*/  LEA.HI R8, R21, R4, RZ, 0x2 ;  /* 0x0000000415087211 */ /* 0x000fe400078f10ff */
[----:B------:R-:W-:Y:S02]  /*1ca0*/  LOP3.LUT R189, R18, 0x2, R189, 0xe2, !PT ;  /* 0x0000000212bd7812 */ /* 0x000fe400078ee2bd */
[----:B------:R-:W-:Y:S02]  /*1cb0*/  LOP3.LUT R5, R22, 0x8, R5, 0xf8, !PT ;  /* 0x0000000816057812 */ /* 0x000fe400078ef805 */
[----:B------:R-:W-:Y:S01]  /*1cc0*/  LOP3.LUT R16, R19, R16, R188, 0x1e, !PT ;  /* 0x0000001013107212 */ /* 0x000fe200078e1ebc */
[----:B------:R-:W-:Y:S01]  /*1cd0*/  @!P2 IMAD.SHL.U32 R19, R2, 0x10, RZ ;  /* 0x000000100213a824 */ /* 0x000fe200078e00ff */
[----:B------:R-:W-:-:S02]  /*1ce0*/  SHF.R.U32.HI R18, RZ, 0x3, R17 ;  /* 0x00000003ff127819 */ /* 0x000fc40000011611 */
[----:B------:R-:W-:Y:S01]  /*1cf0*/  SHF.R.S32.HI R190, RZ, 0x2, R8 ;  /* 0x00000002ffbe7819 */ /* 0x000fe20000011408 */
[----:B------:R-:W-:Y:S01]  /*1d00*/  IMAD.IADD R181, R181, 0x1, R16 ;  /* 0x00000001b5b57824 */ /* 0x000fe200078e0210 */
[C---:B------:R-:W-:Y:S01]  /*1d10*/  LOP3.LUT R5, R18.reuse, R5, R17, 0x1e, !PT ;  /* 0x0000000512057212 */ /* 0x040fe200078e1e11 */
[----:B------:R1:W-:Y:S01]  /*1d20*/  @!P2 LDGSTS.E.BYPASS.LTC128B.128 [R19+0x18280], [R196.64] ;  /* 0x18280000c413afae */ /* 0x0003e2000b901d4e */
[CC--:B------:R-:W-:Y:S01]  /*1d30*/  LOP3.LUT R188, R18.reuse, R17.reuse, R188, 0x1e, !PT ;  /* 0x0000001112bc7212 */ /* 0x0c0fe200078e1ebc */
[C---:B------:R-:W-:Y:S01]  /*1d40*/  IMAD R190, R7.reuse, 0x10, R190 ;  /* 0x0000001007be7824 */ /* 0x040fe200078e02be */
[----:B------:R-:W-:Y:S01]  /*1d50*/  LOP3.LUT R17, R18, R17, R0, 0x1e, !PT ;  /* 0x0000001112117212 */ /* 0x000fe200078e1e00 */
[----:B------:R-:W-:Y:S01]  /*1d60*/  IMAD.MOV.U32 R0, RZ, RZ, 0x20 ;  /* 0x00000020ff007424 */ /* 0x000fe200078e00ff */
[----:B------:R-:W0:Y:S01]  /*1d70*/  LDGDEPBAR ;  /* 0x00000000000079af */ /* 0x000e220000000000 */
[----:B------:R-:W-:Y:S01]  /*1d80*/  IMAD R7, R7, 0x200, R182 ;  /* 0x0000020007077824 */ /* 0x000fe200078e02b6 */
[----:B------:R-:W-:Y:S01]  /*1d90*/  SEL R185, R185, 0xfffffff0, !P0 ;  /* 0xfffffff0b9b97807 */ /* 0x000fe20004000000 */
[----:B------:R-:W-:Y:S01]  /*1da0*/  IMAD.IADD R186, R182, 0x1, R5 ;  /* 0x00000001b6ba7824 */ /* 0x000fe200078e0205 */
[----:B------:R-:W0:Y:S01]  /*1db0*/  LDGDEPBAR ;  /* 0x00000000000079af */ /* 0x000e220000000000 */
[----:B------:R-:W-:Y:S01]  /*1dc0*/  IMAD.IADD R188, R7, 0x1, R188 ;  /* 0x0000000107bc7824 */ /* 0x000fe200078e02bc */
[----:B------:R-:W-:Y:S01]  /*1dd0*/  SEL R0, R0, 0xffffffe0, !P6 ;  /* 0xffffffe000007807 */ /* 0x000fe20007000000 */
        /* <DEDUP_REMOVED lines=25> */
.L_x_785:
[----:B------:R-:W-:Y:S05]  /*1f70*/  BSYNC B0 ;  /* 0x0000000000007941 */ /* 0x000fea0003800000 */
.L_x_784:
[----:B--2---:R-:W-:Y:S01]  /*1f80*/  SHF.R.S32.HI R7, RZ, 0x1f, R12 ;  /* 0x0000001fff077819 */ /* 0x004fe2000001140c */
[----:B------:R-:W0:Y:S01]  /*1f90*/  LDGDEPBAR ;  /* 0x00000000000079af */ /* 0x000e220000000000 */
[----:B------:R-:W-:Y:S01]  /*1fa0*/  LOP3.LUT P0, RZ, R10, 0x4, RZ, 0xc0, !PT ;  /* 0x000000040aff7812 */ /* 0x000fe2000780c0ff */
[----:B------:R-:W-:Y:S01]  /*1fb0*/  UIADD3 UR6, UR12, 0x3f, URZ ;  /* 0x0000003f0c067890 */ /* 0x000fe2000fffe03f */
[----:B------:R-:W-:Y:S01]  /*1fc0*/  LEA.HI R2, R7, R12, RZ, 0x2 ;  /* 0x0000000c07027211 */ /* 0x000fe200078f10ff */
[----:B------:R-:W-:Y:S01]  /*1fd0*/  IMAD.SHL.U32 R184, R184, 0x2, RZ ;  /* 0x00000002b8b87824 */ /* 0x000fe200078e00ff */
[----:B-1----:R-:W-:Y:S01]  /*1fe0*/  LOP3.LUT R11, R8, 0xfffffffc, RZ, 0xc0, !PT ;  /* 0xfffffffc080b7812 */ /* 0x002fe200078ec0ff */
        /* <DEDUP_REMOVED lines=71> */
.L_x_788:
        /* <DEDUP_REMOVED lines=202> */
.L_x_786:
        /* <DEDUP_REMOVED lines=11> */
[----:B------:R-:W-:Y:S02]  /*31b0*/  FSEL R250, R210, -INF , P1 ;  /* 0xff800000d2fa7808 */ /* 0x000fe40000800000 */
[-C--:B------:R-:W-:Y:S01]  /*31c0*/  HMMA.16816.F32 R12, R140, R138.reuse, RZ ;  /* 0x0000008a8c0c723c */ /* 0x080fe200000018ff */
[----:B------:R-:W-:Y:S03]  /*31d0*/  IADD3 R33, R188, 0x800, R33 ;  /* 0x00000800bc217810 */ /* 0x000fe60007ffe021 */
[----:B------:R-:W-:Y:S01]  /*31e0*/  FSEL R248, R211, -INF , P0 ;  /* 0xff800000d3f87808 */ /* 0x000fe20000000000 */
[----:B------:R-:W-:Y:S01]  /*31f0*/  FFMA.FTZ R250, R250, c[0x0][0x29c], -R245 ;  /* 0x0000a700fafa7a23 */ /* 0x000fe200000108f5 */
[----:B------:R-:W-:Y:S02]  /*3200*/  SHF.L.U32 R3, R33, 0x1, RZ ;  /* 0x0000000121037819 */ /* 0x000fe400000006ff */
[C---:B------:R-:W-:Y:S01]  /*3210*/  HMMA.16816.F32 R16, R132.reuse, R138, RZ ;  /* 0x0000008a8410723c */ /* 0x040fe200000018ff */
[----:B------:R-:W-:Y:S03]  /*3220*/  LDSM.16.M88.4 R136, [R184+0x8080] ;  /* 0x00808000b888783b */ /* 0x000fe60000000200 */
[C---:B------:R-:W-:Y:S01]  /*3230*/  FSEL R249, R224.reuse, -INF , P6 ;  /* 0xff800000e0f97808 */ /* 0x040fe20003000000 */
[----:B------:R-:W-:Y:S03]  /*3240*/  FFMA.FTZ R224, -R224, R224, 1 ;  /* 0x3f800000e0e07423 */ /* 0x000fe600000101e0 */
        /* <DEDUP_REMOVED lines=38> */
[----:B------:R-:W-:Y:S05]  /*34b0*/  MUFU.EX2 R160, R160 ;  /* 0x000000a000a07308 */ /* 0x000fea0000000800 */
[----:B------:R-:W-:Y:S01]  /*34c0*/  FSEL R145, R222, -INF , P6 ;  /* 0xff800000de917808 */ /* 0x000fe20003000000 */
[-C--:B------:R-:W-:Y:S04]  /*34d0*/  HMMA.16816.F32 R28, R140, R146.reuse, R28 ;  /* 0x000000928c1c723c */ /* 0x080fe8000000181c */
[--C-:B------:R-:W-:Y:S03]  /*34e0*/  FFMA.FTZ R163, R145, c[0x0][0x29c], -R246.reuse ;  /* 0x0000a70091a37a23 */ /* 0x100fe600000108f6 */
[C---:B------:R-:W-:Y:S01]  /*34f0*/  FSEL R141, R214.reuse, -INF , P0 ;  /* 0xff800000d68d7808 */ /* 0x040fe20000000000 */
[----:B------:R-:W-:Y:S01]  /*3500*/  HMMA.16816.F32 R32, R132, R146, R32 ;  /* 0x000000928420723c */ /* 0x000fe20000001820 */
[----:B------:R-:W1:Y:S01]  /*3510*/  LDSM.16.M88.4 R132, [R3+0x13080] ;  /* 0x013080000384783b */ /* 0x000e620000000200 */
[----:B------:R-:W-:Y:S02]  /*3520*/  MUFU.EX2 R163, R163 ;  /* 0x000000a300a37308 */ /* 0x000fe40000000800 */
[--C-:B------:R-:W-:Y:S02]  /*3530*/  FFMA.FTZ R161, R141, c[0x0][0x29c], -R246.reuse ;  /* 0x0000a7008da17a23 */ /* 0x100fe400000108f6 */
[----:B------:R-:W-:Y:S02]  /*3540*/  FFMA.FTZ R214, -R214, R214, 1 ;  /* 0x3f800000d6d67423 */ /* 0x000fe400000101d6 */
[-C--:B---3--:R-:W-:Y:S01]  /*3550*/  HMMA.16816.F32 R4, R164, R168.reuse, R4 ;  /* 0x000000a8a404723c */ /* 0x088fe20000001804 */
[----:B------:R2:W3:Y:S03]  /*3560*/  LDSM.16.M88.4 R140, [R3+0x13880] ;  /* 0x01388000038c783b */ /* 0x0004e60000000200 */
[----:B------:R-:W-:Y:S04]  /*3570*/  MUFU.EX2 R161, R161 ;  /* 0x000000a100a17308 */ /* 0x000fe80000000800 */
[C---:B----4-:R-:W-:Y:S07]  /*3580*/  HMMA.16816.F32 R8, R172.reuse, R168, R8 ;  /* 0x000000a8ac08723c */ /* 0x050fee0000001808 */
[----:B------:R-:W-:Y:S01]  /*3590*/  FSEL R169, R212, -INF , P1 ;  /* 0xff800000d4a97808 */ /* 0x000fe20000800000 */
[-C--:B------:R-:W-:Y:S03]  /*35a0*/  HMMA.16816.F32 R12, R172, R170.reuse, R12 ;  /* 0x000000aaac0c723c */ /* 0x080fe6000000180c */
[----:B------:R-:W-:Y:S01]  /*35b0*/  ISETP.GT.AND P1, PT, R206, 0x21, PT ;  /* 0x00000021ce00780c */ /* 0x000fe20003f24270 */
[----:B------:R-:W-:Y:S01]  /*35c0*/  FFMA.FTZ R212, -R212, R212, 1 ;  /* 0x3f800000d4d47423 */ /* 0x000fe200000101d4 */
[C---:B------:R-:W-:Y:S01]  /*35d0*/  FSEL R168, R217.reuse, -INF , P0 ;  /* 0xff800000d9a87808 */ /* 0x040fe20000000000 */
[----:B------:R-:W-:Y:S01]  /*35e0*/  FFMA.FTZ R217, -R217, R217, 1 ;  /* 0x3f800000d9d97423 */ /* 0x000fe200000101d9 */
[----:B------:R-:W-:Y:S01]  /*35f0*/  FSEL R145, R223, -INF , P1 ;  /* 0xff800000df917808 */ /* 0x000fe20000800000 */
[C---:B------:R-:W-:Y:S04]  /*3600*/  HMMA.16816.F32 R16, R164.reuse, R170, R16 ;  /* 0x000000aaa410723c */ /* 0x040fe80000001810 */
[--C-:B------:R-:W-:Y:S01]  /*3610*/  FFMA.FTZ R168, R168, c[0x0][0x29c], -R239.reuse ;  /* 0x0000a700a8a87a23 */ /* 0x100fe200000108ef */
[C---:B------:R-:W-:Y:S01]  /*3620*/  FSEL R252, R225.reuse, -INF , P1 ;  /* 0xff800000e1fc7808 */ /* 0x040fe20000800000 */
[----:B------:R-:W-:Y:S01]  /*3630*/  FFMA.FTZ R225, -R225, R225, 1 ;  /* 0x3f800000e1e17423 */ /* 0x000fe200000101e1 */
[----:B--2---:R-:W-:Y:S01]  /*3640*/  FSEL R3, R215, -INF , P0 ;  /* 0xff800000d7037808 */ /* 0x004fe20000000000 */
[-C--:B-----5:R-:W-:Y:S03]  /*3650*/  HMMA.16816.F32 R20, R164, R148.reuse, R20 ;  /* 0x00000094a414723c */ /* 0x0a0fe60000001814 */
[----:B------:R-:W-:Y:S01]  /*3660*/  ISETP.GT.AND P0, PT, R206, 0x40, PT ;  /* 0x00000040ce00780c */ /* 0x000fe20003f04270 */
[----:B------:R-:W-:Y:S01]  /*3670*/  FFMA.FTZ R170, R145, c[0x0][0x29c], -R246 ;  /* 0x0000a70091aa7a23 */ /* 0x000fe200000108f6 */
[----:B------:R-:W-:Y:S01]  /*3680*/  FSEL R171, R219, -INF , P1 ;  /* 0xff800000dbab7808 */ /* 0x000fe20000800000 */
[----:B------:R-:W2:Y:S01]  /*3690*/  LDSM.16.M88.4 R144, [R184+0xb080] ;  /* 0x00b08000b890783b */ /* 0x000ea20000000200 */
[--C-:B------:R-:W-:Y:S01]  /*36a0*/  FFMA.FTZ R3, R3, c[0x0][0x29c], -R242.reuse ;  /* 0x0000a70003037a23 */ /* 0x100fe200000108f2 */
[C---:B------:R-:W-:Y:S02]  /*36b0*/  HMMA.16816.F32 R24, R172.reuse, R148, R24 ;  /* 0x00000094ac18723c */ /* 0x040fe40000001818 */
[----:B------:R-:W-:Y:S02]  /*36c0*/  MUFU.EX2 R170, R170 ;  /* 0x000000aa00aa7308 */ /* 0x000fe40000000800 */
[--C-:B------:R-:W-:Y:S01]  /*36d0*/  FFMA.FTZ R171, R171, c[0x0][0x29c], -R242.reuse ;  /* 0x0000a700abab7a23 */ /* 0x100fe200000108f2 */
[C---:B------:R-:W-:Y:S01]  /*36e0*/  FSEL R251, R228.reuse, -INF , P0 ;  /* 0xff800000e4fb7808 */ /* 0x040fe20000000000 */
[----:B------:R-:W-:Y:S01]  /*36f0*/  FFMA.FTZ R228, -R228, R228, 1 ;  /* 0x3f800000e4e47423 */ /* 0x000fe200000101e4 */
[----:B------:R-:W-:Y:S01]  /*3700*/  FSEL R149, R226, -INF , P0 ;  /* 0xff800000e2957808 */ /* 0x000fe20000000000 */
[-C--:B------:R-:W-:Y:S04]  /*3710*/  HMMA.16816.F32 R28, R172, R150.reuse, R28 ;  /* 0x00000096ac1c723c */ /* 0x080fe8000000181c */
[----:B------:R-:W-:Y:S01]  /*3720*/  MUFU.EX2 R3, R3 ;  /* 0x0000000300037308 */ /* 0x000fe20000000800 */
[----:B------:R-:W-:Y:S02]  /*3730*/  FFMA.FTZ R215, -R215, R215, 1 ;  /* 0x3f800000d7d77423 */ /* 0x000fe400000101d7 */
[----:B------:R-:W-:Y:S01]  /*3740*/  FSEL R173, R230, -INF , P0 ;  /* 0xff800000e6ad7808 */ /* 0x000fe20000000000 */
[----:B------:R-:W-:Y:S04]  /*3750*/  HMMA.16816.F32 R32, R164, R150, R32 ;  /* 0x00000096a420723c */ /* 0x000fe80000001820 */
[----:B------:R-:W-:Y:S01]  /*3760*/  FFMA.FTZ R173, R173, c[0x0][0x29c], -R242 ;  /* 0x0000a700adad7a23 */ /* 0x000fe200000108f2 */
[C---:B------:R-:W-:Y:S01]  /*3770*/  FSEL R172, R232.reuse, -INF , P0 ;  /* 0xff800000e8ac7808 */ /* 0x040fe20000000000 */
[----:B------:R-:W-:Y:S01]  /*3780*/  FFMA.FTZ R232, -R232, R232, 1 ;  /* 0x3f800000e8e87423 */ /* 0x000fe200000101e8 */
[----:B------:R-:W-:Y:S01]  /*3790*/  FSEL R167, R218, -INF , P6 ;  /* 0xff800000daa77808 */ /* 0x000fe20003000000 */
[-C--:B-1----:R-:W-:Y:S02]  /*37a0*/  HMMA.16816.F32 R4, R132, R136.reuse, R4 ;  /* 0x000000888404723c */ /* 0x082fe40000001804 */
[----:B------:R-:W-:Y:S03]  /*37b0*/  MUFU.EX2 R173, R173 ;  /* 0x000000ad00ad7308 */ /* 0x000fe60000000800 */
[----:B------:R-:W-:Y:S01]  /*37c0*/  FFMA.FTZ R165, R149, c[0x0][0x29c], -R246 ;  /* 0x0000a70095a57a23 */ /* 0x000fe200000108f6 */
[----:B------:R-:W-:Y:S01]  /*37d0*/  FSEL R164, R220, -INF , P6 ;  /* 0xff800000dca47808 */ /* 0x000fe20003000000 */
[--C-:B------:R-:W-:Y:S01]  /*37e0*/  FFMA.FTZ R172, R172, c[0x0][0x29c], -R239.reuse ;  /* 0x0000a700acac7a23 */ /* 0x100fe200000108ef */
[C---:B---3--:R-:W-:Y:S04]  /*37f0*/  HMMA.16816.F32 R8, R140.reuse, R136, R8 ;  /* 0x000000888c08723c */ /* 0x048fe80000001808 */
[C---:B------:R-:W-:Y:S01]  /*3800*/  ISETP.GT.AND P6, PT, R206.reuse, 0x41, PT ;  /* 0x00000041ce00780c */ /* 0x040fe20003fc4270 */
[----:B------:R-:W-:Y:S01]  /*3810*/  MUFU.EX2 R165, R165 ;  /* 0x000000a500a57308 */ /* 0x000fe20000000800 */
[----:B------:R-:W-:Y:S01]  /*3820*/  ISETP.GT.AND P0, PT, R206, 0x61, PT ;  /* 0x00000061ce00780c */ /* 0x000fe20003f04270 */
[--C-:B------:R-:W-:Y:S01]  /*3830*/  FFMA.FTZ R164, R164, c[0x0][0x29c], -R239.reuse ;  /* 0x0000a700a4a47a23 */ /* 0x100fe200000108ef */
[-C--:B------:R-:W-:Y:S04]  /*3840*/  HMMA.16816.F32 R12, R140, R138.reuse, R12 ;  /* 0x0000008a8c0c723c */ /* 0x080fe8000000180c */
[----:B------:R-:W-:Y:S01]  /*3850*/  FSEL R149, R227, -INF , P6 ;  /* 0xff800000e3957808 */ /* 0x000fe20003000000 */
[----:B------:R-:W-:Y:S01]  /*3860*/  FFMA.FTZ R167, R167, c[0x0][0x29c], -R242 ;  /* 0x0000a700a7a77a23 */ /* 0x000fe200000108f2 */
[----:B------:R-:W-:Y:S01]  /*3870*/  FSEL R247, R241, -INF , P0 ;  /* 0xff800000f1f77808 */ /* 0x000fe20000000000 */
[----:B------:R-:W-:Y:S01]  /*3880*/  MUFU.EX2 R164, R164 ;  /* 0x000000a400a47308 */ /* 0x000fe20000000800 */
[C---:B------:R-:W-:Y:S01]  /*3890*/  HMMA.16816.F32 R16, R132.reuse, R138, R16 ;  /* 0x0000008a8410723c */ /* 0x040fe20000001810 */
[----:B------:R-:W-:Y:S03]  /*38a0*/  LDSM.16.M88.4 R136, [R176+0xb080] ;  /* 0x00b08000b088783b */ /* 0x000fe60000000200 */
[--C-:B------:R-:W-:Y:S01]  /*38b0*/  FFMA.FTZ R174, R149, c[0x0][0x29c], -R246.reuse ;  /* 0x0000a70095ae7a23 */ /* 0x100fe200000108f6 */
[C---:B------:R-:W-:Y:S01]  /*38c0*/  FSEL R166, R221.reuse, -INF , P1 ;  /* 0xff800000dda67808 */ /* 0x040fe20000800000 */
[----:B------:R-:W-:Y:S01]  /*38d0*/  FFMA.FTZ R220, -R220, R220, 1 ;  /* 0x3f800000dcdc7423 */ /* 0x000fe200000101dc */
[----:B------:R-:W-:Y:S01]  /*38e0*/  ISETP.GT.AND P1, PT, R206, 0x60, PT ;  /* 0x00000060ce00780c */ /* 0x000fe20003f24270 */
[-C--:B--2---:R-:W-:Y:S01]  /*38f0*/  HMMA.16816.F32 R20, R132, R144.reuse, R20 ;  /* 0x000000908414723c */ /* 0x084fe20000001814 */
[----:B------:R1:W2:Y:S01]  /*3900*/  LDSM.16.M88.4 R148, [R2+0x13080] ;  /* 0x013080000294783b */ /* 0x0002a20000000200 */
[----:B------:R-:W3:Y:S02]  /*3910*/  MUFU.EX2 R174, R174 ;  /* 0x000000ae00ae7308 */ /* 0x000ee40000000800 */
[----:B------:R-:W-:Y:S01]  /*3920*/  FFMA.FTZ R166, R166, c[0x0][0x29c], -R239 ;  /* 0x0000a700a6a67a23 */ /* 0x000fe200000108ef */
[----:B------:R-:W-:Y:S01]  /*3930*/  FSEL R175, R240, -INF , P1 ;  /* 0xff800000f0af7808 */ /* 0x000fe20000800000 */
[----:B------:R-:W-:Y:S02]  /*3940*/  FFMA.FTZ R221, -R221, R221, 1 ;  /* 0x3f800000dddd7423 */ /* 0x000fe400000101dd */
[C---:B------:R-:W-:Y:S04]  /*3950*/  HMMA.16816.F32 R24, R140.reuse, R144, R24 ;  /* 0x000000908c18723c */ /* 0x040fe80000001818 */
[----:B------:R-:W-:Y:S01]  /*3960*/  MUFU.EX2 R167, R167 ;  /* 0x000000a700a77308 */ /* 0x000fe20000000800 */
[--C-:B------:R-:W-:Y:S02]  /*3970*/  FFMA.FTZ R175, R175, c[0x0][0x29c], -R246.reuse ;  /* 0x0000a700afaf7a23 */ /* 0x100fe400000108f6 */
[--C-:B------:R-:W-:Y:S01]  /*3980*/  FFMA.FTZ R144, R248, c[0x0][0x29c], -R245.reuse ;  /* 0x0000a700f8907a23 */ /* 0x100fe200000108f5 */
[-C--:B------:R-:W-:Y:S01]  /*3990*/  HMMA.16816.F32 R28, R140, R146.reuse, R28 ;  /* 0x000000928c1c723c */ /* 0x080fe2000000181c */
[----:B------:R-:W4:Y:S03]  /*39a0*/  LDS R140, [R237+0x18280] ;  /* 0x01828000ed8c7984 */ /* 0x000f260000000800 */
[----:B------:R-:W-:Y:S02]  /*39b0*/  FFMA.FTZ R246, R247, c[0x0][0x29c], -R246 ;  /* 0x0000a700f7f67a23 */ /* 0x000fe400000108f6 */
[----:B------:R-:W-:Y:S01]  /*39c0*/  MUFU.EX2 R144, R144 ;  /* 0x0000009000907308 */ /* 0x000fe20000000800 */
[--C-:B------:R-:W-:Y:S01]  /*39d0*/  FFMA.FTZ R141, R252, c[0x0][0x29c], -R245.reuse ;  /* 0x0000a700fc8d7a23 */ /* 0x100fe200000108f5 */
[----:B------:R-:W-:Y:S04]  /*39e0*/  HMMA.16816.F32 R32, R132, R146, R32 ;  /* 0x000000928420723c */ /* 0x000fe80000001820 */
[--C-:B-1----:R-:W-:Y:S02]  /*39f0*/  FFMA.FTZ R2, R249, c[0x0][0x29c], -R245.reuse ;  /* 0x0000a700f9027a23 */ /* 0x102fe400000108f5 */
[--C-:B------:R-:W-:Y:S01]  /*3a00*/  FFMA.FTZ R142, R251, c[0x0][0x29c], -R245.reuse ;  /* 0x0000a700fb8e7a23 */ /* 0x100fe200000108f5 */
[----:B------:R-:W-:Y:S01]  /*3a10*/  FSEL R146, R229, -INF , P6 ;  /* 0xff800000e5927808 */ /* 0x000fe20003000000 */
[----:B------:R-:W-:Y:S01]  /*3a20*/  MUFU.EX2 R141, R141 ;  /* 0x0000008d008d7308 */ /* 0x000fe20000000800 */
[----:B------:R-:W-:Y:S03]  /*3a30*/  FSEL R147, R235, -INF , P0 ;  /* 0xff800000eb937808 */ /* 0x000fe60000000000 */
[--C-:B------:R-:W-:Y:S01]  /*3a40*/  FFMA.FTZ R143, R146, c[0x0][0x29c], -R245.reuse ;  /* 0x0000a700928f7a23 */ /* 0x100fe200000108f5 */
[----:B------:R-:W-:Y:S01]  /*3a50*/  FSEL R146, R243, -INF , P1 ;  /* 0xff800000f3927808 */ /* 0x000fe20000800000 */
[----:B------:R-:W-:Y:S02]  /*3a60*/  FFMA.FTZ R229, -R229, R229, 1 ;  /* 0x3f800000e5e57423 */ /* 0x000fe400000101e5 */
[----:B------:R-:W-:Y:S01]  /*3a70*/  FFMA.FTZ R243, -R243, R243, 1 ;  /* 0x3f800000f3f37423 */ /* 0x000fe200000101f3 */
[-C--:B--2---:R-:W-:Y:S01]  /*3a80*/  HMMA.16816.F32 R4, R148, R152.reuse, R4 ;  /* 0x000000989404723c */ /* 0x084fe20000001804 */
[----:B------:R-:W-:Y:S04]  /*3a90*/  MUFU.EX2 R143, R143 ;  /* 0x0000008f008f7308 */ /* 0x000fe80000000800 */
[--C-:B------:R-:W-:Y:S01]  /*3aa0*/  FFMA.FTZ R145, R146, c[0x0][0x29c], -R245.reuse ;  /* 0x0000a70092917a23 */ /* 0x100fe200000108f5 */
[C---:B------:R-:W-:Y:S01]  /*3ab0*/  FSEL R146, R244.reuse, -INF , P0 ;  /* 0xff800000f4927808 */ /* 0x040fe20000000000 */
[----:B------:R-:W-:Y:S01]  /*3ac0*/  FFMA.FTZ R244, -R244, R244, 1 ;  /* 0x3f800000f4f47423 */ /* 0x000fe200000101f4 */
[C---:B------:R-:W-:Y:S03]  /*3ad0*/  HMMA.16816.F32 R8, R156.reuse, R152, R8 ;  /* 0x000000989c08723c */ /* 0x040fe60000001808 */
[----:B------:R-:W-:Y:S01]  /*3ae0*/  MUFU.EX2 R145, R145 ;  /* 0x0000009100917308 */ /* 0x000fe20000000800 */
[----:B------:R-:W-:Y:S02]  /*3af0*/  FFMA.FTZ R245, R146, c[0x0][0x29c], -R245 ;  /* 0x0000a70092f57a23 */ /* 0x000fe400000108f5 */
[----:B------:R-:W-:Y:S01]  /*3b00*/  FFMA.FTZ R235, -R235, R235, 1 ;  /* 0x3f800000ebeb7423 */ /* 0x000fe200000101eb */
[C---:B------:R-:W-:Y:S01]  /*3b10*/  FSEL R153, R234.reuse, -INF , P1 ;  /* 0xff800000ea997808 */ /* 0x040fe20000800000 */
[-C--:B------:R-:W-:Y:S04]  /*3b20*/  HMMA.16816.F32 R12, R156, R154.reuse, R12 ;  /* 0x0000009a9c0c723c */ /* 0x080fe8000000180c */
[----:B------:R-:W-:Y:S01]  /*3b30*/  FFMA.FTZ R234, -R234, R234, 1 ;  /* 0x3f800000eaea7423 */ /* 0x000fe200000101ea */
[----:B------:R-:W1:Y:S01]  /*3b40*/  MUFU.EX2 R175, R175 ;  /* 0x000000af00af7308 */ /* 0x000e620000000800 */
[--C-:B------:R-:W-:Y:S02]  /*3b50*/  FFMA.FTZ R152, R169, c[0x0][0x29c], -R242.reuse ;  /* 0x0000a700a9987a23 */ /* 0x100fe400000108f2 */
[C---:B------:R-:W-:Y:S07]  /*3b60*/  HMMA.16816.F32 R16, R148.reuse, R154, R16 ;  /* 0x0000009a9410723c */ /* 0x040fee0000001810 */
[----:B------:R-:W2:Y:S01]  /*3b70*/  MUFU.EX2 R246, R246 ;  /* 0x000000f600f67308 */ /* 0x000ea20000000800 */
[-C--:B------:R-:W-:Y:S04]  /*3b80*/  HMMA.16816.F32 R20, R148, R136.reuse, R20 ;  /* 0x000000889414723c */ /* 0x080fe80000001814 */
[----:B------:R-:W-:Y:S04]  /*3b90*/  FSEL R155, R231, -INF , P6 ;  /* 0xff800000e79b7808 */ /* 0x000fe80003000000 */
[C---:B------:R-:W-:Y:S01]  /*3ba0*/  HMMA.16816.F32 R24, R156.reuse, R136, R24 ;  /* 0x000000889c18723c */ /* 0x040fe20000001818 */
[----:B------:R-:W5:Y:S03]  /*3bb0*/  MUFU.EX2 R247, R250 ;  /* 0x000000fa00f77308 */ /* 0x000f660000000800 */
[----:B------:R-:W-:Y:S04]  /*3bc0*/  FFMA.FTZ R155, R155, c[0x0][0x29c], -R242 ;  /* 0x0000a7009b9b7a23 */ /* 0x000fe800000108f2 */
[-C--:B------:R-:W-:Y:S03]  /*3bd0*/  HMMA.16816.F32 R28, R156, R138.reuse, R28 ;  /* 0x0000008a9c1c723c */ /* 0x080fe6000000181c */
[----:B------:R-:W1:Y:S01]  /*3be0*/  MUFU.EX2 R2, R2 ;  /* 0x0000000200027308 */ /* 0x000e620000000800 */
[--C-:B----4-:R-:W-:Y:S02]  /*3bf0*/  FADD.FTZ R16, R16, -R140.reuse ;  /* 0x8000008c10107221 */ /* 0x110fe40000010000 */
[--C-:B------:R-:W-:Y:S02]  /*3c00*/  FADD.FTZ R17, R17, -R140.reuse ;  /* 0x8000008c11117221 */ /* 0x100fe40000010000 */
[----:B------:R-:W-:Y:S01]  /*3c10*/  HMMA.16816.F32 R32, R148, R138, R32 ;  /* 0x0000008a9420723c */ /* 0x000fe20000001820 */
[----:B------:R-:W4:Y:S03]  /*3c20*/  LDS R138, [R237+0x182a0] ;  /* 0x0182a000ed8a7984 */ /* 0x000f260000000800 */
[--C-:B------:R-:W-:Y:S01]  /*3c30*/  FADD.FTZ R158, R5, -R140.reuse ;  /* 0x8000008c059e7221 */ /* 0x100fe20000010000 */
[----:B------:R-:W1:Y:S01]  /*3c40*/  MUFU.EX2 R142, R142 ;  /* 0x0000008e008e7308 */ /* 0x000e620000000800 */
[----:B------:R-:W-:Y:S01]  /*3c50*/  FADD.FTZ R20, R20, -R140 ;  /* 0x8000008c14147221 */ /* 0x000fe20000010000 */
[----:B------:R-:W-:Y:S01]  /*3c60*/  FSEL R148, R238, -INF , P0 ;  /* 0xff800000ee947808 */ /* 0x000fe20000000000 */
[----:B------:R-:W-:Y:S01]  /*3c70*/  FFMA.FTZ R139, -R222, R222, 1 ;  /* 0x3f800000de8b7423 */ /* 0x000fe200000101de */
[----:B---3--:R-:W-:Y:S02]  /*3c80*/  F2FP.PACK_AB R222, R174, R165 ;  /* 0x000000a5aede723e */ /* 0x008fe400000000ff */
[----:B------:R-:W-:Y:S01]  /*3c90*/  PLOP3.LUT P0, PT, PT, PT, UP0, 0x80, 0x0 ;  /* 0x000000000000781c */ /* 0x000fe20003f0f008 */
[----:B------:R-:W-:Y:S01]  /*3ca0*/  FMUL.FTZ R16, R163, R16 ;  /* 0x00000010a3107220 */ /* 0x000fe20000410000 */
[----:B------:R-:W-:Y:S01]  /*3cb0*/  FSEL R150, R236, -INF , P1 ;  /* 0xff800000ec967808 */ /* 0x000fe20000800000 */
[----:B------:R-:W-:Y:S01]  /*3cc0*/  FFMA.FTZ R156, R153, c[0x0][0x29c], -R242 ;  /* 0x0000a700999c7a23 */ /* 0x000fe200000108f2 */
[----:B------:R-:W3:Y:S01]  /*3cd0*/  MUFU.EX2 R152, R152 ;  /* 0x0000009800987308 */ /* 0x000ee20000000800 */
[----:B------:R-:W-:Y:S01]  /*3ce0*/  FMUL.FTZ R153, R161, R158 ;  /* 0x0000009ea1997220 */ /* 0x000fe20000410000 */
[----:B------:R-:W-:Y:S01]  /*3cf0*/  FSEL R158, R233, -INF , P6 ;  /* 0xff800000e99e7808 */ /* 0x000fe20003000000 */
[----:B------:R-:W-:Y:S02]  /*3d00*/  FMUL.FTZ R16, R16, R139 ;  /* 0x0000008b10107220 */ /* 0x000fe40000410000 */
[----:B------:R-:W-:Y:S02]  /*3d10*/  FMUL.FTZ R20, R165, R20 ;  /* 0x00000014a5147220 */ /* 0x000fe40000410000 */
[----:B------:R-:W-:Y:S02]  /*3d20*/  FFMA.FTZ R139, -R226, R226, 1 ;  /* 0x3f800000e28b7423 */ /* 0x000fe400000101e2 */
[--C-:B------:R-:W-:Y:S01]  /*3d30*/  FADD.FTZ R32, R32, -R140.reuse ;  /* 0x8000008c20207221 */ /* 0x100fe20000010000 */
[----:B------:R-:W-:Y:S01]  /*3d40*/  MUFU.EX2 R156, R156 ;  /* 0x0000009c009c7308 */ /* 0x000fe20000000800 */
[----:B------:R-:W-:Y:S02]  /*3d50*/  FMUL.FTZ R153, R153, R214 ;  /* 0x000000d699997220 */ /* 0x000fe40000410000 */
[----:B------:R-:W-:Y:S02]  /*3d60*/  FMUL.FTZ R20, R20, R139 ;  /* 0x0000008b14147220 */ /* 0x000fe40000410000 */
[----:B------:R-:W-:Y:S02]  /*3d70*/  FADD.FTZ R33, R33, -R140 ;  /* 0x8000008c21217221 */ /* 0x000fe40000010000 */
[----:B------:R-:W-:Y:S02]  /*3d80*/  FMUL.FTZ R17, R170, R17 ;  /* 0x00000011aa117220 */ /* 0x000fe40000410000 */
[----:B------:R-:W-:Y:S01]  /*3d90*/  FFMA.FTZ R214, -R223, R223, 1 ;  /* 0x3f800000dfd67423 */ /* 0x000fe200000101df */
[----:B------:R-:W-:Y:S01]  /*3da0*/  MUFU.EX2 R146, R245 ;  /* 0x000000f500927308 */ /* 0x000fe20000000800 */
[----:B-1----:R-:W-:Y:S02]  /*3db0*/  FMUL.FTZ R32, R175, R32 ;  /* 0x00000020af207220 */ /* 0x002fe40000410000 */
[----:B------:R-:W-:Y:S02]  /*3dc0*/  FFMA.FTZ R139, -R240, R240, 1 ;  /* 0x3f800000f08b7423 */ /* 0x000fe400000101f0 */
[----:B------:R-:W-:Y:S02]  /*3dd0*/  FMUL.FTZ R17, R17, R214 ;  /* 0x000000d611117220 */ /* 0x000fe40000410000 */
[----:B--2---:R-:W-:Y:S02]  /*3de0*/  FMUL.FTZ R33, R246, R33 ;  /* 0x00000021f6217220 */ /* 0x004fe40000410000 */
[----:B------:R-:W-:Y:S01]  /*3df0*/  FFMA.FTZ R214, -R241, R241, 1 ;  /* 0x3f800000f1d67423 */ /* 0x000fe200000101f1 */
[----:B------:R-:W-:Y:S01]  /*3e00*/  F2FP.PACK_AB R16, R17, R16 ;  /* 0x000000101110723e */ /* 0x000fe200000000ff */
[----:B------:R-:W-:Y:S01]  /*3e10*/  FMUL.FTZ R32, R32, R139 ;  /* 0x0000008b20207220 */ /* 0x000fe20000410000 */
[----:B------:R-:W-:Y:S01]  /*3e20*/  MUFU.EX2 R172, R172 ;  /* 0x000000ac00ac7308 */ /* 0x000fe20000000800 */
[----:B----4-:R-:W-:Y:S02]  /*3e30*/  FADD.FTZ R139, R7, -R138 ;  /* 0x8000008a078b7221 */ /* 0x010fe40000010000 */
[----:B------:R-:W-:Y:S01]  /*3e40*/  FMUL.FTZ R33, R33, R214 ;  /* 0x000000d621217220 */ /* 0x000fe20000410000 */
[C---:B-----5:R-:W-:Y:S01]  /*3e50*/  F2FP.PACK_AB R214, R144.reuse, R247 ;  /* 0x000000f790d6723e */ /* 0x060fe200000000ff */
[----:B------:R-:W-:Y:S02]  /*3e60*/  FMUL.FTZ R139, R144, R139 ;  /* 0x0000008b908b7220 */ /* 0x000fe40000410000 */
[----:B------:R-:W1:Y:S01]  /*3e70*/  LDS R144, [R237+0x18300] ;  /* 0x01830000ed907984 */ /* 0x000e620000000800 */
[----:B------:R-:W-:Y:S01]  /*3e80*/  FADD.FTZ R21, R21, -R140 ;  /* 0x8000008c15157221 */ /* 0x000fe20000010000 */
[----:B------:R-:W-:Y:S01]  /*3e90*/  F2FP.PACK_AB R32, R33, R32 ;  /* 0x000000202120723e */ /* 0x000fe200000000ff */
[--C-:B------:R-:W-:Y:S01]  /*3ea0*/  FFMA.FTZ R158, R158, c[0x0][0x29c], -R239.reuse ;  /* 0x0000a7009e9e7a23 */ /* 0x100fe200000108ef */
[----:B------:R-:W2:Y:S01]  /*3eb0*/  LDS R237, [R237+0x18320] ;  /* 0x01832000eded7984 */ /* 0x000ea20000000800 */
[----:B------:R-:W-:Y:S02]  /*3ec0*/  FMUL.FTZ R21, R174, R21 ;  /* 0x00000015ae157220 */ /* 0x000fe40000410000 */
[----:B------:R-:W-:Y:S01]  /*3ed0*/  FFMA.FTZ R174, -R227, R227, 1 ;  /* 0x3f800000e3ae7423 */ /* 0x000fe200000101e3 */
[----:B------:R-:W-:Y:S01]  /*3ee0*/  STS [R205+0x18880], R214 ;  /* 0x018880d6cd007388 */ /* 0x000fe20000000800 */
[--C-:B------:R-:W-:Y:S02]  /*3ef0*/  FFMA.FTZ R150, R150, c[0x0][0x29c], -R239.reuse ;  /* 0x0000a70096967a23 */ /* 0x100fe400000108ef */
[----:B------:R-:W-:Y:S02]  /*3f00*/  FMUL.FTZ R21, R21, R174 ;  /* 0x000000ae15157220 */ /* 0x000fe40000410000 */
[----:B------:R-:W-:Y:S01]  /*3f10*/  FFMA.FTZ R239, R148, c[0x0][0x29c], -R239 ;  /* 0x0000a70094ef7a23 */ /* 0x000fe200000108ef */
[----:B------:R-:W-:Y:S01]  /*3f20*/  F2FP.PACK_AB R148, R170, R163 ;  /* 0x000000a3aa94723e */ /* 0x000fe200000000ff */
[--C-:B------:R-:W-:Y:S01]  /*3f30*/  FADD.FTZ R17, R18, -R138.reuse ;  /* 0x8000008a12117221 */ /* 0x100fe20000010000 */
[----:B------:R-:W-:Y:S01]  /*3f40*/  F2FP.PACK_AB R20, R21, R20 ;  /* 0x000000141514723e */ /* 0x000fe200000000ff */
[--C-:B------:R-:W-:Y:S01]  /*3f50*/  FADD.FTZ R18, R19, -R138.reuse ;  /* 0x8000008a13127221 */ /* 0x100fe20000010000 */
[----:B------:R-:W4:Y:S01]  /*3f60*/  MUFU.EX2 R170, R171 ;  /* 0x000000ab00aa7308 */ /* 0x000f220000000800 */
[--C-:B------:R-:W-:Y:S02]  /*3f70*/  FADD.FTZ R21, R22, -R138.reuse ;  /* 0x8000008a16157221 */ /* 0x100fe40000010000 */
[----:B------:R-:W-:Y:S02]  /*3f80*/  FADD.FTZ R22, R23, -R138 ;  /* 0x8000008a17167221 */ /* 0x000fe40000010000 */
[C---:B------:R-:W-:Y:S02]  /*3f90*/  FMUL.FTZ R18, R141.reuse, R18 ;  /* 0x000000128d127220 */ /* 0x040fe40000410000 */
[----:B------:R-:W-:Y:S01]  /*3fa0*/  FMUL.FTZ R17, R2, R17 ;  /* 0x0000001102117220 */ /* 0x000fe20000410000 */
[----:B------:R-:W-:Y:S01]  /*3fb0*/  F2FP.PACK_AB R2, R141, R2 ;  /* 0x000000028d02723e */ /* 0x000fe200000000ff */
[----:B------:R-:W-:Y:S01]  /*3fc0*/  FFMA.FTZ R242, R147, c[0x0][0x29c], -R242 ;  /* 0x0000a70093f27a23 */ /* 0x000fe200000108f2 */
[----:B------:R5:W-:Y:S01]  /*3fd0*/  MUFU.EX2 R23, R168 ;  /* 0x000000a800177308 */ /* 0x000be20000000800 */
[C---:B------:R-:W-:Y:S02]  /*3fe0*/  FMUL.FTZ R22, R143.reuse, R22 ;  /* 0x000000168f167220 */ /* 0x040fe40000410000 */
[----:B------:R-:W-:Y:S01]  /*3ff0*/  FMUL.FTZ R21, R142, R21 ;  /* 0x000000158e157220 */ /* 0x000fe20000410000 */
[----:B------:R-:W-:Y:S01]  /*4000*/  F2FP.PACK_AB R142, R143, R142 ;  /* 0x0000008e8f8e723e */ /* 0x000fe200000000ff */
[----:B------:R-:W-:Y:S02]  /*4010*/  FMUL.FTZ R17, R17, R224 ;  /* 0x000000e011117220 */ /* 0x000fe40000410000 */
[----:B------:R-:W-:Y:S02]  /*4020*/  FMUL.FTZ R18, R18, R225 ;  /* 0x000000e112127220 */ /* 0x000fe40000410000 */
[----:B------:R-:W-:Y:S01]  /*4030*/  FMUL.FTZ R21, R21, R228 ;  /* 0x000000e415157220 */ /* 0x000fe20000410000 */
[----:B------:R-:W2:Y:S01]  /*4040*/  MUFU.EX2 R174, R155 ;  /* 0x0000009b00ae7308 */ /* 0x000ea20000000800 */
[----:B------:R-:W-:Y:S01]  /*4050*/  FMUL.FTZ R22, R22, R229 ;  /* 0x000000e516167220 */ /* 0x000fe20000410000 */
[----:B------:R-:W-:Y:S01]  /*4060*/  F2FP.PACK_AB R18, R18, R17 ;  /* 0x000000111212723e */ /* 0x000fe200000000ff */
[--C-:B-1----:R-:W-:Y:S02]  /*4070*/  FADD.FTZ R17, R8, -R144.reuse ;  /* 0x8000009008117221 */ /* 0x102fe40000010000 */
[--C-:B------:R-:W-:Y:S01]  /*4080*/  FADD.FTZ R8, R9, -R144.reuse ;  /* 0x8000009009087221 */ /* 0x100fe20000010000 */
[----:B------:R-:W-:Y:S01]  /*4090*/  F2FP.PACK_AB R22, R22, R21 ;  /* 0x000000151616723e */ /* 0x000fe200000000ff */
[----:B---3--:R-:W-:Y:S01]  /*40a0*/  FMUL.FTZ R17, R152, R17 ;  /* 0x0000001198117220 */ /* 0x008fe20000410000 */
[C---:B------:R-:W-:Y:S01]  /*40b0*/  F2FP.PACK_AB R152, R3.reuse, R152 ;  /* 0x000000980398723e */ /* 0x040fe200000000ff */
[----:B------:R-:W-:Y:S01]  /*40c0*/  FMUL.FTZ R8, R3, R8 ;  /* 0x0000000803087220 */ /* 0x000fe20000410000 */
[----:B------:R-:W1:Y:S01]  /*40d0*/  MUFU.EX2 R19, R242 ;  /* 0x000000f200137308 */ /* 0x000e620000000800 */
[----:B------:R-:W-:Y:S02]  /*40e0*/  FADD.FTZ R13, R13, -R144 ;  /* 0x800000900d0d7221 */ /* 0x000fe40000010000 */
[----:B------:R-:W-:Y:S01]  /*40f0*/  FADD.FTZ R157, R4, -R140 ;  /* 0x8000008c049d7221 */ /* 0x000fe20000010000 */
[----:B------:R-:W-:Y:S01]  /*4100*/  F2FP.PACK_AB R140, R246, R175 ;  /* 0x000000aff68c723e */ /* 0x000fe200000000ff */
[----:B----4-:R-:W-:Y:S02]  /*4110*/  FMUL.FTZ R13, R170, R13 ;  /* 0x0000000daa0d7220 */ /* 0x010fe40000410000 */
[----:B-----5:R-:W-:Y:S02]  /*4120*/  FFMA.FTZ R168, -R219, R219, 1 ;  /* 0x3f800000dba87423 */ /* 0x020fe400000101db */
[--C-:B------:R-:W-:Y:S01]  /*4130*/  FADD.FTZ R12, R12, -R144.reuse ;  /* 0x800000900c0c7221 */ /* 0x100fe20000010000 */
[----:B------:R3:W-:Y:S01]  /*4140*/  MUFU.EX2 R21, R158 ;  /* 0x0000009e00157308 */ /* 0x0007e20000000800 */
[----:B------:R-:W-:Y:S02]  /*4150*/  FMUL.FTZ R168, R13, R168 ;  /* 0x000000a80da87220 */ /* 0x000fe40000410000 */
[--C-:B------:R-:W-:Y:S02]  /*4160*/  FADD.FTZ R24, R24, -R144.reuse ;  /* 0x8000009018187221 */ /* 0x100fe40000010000 */
[--C-:B------:R-:W-:Y:S02]  /*4170*/  FADD.FTZ R25, R25, -R144.reuse ;  /* 0x8000009019197221 */ /* 0x100fe40000010000 */
[--C-:B------:R-:W-:Y:S02]  /*4180*/  FADD.FTZ R13, R28, -R144.reuse ;  /* 0x800000901c0d7221 */ /* 0x100fe40000010000 */
[----:B------:R-:W-:Y:S01]  /*4190*/  FADD.FTZ R144, R29, -R144 ;  /* 0x800000901d907221 */ /* 0x000fe20000010000 */
[----:B------:R-:W4:Y:S01]  /*41a0*/  MUFU.EX2 R3, R166 ;  /* 0x000000a600037308 */ /* 0x000f220000000800 */
[----:B------:R-:W-:Y:S01]  /*41b0*/  FMUL.FTZ R154, R160, R157 ;  /* 0x0000009da09a7220 */ /* 0x000fe20000410000 */
[----:B------:R-:W-:Y:S01]  /*41c0*/  F2FP.PACK_AB R160, R161, R160 ;  /* 0x000000a0a1a0723e */ /* 0x000fe200000000ff */
[----:B--2---:R-:W-:Y:S02]  /*41d0*/  FMUL.FTZ R25, R174, R25 ;  /* 0x00000019ae197220 */ /* 0x004fe40000410000 */
[----:B------:R-:W-:Y:S02]  /*41e0*/  FMUL.FTZ R24, R173, R24 ;  /* 0x00000018ad187220 */ /* 0x000fe40000410000 */
[----:B------:R-:W-:Y:S01]  /*41f0*/  FMUL.FTZ R13, R156, R13 ;  /* 0x0000000d9c0d7220 */ /* 0x000fe20000410000 */
[----:B-1----:R-:W-:Y:S01]  /*4200*/  F2FP.PACK_AB R156, R19, R156 ;  /* 0x0000009c139c723e */ /* 0x002fe200000000ff */
[----:B------:R-:W-:Y:S01]  /*4210*/  FFMA.FTZ R28, -R231, R231, 1 ;  /* 0x3f800000e71c7423 */ /* 0x000fe200000101e7 */
[----:B------:R-:W-:Y:S01]  /*4220*/  STS [R205+0x18480], R160 ;  /* 0x018480a0cd007388 */ /* 0x000fe20000000800 */
[----:B------:R-:W-:Y:S01]  /*4230*/  FMUL.FTZ R144, R19, R144 ;  /* 0x0000009013907220 */ /* 0x000fe20000410000 */
[----:B------:R-:W-:Y:S01]  /*4240*/  MUFU.EX2 R150, R150 ;  /* 0x0000009600967308 */ /* 0x000fe20000000800 */
[----:B------:R-:W-:Y:S01]  /*4250*/  FFMA.FTZ R19, -R230, R230, 1 ;  /* 0x3f800000e6137423 */ /* 0x000fe200000101e6 */
[----:B------:R1:W-:Y:S01]  /*4260*/  STS [R207], R148 ;  /* 0x00000094cf007388 */ /* 0x0003e20000000800 */
[----:B------:R-:W-:Y:S02]  /*4270*/  FMUL.FTZ R28, R25, R28 ;  /* 0x0000001c191c7220 */ /* 0x000fe40000410000 */
[----:B------:R-:W-:Y:S01]  /*4280*/  FMUL.FTZ R19, R24, R19 ;  /* 0x0000001318137220 */ /* 0x000fe20000410000 */
[----:B------:R-:W-:Y:S01]  /*4290*/  F2FP.PACK_AB R24, R23, R162 ;  /* 0x000000a21718723e */ /* 0x000fe200000000ff */
[--C-:B------:R-:W-:Y:S01]  /*42a0*/  FADD.FTZ R35, R35, -R138.reuse ;  /* 0x8000008a23237221 */ /* 0x100fe20000010000 */
[----:B------:R2:W-:Y:S01]  /*42b0*/  STS [R207+0x400], R2 ;  /* 0x00040002cf007388 */ /* 0x0005e20000000800 */
[--C-:B------:R-:W-:Y:S01]  /*42c0*/  FADD.FTZ R226, R6, -R138.reuse ;  /* 0x8000008a06e27221 */ /* 0x100fe20000010000 */
[----:B---3--:R-:W-:Y:S01]  /*42d0*/  F2FP.PACK_AB R158, R28, R19 ;  /* 0x000000131c9e723e */ /* 0x008fe200000000ff */
[----:B------:R-:W-:Y:S01]  /*42e0*/  FADD.FTZ R34, R34, -R138 ;  /* 0x8000008a22227221 */ /* 0x000fe20000010000 */
[C---:B------:R-:W-:Y:S01]  /*42f0*/  F2FP.PACK_AB R138, R146.reuse, R145 ;  /* 0x00000091928a723e */ /* 0x040fe200000000ff */
[----:B------:R-:W-:Y:S01]  /*4300*/  FMUL.FTZ R35, R146, R35 ;  /* 0x0000002392237220 */ /* 0x000fe20000410000 */
[----:B------:R-:W-:Y:S01]  /*4310*/  F2FP.PACK_AB R146, R170, R167 ;  /* 0x000000a7aa92723e */ /* 0x000fe200000000ff */
[----:B------:R-:W-:Y:S01]  /*4320*/  STS [R205+0x19480], R152 ;  /* 0x01948098cd007388 */ /* 0x000fe20000000800 */
[----:B----4-:R-:W-:Y:S01]  /*4330*/  F2FP.PACK_AB R28, R3, R164 ;  /* 0x000000a4031c723e */ /* 0x010fe200000000ff */
[----:B------:R-:W-:Y:S01]  /*4340*/  FMUL.FTZ R12, R167, R12 ;  /* 0x0000000ca70c7220 */ /* 0x000fe20000410000 */
[----:B------:R-:W3:Y:S01]  /*4350*/  MUFU.EX2 R239, R239 ;  /* 0x000000ef00ef7308 */ /* 0x000ee20000000800 */
[----:B------:R-:W-:Y:S01]  /*4360*/  STS [R205+0x19880], R24 ;  /* 0x01988018cd007388 */ /* 0x000fe20000000800 */
[----:B------:R-:W-:Y:S02]  /*4370*/  FFMA.FTZ R9, -R218, R218, 1 ;  /* 0x3f800000da097423 */ /* 0x000fe400000101da */
[----:B------:R-:W-:Y:S01]  /*4380*/  FMUL.FTZ R226, R247, R226 ;  /* 0x000000e2f7e27220 */ /* 0x000fe20000410000 */
[----:B------:R-:W-:Y:S01]  /*4390*/  STS [R207+0x1000], R146 ;  /* 0x00100092cf007388 */ /* 0x000fe20000000800 */
[----:B------:R-:W-:Y:S01]  /*43a0*/  FMUL.FTZ R9, R12, R9 ;  /* 0x000000090c097220 */ /* 0x000fe20000410000 */
[----:B------:R-:W-:Y:S01]  /*43b0*/  F2FP.PACK_AB R12, R174, R173 ;  /* 0x000000adae0c723e */ /* 0x000fe200000000ff */
[----:B------:R-:W-:Y:S01]  /*43c0*/  FFMA.FTZ R147, -R210, R210, 1 ;  /* 0x3f800000d2937423 */ /* 0x000fe200000101d2 */
[----:B------:R-:W-:Y:S01]  /*43d0*/  STS [R207+0x1400], R28 ;  /* 0x0014001ccf007388 */ /* 0x000fe20000000800 */
[----:B-1----:R-:W-:Y:S01]  /*43e0*/  F2FP.PACK_AB R148, R21, R172 ;  /* 0x000000ac1594723e */ /* 0x002fe200000000ff */
[----:B------:R-:W-:Y:S01]  /*43f0*/  FFMA.FTZ R210, -R211, R211, 1 ;  /* 0x3f800000d3d27423 */ /* 0x000fe200000101d3 */
[----:B------:R-:W-:Y:S01]  /*4400*/  F2FP.PACK_AB R168, R168, R9 ;  /* 0x00000009a8a8723e */ /* 0x000fe200000000ff */
[----:B------:R-:W-:Y:S01]  /*4410*/  STS [R205+0x1a480], R222 ;  /* 0x01a480decd007388 */ /* 0x000fe20000000800 */
[----:B------:R-:W-:Y:S02]  /*4420*/  FMUL.FTZ R147, R226, R147 ;  /* 0x00000093e2937220 */ /* 0x000fe40000410000 */
[----:B------:R-:W-:Y:S01]  /*4430*/  FMUL.FTZ R210, R139, R210 ;  /* 0x000000d28bd27220 */ /* 0x000fe20000410000 */
[----:B------:R-:W-:Y:S01]  /*4440*/  STS [R205+0x1a880], R142 ;  /* 0x01a8808ecd007388 */ /* 0x000fe20000000800 */
[--C-:B------:R-:W-:Y:S02]  /*4450*/  FADD.FTZ R9, R10, -R237.reuse ;  /* 0x800000ed0a097221 */ /* 0x100fe40000010000 */
[--C-:B--2---:R-:W-:Y:S01]  /*4460*/  FADD.FTZ R2, R11, -R237.reuse ;  /* 0x800000ed0b027221 */ /* 0x104fe20000010000 */
[----:B------:R-:W-:Y:S01]  /*4470*/  STS [R207+0x2000], R140 ;  /* 0x0020008ccf007388 */ /* 0x000fe20000000800 */
[----:B------:R-:W-:Y:S01]  /*4480*/  FMUL.FTZ R154, R154, R213 ;  /* 0x000000d59a9a7220 */ /* 0x000fe20000410000 */
[----:B------:R-:W-:Y:S01]  /*4490*/  F2FP.PACK_AB R210, R210, R147 ;  /* 0x00000093d2d2723e */ /* 0x000fe200000000ff */
[----:B------:R-:W-:Y:S01]  /*44a0*/  FMUL.FTZ R2, R23, R2 ;  /* 0x0000000217027220 */ /* 0x000fe20000410000 */
[----:B------:R-:W-:Y:S01]  /*44b0*/  STS [R207+0x2400], R138 ;  /* 0x0024008acf007388 */ /* 0x000fe20000000800 */
[--C-:B------:R-:W-:Y:S01]  /*44c0*/  FADD.FTZ R10, R15, -R237.reuse ;  /* 0x800000ed0f0a7221 */ /* 0x100fe20000010000 */
[----:B------:R-:W-:Y:S01]  /*44d0*/  F2FP.PACK_AB R154, R153, R154 ;  /* 0x0000009a999a723e */ /* 0x000fe200000000ff */
[--C-:B------:R-:W-:Y:S01]  /*44e0*/  FADD.FTZ R11, R14, -R237.reuse ;  /* 0x800000ed0e0b7221 */ /* 0x100fe20000010000 */
[----:B------:R3:W-:Y:S01]  /*44f0*/  STS [R205+0x1b480], R12 ;  /* 0x01b4800ccd007388 */ /* 0x0007e20000000800 */
        /* <DEDUP_REMOVED lines=8> */
[----:B------:R-:W-:Y:S02]  /*4580*/  FMUL.FTZ R2, R2, R217 ;  /* 0x000000d902027220 */ /* 0x000fe40000410000 */
[----:B------:R-:W-:Y:S02]  /*4590*/  FMUL.FTZ R11, R164, R11 ;  /* 0x0000000ba40b7220 */ /* 0x000fe40000410000 */
[----:B------:R-:W-:Y:S01]  /*45a0*/  FMUL.FTZ R10, R10, R221 ;  /* 0x000000dd0a0a7220 */ /* 0x000fe20000410000 */
[----:B------:R-:W-:Y:S01]  /*45b0*/  F2FP.PACK_AB R2, R2, R9 ;  /* 0x000000090202723e */ /* 0x000fe200000000ff */
[----:B------:R-:W-:Y:S02]  /*45c0*/  FMUL.FTZ R11, R11, R220 ;  /* 0x000000dc0b0b7220 */ /* 0x000fe40000410000 */
[--C-:B------:R-:W-:Y:S02]  /*45d0*/  FADD.FTZ R3, R26, -R237.reuse ;  /* 0x800000ed1a037221 */ /* 0x100fe40000010000 */
[--C-:B------:R-:W-:Y:S01]  /*45e0*/  FADD.FTZ R14, R27, -R237.reuse ;  /* 0x800000ed1b0e7221 */ /* 0x100fe20000010000 */
[----:B------:R-:W-:Y:S01]  /*45f0*/  F2FP.PACK_AB R10, R10, R11 ;  /* 0x0000000b0a0a723e */ /* 0x000fe200000000ff */
[----:B------:R-:W-:Y:S01]  /*4600*/  FMUL.FTZ R34, R145, R34 ;  /* 0x0000002291227220 */ /* 0x000fe20000410000 */
[----:B---3--:R-:W-:Y:S01]  /*4610*/  F2FP.PACK_AB R12, R239, R150 ;  /* 0x00000096ef0c723e */ /* 0x008fe200000000ff */
[----:B------:R-:W-:Y:S02]  /*4620*/  FMUL.FTZ R14, R21, R14 ;  /* 0x0000000e150e7220 */ /* 0x000fe40000410000 */
[----:B------:R-:W-:Y:S02]  /*4630*/  FFMA.FTZ R233, -R233, R233, 1 ;  /* 0x3f800000e9e97423 */ /* 0x000fe400000101e9 */
[----:B------:R1:W-:Y:S01]  /*4640*/  STS [R207+0x3400], R12 ;  /* 0x0034000ccf007388 */ /* 0x0003e20000000800 */
[----:B------:R-:W-:Y:S02]  /*4650*/  FMUL.FTZ R3, R172, R3 ;  /* 0x00000003ac037220 */ /* 0x000fe40000410000 */
[----:B------:R-:W-:Y:S01]  /*4660*/  FMUL.FTZ R35, R35, R244 ;  /* 0x000000f423237220 */ /* 0x000fe20000410000 */
[----:B------:R-:W-:Y:S01]  /*4670*/  BAR.SYNC.DEFER_BLOCKING 0x0 ;  /* 0x0000000000007b1d */ /* 0x000fe20000010000 */
[--C-:B------:R-:W-:Y:S02]  /*4680*/  FADD.FTZ R9, R30, -R237.reuse ;  /* 0x800000ed1e097221 */ /* 0x100fe40000010000 */
[----:B------:R-:W-:Y:S02]  /*4690*/  FMUL.FTZ R34, R34, R243 ;  /* 0x000000f322227220 */ /* 0x000fe40000410000 */
[----:B------:R-:W-:Y:S02]  /*46a0*/  FMUL.FTZ R14, R14, R233 ;  /* 0x000000e90e0e7220 */ /* 0x000fe40000410000 */
[----:B------:R-:W-:Y:S01]  /*46b0*/  FMUL.FTZ R3, R3, R232 ;  /* 0x000000e803037220 */ /* 0x000fe20000410000 */
[----:B------:R-:W-:Y:S01]  /*46c0*/  F2FP.PACK_AB R34, R35, R34 ;  /* 0x000000222322723e */ /* 0x000fe200000000ff */
[----:B------:R-:W-:Y:S02]  /*46d0*/  FMUL.FTZ R9, R150, R9 ;  /* 0x0000000996097220 */ /* 0x000fe40000410000 */
[----:B------:R-:W-:Y:S01]  /*46e0*/  FFMA.FTZ R11, -R238, R238, 1 ;  /* 0x3f800000ee0b7423 */ /* 0x000fe200000101ee */
[----:B------:R-:W-:Y:S01]  /*46f0*/  F2FP.PACK_AB R138, R14, R3 ;  /* 0x000000030e8a723e */ /* 0x000fe200000000ff */
[----:B------:R-:W-:Y:S01]  /*4700*/  FFMA.FTZ R236, -R236, R236, 1 ;  /* 0x3f800000ecec7423 */ /* 0x000fe200000101ec */
[----:B------:R-:W-:Y:S01]  /*4710*/  MOV R3, UR5 ;  /* 0x0000000500037c02 */ /* 0x000fe20008000f00 */
[----:B------:R-:W-:Y:S02]  /*4720*/  FMUL.FTZ R13, R13, R234 ;  /* 0x000000ea0d0d7220 */ /* 0x000fe40000410000 */
[----:B------:R-:W-:Y:S02]  /*4730*/  FMUL.FTZ R9, R9, R236 ;  /* 0x000000ec09097220 */ /* 0x000fe40000410000 */
[----:B------:R-:W-:Y:S02]  /*4740*/  FMUL.FTZ R144, R144, R235 ;  /* 0x000000eb90907220 */ /* 0x000fe40000410000 */
[----:B-1----:R-:W-:Y:S02]  /*4750*/  FADD.FTZ R12, R31, -R237 ;  /* 0x800000ed1f0c7221 */ /* 0x002fe40000010000 */
[----:B------:R-:W-:Y:S01]  /*4760*/  IMAD R3, R3, 0x1800, R186 ;  /* 0x0000180003037824 */ /* 0x000fe200078e02ba */
[----:B------:R-:W-:Y:S01]  /*4770*/  STS [R205+0x1c480], R154 ;  /* 0x01c4809acd007388 */ /* 0x000fe20000000800 */
[----:B------:R-:W-:Y:S01]  /*4780*/  FMUL.FTZ R12, R239, R12 ;  /* 0x0000000cef0c7220 */ /* 0x000fe20000410000 */
[----:B------:R-:W-:Y:S02]  /*4790*/  F2FP.PACK_AB R144, R144, R13 ;  /* 0x0000000d9090723e */ /* 0x000fe400000000ff */
[----:B------:R-:W-:Y:S01]  /*47a0*/  STS [R205+0x1c880], R210 ;  /* 0x01c880d2cd007388 */ /* 0x000fe20000000800 */
[----:B------:R-:W-:Y:S01]  /*47b0*/  FMUL.FTZ R12, R12, R11 ;  /* 0x0000000b0c0c7220 */ /* 0x000fe20000410000 */
[----:B------:R-:W-:Y:S02]  /*47c0*/  SHF.L.U32 R160, R3, 0x1, RZ ;  /* 0x0000000103a07819 */ /* 0x000fe400000006ff */
[----:B------:R-:W-:Y:S02]  /*47d0*/  STS [R207+0x4000], R16 ;  /* 0x00400010cf007388 */ /* 0x000fe40000000800 */
[----:B------:R-:W-:Y:S02]  /*47e0*/  F2FP.PACK_AB R140, R12, R9 ;  /* 0x000000090c8c723e */ /* 0x000fe400000000ff */
        /* <DEDUP_REMOVED lines=123> */
.L_x_787:
        /* <DEDUP_REMOVED lines=239> */
.L_x_783:
[----:B------:R-:W-:Y:S05]  /*5e90*/  @P1 EXIT ;  /* 0x000000000000194d */ /* 0x000fea0003800000 */
[----:B------:R-:W-:-:S04]  /*5ea0*/  ISETP.NE.U32.AND P2, PT, RZ, c[0x0][0x360], PT ;  /* 0x0000d800ff007a0c */ /* 0x000fc80003f45070 */
[----:B------:R-:W-:-:S13]  /*5eb0*/  ISETP.NE.AND.EX P2, PT, RZ, c[0x0][0x364], PT, P2 ;  /* 0x0000d900ff007a0c */ /* 0x000fda0003f45320 */
[----:B------:R-:W-:-:S04]  /*5ec0*/  @P2 IMAD.MOV.U32 R0, RZ, RZ, 0x4 ;  /* 0x00000004ff002424 */ /* 0x000fc800078e00ff */
[----:B------:R-:W-:-:S05]  /*5ed0*/  @P2 IMAD.WIDE R10, R193, R0, c[0x0][0x360] ;  /* 0x0000d800c10a2625 */ /* 0x000fca00078e0200 */
[----:B------:R-:W2:Y:S01]  /*5ee0*/  @P2 LDG.E R0, [R10.64] ;  /* 0x0000000e0a002981 */ /* 0x000ea2000c1e1900 */
[----:B------:R-:W4:Y:S01]  /*5ef0*/  S2UR UR5, SR_CTAID.X ;  /* 0x00000000000579c3 */ /* 0x000f220000002500 */
[----:B------:R-:W-:Y:S02]  /*5f00*/  MOV R2, 0x1 ;  /* 0x0000000100027802 */ /* 0x000fe40000000f00 */
[----:B------:R-:W1:Y:S04]  /*5f10*/  S2R R4, SR_CTAID.Y ;  /* 0x0000000000047919 */ /* 0x000e680000002600 */
[----:B------:R-:W-:Y:S01]  /*5f20*/  BAR.SYNC.DEFER_BLOCKING 0x1, 0x100 ;  /* 0x0044000000007b1d */ /* 0x000fe20000010000 */
[----:B------:R-:W-:-:S05]  /*5f30*/  ISETP.NE.AND P0, PT, R2, c[0x0][0x338], PT ;  /* 0x0000ce0002007a0c */ /* 0x000fca0003f05270 */
[----:B------:R-:W3:Y:S01]  /*5f40*/  S2R R9, SR_TID.X ;  /* 0x0000000000097919 */ /* 0x000ee20000002100 */
[----:B----4-:R-:W-:-:S04]  /*5f50*/  UIMAD UR5, UR5, 0x3000, URZ ;  /* 0x00003000050578a4 */ /* 0x010fc8000f8e023f */
[----:B------:R-:W-:Y:S01]  /*5f60*/  USHF.R.S32.HI UR4, URZ, 0x1f, UR5 ;  /* 0x0000001f3f047899 */ /* 0x000fe20008011405 */
[----:B--2---:R-:W-:-:S05]  /*5f70*/  @P2 IMAD R3, R193, 0x80, R0 ;  /* 0x00000080c1032824 */ /* 0x004fca00078e0200 */
[----:B------:R-:W-:-:S04]  /*5f80*/  @P2 SHF.R.S32.HI R0, RZ, 0x1f, R3 ;  /* 0x0000001fff002819 */ /* 0x000fc80000011403 */
[----:B------:R-:W-:-:S04]  /*5f90*/  @P2 LEA.HI R0, R0, R3, RZ, 0x7 ;  /* 0x0000000300002211 */ /* 0x000fc800078f38ff */
[----:B-----5:R-:W-:Y:S01]  /*5fa0*/  @P2 SHF.R.S32.HI R6, RZ, 0x7, R0 ;  /* 0x00000007ff062819 */ /* 0x020fe20000011400 */
[----:B-1----:R-:W-:-:S04]  /*5fb0*/  @P0 IMAD.HI.U32 R0, R4, c[0x0][0x33c], RZ ;  /* 0x0000cf0004000a27 */ /* 0x002fc800078e00ff */
[----:B------:R-:W-:Y:S01]  /*5fc0*/  @P2 IMAD R6, R6, 0x3000, RZ ;  /* 0x0000300006062824 */ /* 0x000fe200078e02ff */
[----:B------:R-:W-:Y:S02]  /*5fd0*/  @P0 SHF.R.U32.HI R4, RZ, c[0x0][0x340], R0 ;  /* 0x0000d000ff040a19 */ /* 0x000fe40000011600 */
[----:B---3--:R-:W-:Y:S02]  /*5fe0*/  SHF.R.S32.HI R0, RZ, 0x1f, R9 ;  /* 0x0000001fff007819 */ /* 0x008fe40000011409 */
[----:B------:R-:W-:Y:S02]  /*5ff0*/  @P2 SHF.R.S32.HI R7, RZ, 0x1f, R6 ;  /* 0x0000001fff072819 */ /* 0x000fe40000011406 */
[----:B------:R-:W-:Y:S01]  /*6000*/  @!P2 CS2R R6, SRZ ;  /* 0x000000000006a805 */ /* 0x000fe2000001ff00 */
[----:B------:R-:W-:-:S05]  /*6010*/  SHF.R.S32.HI R5, RZ, 0x1f, R4 ;  /* 0x0000001fff057819 */ /* 0x000fca0000011404 */
[----:B------:R-:W-:Y:S01]  /*6020*/  IADD3 R8, P1, P0, R6, UR5, R9 ;  /* 0x0000000506087c10 */ /* 0x000fe2000f83e009 */
[C---:B------:R-:W-:Y:S02]  /*6030*/  IMAD R3, R5.reuse, c[0x0][0x328], RZ ;  /* 0x0000ca0005037a24 */ /* 0x040fe400078e02ff */
[----:B------:R-:W-:Y:S01]  /*6040*/  IMAD R5, R5, c[0x0][0x300], RZ ;  /* 0x0000c00005057a24 */ /* 0x000fe200078e02ff */
[----:B------:R-:W-:Y:S01]  /*6050*/  IADD3.X R9, R7, UR4, R0, P1, P0 ;  /* 0x0000000407097c10 */ /* 0x000fe20008fe0400 */
[C---:B------:R-:W-:Y:S01]  /*6060*/  IMAD R3, R4.reuse, c[0x0][0x32c], R3 ;  /* 0x0000cb0004037a24 */ /* 0x040fe200078e0203 */
[----:B------:R-:W-:Y:S01]  /*6070*/  SHF.R.S32.HI R0, RZ, 0x1f, R193 ;  /* 0x0000001fff007819 */ /* 0x000fe200000114c1 */
[C---:B------:R-:W-:Y:S01]  /*6080*/  IMAD R2, R4.reuse, c[0x0][0x304], R5 ;  /* 0x0000c10004027a24 */ /* 0x040fe200078e0205 */
[----:B------:R-:W-:Y:S01]  /*6090*/  SEL R193, R193, RZ, !P2 ;  /* 0x000000ffc1c17207 */ /* 0x000fe20005000000 */
[----:B------:R-:W-:Y:S01]  /*60a0*/  IMAD.WIDE.U32 R6, R4, c[0x0][0x328], R8 ;  /* 0x0000ca0004067a25 */ /* 0x000fe200078e0008 */
[----:B------:R-:W-:-:S03]  /*60b0*/  SEL R0, R0, RZ, !P2 ;  /* 0x000000ff00007207 */ /* 0x000fc60005000000 */
[----:B------:R-:W-:-:S04]  /*60c0*/  IMAD.WIDE.U32 R4, R4, c[0x0][0x300], R8 ;  /* 0x0000c00004047a25 */ /* 0x000fc800078e0008 */
[----:B------:R-:W-:Y:S01]  /*60d0*/  IMAD.IADD R7, R7, 0x1, R3 ;  /* 0x0000000107077824 */ /* 0x000fe200078e0203 */
[----:B------:R-:W-:Y:S01]  /*60e0*/  IADD3 R5, R5, R2, RZ ;  /* 0x0000000205057210 */ /* 0x000fe20007ffe0ff */
[----:B------:R-:W-:Y:S02]  /*60f0*/  IMAD R2, R0, c[0x0][0x330], RZ ;  /* 0x0000cc0000027a24 */ /* 0x000fe400078e02ff */
[----:B------:R-:W-:-:S04]  /*6100*/  IMAD.WIDE.U32 R6, R193, c[0x0][0x330], R6 ;  /* 0x0000cc00c1067a25 */ /* 0x000fc800078e0006 */
[----:B------:R-:W-:Y:S01]  /*6110*/  IMAD R2, R193, c[0x0][0x334], R2 ;  /* 0x0000cd00c1027a24 */ /* 0x000fe200078e0202 */
[----:B------:R-:W-:Y:S01]  /*6120*/  LEA R8, P1, R6, c[0x0][0x310], 0x2 ;  /* 0x0000c40006087a11 */ /* 0x000fe200078210ff */
[----:B------:R-:W-:Y:S02]  /*6130*/  IMAD R0, R0, c[0x0][0x308], RZ ;  /* 0x0000c20000007a24 */ /* 0x000fe400078e02ff */
[----:B------:R-:W-:Y:S02]  /*6140*/  IMAD.IADD R3, R7, 0x1, R2 ;  /* 0x0000000107037824 */ /* 0x000fe400078e0202 */
[C---:B------:R-:W-:Y:S02]  /*6150*/  IMAD R0, R193.reuse, c[0x0][0x30c], R0 ;  /* 0x0000c300c1007a24 */ /* 0x040fe400078e0200 */
[----:B------:R-:W-:Y:S01]  /*6160*/  IMAD.WIDE.U32 R4, R193, c[0x0][0x308], R4 ;  /* 0x0000c200c1047a25 */ /* 0x000fe200078e0004 */
[----:B------:R-:W-:-:S04]  /*6170*/  LEA.HI.X R9, R6, c[0x0][0x314], R3, 0x2, P1 ;  /* 0x0000c50006097a11 */ /* 0x000fc800008f1403 */
[----:B------:R-:W-:Y:S01]  /*6180*/  IADD3 R5, R5, R0, RZ ;  /* 0x0000000005057210 */ /* 0x000fe20007ffe0ff */
[----:B------:R-:W-:Y:S01]  /*6190*/  RED.E.ADD.F32.FTZ.RN.STRONG.GPU [R8.64], R36 ;  /* 0x000000240800798e */ /* 0x000fe2000c10e78e */
[----:B------:R-:W-:-:S03]  /*61a0*/  LEA R2, P0, R4, c[0x0][0x2e8], 0x2 ;  /* 0x0000ba0004027a11 */ /* 0x000fc600078010ff */
[----:B------:R-:W-:Y:S01]  /*61b0*/  RED.E.ADD.F32.FTZ.RN.STRONG.GPU [R8.64+0x400], R37 ;  /* 0x000400250800798e */ /* 0x000fe2000c10e78e */
        /* <DEDUP_REMOVED lines=96> */
.L_x_789:
        /* <DEDUP_REMOVED lines=12> */
.L_x_1418:


//--------------------- .text._ZN7cutlass13device_kernelIN5flash19enable_sm80_to_sm89INS1_16FlashAttnBwdSm80INS1_25CollectiveMainloopBwdSm80ILi2ELi2EN4cute5tupleIJNS5_1CILi64EEENS7_ILi128EEENS7_ILi96EEEEEENS_6half_tEfNS_4arch4Sm80ELb0ELb0ELb1ELb1ELb1ELb0ELb0ELb0ELi2ELi2ELi4ELi2ELb0EEENS1_24CollectiveEpilogueBwdGQAISB_fSE_Li256ELb1ELb1EEENS1_19SingleTileSchedulerILb1ELb0ELb0ELi128EEEEEEEEEvNT_6ParamsE --------------------------
	.section	.text._ZN7cutlass13device_kernelIN5flash19enable_sm80_to_sm89INS1_16FlashAttnBwdSm80INS1_25CollectiveMainloopBwdSm80ILi2ELi2EN4cute5tupleIJNS5_1CILi64EEENS7_ILi128EEENS7_ILi96EEEEEENS_6half_tEfNS_4arch4Sm80ELb0ELb0ELb1ELb1ELb1ELb0ELb0ELb0ELi2ELi2ELi4ELi2ELb0EEENS1_24CollectiveEpilogueBwdGQAISB_fSE_Li256ELb1ELb1EEENS1_19SingleTileSchedulerILb1ELb0ELb0ELi128EEEEEEEEEvNT_6ParamsE,"ax",@progbits
	.sectioninfo	@"SHI_REGISTERS=255"
	.align	128
.text._ZN7cutlass13device_kernelIN5flash19enable_sm80_to_sm89INS1_16FlashAttnBwdSm80INS1_25CollectiveMainloopBwdSm80ILi2ELi2EN4cute5tupleIJNS5_1CILi64EEENS7_ILi128EEENS7_ILi96EEEEEENS_6half_tEfNS_4arch4Sm80ELb0ELb0ELb1ELb1ELb1ELb0ELb0ELb0ELi2ELi2ELi4ELi2ELb0EEENS1_24CollectiveEpilogueBwdGQAISB_fSE_Li256ELb1ELb1EEENS1_19SingleTileSchedulerILb1ELb0ELb0ELi128EEEEEEEEEvNT_6ParamsE:
        .type           _ZN7cutlass13device_kernelIN5flash19enable_sm80_to_sm89INS1_16FlashAttnBwdSm80INS1_25CollectiveMainloopBwdSm80ILi2ELi2EN4cute5tupleIJNS5_1CILi64EEENS7_ILi128EEENS7_ILi96EEEEEENS_6half_tEfNS_4arch4Sm80ELb0ELb0ELb1ELb1ELb1ELb0ELb0ELb0ELi2ELi2ELi4ELi2ELb0EEENS1_24CollectiveEpilogueBwdGQAISB_fSE_Li256ELb1ELb1EEENS1_19SingleTileSchedulerILb1ELb0ELb0ELi128EEEEEEEEEvNT_6ParamsE,@function
        .size           _ZN7cutlass13device_kernelIN5flash19enable_sm80_to_sm89INS1_16FlashAttnBwdSm80INS1_25CollectiveMainloopBwdSm80ILi2ELi2EN4cute5tupleIJNS5_1CILi64EEENS7_ILi128EEENS7_ILi96EEEEEENS_6half_tEfNS_4arch4Sm80ELb0ELb0ELb1ELb1ELb1ELb0ELb0ELb0ELi2ELi2ELi4ELi2ELb0EEENS1_24CollectiveEpilogueBwdGQAISB_fSE_Li256ELb1ELb1EEENS1_19SingleTileSchedulerILb1ELb0ELb0ELi128EEEEEEEEEvNT_6ParamsE,(.L_x_1419 - _ZN7cutlass13device_kernelIN5flash19enable_sm80_to_sm89INS1_16FlashAttnBwdSm80INS1_25CollectiveMainloopBwdSm80ILi2ELi2EN4cute5tupleIJNS5_1CILi64EEENS7_ILi128EEENS7_ILi96EEEEEENS_6half_tEfNS_4arch4Sm80ELb0ELb0ELb1ELb1ELb1ELb0ELb0ELb0ELi2ELi2ELi4ELi2ELb0EEENS1_24CollectiveEpilogueBwdGQAISB_fSE_Li256ELb1ELb1EEENS1_19SingleTileSchedulerILb1ELb0ELb0ELi128EEEEEEEEEvNT_6ParamsE)
        .other          _ZN7cutlass13device_kernelIN5flash19enable_sm80_to_sm89INS1_16FlashAttnBwdSm80INS1_25CollectiveMainloopBwdSm80ILi2ELi2EN4cute5tupleIJNS5_1CILi64EEENS7_ILi128EEENS7_ILi96EEEEEENS_6half_tEfNS_4arch4Sm80ELb0ELb0ELb1ELb1ELb1ELb0ELb0ELb0ELi2ELi2ELi4ELi2ELb0EEENS1_24CollectiveEpilogueBwdGQAISB_fSE_Li256ELb1ELb1EEENS1_19SingleTileSchedulerILb1ELb0ELb0ELi128EEEEEEEEEvNT_6ParamsE,@"STO_CUDA_ENTRY STV_DEFAULT"
_ZN7cutlass13device_kernelIN5flash19enable_sm80_to_sm89INS1_16FlashAttnBwdSm80INS1_25CollectiveMainloopBwdSm80ILi2ELi2EN4cute5tupleIJNS5_1CILi64EEENS7_ILi128EEENS7_ILi96EEEEEENS_6half_tEfNS_4arch4Sm80ELb0ELb0ELb1ELb1ELb1ELb0ELb0ELb0ELi2ELi2ELi4ELi2ELb0EEENS1_24CollectiveEpilogueBwdGQAISB_fSE_Li256ELb1ELb1EEENS1_19SingleTileSchedulerILb1ELb0ELb0ELi128EEEEEEEEEvNT_6ParamsE:
        /* <DEDUP_REMOVED lines=17> */
.L_x_791:
        /* <DEDUP_REMOVED lines=8> */
.L_x_793:
[----:B------:R-:W-:Y:S02]  /*0190*/  MOV R5, c[0x0][0x3ac] ;  /* 0x0000eb0000057a02 */ /* 0x000fe40000000f00 */
.L_x_792:
[----:B-1----:R-:W-:-:S05]  /*01a0*/  IMAD.SHL.U32 R4, R3, 0x80, RZ ;  /* 0x0000008003047824 */ /* 0x002fca00078e00ff */
[----:B-----5:R-:W-:-:S04]  /*01b0*/  ISETP.GE.AND P0, PT, R4, R5, PT ;  /* 0x000000050400720c */ /* 0x020fc80003f06270 */
[----:B------:R-:W-:Y:S01]  /*01c0*/  SEL R193, R193, 0xffffffff, !P0 ;  /* 0xffffffffc1c17807 */ /* 0x000fe20004000000 */
[----:B------:R-:W-:Y:S05]  /*01d0*/  BRA `(.L_x_794) ;  /* 0x0000011000007947 */ /* 0x000fea0003800000 */
.L_x_790:
[----:B---34-:R-:W-:-:S04]  /*01e0*/  ISETP.NE.U32.AND P0, PT, RZ, c[0x0][0x3c8], PT ;  /* 0x0000f200ff007a0c */ /* 0x018fc80003f05070 */
[----:B------:R-:W-:-:S13]  /*01f0*/  ISETP.NE.AND.EX P0, PT, RZ, c[0x0][0x3cc], PT, P0 ;  /* 0x0000f300ff007a0c */ /* 0x000fda0003f05300 */
[----:B------:R-:W-:Y:S05]  /*0200*/  @!P0 BRA `(.L_x_795) ;  /* 0x0000002000008947 */ /* 0x000fea0003800000 */
[----:B------:R1:W5:Y:S01]  /*0210*/  LDG.E R5, [R4.64] ;  /* 0x0000000e04057981 */ /* 0x000362000c1e1900 */
[----:B------:R-:W-:Y:S05]  /*0220*/  BRA `(.L_x_796) ;  /* 0x0000009000007947 */ /* 0x000fea0003800000 */
.L_x_795:
        /* <DEDUP_REMOVED lines=8> */
.L_x_797:
[----:B------:R-:W-:Y:S02]  /*02b0*/  MOV R5, c[0x0][0x3ac] ;  /* 0x0000eb0000057a02 */ /* 0x000fe40000000f00 */
.L_x_796:
[----:B-1----:R-:W-:-:S05]  /*02c0*/  IMAD.SHL.U32 R4, R3, 0x80, RZ ;  /* 0x0000008003047824 */ /* 0x002fca00078e00ff */
[----:B-----5:R-:W-:-:S04]  /*02d0*/  ISETP.GE.AND P0, PT, R4, R5, PT ;  /* 0x000000050400720c */ /* 0x020fc80003f06270 */
[----:B------:R-:W-:-:S04]  /*02e0*/  SEL R193, R193, 0xffffffff, !P0 ;  /* 0xffffffffc1c17807 */ /* 0x000fc80004000000 */
.L_x_794:
        /* <DEDUP_REMOVED lines=36> */
.L_x_798:
[----:B------:R-:W-:-:S04]  /*0530*/  ISETP.NE.U32.AND P0, PT, RZ, c[0x0][0x2e0], PT ;  /* 0x0000b800ff007a0c */ /* 0x000fc80003f05070 */
[----:B------:R-:W-:-:S13]  /*0540*/  ISETP.NE.AND.EX P0, PT, RZ, c[0x0][0x2e4], PT, P0 ;  /* 0x0000b900ff007a0c */ /* 0x000fda0003f05300 */
[----:B------:R-:W-:Y:S05]  /*0550*/  @!P0 BRA `(.L_x_799) ;  /* 0x0000003000008947 */ /* 0x000fea0003800000 */
[----:B------:R-:W-:-:S06]  /*0560*/  IMAD.WIDE R6, R193, R12, c[0x0][0x2e0] ;  /* 0x0000b800c1067625 */ /* 0x000fcc00078e020c */
[----:B------:R3:W5:Y:S01]  /*0570*/  LDG.E R6, [R6.64] ;  /* 0x0000000e06067981 */ /* 0x000762000c1e1900 */
[----:B------:R-:W-:Y:S05]  /*0580*/  BRA `(.L_x_800) ;  /* 0x0000004000007947 */ /* 0x000fea0003800000 */
.L_x_799:
[----:B------:R-:W-:Y:S05]  /*0590*/  @!P3 BRA `(.L_x_800) ;  /* 0x000000300000b947 */ /* 0x000fea0003800000 */
[----:B------:R-:W3:Y:S04]  /*05a0*/  LDG.E R6, [R14.64] ;  /* 0x0000000e0e067981 */ /* 0x000ee8000c1e1900 */
[----:B------:R-:W3:Y:S02]  /*05b0*/  LDG.E R5, [R14.64+0x4] ;  /* 0x0000040e0e057981 */ /* 0x000ee4000c1e1900 */
[----:B---3--:R-:W-:Y:S02]  /*05c0*/  IADD3 R6, -R6, R5, RZ ;  /* 0x0000000506067210 */ /* 0x008fe40007ffe1ff */
.L_x_800:
        /* <DEDUP_REMOVED lines=410> */
.L_x_803:
[----:B------:R-:W-:Y:S05]  /*1f70*/  BSYNC B0 ;  /* 0x0000000000007941 */ /* 0x000fea0003800000 */
.L_x_802:
        /* <DEDUP_REMOVED lines=78> */
.L_x_806:
        /* <DEDUP_REMOVED lines=202> */
.L_x_804:
        /* <DEDUP_REMOVED lines=488> */
.L_x_805:
        /* <DEDUP_REMOVED lines=239> */
.L_x_801:
[----:B------:R-:W-:Y:S05]  /*5e70*/  @P1 EXIT ;  /* 0x000000000000194d */ /* 0x000fea0003800000 */
[----:B------:R-:W-:-:S04]  /*5e80*/  ISETP.NE.U32.AND P1, PT, RZ, c[0x0][0x360], PT ;  /* 0x0000d800ff007a0c */ /* 0x000fc80003f25070 */
[----:B------:R-:W-:-:S13]  /*5e90*/  ISETP.NE.AND.EX P1, PT, RZ, c[0x0][0x364], PT, P1 ;  /* 0x0000d900ff007a0c */ /* 0x000fda0003f25310 */
[----:B------:R-:W-:-:S04]  /*5ea0*/  @P1 IMAD.MOV.U32 R0, RZ, RZ, 0x4 ;  /* 0x00000004ff001424 */ /* 0x000fc800078e00ff */
[----:B---3-5:R-:W-:-:S06]  /*5eb0*/  @P1 IMAD.WIDE R6, R193, R0, c[0x0][0x360] ;  /* 0x0000d800c1061625 */ /* 0x028fcc00078e0200 */
[----:B------:R2:W3:Y:S01]  /*5ec0*/  @P1 LDG.E R6, [R6.64] ;  /* 0x0000000e06061981 */ /* 0x0004e2000c1e1900 */
[----:B------:R-:W4:Y:S01]  /*5ed0*/  S2UR UR6, SR_CTAID.X ;  /* 0x00000000000679c3 */ /* 0x000f220000002500 */
[----:B------:R-:W-:Y:S01]  /*5ee0*/  IMAD.MOV.U32 R0, RZ, RZ, 0x1 ;  /* 0x00000001ff007424 */ /* 0x000fe200078e00ff */
[----:B------:R-:W-:Y:S01]  /*5ef0*/  ULDC UR5, c[0x0][0x358] ;  /* 0x0000d60000057ab9 */ /* 0x000fe20000000800 */
[----:B------:R-:W1:Y:S01]  /*5f00*/  S2R R3, SR_CTAID.Y ;  /* 0x0000000000037919 */ /* 0x000e620000002600 */
[----:B------:R-:W-:Y:S01]  /*5f10*/  ULDC UR4, c[0x0][0x2f4] ;  /* 0x0000bd0000047ab9 */ /* 0x000fe20000000800 */
[----:B------:R-:W-:Y:S02]  /*5f20*/  IMAD R4, R193, c[0x0][0x2f4], RZ ;  /* 0x0000bd00c1047a24 */ /* 0x000fe400078e02ff */
[----:B------:R-:W-:Y:S01]  /*5f30*/  BAR.SYNC.DEFER_BLOCKING 0x1, 0x100 ;  /* 0x0044000000007b1d */ /* 0x000fe20000010000 */
[----:B------:R-:W-:Y:S02]  /*5f40*/  ISETP.NE.AND P0, PT, R0, c[0x0][0x338], PT ;  /* 0x0000ce0000007a0c */ /* 0x000fe40003f05270 */
[----:B------:R-:W-:-:S03]  /*5f50*/  SHF.R.S32.HI R5, RZ, 0x1f, R4 ;  /* 0x0000001fff057819 */ /* 0x000fc60000011404 */
[----:B------:R-:W3:Y:S01]  /*5f60*/  S2R R2, SR_TID.X ;  /* 0x0000000000027919 */ /* 0x000ee20000002100 */
[----:B------:R-:W-:Y:S01]  /*5f70*/  BSSY B0, `(.L_x_807) ;  /* 0x0000021000007945 */ /* 0x000fe20003800000 */
[----:B----4-:R-:W-:-:S06]  /*5f80*/  UIMAD UR5, UR6, UR5, URZ ;  /* 0x00000005060572a4 */ /* 0x010fcc000f8e023f */
[----:B-1----:R-:W-:Y:S01]  /*5f90*/  @P0 IMAD.HI.U32 R0, R3, c[0x0][0x33c], RZ ;  /* 0x0000cf0003000a27 */ /* 0x002fe200078e00ff */
[----:B------:R-:W-:-:S03]  /*5fa0*/  UIMAD UR5, UR5, UR4, URZ ;  /* 0x00000004050572a4 */ /* 0x000fc6000f8e023f */
[----:B--2---:R-:W-:Y:S01]  /*5fb0*/  IMAD.MOV.U32 R7, RZ, RZ, R3 ;  /* 0x000000ffff077224 */ /* 0x004fe200078e0003 */
[----:B------:R-:W-:Y:S01]  /*5fc0*/  @P0 SHF.R.U32.HI R7, RZ, c[0x0][0x340], R0 ;  /* 0x0000d000ff070a19 */ /* 0x000fe20000011600 */
[----:B------:R-:W-:Y:S01]  /*5fd0*/  USHF.R.S32.HI UR4, URZ, 0x1f, UR5 ;  /* 0x0000001f3f047899 */ /* 0x000fe20008011405 */
[----:B------:R-:W-:Y:S02]  /*5fe0*/  SHF.R.S32.HI R0, RZ, 0x1f, R193 ;  /* 0x0000001fff007819 */ /* 0x000fe400000114c1 */
[--C-:B------:R-:W-:Y:S01]  /*5ff0*/  IADD3 R4, P2, P0, R4, UR5, R7.reuse ;  /* 0x0000000504047c10 */ /* 0x100fe2000f85e007 */
[----:B------:R-:W-:Y:S01]  /*6000*/  IMAD.MOV R8, RZ, RZ, -R7 ;  /* 0x000000ffff087224 */ /* 0x000fe200078e0a07 */
[----:B------:R-:W-:-:S03]  /*6010*/  SEL R0, R0, RZ, !P1 ;  /* 0x000000ff00007207 */ /* 0x000fc60004800000 */
[----:B------:R-:W-:Y:S02]  /*6020*/  IMAD R8, R8, c[0x0][0x338], R3 ;  /* 0x0000ce0008087a24 */ /* 0x000fe400078e0203 */
[C---:B---3--:R-:W-:Y:S01]  /*6030*/  @P1 IMAD R9, R193.reuse, 0x80, R6 ;  /* 0x00000080c1091824 */ /* 0x048fe200078e0206 */
[----:B------:R-:W-:Y:S02]  /*6040*/  SHF.R.S32.HI R6, RZ, 0x1f, R7 ;  /* 0x0000001fff067819 */ /* 0x000fe40000011407 */
[----:B------:R-:W-:Y:S02]  /*6050*/  SEL R193, R193, RZ, !P1 ;  /* 0x000000ffc1c17207 */ /* 0x000fe40004800000 */
[----:B------:R-:W-:Y:S02]  /*6060*/  @P1 SHF.R.S32.HI R10, RZ, 0x1f, R9 ;  /* 0x0000001fff0a1819 */ /* 0x000fe40000011409 */
[----:B------:R-:W-:Y:S02]  /*6070*/  IADD3.X R5, R5, UR4, R6, P2, P0 ;  /* 0x0000000405057c10 */ /* 0x000fe400097e0406 */
[----:B------:R-:W-:-:S02]  /*6080*/  @P1 LEA.HI R10, R10, R9, RZ, 0x7 ;  /* 0x000000090a0a1211 */ /* 0x000fc400078f38ff */
[----:B------:R-:W-:Y:S02]  /*6090*/  ISETP.NE.AND P2, PT, R2, RZ, PT ;  /* 0x000000ff0200720c */ /* 0x000fe40003f45270 */
[----:B------:R-:W-:Y:S02]  /*60a0*/  @P1 SHF.R.S32.HI R10, RZ, 0x7, R10 ;  /* 0x00000007ff0a1819 */ /* 0x000fe4000001140a */
[C---:B------:R-:W-:Y:S01]  /*60b0*/  SHF.L.U64.HI R5, R4.reuse, 0x2, R5 ;  /* 0x0000000204057819 */ /* 0x040fe20000010205 */
[----:B------:R-:W-:Y:S02]  /*60c0*/  IMAD.SHL.U32 R4, R4, 0x4, RZ ;  /* 0x0000000404047824 */ /* 0x000fe400078e00ff */
[----:B------:R-:W-:-:S03]  /*60d0*/  @P1 IMAD R10, R10, 0x3000, RZ ;  /* 0x000030000a0a1824 */ /* 0x000fc600078e02ff */
[----:B------:R-:W-:Y:S02]  /*60e0*/  IADD3 R12, P0, R4, c[0x0][0x350], RZ ;  /* 0x0000d400040c7a10 */ /* 0x000fe40007f1e0ff */
[----:B------:R-:W-:Y:S02]  /*60f0*/  @P1 SHF.R.S32.HI R11, RZ, 0x1f, R10 ;  /* 0x0000001fff0b1819 */ /* 0x000fe4000001140a */
[----:B------:R-:W-:Y:S01]  /*6100*/  IADD3.X R13, R5, c[0x0][0x354], RZ, P0, !PT ;  /* 0x0000d500050d7a10 */ /* 0x000fe200007fe4ff */
[----:B------:R-:W-:Y:S01]  /*6110*/  @!P1 CS2R R10, SRZ ;  /* 0x00000000000a9805 */ /* 0x000fe2000001ff00 */
[----:B------:R-:W-:Y:S05]  /*6120*/  @P2 BRA `(.L_x_808) ;  /* 0x0000005000002947 */ /* 0x000fea0003800000 */
.L_x_809:
[----:B------:R-:W2:Y:S01]  /*6130*/  LDG.E.STRONG.GPU R3, [R12.64] ;  /* 0x0000000e0c037981 */ /* 0x000ea2000c1ef900 */
[----:B------:R-:W-:Y:S01]  /*6140*/  YIELD ;  /* 0x0000000000007946 */ /* 0x000fe20003800000 */
[----:B--2---:R-:W-:Y:S01]  /*6150*/  ISETP.NE.AND P0, PT, R3, R8, PT ;  /* 0x000000080300720c */ /* 0x004fe20003f05270 */
[----:B------:R-:W-:-:S12]  /*6160*/  CCTL.IVALL ;  /* 0x00000000ff00798f */ /* 0x000fd80002000000 */
[----:B------:R-:W-:Y:S05]  /*6170*/  @P0 BRA `(.L_x_809) ;  /* 0xffffffb000000947 */ /* 0x000fea000383ffff */
.L_x_808:
[----:B------:R-:W-:Y:S05]  /*6180*/  BSYNC B0 ;  /* 0x0000000000007941 */ /* 0x000fea0003800000 */
.L_x_807:
[----:B------:R-:W-:Y:S01]  /*6190*/  MOV R9, 0xffffffff ;  /* 0xffffffff00097802 */ /* 0x000fe20000000f00 */
[----:B------:R-:W-:Y:S05]  /*61a0*/  BRA.CONV ~URZ, `(.L_x_810) ;  /* 0x000000237f007947 */ /* 0x000fea000b800000 */
[----:B------:R-:W-:Y:S02]  /*61b0*/  MOV R14, 0x61d0 ;  /* 0x000061d0000e7802 */ /* 0x000fe40000000f00 */
[----:B------:R-:W-:Y:S05]  /*61c0*/  CALL.REL.NOINC `($__internal_7_$__cuda_sm70_warpsync) ;  /* 0x00000a9000007944 */ /* 0x000fea0003c00000 */
.L_x_810:
[----:B------:R-:W-:Y:S01]  /*61d0*/  UIMAD UR5, UR6, 0x3000, URZ ;  /* 0x00003000060578a4 */ /* 0x000fe2000f8e023f */
[----:B------:R-:W-:Y:S01]  /*61e0*/  SHF.R.S32.HI R3, RZ, 0x1f, R2 ;  /* 0x0000001fff037819 */ /* 0x000fe20000011402 */
[----:B------:R-:W-:-:S06]  /*61f0*/  NOP ;  /* 0x0000000000007918 */ /* 0x000fcc0000000000 */
[----:B------:R-:W-:Y:S01]  /*6200*/  USHF.R.S32.HI UR4, URZ, 0x1f, UR5 ;  /* 0x0000001f3f047899 */ /* 0x000fe20008011405 */
[----:B------:R-:W-:Y:S01]  /*6210*/  IADD3 R10, P1, P0, R10, UR5, R2 ;  /* 0x000000050a0a7c10 */ /* 0x000fe2000f83e002 */
[----:B------:R-:W-:-:S04]  /*6220*/  IMAD R2, R6, c[0x0][0x328], RZ ;  /* 0x0000ca0006027a24 */ /* 0x000fc800078e02ff */
[----:B------:R-:W-:Y:S01]  /*6230*/  IADD3.X R11, R11, UR4, R3, P1, P0 ;  /* 0x000000040b0b7c10 */ /* 0x000fe20008fe0403 */
[C---:B------:R-:W-:Y:S02]  /*6240*/  IMAD R3, R7.reuse, c[0x0][0x32c], R2 ;  /* 0x0000cb0007037a24 */ /* 0x040fe400078e0202 */
[----:B------:R-:W-:Y:S02]  /*6250*/  IMAD R2, R0, c[0x0][0x330], RZ ;  /* 0x0000cc0000027a24 */ /* 0x000fe400078e02ff */
[----:B------:R-:W-:-:S04]  /*6260*/  IMAD.WIDE.U32 R14, R7, c[0x0][0x328], R10 ;  /* 0x0000ca00070e7a25 */ /* 0x000fc800078e000a */
[----:B------:R-:W-:Y:S01]  /*6270*/  IMAD R2, R193, c[0x0][0x334], R2 ;  /* 0x0000cd00c1027a24 */ /* 0x000fe200078e0202 */
[----:B------:R-:W-:-:S05]  /*6280*/  IADD3 R15, R15, R3, RZ ;  /* 0x000000030f0f7210 */ /* 0x000fca0007ffe0ff */
        /* <DEDUP_REMOVED lines=54> */
[----:B-1----:R-:W-:Y:S05]  /*65f0*/  CALL.REL.NOINC `($__internal_7_$__cuda_sm70_warpsync) ;  /* 0x0000066000007944 */ /* 0x002fea0003c00000 */
.L_x_811:
        /* <DEDUP_REMOVED lines=12> */
.L_x_813:
[----:B------:R-:W-:Y:S05]  /*66c0*/  BSYNC B0 ;  /* 0x0000000000007941 */ /* 0x000fea0003800000 */
.L_x_812:
[----:B------:R-:W-:Y:S01]  /*66d0*/  IADD3 R4, P0, R4, c[0x0][0x348], RZ ;  /* 0x0000d20004047a10 */ /* 0x000fe20007f1e0ff */
[----:B------:R-:W-:Y:S03]  /*66e0*/  BSSY B0, `(.L_x_814) ;  /* 0x0000008000007945 */ /* 0x000fe60003800000 */
[----:B------:R-:W-:Y:S01]  /*66f0*/  IADD3.X R5, R5, c[0x0][0x34c], RZ, P0, !PT ;  /* 0x0000d30005057a10 */ /* 0x000fe200007fe4ff */
[----:B------:R-:W-:Y:S05]  /*6700*/  @P2 BRA `(.L_x_815) ;  /* 0x0000005000002947 */ /* 0x000fea0003800000 */
.L_x_816:
[----:B--2---:R-:W2:Y:S01]  /*6710*/  LDG.E.STRONG.GPU R3, [R4.64] ;  /* 0x0000000e04037981 */ /* 0x004ea2000c1ef900 */
[----:B------:R-:W-:Y:S01]  /*6720*/  YIELD ;  /* 0x0000000000007946 */ /* 0x000fe20003800000 */
[----:B--2---:R-:W-:Y:S01]  /*6730*/  ISETP.NE.AND P0, PT, R3, R8, PT ;  /* 0x000000080300720c */ /* 0x004fe20003f05270 */
[----:B------:R-:W-:-:S12]  /*6740*/  CCTL.IVALL ;  /* 0x00000000ff00798f */ /* 0x000fd80002000000 */
[----:B------:R-:W-:Y:S05]  /*6750*/  @P0 BRA `(.L_x_816) ;  /* 0xffffffb000000947 */ /* 0x000fea000383ffff */
.L_x_815:
[----:B------:R-:W-:Y:S05]  /*6760*/  BSYNC B0 ;  /* 0x0000000000007941 */ /* 0x000fea0003800000 */
.L_x_814:
[----:B------:R-:W-:Y:S05]  /*6770*/  BRA.CONV ~URZ, `(.L_x_817) ;  /* 0x000000237f007947 */ /* 0x000fea000b800000 */
[----:B------:R-:W-:Y:S02]  /*6780*/  MOV R14, 0x67a0 ;  /* 0x000067a0000e7802 */ /* 0x000fe40000000f00 */
[----:B-12---:R-:W-:Y:S05]  /*6790*/  CALL.REL.NOINC `($__internal_7_$__cuda_sm70_warpsync) ;  /* 0x000004c000007944 */ /* 0x006fea0003c00000 */
.L_x_817:
[----:B------:R-:W-:Y:S01]  /*67a0*/  MOV R2, R10 ;  /* 0x0000000a00027202 */ /* 0x000fe20000000f00 */
[----:B------:R-:W-:Y:S01]  /*67b0*/  IMAD R6, R6, c[0x0][0x300], RZ ;  /* 0x0000c00006067a24 */ /* 0x000fe200078e02ff */
[----:B--2---:R-:W-:Y:S01]  /*67c0*/  MOV R3, R11 ;  /* 0x0000000b00037202 */ /* 0x004fe20000000f00 */
[----:B------:R-:W-:Y:S01]  /*67d0*/  IMAD R0, R0, c[0x0][0x308], RZ ;  /* 0x0000c20000007a24 */ /* 0x000fe200078e02ff */
[----:B------:R-:W-:-:S06]  /*67e0*/  NOP ;  /* 0x0000000000007918 */ /* 0x000fcc0000000000 */
[----:B------:R-:W-:-:S04]  /*67f0*/  IMAD.WIDE.U32 R2, R7, c[0x0][0x300], R2 ;  /* 0x0000c00007027a25 */ /* 0x000fc800078e0002 */
[----:B------:R-:W-:Y:S02]  /*6800*/  IMAD R6, R7, c[0x0][0x304], R6 ;  /* 0x0000c10007067a24 */ /* 0x000fe400078e0206 */
[----:B------:R-:W-:-:S03]  /*6810*/  IMAD R0, R193, c[0x0][0x30c], R0 ;  /* 0x0000c300c1007a24 */ /* 0x000fc600078e0200 */
        /* <DEDUP_REMOVED lines=55> */
[----:B-12---:R-:W-:Y:S05]  /*6b90*/  CALL.REL.NOINC `($__internal_7_$__cuda_sm70_warpsync) ;  /* 0x000000c000007944 */ /* 0x006fea0003c00000 */
.L_x_818:
        /* <DEDUP_REMOVED lines=12> */
        .weak           $__internal_7_$__cuda_sm70_warpsync
        .type           $__internal_7_$__cuda_sm70_warpsync,@function
        .size           $__internal_7_$__cuda_sm70_warpsync,(.L_x_1419 - $__internal_7_$__cuda_sm70_warpsync)
$__internal_7_$__cuda_sm70_warpsync:
[----:B------:R-:W-:Y:S01]  /*6c60*/  MOV R15, 0x0 ;  /* 0x00000000000f7802 */ /* 0x000fe20000000f00 */
[----:B------:R-:W-:Y:S04]  /*6c70*/  WARPSYNC R9 ;  /* 0x0000000900007348 */ /* 0x000fe80003800000 */
[----:B------:R-:W-:Y:S05]  /*6c80*/  RET.REL.NODEC R14 `(_ZN7cutlass13device_kernelIN5flash19enable_sm80_to_sm89INS1_16FlashAttnBwdSm80INS1_25CollectiveMainloopBwdSm80ILi2ELi2EN4cute5tupleIJNS5_1CILi64EEENS7_ILi128EEENS7_ILi96EEEEEENS_6half_tEfNS_4arch4Sm80ELb0ELb0ELb1ELb1ELb1ELb0ELb0ELb0ELi2ELi2ELi4ELi2ELb0EEENS1_24CollectiveEpilogueBwdGQAISB_fSE_Li256ELb1ELb1EEENS1_19SingleTileSchedulerILb1ELb0ELb0ELi128EEEEEEEEEvNT_6ParamsE) ;  /* 0xffff93700e007950 */ /* 0x000fea0003c3ffff */
.L_x_819:
        /* <DEDUP_REMOVED lines=15> */
.L_x_1419:


//--------------------- .text._ZN7cutlass13device_kernelIN5flash19enable_sm80_to_sm89INS1_16FlashAttnBwdSm80INS1_25CollectiveMainloopBwdSm80ILi2ELi2EN4cute5tupleIJNS5_1CILi64EEENS7_ILi128EEENS7_ILi96EEEEEENS_6half_tEfNS_4arch4Sm80ELb0ELb1ELb1ELb0ELb0ELb0ELb0ELb0ELi2ELi2ELi4ELi2ELb0EEENS1_21CollectiveEpilogueBwdISB_SC_SE_Li256ELb0ELb0ELi2EEENS1_19SingleTileSchedulerILb0ELb0ELb0ELi128EEEEEEEEEvNT_6ParamsE --------------------------
	.section	.text._ZN7cutlass13device_kernelIN5flash19enable_sm80_to_sm89INS1_16FlashAttnBwdSm80INS1_25CollectiveMainloopBwdSm80ILi2ELi2EN4cute5tupleIJNS5_1CILi64EEENS7_ILi128EEENS7_ILi96EEEEEENS_6half_tEfNS_4arch4Sm80ELb0ELb1ELb1ELb0ELb0ELb0ELb0ELb0ELi2ELi2ELi4ELi2ELb0EEENS1_21CollectiveEpilogueBwdISB_SC_SE_Li256ELb0ELb0ELi2EEENS1_19SingleTileSchedulerILb0ELb0ELb0ELi128EEEEEEEEEvNT_6ParamsE,"ax",@progbits
	.sectioninfo	@"SHI_REGISTERS=255"
	.align	128
.text._ZN7cutlass13device_kernelIN5flash19enable_sm80_to_sm89INS1_16FlashAttnBwdSm80INS1_25CollectiveMainloopBwdSm80ILi2ELi2EN4cute5tupleIJNS5_1CILi64EEENS7_ILi128EEENS7_ILi96EEEEEENS_6half_tEfNS_4arch4Sm80ELb0ELb1ELb1ELb0ELb0ELb0ELb0ELb0ELi2ELi2ELi4ELi2ELb0EEENS1_21CollectiveEpilogueBwdISB_SC_SE_Li256ELb0ELb0ELi2EEENS1_19SingleTileSchedulerILb0ELb0ELb0ELi128EEEEEEEEEvNT_6ParamsE:
        .type           _ZN7cutlass13device_kernelIN5flash19enable_sm80_to_sm89INS1_16FlashAttnBwdSm80INS1_25CollectiveMainloopBwdSm80ILi2ELi2EN4cute5tupleIJNS5_1CILi64EEENS7_ILi128EEENS7_ILi96EEEEEENS_6half_tEfNS_4arch4Sm80ELb0ELb1ELb1ELb0ELb0ELb0ELb0ELb0ELi2ELi2ELi4ELi2ELb0EEENS1_21CollectiveEpilogueBwdISB_SC_SE_Li256ELb0ELb0ELi2EEENS1_19SingleTileSchedulerILb0ELb0ELb0ELi128EEEEEEEEEvNT_6ParamsE,@function
        .size           _ZN7cutlass13device_kernelIN5flash19enable_sm80_to_sm89INS1_16FlashAttnBwdSm80INS1_25CollectiveMainloopBwdSm80ILi2ELi2EN4cute5tupleIJNS5_1CILi64EEENS7_ILi128EEENS7_ILi96EEEEEENS_6half_tEfNS_4arch4Sm80ELb0ELb1ELb1ELb0ELb0ELb0ELb0ELb0ELi2ELi2ELi4ELi2ELb0EEENS1_21CollectiveEpilogueBwdISB_SC_SE_Li256ELb0ELb0ELi2EEENS1_19SingleTileSchedulerILb0ELb0ELb0ELi128EEEEEEEEEvNT_6ParamsE,(.L_x_1421 - _ZN7cutlass13device_kernelIN5flash19enable_sm80_to_sm89INS1_16FlashAttnBwdSm80INS1_25CollectiveMainloopBwdSm80ILi2ELi2EN4cute5tupleIJNS5_1CILi64EEENS7_ILi128EEENS7_ILi96EEEEEENS_6half_tEfNS_4arch4Sm80ELb0ELb1ELb1ELb0ELb0ELb0ELb0ELb0ELi2ELi2ELi4ELi2ELb0EEENS1_21CollectiveEpilogueBwdISB_SC_SE_Li256ELb0ELb0ELi2EEENS1_19SingleTileSchedulerILb0ELb0ELb0ELi128EEEEEEEEEvNT_6ParamsE)
        .other          _ZN7cutlass13device_kernelIN5flash19enable_sm80_to_sm89INS1_16FlashAttnBwdSm80INS1_25CollectiveMainloopBwdSm80ILi2ELi2EN4cute5tupleIJNS5_1CILi64EEENS7_ILi128EEENS7_ILi96EEEEEENS_6half_tEfNS_4arch4Sm80ELb0ELb1ELb1ELb0ELb0ELb0ELb0ELb0ELi2ELi2ELi4ELi2ELb0EEENS1_21CollectiveEpilogueBwdISB_SC_SE_Li256ELb0ELb0ELi2EEENS1_19SingleTileSchedulerILb0ELb0ELb0ELi128EEEEEEEEEvNT_6ParamsE,@"STO_CUDA_ENTRY STV_DEFAULT"
_ZN7cutlass13device_kernelIN5flash19enable_sm80_to_sm89INS1_16FlashAttnBwdSm80INS1_25CollectiveMainloopBwdSm80ILi2ELi2EN4cute5tupleIJNS5_1CILi64EEENS7_ILi128EEENS7_ILi96EEEEEENS_6half_tEfNS_4arch4Sm80ELb0ELb1ELb1ELb0ELb0ELb0ELb0ELb0ELi2ELi2ELi4ELi2ELb0EEENS1_21CollectiveEpilogueBwdISB_SC_SE_Li256ELb0ELb0ELi2EEENS1_19SingleTileSchedulerILb0ELb0ELb0ELi128EEEEEEEEEvNT_6ParamsE:
[----:B------:R-:W-:Y:S02]  /*0000*/  MOV R1, c[0x0][0x28] ;  /* 0x00000a0000017a02 */ /* 0x000fe40000000f00 */
[----:B------:R-:W1:Y:S02]  /*0010*/  S2UR UR9, SR_CTAID.Z ;  /* 0x00000000000979c3 */ /* 0x000e640000002700 */
[----:B-1----:R-:W-:-:S13]  /*0020*/  ISETP.LE.AND P0, PT, RZ, UR9, PT ;  /* 0x00000009ff007c0c */ /* 0x002fda000bf03270 */
[----:B------:R-:W-:Y:S05]  /*0030*/  @!P0 EXIT ;  /* 0x000000000000894d */ /* 0x000fea0003800000 */
[----:B------:R-:W1:Y:S01]  /*0040*/  S2UR UR8, SR_CTAID.X ;  /* 0x00000000000879c3 */ /* 0x000e620000002500 */
[----:B------:R-:W2:Y:S01]  /*0050*/  S2R R8, SR_TID.X ;  /* 0x0000000000087919 */ /* 0x000ea20000002100 */
[----:B------:R-:W-:Y:S02]  /*0060*/  ULDC UR5, c[0x0][0x168] ;  /* 0x00005a0000057ab9 */ /* 0x000fe40000000800 */
[----:B------:R-:W-:Y:S01]  /*0070*/  UIADD3 UR5, UR5, 0x3f, URZ ;  /* 0x0000003f05057890 */ /* 0x000fe2000fffe03f */
[----:B------:R-:W3:Y:S03]  /*0080*/  S2R R7, SR_CTAID.Y ;  /* 0x0000000000077919 */ /* 0x000ee60000002600 */
[----:B------:R-:W-:-:S04]  /*0090*/  USHF.R.S32.HI UR4, URZ, 0x1f, UR5 ;  /* 0x0000001f3f047899 */ /* 0x000fc80008011405 */
[----:B------:R-:W-:-:S04]  /*00a0*/  ULEA.HI UR4, UR4, UR5, URZ, 0x6 ;  /* 0x0000000504047291 */ /* 0x000fc8000f8f303f */
[----:B------:R-:W-:Y:S01]  /*00b0*/  USHF.R.S32.HI UR12, URZ, 0x6, UR4 ;  /* 0x000000063f0c7899 */ /* 0x000fe20008011404 */
[----:B-1----:R-:W-:-:S13]  /*00c0*/  ISETP.LE.AND P0, PT, RZ, UR8, PT ;  /* 0x00000008ff007c0c */ /* 0x002fda000bf03270 */
[----:B------:R-:W-:Y:S05]  /*00d0*/  @!P0 BRA `(.L_x_820) ;  /* 0x000000c000008947 */ /* 0x000fea0003800000 */
[----:B--23--:R-:W-:Y:S02]  /*00e0*/  ULDC UR4, c[0x0][0x168] ;  /* 0x00005a0000047ab9 */ /* 0x00cfe40000000800 */
        /* <DEDUP_REMOVED lines=11> */
.L_x_820:
[----:B--23--:R-:W-:Y:S01]  /*01a0*/  USHF.L.U32 UR11, UR8, 0x7, URZ ;  /* 0x00000007080b7899 */ /* 0x00cfe2000800063f */
        /* <DEDUP_REMOVED lines=30> */
[----:B------:R-:W1:Y:S01]  /*0390*/  R2UR UR10, R0 ;  /* 0x00000000000a73c2 */ /* 0x000e6200000e0000 */
        /* <DEDUP_REMOVED lines=23> */
[----:B-1----:R-:W-:Y:S01]  /*0510*/  USHF.R.S32.HI UR10, URZ, 0x6, UR10 ;  /* 0x000000063f0a7899 */ /* 0x002fe2000801140a */
        /* <DEDUP_REMOVED lines=10> */
[----:B------:R-:W-:Y:S01]  /*05c0*/  IMAD.MOV.U32 R0, RZ, RZ, c[0x0][0x248] ;  /* 0x00009200ff007624 */ /* 0x000fe200078e00ff */
[----:B------:R-:W-:Y:S01]  /*05d0*/  ULDC.64 UR6, c[0x0][0x278] ;  /* 0x00009e0000067ab9 */ /* 0x000fe20000000a00 */
[----:B------:R-:W-:Y:S01]  /*05e0*/  IMAD.SHL.U32 R202, R8, 0x4, RZ ;  /* 0x0000000408ca7824 */ /* 0x000fe200078e00ff */
[----:B------:R-:W-:Y:S01]  /*05f0*/  SHF.R.S32.HI R6, RZ, 0x1f, R7 ;  /* 0x0000001fff067819 */ /* 0x000fe20000011407 */
[----:B------:R-:W-:Y:S01]  /*0600*/  UIMAD.WIDE.U32 UR18, UR9, UR6, URZ ;  /* 0x00000006091272a5 */ /* 0x000fe2000f8e003f */
[----:B------:R-:W-:Y:S01]  /*0610*/  ISETP.NE.AND P0, PT, R0, 0x1, PT ;  /* 0x000000010000780c */ /* 0x000fe20003f05270 */
[----:B------:R-:W-:Y:S01]  /*0620*/  USHF.R.S32.HI UR14, URZ, 0x1f, UR9 ;  /* 0x0000001f3f0e7899 */ /* 0x000fe20008011409 */
[----:B------:R-:W-:Y:S01]  /*0630*/  SHF.R.S32.HI R203, RZ, 0x1f, R202 ;  /* 0x0000001fffcb7819 */ /* 0x000fe200000114ca */
[----:B------:R-:W-:Y:S01]  /*0640*/  IMAD R0, R6, c[0x0][0x270], RZ ;  /* 0x00009c0006007a24 */ /* 0x000fe200078e02ff */
[----:B------:R-:W-:Y:S01]  /*0650*/  SHF.R.S32.HI R27, RZ, 0x1f, R8 ;  /* 0x0000001fff1b7819 */ /* 0x000fe20000011408 */
[----:B------:R-:W-:Y:S01]  /*0660*/  ULDC.64 UR4, c[0x0][0x290] ;  /* 0x0000a40000047ab9 */ /* 0x000fe20000000a00 */
[----:B------:R-:W-:Y:S01]  /*0670*/  IMAD.U32 R10, RZ, RZ, UR18 ;  /* 0x00000012ff0a7e24 */ /* 0x000fe2000f8e00ff */
[----:B------:R-:W-:Y:S01]  /*0680*/  USHF.L.U32 UR13, UR10, 0x6, URZ ;  /* 0x000000060a0d7899 */ /* 0x000fe2000800063f */
[----:B------:R-:W-:Y:S01]  /*0690*/  IMAD.WIDE.U32 R4, R7, c[0x0][0x270], R202 ;  /* 0x00009c0007047a25 */ /* 0x000fe200078e00ca */
[CC--:B------:R-:W-:Y:S01]  /*06a0*/  LEA.HI R23, R27.reuse, R8.reuse, RZ, 0x2 ;  /* 0x000000081b177211 */ /* 0x0c0fe200078f10ff */
[----:B------:R-:W-:Y:S01]  /*06b0*/  UIMAD UR15, UR14, UR4, URZ ;  /* 0x000000040e0f72a4 */ /* 0x000fe2000f8e023f */
[-C--:B------:R-:W-:Y:S01]  /*06c0*/  LEA.HI R22, R27, R8.reuse, RZ, 0x3 ;  /* 0x000000081b167211 */ /* 0x080fe200078f18ff */
[C---:B------:R-:W-:Y:S01]  /*06d0*/  IMAD R0, R7.reuse, c[0x0][0x274], R0 ;  /* 0x00009d0007007a24 */ /* 0x040fe200078e0200 */
[----:B------:R-:W-:Y:S01]  /*06e0*/  UIMAD.WIDE.U32 UR20, UR9, UR4, URZ ;  /* 0x00000004091472a5 */ /* 0x000fe2000f8e003f */
[----:B------:R-:W-:Y:S01]  /*06f0*/  @P0 IMAD.HI.U32 R2, R7, c[0x0][0x24c], RZ ;  /* 0x0000930007020a27 */ /* 0x000fe200078e00ff */
[----:B------:R-:W-:Y:S01]  /*0700*/  UIMAD UR5, UR9, UR5, UR15 ;  /* 0x00000005090572a4 */ /* 0x000fe2000f8e020f */
[----:B------:R-:W-:Y:S01]  /*0710*/  SHF.R.S32.HI R194, RZ, 0x2, R23 ;  /* 0x00000002ffc27819 */ /* 0x000fe20000011417 */
[----:B------:R-:W-:Y:S01]  /*0720*/  UIMAD UR4, UR14, UR6, URZ ;  /* 0x000000060e0472a4 */ /* 0x000fe2000f8e023f */
[----:B------:R-:W-:Y:S01]  /*0730*/  IMAD.MOV.U32 R3, RZ, RZ, R7 ;  /* 0x000000ffff037224 */ /* 0x000fe200078e0007 */
[----:B------:R-:W-:Y:S01]  /*0740*/  @P0 SHF.R.U32.HI R3, RZ, c[0x0][0x250], R2 ;  /* 0x00009400ff030a19 */ /* 0x000fe20000011602 */
[----:B------:R-:W-:Y:S01]  /*0750*/  IMAD.U32 R11, RZ, RZ, UR19 ;  /* 0x00000013ff0b7e24 */ /* 0x000fe2000f8e00ff */
[----:B------:R-:W-:Y:S01]  /*0760*/  LOP3.LUT R11, R23, 0xfffffffc, RZ, 0xc0, !PT ;  /* 0xfffffffc170b7812 */ /* 0x000fe200078ec0ff */
[----:B------:R-:W-:Y:S01]  /*0770*/  IMAD.IADD R0, R5, 0x1, R0 ;  /* 0x0000000105007824 */ /* 0x000fe200078e0200 */
[----:B------:R-:W-:Y:S01]  /*0780*/  IADD3 R10, P1, P0, R4, UR13, R10 ;  /* 0x0000000d040a7c10 */ /* 0x000fe2000f83e00a */
[----:B------:R-:W-:Y:S01]  /*0790*/  IMAD R2, R6, c[0x0][0x288], RZ ;  /* 0x0000a20006027a24 */ /* 0x000fe200078e02ff */
[----:B------:R-:W-:Y:S01]  /*07a0*/  UIADD3 UR6, UR21, UR5, URZ ;  /* 0x0000000515067290 */ /* 0x000fe2000fffe03f */
[----:B------:R-:W-:Y:S01]  /*07b0*/  IMAD.WIDE.U32 R4, R7, c[0x0][0x288], R202 ;  /* 0x0000a20007047a25 */ /* 0x000fe200078e00ca */
[----:B------:R-:W-:Y:S01]  /*07c0*/  USHF.R.S32.HI UR15, URZ, 0x1f, UR13 ;  /* 0x0000001f3f0f7899 */ /* 0x000fe2000801140d */
[----:B------:R-:W-:Y:S01]  /*07d0*/  LEA.HI R21, R27, R8, RZ, 0x5 ;  /* 0x000000081b157211 */ /* 0x000fe200078f28ff */
[----:B------:R-:W-:Y:S01]  /*07e0*/  UIMAD UR7, UR9, UR7, UR4 ;  /* 0x00000007090772a4 */ /* 0x000fe2000f8e0204 */
[----:B------:R-:W-:Y:S01]  /*07f0*/  IMAD.SHL.U32 R13, R22, 0x8, RZ ;  /* 0x00000008160d7824 */ /* 0x000fe200078e00ff */
[----:B------:R-:W-:Y:S01]  /*0800*/  IADD3 R4, P2, R4, UR20, RZ ;  /* 0x0000001404047c10 */ /* 0x000fe2000ff5e0ff */
[----:B------:R-:W-:Y:S01]  /*0810*/  IMAD.IADD R38, R8, 0x1, -R11 ;  /* 0x0000000108267824 */ /* 0x000fe200078e0a0b */
[----:B------:R-:W-:Y:S01]  /*0820*/  LEA.HI R11, R23, R194, RZ, 0x1 ;  /* 0x000000c2170b7211 */ /* 0x000fe200078f08ff */
[----:B------:R-:W-:Y:S01]  /*0830*/  IMAD R2, R7, c[0x0][0x28c], R2 ;  /* 0x0000a30007027a24 */ /* 0x000fe200078e0202 */
[----:B------:R-:W-:Y:S01]  /*0840*/  LOP3.LUT R13, R13, 0xc0, RZ, 0xc0, !PT ;  /* 0x000000c00d0d7812 */ /* 0x000fe200078ec0ff */
[----:B------:R-:W-:Y:S01]  /*0850*/  IMAD.SHL.U32 R16, R38, 0x8, RZ ;  /* 0x0000000826107824 */ /* 0x000fe200078e00ff */
[----:B------:R-:W-:Y:S01]  /*0860*/  LOP3.LUT R11, R11, 0x7fffffe, RZ, 0xc0, !PT ;  /* 0x07fffffe0b0b7812 */ /* 0x000fe200078ec0ff */
[----:B------:R-:W-:Y:S01]  /*0870*/  UIADD3 UR7, UR19, UR7, URZ ;  /* 0x0000000713077290 */ /* 0x000fe2000fffe03f */
[----:B------:R-:W-:Y:S01]  /*0880*/  IADD3.X R2, R5, UR6, R2, P2, !PT ;  /* 0x0000000605027c10 */ /* 0x000fe200097fe402 */
[----:B------:R-:W-:Y:S01]  /*0890*/  IMAD.U32 R5, RZ, RZ, UR15 ;  /* 0x0000000fff057e24 */ /* 0x000fe2000f8e00ff */
[----:B------:R-:W-:Y:S01]  /*08a0*/  SHF.R.U32.HI R12, RZ, 0x3, R13 ;  /* 0x00000003ff0c7819 */ /* 0x000fe2000001160d */
[----:B------:R-:W-:Y:S01]  /*08b0*/  IMAD.IADD R11, R194, 0x1, -R11 ;  /* 0x00000001c20b7824 */ /* 0x000fe200078e0a0b */
[----:B------:R-:W-:Y:S01]  /*08c0*/  LOP3.LUT R13, R13, 0x18, R16, 0xf8, !PT ;  /* 0x000000180d0d7812 */ /* 0x000fe200078ef810 */
[----:B------:R-:W-:Y:S01]  /*08d0*/  ULDC.64 UR4, c[0x0][0x1e8] ;  /* 0x00007a0000047ab9 */ /* 0x000fe20000000a00 */
[----:B------:R-:W-:Y:S01]  /*08e0*/  SHF.R.S32.HI R26, RZ, 0x5, R21 ;  /* 0x00000005ff1a7819 */ /* 0x000fe20000011415 */
[----:B------:R-:W-:Y:S01]  /*08f0*/  UIMAD UR4, UR14, UR4, URZ ;  /* 0x000000040e0472a4 */ /* 0x000fe2000f8e023f */
[----:B------:R-:W-:Y:S01]  /*0900*/  IADD3.X R5, R5, UR7, R0, P1, P0 ;  /* 0x0000000705057c10 */ /* 0x000fe20008fe0400 */
[----:B------:R-:W-:Y:S01]  /*0910*/  IMAD.U32 R37, RZ, RZ, UR8 ;  /* 0x00000008ff257e24 */ /* 0x000fe2000f8e00ff */
[----:B------:R-:W-:Y:S01]  /*0920*/  LOP3.LUT R12, R13, R12, RZ, 0x3c, !PT ;  /* 0x0000000c0d0c7212 */ /* 0x000fe200078e3cff */
[----:B------:R-:W-:Y:S01]  /*0930*/  IMAD R11, R26, 0x8, R11 ;  /* 0x000000081a0b7824 */ /* 0x000fe200078e020b */
[C---:B------:R-:W-:Y:S01]  /*0940*/  LEA R34, P0, R10.reuse, c[0x0][0x258], 0x2 ;  /* 0x000096000a227a11 */ /* 0x040fe200078010ff */
[----:B------:R-:W-:Y:S01]  /*0950*/  UIMAD UR18, UR9, UR5, UR4 ;  /* 0x00000005091272a4 */ /* 0x000fe2000f8e0204 */
[----:B------:R-:W-:Y:S01]  /*0960*/  SHF.R.S32.HI R0, RZ, 0x1f, R3 ;  /* 0x0000001fff007819 */ /* 0x000fe20000011403 */
[----:B------:R-:W-:Y:S01]  /*0970*/  USHF.R.S32.HI UR19, URZ, 0x1f, UR10 ;  /* 0x0000001f3f137899 */ /* 0x000fe2000801140a */
[----:B------:R-:W-:Y:S01]  /*0980*/  LEA.HI.X R35, R10, c[0x0][0x25c], R5, 0x2, P0 ;  /* 0x000097000a237a11 */ /* 0x000fe200000f1405 */
[----:B------:R-:W-:Y:S01]  /*0990*/  IMAD.U32 R10, R11, 0x20, R12 ;  /* 0x000000200b0a7824 */ /* 0x000fe200078e000c */
[----:B------:R-:W-:Y:S01]  /*09a0*/  SHF.R.S32.HI R17, RZ, 0x1f, R16 ;  /* 0x0000001fff117819 */ /* 0x000fe20000011410 */
[C---:B------:R-:W-:Y:S01]  /*09b0*/  IMAD R12, R0.reuse, c[0x0][0x1e0], RZ ;  /* 0x00007800000c7a24 */ /* 0x040fe200078e02ff */
[----:B------:R-:W-:Y:S01]  /*09c0*/  SHF.R.S32.HI R195, RZ, 0x1f, R194 ;  /* 0x0000001fffc37819 */ /* 0x000fe200000114c2 */
[----:B------:R-:W-:Y:S01]  /*09d0*/  IMAD R0, R0, c[0x0][0x1b0], RZ ;  /* 0x00006c0000007a24 */ /* 0x000fe200078e02ff */
[----:B------:R-:W-:Y:S01]  /*09e0*/  ULDC.64 UR4, c[0x0][0x1b8] ;  /* 0x00006e0000047ab9 */ /* 0x000fe20000000a00 */
[C---:B------:R-:W-:Y:S01]  /*09f0*/  IMAD R12, R3.reuse, c[0x0][0x1e4], R12 ;  /* 0x00007900030c7a24 */ /* 0x040fe200078e020c */
[----:B------:R-:W-:Y:S01]  /*0a00*/  UIMAD UR4, UR14, UR4, URZ ;  /* 0x000000040e0472a4 */ /* 0x000fe2000f8e023f */
[----:B------:R-:W-:Y:S01]  /*0a10*/  IMAD.WIDE.U32 R30, R3, c[0x0][0x1e0], R16 ;  /* 0x00007800031e7a25 */ /* 0x000fe200078e0010 */
[----:B------:R-:W-:-:S02]  /*0a20*/  IADD3 R188, R16, 0x40, RZ ;  /* 0x0000004010bc7810 */ /* 0x000fc40007ffe0ff */
[----:B------:R-:W-:Y:S01]  /*0a30*/  UIMAD UR4, UR9, UR5, UR4 ;  /* 0x00000005090472a4 */ /* 0x000fe2000f8e0204 */
[----:B------:R-:W-:Y:S01]  /*0a40*/  IMAD R0, R3, c[0x0][0x1b4], R0 ;  /* 0x00006d0003007a24 */ /* 0x000fe200078e0200 */
[----:B------:R-:W-:Y:S01]  /*0a50*/  LEA.HI R15, R27, R8, RZ, 0x4 ;  /* 0x000000081b0f7211 */ /* 0x000fe200078f20ff */
[----:B------:R-:W-:Y:S01]  /*0a60*/  IMAD.WIDE.U32 R28, R3, c[0x0][0x1b0], R16 ;  /* 0x00006c00031c7a25 */ /* 0x000fe200078e0010 */
[----:B------:R-:W-:Y:S02]  /*0a70*/  SHF.R.S32.HI R23, RZ, 0x1f, R23 ;  /* 0x0000001fff177819 */ /* 0x000fe40000011417 */
[----:B------:R-:W-:Y:S01]  /*0a80*/  SHF.R.S32.HI R14, RZ, 0x4, R15 ;  /* 0x00000004ff0e7819 */ /* 0x000fe2000001140f */
[C---:B------:R-:W-:Y:S02]  /*0a90*/  IMAD R11, R195.reuse, c[0x0][0x178], RZ ;  /* 0x00005e00c30b7a24 */ /* 0x040fe400078e02ff */
[----:B------:R-:W-:Y:S01]  /*0aa0*/  IMAD R5, R195, c[0x0][0x208], RZ ;  /* 0x00008200c3057a24 */ /* 0x000fe200078e02ff */
[----:B------:R-:W-:Y:S01]  /*0ab0*/  LEA.HI R19, R15, R14, RZ, 0x1 ;  /* 0x0000000e0f137211 */ /* 0x000fe200078f08ff */
[----:B------:R-:W-:Y:S01]  /*0ac0*/  IMAD.IADD R13, R31, 0x1, R12 ;  /* 0x000000011f0d7824 */ /* 0x000fe200078e020c */
[----:B------:R-:W-:Y:S01]  /*0ad0*/  LOP3.LUT R15, R15, 0xfffffff0, RZ, 0xc0, !PT ;  /* 0xfffffff00f0f7812 */ /* 0x000fe200078ec0ff */
[----:B------:R-:W-:Y:S01]  /*0ae0*/  IMAD.IADD R41, R29, 0x1, R0 ;  /* 0x000000011d297824 */ /* 0x000fe200078e0200 */
[----:B------:R-:W-:Y:S01]  /*0af0*/  LOP3.LUT R19, R19, 0xfffffffe, RZ, 0xc0, !PT ;  /* 0xfffffffe13137812 */ /* 0x000fe200078ec0ff */
[----:B------:R-:W-:-:S02]  /*0b00*/  IMAD R11, R194, c[0x0][0x17c], R11 ;  /* 0x00005f00c20b7a24 */ /* 0x000fc400078e020b */
[----:B------:R-:W-:-:S04]  /*0b10*/  IMAD.WIDE.U32 R24, R194, c[0x0][0x178], R16 ;  /* 0x00005e00c2187a25 */ /* 0x000fc800078e0010 */
[C---:B------:R-:W-:Y:S02]  /*0b20*/  IMAD R5, R194.reuse, c[0x0][0x20c], R5 ;  /* 0x00008300c2057a24 */ /* 0x040fe400078e0205 */
[----:B------:R-:W-:-:S04]  /*0b30*/  IMAD.WIDE.U32 R32, R194, c[0x0][0x208], R16 ;  /* 0x00008200c2207a25 */ /* 0x000fc800078e0010 */
[----:B------:R-:W-:Y:S02]  /*0b40*/  IMAD.MOV.U32 R12, RZ, RZ, R30 ;  /* 0x000000ffff0c7224 */ /* 0x000fe400078e001e */
[----:B------:R-:W-:Y:S02]  /*0b50*/  IMAD.U32 R3, RZ, RZ, UR9 ;  /* 0x00000009ff037e24 */ /* 0x000fe4000f8e00ff */
[----:B------:R-:W-:Y:S02]  /*0b60*/  IMAD.U32 R0, RZ, RZ, UR9 ;  /* 0x00000009ff007e24 */ /* 0x000fe4000f8e00ff */
[----:B------:R-:W-:Y:S02]  /*0b70*/  IMAD.MOV.U32 R40, RZ, RZ, R28 ;  /* 0x000000ffff287224 */ /* 0x000fe400078e001c */
[----:B------:R-:W-:Y:S02]  /*0b80*/  IMAD.IADD R25, R25, 0x1, R11 ;  /* 0x0000000119197824 */ /* 0x000fe400078e020b */
[----:B------:R-:W-:-:S02]  /*0b90*/  IMAD.IADD R33, R33, 0x1, R5 ;  /* 0x0000000121217824 */ /* 0x000fc400078e0205 */
[----:B------:R-:W-:-:S04]  /*0ba0*/  IMAD.WIDE.U32 R42, R3, c[0x0][0x1e8], R12 ;  /* 0x00007a00032a7a25 */ /* 0x000fc800078e000c */
[----:B------:R-:W-:Y:S01]  /*0bb0*/  IMAD.WIDE.U32 R40, R0, c[0x0][0x1b8], R40 ;  /* 0x00006e0000287a25 */ /* 0x000fe200078e0028 */
[----:B------:R-:W-:-:S03]  /*0bc0*/  IADD3 R29, R43, UR18, RZ ;  /* 0x000000122b1d7c10 */ /* 0x000fc6000fffe0ff */
[----:B------:R-:W-:Y:S02]  /*0bd0*/  IMAD R30, R6, c[0x0][0x210], RZ ;  /* 0x00008400061e7a24 */ /* 0x000fe400078e02ff */
[----:B------:R-:W-:-:S04]  /*0be0*/  IMAD.WIDE R36, R37, 0x80, R194 ;  /* 0x0000008025247825 */ /* 0x000fc800078e02c2 */
[----:B------:R-:W-:Y:S02]  /*0bf0*/  IMAD R12, R6, c[0x0][0x180], RZ ;  /* 0x00006000060c7a24 */ /* 0x000fe400078e02ff */
[----:B------:R-:W-:Y:S01]  /*0c00*/  IMAD.WIDE.U32 R44, R7, c[0x0][0x180], R24 ;  /* 0x00006000072c7a25 */ /* 0x000fe200078e0018 */
[----:B------:R-:W-:Y:S01]  /*0c10*/  IADD3 R25, R41, UR4, RZ ;  /* 0x0000000429197c10 */ /* 0x000fe2000fffe0ff */
[----:B------:R-:W-:Y:S02]  /*0c20*/  ULDC.64 UR4, c[0x0][0x178] ;  /* 0x00005e0000047ab9 */ /* 0x000fe40000000a00 */
[C---:B------:R-:W-:Y:S01]  /*0c30*/  IMAD R30, R7.reuse, c[0x0][0x214], R30 ;  /* 0x00008500071e7a24 */ /* 0x040fe200078e021e */
[----:B------:R-:W-:Y:S01]  /*0c40*/  UIMAD UR18, UR19, UR4, URZ ;  /* 0x00000004131272a4 */ /* 0x000fe2000f8e023f */
[----:B------:R-:W-:Y:S01]  /*0c50*/  IMAD.WIDE.U32 R32, R7, c[0x0][0x210], R32 ;  /* 0x0000840007207a25 */ /* 0x000fe200078e0020 */
[----:B------:R-:W-:Y:S02]  /*0c60*/  UIMAD.WIDE.U32 UR20, UR10, UR4, URZ ;  /* 0x000000040a1472a5 */ /* 0x000fe4000f8e003f */
[----:B------:R-:W-:Y:S01]  /*0c70*/  UIMAD UR18, UR10, UR5, UR18 ;  /* 0x000000050a1272a4 */ /* 0x000fe2000f8e0212 */
[----:B------:R-:W-:-:S02]  /*0c80*/  IMAD.MOV.U32 R28, RZ, RZ, R42 ;  /* 0x000000ffff1c7224 */ /* 0x000fc400078e002a */
[----:B------:R-:W-:Y:S01]  /*0c90*/  IMAD R3, R37, c[0x0][0x1d8], RZ ;  /* 0x0000760025037a24 */ /* 0x000fe200078e02ff */
[----:B------:R-:W-:Y:S01]  /*0ca0*/  ULDC.64 UR4, c[0x0][0x188] ;  /* 0x0000620000047ab9 */ /* 0x000fe20000000a00 */
[----:B------:R-:W-:Y:S01]  /*0cb0*/  IMAD R12, R7, c[0x0][0x184], R12 ;  /* 0x00006100070c7a24 */ /* 0x000fe200078e020c */
[----:B------:R-:W-:Y:S01]  /*0cc0*/  UIMAD UR4, UR14, UR4, URZ ;  /* 0x000000040e0472a4 */ /* 0x000fe2000f8e023f */
[----:B------:R-:W-:Y:S01]  /*0cd0*/  IMAD.IADD R31, R33, 0x1, R30 ;  /* 0x00000001211f7824 */ /* 0x000fe200078e021e */
[----:B------:R-:W-:Y:S01]  /*0ce0*/  UIADD3 UR18, UR21, UR18, URZ ;  /* 0x0000001215127290 */ /* 0x000fe2000fffe03f */
[----:B------:R-:W-:Y:S01]  /*0cf0*/  IMAD R5, R37, c[0x0][0x1a8], RZ ;  /* 0x00006a0025057a24 */ /* 0x000fe200078e02ff */
[----:B------:R-:W-:Y:S01]  /*0d00*/  UIMAD UR4, UR9, UR5, UR4 ;  /* 0x00000005090472a4 */ /* 0x000fe2000f8e0204 */
[----:B------:R-:W-:Y:S02]  /*0d10*/  IMAD.MOV.U32 R24, RZ, RZ, R40 ;  /* 0x000000ffff187224 */ /* 0x000fe400078e0028 */
[----:B------:R-:W-:-:S02]  /*0d20*/  IMAD.MOV.U32 R30, RZ, RZ, R32 ;  /* 0x000000ffff1e7224 */ /* 0x000fc400078e0020 */
[C---:B------:R-:W-:Y:S02]  /*0d30*/  IMAD R0, R36.reuse, c[0x0][0x1dc], R3 ;  /* 0x0000770024007a24 */ /* 0x040fe400078e0203 */
[----:B------:R-:W-:-:S04]  /*0d40*/  IMAD.WIDE.U32 R32, R36, c[0x0][0x1d8], R28 ;  /* 0x0000760024207a25 */ /* 0x000fc800078e001c */
[----:B------:R-:W-:Y:S01]  /*0d50*/  IMAD.IADD R13, R45, 0x1, R12 ;  /* 0x000000012d0d7824 */ /* 0x000fe200078e020c */
[----:B------:R-:W-:Y:S01]  /*0d60*/  LEA R28, P0, R32, c[0x0][0x1c0], 0x1 ;  /* 0x00007000201c7a11 */ /* 0x000fe200078008ff */
[----:B------:R-:W-:Y:S02]  /*0d70*/  IMAD.MOV.U32 R12, RZ, RZ, R44 ;  /* 0x000000ffff0c7224 */ /* 0x000fe400078e002c */
[C---:B------:R-:W-:Y:S02]  /*0d80*/  IMAD R5, R36.reuse, c[0x0][0x1ac], R5 ;  /* 0x00006b0024057a24 */ /* 0x040fe400078e0205 */
[----:B------:R-:W-:Y:S02]  /*0d90*/  IMAD.U32 R198, RZ, RZ, UR9 ;  /* 0x00000009ffc67e24 */ /* 0x000fe4000f8e00ff */
[----:B------:R-:W-:-:S04]  /*0da0*/  IMAD.WIDE.U32 R36, R36, c[0x0][0x1a8], R24 ;  /* 0x00006a0024247a25 */ /* 0x000fc800078e0018 */
[----:B------:R-:W-:Y:S01]  /*0db0*/  IMAD.IADD R0, R33, 0x1, R0 ;  /* 0x0000000121007824 */ /* 0x000fe200078e0200 */
[----:B------:R-:W-:Y:S01]  /*0dc0*/  LEA R42, P1, R36, c[0x0][0x190], 0x1 ;  /* 0x00006400242a7a11 */ /* 0x000fe200078208ff */
[----:B------:R-:W-:-:S03]  /*0dd0*/  IMAD.WIDE.U32 R198, R198, c[0x0][0x188], R12 ;  /* 0x00006200c6c67a25 */ /* 0x000fc600078e000c */
[----:B------:R-:W-:Y:S01]  /*0de0*/  LEA.HI.X R29, R32, c[0x0][0x1c4], R0, 0x1, P0 ;  /* 0x00007100201d7a11 */ /* 0x000fe200000f0c00 */
[----:B------:R-:W-:Y:S01]  /*0df0*/  IMAD.MOV.U32 R12, RZ, RZ, c[0x0][0x1d8] ;  /* 0x00007600ff0c7624 */ /* 0x000fe200078e00ff */
[----:B------:R-:W-:Y:S01]  /*0e00*/  IADD3 R187, R199, UR4, RZ ;  /* 0x00000004c7bb7c10 */ /* 0x000fe2000fffe0ff */
[----:B------:R-:W-:Y:S01]  /*0e10*/  IMAD.IADD R5, R37, 0x1, R5 ;  /* 0x0000000125057824 */ /* 0x000fe200078e0205 */
[----:B------:R-:W-:Y:S01]  /*0e20*/  ULDC.64 UR4, c[0x0][0x208] ;  /* 0x0000820000047ab9 */ /* 0x000fe20000000a00 */
[----:B------:R-:W-:Y:S01]  /*0e30*/  IMAD.U32 R32, RZ, RZ, UR20 ;  /* 0x00000014ff207e24 */ /* 0x000fe2000f8e00ff */
[----:B------:R-:W-:Y:S01]  /*0e40*/  LEA R24, P2, R12, R28, 0x7 ;  /* 0x0000001c0c187211 */ /* 0x000fe200078438ff */
[----:B------:R-:W-:Y:S01]  /*0e50*/  IMAD.MOV.U32 R3, RZ, RZ, c[0x0][0x1dc] ;  /* 0x00007700ff037624 */ /* 0x000fe200078e00ff */
[----:B------:R-:W-:Y:S01]  /*0e60*/  LEA.HI.X R43, R36, c[0x0][0x194], R5, 0x1, P1 ;  /* 0x00006500242b7a11 */ /* 0x000fe200008f0c05 */
[----:B------:R-:W-:Y:S01]  /*0e70*/  IMAD.MOV.U32 R5, RZ, RZ, c[0x0][0x1a8] ;  /* 0x00006a00ff057624 */ /* 0x000fe200078e00ff */
[----:B------:R-:W-:Y:S01]  /*0e80*/  LEA R11, P0, R32, R198, 0x6 ;  /* 0x000000c6200b7211 */ /* 0x000fe200078030ff */
[----:B------:R-:W-:Y:S01]  /*0e90*/  IMAD.U32 R0, RZ, RZ, UR18 ;  /* 0x00000012ff007e24 */ /* 0x000fe2000f8e00ff */
[----:B------:R-:W-:Y:S01]  /*0ea0*/  ULDC UR18, c[0x0][0x198] ;  /* 0x0000660000127ab9 */ /* 0x000fe20000000800 */
[----:B------:R-:W-:Y:S01]  /*0eb0*/  LEA.HI.X R25, R12, R29, R3, 0x7, P2 ;  /* 0x0000001d0c197211 */ /* 0x000fe200010f3c03 */
[----:B------:R-:W-:Y:S01]  /*0ec0*/  IMAD.MOV.U32 R3, RZ, RZ, c[0x0][0x1ac] ;  /* 0x00006b00ff037624 */ /* 0x000fe200078e00ff */
[----:B------:R-:W-:Y:S01]  /*0ed0*/  UIADD3 UR18, -UR11, UR18, URZ ;  /* 0x000000120b127290 */ /* 0x000fe2000fffe13f */
[----:B------:R-:W-:Y:S01]  /*0ee0*/  LEA R40, P1, R5, R42, 0x7 ;  /* 0x0000002a05287211 */ /* 0x000fe200078238ff */
[----:B------:R-:W-:Y:S01]  /*0ef0*/  UMOV UR20, 0x6 ;  /* 0x0000000600147882 */ /* 0x000fe20000000000 */
[----:B------:R-:W-:Y:S01]  /*0f00*/  LEA.HI.X R0, R32, R187, R0, 0x6, P0 ;  /* 0x000000bb20007211 */ /* 0x000fe200000f3400 */
[----:B------:R-:W-:Y:S01]  /*0f10*/  IMAD.U32 R33, RZ, RZ, UR21 ;  /* 0x00000015ff217e24 */ /* 0x000fe2000f8e00ff */
[----:B------:R-:W-:Y:S01]  /*0f20*/  LEA R36, P0, R11, c[0x0][0x160], 0x1 ;  /* 0x000058000b247a11 */ /* 0x000fe200078008ff */
[----:B------:R-:W-:Y:S01]  /*0f30*/  USHF.L.U64.HI UR20, UR4, UR20, UR5 ;  /* 0x0000001404147299 */ /* 0x000fe20008010205 */
[----:B------:R-:W-:Y:S01]  /*0f40*/  IADD3 R12, R16, 0x20, RZ ;  /* 0x00000020100c7810 */ /* 0x000fe20007ffe0ff */
[----:B------:R-:W-:Y:S01]  /*0f50*/  USHF.L.U32 UR21, UR4, 0x6, URZ ;  /* 0x0000000604157899 */ /* 0x000fe2000800063f */
[----:B------:R-:W-:Y:S01]  /*0f60*/  LEA.HI.X R41, R5, R43, R3, 0x7, P1 ;  /* 0x0000002b05297211 */ /* 0x000fe200008f3c03 */
[----:B------:R-:W-:Y:S01]  /*0f70*/  IMAD.U32 R196, RZ, RZ, UR9 ;  /* 0x00000009ffc47e24 */ /* 0x000fe2000f8e00ff */
[----:B------:R-:W-:Y:S01]  /*0f80*/  IADD3 R3, -R194, UR18, RZ ;  /* 0x00000012c2037c10 */ /* 0x000fe2000fffe1ff */
[----:B------:R-:W-:Y:S01]  /*0f90*/  ULDC.64 UR4, c[0x0][0x218] ;  /* 0x0000860000047ab9 */ /* 0x000fe20000000a00 */
[----:B------:R-:W-:Y:S01]  /*0fa0*/  ISETP.GE.AND P2, PT, R16, c[0x0][0x1cc], PT ;  /* 0x0000730010007a0c */ /* 0x000fe20003f46270 */
[----:B------:R-:W-:Y:S01]  /*0fb0*/  UIMAD UR4, UR14, UR4, URZ ;  /* 0x000000040e0472a4 */ /* 0x000fe2000f8e023f */
[----:B------:R-:W-:Y:S01]  /*0fc0*/  LEA.HI.X R37, R11, c[0x0][0x164], R0, 0x1, P0 ;  /* 0x000059000b257a11 */ /* 0x000fe200000f0c00 */
[----:B------:R-:W-:Y:S01]  /*0fd0*/  IMAD.SHL.U32 R10, R10, 0x2, RZ ;  /* 0x000000020a0a7824 */ /* 0x000fe200078e00ff */
[----:B------:R-:W-:Y:S01]  /*0fe0*/  ISETP.GE.AND P1, PT, R12, c[0x0][0x1cc], PT ;  /* 0x000073000c007a0c */ /* 0x000fe20003f26270 */
[----:B------:R-:W-:Y:S01]  /*0ff0*/  UIMAD UR5, UR9, UR5, UR4 ;  /* 0x00000005090572a4 */ /* 0x000fe2000f8e0204 */
[----:B------:R-:W-:Y:S01]  /*1000*/  ISETP.GE.AND P0, PT, R188, c[0x0][0x1cc], PT ;  /* 0x00007300bc007a0c */ /* 0x000fe20003f06270 */
[----:B------:R-:W-:Y:S01]  /*1010*/  IMAD.WIDE.U32 R196, R196, c[0x0][0x218], R30 ;  /* 0x00008600c4c47a25 */ /* 0x000fe200078e001e */
[C---:B------:R-:W-:Y:S01]  /*1020*/  ISETP.LT.OR P5, PT, R3.reuse, 0x1, P2 ;  /* 0x000000010300780c */ /* 0x040fe200017a1670 */
[----:B------:R-:W-:Y:S01]  /*1030*/  UIMAD UR4, UR20, UR10, URZ ;  /* 0x0000000a140472a4 */ /* 0x000fe2000f8e023f */
[C---:B------:R-:W-:Y:S01]  /*1040*/  ISETP.LT.OR P4, PT, R3.reuse, 0x1, P1 ;  /* 0x000000010300780c */ /* 0x040fe20000f81670 */
[----:B------:R-:W-:Y:S01]  /*1050*/  IMAD.U32 R11, RZ, RZ, UR21 ;  /* 0x00000015ff0b7e24 */ /* 0x000fe2000f8e00ff */
[C---:B------:R-:W-:Y:S01]  /*1060*/  ISETP.LT.OR P3, PT, R3.reuse, 0x1, P0 ;  /* 0x000000010300780c */ /* 0x040fe20000761670 */
[----:B------:R-:W-:Y:S01]  /*1070*/  IMAD.MOV.U32 R192, RZ, RZ, R196 ;  /* 0x000000ffffc07224 */ /* 0x000fe200078e00c4 */
[C---:B------:R-:W-:Y:S01]  /*1080*/  ISETP.LT.OR P2, PT, R3.reuse, 0x41, P2 ;  /* 0x000000410300780c */ /* 0x040fe20001741670 */
[----:B------:R-:W-:Y:S01]  /*1090*/  UIMAD UR4, UR19, UR21, UR4 ;  /* 0x00000015130472a4 */ /* 0x000fe2000f8e0204 */
[C---:B------:R-:W-:Y:S01]  /*10a0*/  ISETP.LT.OR P1, PT, R3.reuse, 0x41, P1 ;  /* 0x000000410300780c */ /* 0x040fe20000f21670 */
[----:B------:R-:W-:Y:S01]  /*10b0*/  IMAD.IADD R19, R14, 0x1, -R19 ;  /* 0x000000010e137824 */ /* 0x000fe200078e0a13 */
[----:B------:R-:W-:Y:S01]  /*10c0*/  ISETP.LT.OR P0, PT, R3, 0x41, P0 ;  /* 0x000000410300780c */ /* 0x000fe20000701670 */
[----:B------:R-:W-:Y:S01]  /*10d0*/  IMAD.IADD R15, R8, 0x1, -R15 ;  /* 0x00000001080f7824 */ /* 0x000fe200078e0a0f */
[----:B------:R-:W-:Y:S01]  /*10e0*/  IADD3 R193, R197, UR5, RZ ;  /* 0x00000005c5c17c10 */ /* 0x000fe2000fffe0ff */
[----:B------:R-:W-:Y:S01]  /*10f0*/  @!PT LDS RZ, [RZ] ;  /* 0x00000000fffff984 */ /* 0x000fe20000000800 */
[----:B------:R-:W-:Y:S01]  /*1100*/  @!PT LDS RZ, [RZ] ;  /* 0x00000000fffff984 */ /* 0x000fe20000000800 */
[----:B------:R-:W-:Y:S01]  /*1110*/  @!PT LDS RZ, [RZ] ;  /* 0x00000000fffff984 */ /* 0x000fe20000000800 */
[----:B------:R1:W-:Y:S01]  /*1120*/  LDGSTS.E.BYPASS.LTC128B.128 [R10+0x6080], [R28.64], !P5 ;  /* 0x060800001c0a7fae */ /* 0x0003e2000e901d50 */
[----:B------:R-:W-:Y:S01]  /*1130*/  LOP3.LUT R5, R22, 0xfffffff8, RZ, 0xc0, !PT ;  /* 0xfffffff816057812 */ /* 0x000fe200078ec0ff */
[----:B------:R-:W-:Y:S01]  /*1140*/  IMAD.SHL.U32 R184, R19, 0x8, RZ ;  /* 0x0000000813b87824 */ /* 0x000fe200078e00ff */
[----:B------:R-:W-:Y:S01]  /*1150*/  SHF.R.S32.HI R30, RZ, 0x1f, R15 ;  /* 0x0000001fff1e7819 */ /* 0x000fe2000001140f */
[----:B------:R1:W-:Y:S01]  /*1160*/  LDGSTS.E.BYPASS.LTC128B.128 [R10+0x8080], [R28.64+0x40], !P4 ;  /* 0x080800401c0a7fae */ /* 0x0003e2000e101d50 */
[----:B------:R-:W-:Y:S01]  /*1170*/  ISETP.GE.AND P4, PT, R12, c[0x0][0x19c], PT ;  /* 0x000067000c007a0c */ /* 0x000fe20003f86270 */
[----:B------:R-:W-:Y:S01]  /*1180*/  IMAD.IADD R20, R8, 0x1, -R5 ;  /* 0x0000000108147824 */ /* 0x000fe200078e0a05 */
[----:B------:R-:W-:Y:S01]  /*1190*/  LEA.HI R5, R21, R26, RZ, 0x1 ;  /* 0x0000001a15057211 */ /* 0x000fe200078f08ff */
[----:B------:R1:W-:Y:S01]  /*11a0*/  LDGSTS.E.BYPASS.LTC128B.128 [R10+0xa080], [R28.64+0x80], !P3 ;  /* 0x0a0800801c0a7fae */ /* 0x0003e2000d901d50 */
[C---:B------:R-:W-:Y:S01]  /*11b0*/  ISETP.GE.AND P3, PT, R16.reuse, c[0x0][0x16c], PT ;  /* 0x00005b0010007a0c */ /* 0x040fe20003f66270 */
[----:B------:R-:W-:Y:S01]  /*11c0*/  IMAD.MOV.U32 R181, RZ, RZ, 0x10 ;  /* 0x00000010ffb57424 */ /* 0x000fe200078e00ff */
[----:B------:R-:W-:Y:S01]  /*11d0*/  ISETP.LT.OR P5, PT, R3, 0x1, P4 ;  /* 0x000000010300780c */ /* 0x000fe200027a1670 */
[----:B------:R2:W-:Y:S01]  /*11e0*/  LDGSTS.E.BYPASS.LTC128B.128 [R10+0x7080], [R24.64], !P2 ;  /* 0x07080000180a7fae */ /* 0x0005e2000d101d50 */
[----:B------:R-:W-:Y:S01]  /*11f0*/  ISETP.GE.AND P2, PT, R16, c[0x0][0x19c], PT ;  /* 0x0000670010007a0c */ /* 0x000fe20003f46270 */
[----:B------:R-:W-:Y:S01]  /*1200*/  IMAD.MOV.U32 R172, RZ, RZ, 0x20 ;  /* 0x00000020ffac7424 */ /* 0x000fe200078e00ff */
[----:B------:R-:W-:Y:S01]  /*1210*/  SEL R189, RZ, 0x1, P3 ;  /* 0x00000001ffbd7807 */ /* 0x000fe20001800000 */
[----:B------:R2:W-:Y:S01]  /*1220*/  LDGSTS.E.BYPASS.LTC128B.128 [R10+0x9080], [R24.64+0x40], !P1 ;  /* 0x09080040180a7fae */ /* 0x0005e2000c901d50 */
[----:B------:R-:W-:-:S02]  /*1230*/  ISETP.GE.AND P1, PT, R188, c[0x0][0x19c], PT ;  /* 0x00006700bc007a0c */ /* 0x000fc40003f26270 */
[C---:B------:R-:W-:Y:S01]  /*1240*/  ISETP.LT.OR P6, PT, R3.reuse, 0x1, P2 ;  /* 0x000000010300780c */ /* 0x040fe200017c1670 */
[----:B------:R2:W-:Y:S01]  /*1250*/  LDGSTS.E.BYPASS.LTC128B.128 [R10+0xb080], [R24.64+0x80], !P0 ;  /* 0x0b080080180a7fae */ /* 0x0005e2000c101d50 */
[----:B------:R-:W-:Y:S02]  /*1260*/  ISETP.GE.AND P0, PT, R188, c[0x0][0x16c], PT ;  /* 0x00005b00bc007a0c */ /* 0x000fe40003f06270 */
[C---:B------:R-:W-:Y:S02]  /*1270*/  ISETP.LT.OR P3, PT, R3.reuse, 0x1, P1 ;  /* 0x000000010300780c */ /* 0x040fe40000f61670 */
[C---:B------:R-:W-:Y:S02]  /*1280*/  ISETP.LT.OR P2, PT, R3.reuse, 0x41, P2 ;  /* 0x000000410300780c */ /* 0x040fe40001741670 */
[C---:B------:R-:W-:Y:S02]  /*1290*/  ISETP.LT.OR P4, PT, R3.reuse, 0x41, P4 ;  /* 0x000000410300780c */ /* 0x040fe40002781670 */
[----:B------:R-:W-:-:S02]  /*12a0*/  ISETP.LT.OR P1, PT, R3, 0x41, P1 ;  /* 0x000000410300780c */ /* 0x000fc40000f21670 */
[----:B------:R-:W-:Y:S01]  /*12b0*/  LEA.HI R18, R20, R20, RZ, 0x1 ;  /* 0x0000001414127211 */ /* 0x000fe200078f08ff */
[----:B------:R3:W-:Y:S01]  /*12c0*/  LDGSTS.E.BYPASS.LTC128B.128 [R10+0x80], [R42.64], !P6 ;  /* 0x000800002a0a7fae */ /* 0x0007e2000f101d50 */
[----:B------:R-:W-:Y:S02]  /*12d0*/  LEA.HI R30, R30, R15, RZ, 0x3 ;  /* 0x0000000f1e1e7211 */ /* 0x000fe400078f18ff */
[----:B-1----:R-:W-:Y:S01]  /*12e0*/  SEL R28, RZ, 0x4, P0 ;  /* 0x00000004ff1c7807 */ /* 0x002fe20000000000 */
[----:B------:R3:W-:Y:S01]  /*12f0*/  LDGSTS.E.BYPASS.LTC128B.128 [R10+0x2080], [R42.64+0x40], !P5 ;  /* 0x020800402a0a7fae */ /* 0x0007e2000e901d50 */
[----:B------:R-:W-:Y:S02]  /*1300*/  LOP3.LUT R13, R18, 0x7fffffe, RZ, 0xc0, !PT ;  /* 0x07fffffe120d7812 */ /* 0x000fe400078ec0ff */
[----:B------:R-:W-:Y:S01]  /*1310*/  LOP3.LUT R5, R5, 0xfffffffe, RZ, 0xc0, !PT ;  /* 0xfffffffe05057812 */ /* 0x000fe200078ec0ff */
[----:B------:R3:W-:Y:S01]  /*1320*/  LDGSTS.E.BYPASS.LTC128B.128 [R10+0x4080], [R42.64+0x80], !P3 ;  /* 0x040800802a0a7fae */ /* 0x0007e2000d901d50 */
[----:B------:R-:W-:Y:S01]  /*1330*/  ISETP.GE.AND P3, PT, R12, c[0x0][0x1fc], PT ;  /* 0x00007f000c007a0c */ /* 0x000fe20003f66270 */
[----:B------:R-:W-:Y:S01]  /*1340*/  IMAD.IADD R13, R20, 0x1, -R13 ;  /* 0x00000001140d7824 */ /* 0x000fe200078e0a0d */
[----:B------:R-:W-:Y:S01]  /*1350*/  ISETP.GE.AND P5, PT, R16, c[0x0][0x1fc], PT ;  /* 0x00007f0010007a0c */ /* 0x000fe20003fa6270 */
[----:B------:R-:W-:Y:S01]  /*1360*/  IMAD.SHL.U32 R20, R20, 0x40, RZ ;  /* 0x0000004014147824 */ /* 0x000fe200078e00ff */
[----:B------:R3:W-:Y:S01]  /*1370*/  LDGSTS.E.BYPASS.LTC128B.128 [R10+0x1080], [R40.64], !P2 ;  /* 0x01080000280a7fae */ /* 0x0007e2000d101d50 */
[----:B------:R-:W-:Y:S01]  /*1380*/  IMAD.IADD R5, R26, 0x1, -R5 ;  /* 0x000000011a057824 */ /* 0x000fe200078e0a05 */
[----:B------:R-:W-:Y:S01]  /*1390*/  SHF.R.S32.HI R18, RZ, 0x1, R18 ;  /* 0x00000001ff127819 */ /* 0x000fe20000011412 */
[----:B--2---:R-:W-:Y:S01]  /*13a0*/  IMAD.WIDE.U32 R24, R11, UR10, R192 ;  /* 0x0000000a0b187c25 */ /* 0x004fe2000f8e00c0 */
[----:B------:R-:W-:Y:S01]  /*13b0*/  LOP3.LUT R20, R20, 0x1c0, RZ, 0xc0, !PT ;  /* 0x000001c014147812 */ /* 0x000fe200078ec0ff */
[----:B------:R3:W-:Y:S01]  /*13c0*/  LDGSTS.E.BYPASS.LTC128B.128 [R10+0x3080], [R40.64+0x40], !P4 ;  /* 0x03080040280a7fae */ /* 0x0007e2000e101d50 */
[----:B------:R-:W-:Y:S01]  /*13d0*/  LOP3.LUT R21, R21, 0xffffffe0, RZ, 0xc0, !PT ;  /* 0xffffffe015157812 */ /* 0x000fe200078ec0ff */
[----:B------:R-:W-:Y:S01]  /*13e0*/  IMAD.SHL.U32 R177, R5, 0x400, RZ ;  /* 0x0000040005b17824 */ /* 0x000fe200078e00ff */
[----:B------:R-:W-:Y:S01]  /*13f0*/  IADD3 R0, R25, UR4, RZ ;  /* 0x0000000419007c10 */ /* 0x000fe2000fffe0ff */
[----:B------:R-:W-:Y:S01]  /*1400*/  ULDC UR4, c[0x0][0x168] ;  /* 0x00005a0000047ab9 */ /* 0x000fe20000000800 */
[----:B------:R-:W-:Y:S01]  /*1410*/  LEA R32, P0, R24, c[0x0][0x1f0], 0x1 ;  /* 0x00007c0018207a11 */ /* 0x000fe200078008ff */
[----:B------:R-:W-:Y:S01]  /*1420*/  UIADD3 UR4, -UR13, UR4, URZ ;  /* 0x000000040d047290 */ /* 0x000fe2000fffe13f */
[----:B------:R3:W-:Y:S01]  /*1430*/  LDGSTS.E.BYPASS.LTC128B.128 [R10+0x5080], [R40.64+0x80], !P1 ;  /* 0x05080080280a7fae */ /* 0x0007e2000c901d50 */
[----:B------:R-:W-:-:S02]  /*1440*/  ISETP.GT.AND P1, PT, R8, 0xf, PT ;  /* 0x0000000f0800780c */ /* 0x000fc40003f24270 */
[----:B------:R-:W-:Y:S01]  /*1450*/  LEA.HI.X R33, R24, c[0x0][0x1f4], R0, 0x1, P0 ;  /* 0x00007d0018217a11 */ /* 0x000fe200000f0c00 */
[----:B------:R-:W0:Y:S01]  /*1460*/  LDGDEPBAR ;  /* 0x00000000000079af */ /* 0x000e220000000000 */
[----:B------:R-:W-:Y:S02]  /*1470*/  IADD3 R14, P0, R4, UR13, RZ ;  /* 0x0000000d040e7c10 */ /* 0x000fe4000ff1e0ff */
[----:B------:R-:W-:Y:S02]  /*1480*/  LEA.HI R0, R27, R8, RZ, 0x6 ;  /* 0x000000081b007211 */ /* 0x000fe400078f30ff */
[----:B------:R-:W-:Y:S02]  /*1490*/  IADD3.X R3, R2, UR15, RZ, P0, !PT ;  /* 0x0000000f02037c10 */ /* 0x000fe400087fe4ff */
[----:B------:R-:W-:Y:S02]  /*14a0*/  LEA R24, P0, R14, c[0x0][0x280], 0x2 ;  /* 0x0000a0000e187a11 */ /* 0x000fe400078010ff */
[----:B------:R-:W-:Y:S01]  /*14b0*/  SHF.R.S32.HI R0, RZ, 0x6, R0 ;  /* 0x00000006ff007819 */ /* 0x000fe20000011400 */
[----:B------:R-:W-:Y:S01]  /*14c0*/  @!P1 IMAD.SHL.U32 R31, R8, 0x10, RZ ;  /* 0x00000010081f9824 */ /* 0x000fe200078e00ff */
[----:B------:R-:W-:-:S02]  /*14d0*/  LEA.HI.X R25, R14, c[0x0][0x284], R3, 0x2, P0 ;  /* 0x0000a1000e197a11 */ /* 0x000fc400000f1403 */
[----:B------:R-:W-:Y:S01]  /*14e0*/  LEA.HI R3, R15, R15, RZ, 0x1 ;  /* 0x0000000f0f037211 */ /* 0x000fe200078f08ff */
[----:B------:R-:W-:Y:S01]  /*14f0*/  IMAD R180, R19, 0x4, R0 ;  /* 0x0000000413b47824 */ /* 0x000fe200078e0200 */
[----:B------:R-:W-:Y:S02]  /*1500*/  LOP3.LUT R14, R30, 0xfffffff8, RZ, 0xc0, !PT ;  /* 0xfffffff81e0e7812 */ /* 0x000fe400078ec0ff */
[----:B------:R-:W-:Y:S01]  /*1510*/  LOP3.LUT R44, R3, 0x7fffffe, RZ, 0xc0, !PT ;  /* 0x07fffffe032c7812 */ /* 0x000fe200078ec0ff */
[----:B------:R-:W-:Y:S01]  /*1520*/  IMAD R180, R180, 0x8, R13 ;  /* 0x00000008b4b47824 */ /* 0x000fe200078e020d */
[----:B------:R-:W-:Y:S01]  /*1530*/  SHF.R.S32.HI R30, RZ, 0x3, R30 ;  /* 0x00000003ff1e7819 */ /* 0x000fe2000001141e */
[C---:B------:R-:W-:Y:S01]  /*1540*/  IMAD.IADD R14, R15.reuse, 0x1, -R14 ;  /* 0x000000010f0e7824 */ /* 0x040fe200078e0a0e */
[----:B------:R-:W-:Y:S01]  /*1550*/  ISETP.GE.AND P0, PT, R12, c[0x0][0x16c], PT ;  /* 0x00005b000c007a0c */ /* 0x000fe20003f06270 */
[----:B------:R-:W-:Y:S01]  /*1560*/  IMAD.IADD R13, R15, 0x1, -R44 ;  /* 0x000000010f0d7824 */ /* 0x000fe200078e0a2c */
[----:B------:R-:W-:Y:S01]  /*1570*/  SHF.R.S32.HI R29, RZ, 0x1f, R3 ;  /* 0x0000001fff1d7819 */ /* 0x000fe20000011403 */
[----:B------:R-:W-:Y:S01]  /*1580*/  IMAD.SHL.U32 R15, R26, 0x10, RZ ;  /* 0x000000101a0f7824 */ /* 0x000fe200078e00ff */
[----:B------:R-:W-:Y:S01]  /*1590*/  SEL R26, RZ, 0x2, P0 ;  /* 0x00000002ff1a7807 */ /* 0x000fe20000000000 */
[----:B------:R-:W-:Y:S01]  /*15a0*/  IMAD R178, R30, 0x8, R13 ;  /* 0x000000081eb27824 */ /* 0x000fe200078e020d */
[----:B------:R-:W-:Y:S01]  /*15b0*/  LOP3.LUT R184, R184, 0x8, RZ, 0xc0, !PT ;  /* 0x00000008b8b87812 */ /* 0x000fe200078ec0ff */
[----:B------:R-:W-:Y:S01]  /*15c0*/  IMAD R13, R38, 0x2, R177 ;  /* 0x00000002260d7824 */ /* 0x000fe200078e02b1 */
[----:B------:R-:W-:Y:S01]  /*15d0*/  LOP3.LUT R15, R20, 0x30, R15, 0xf8, !PT ;  /* 0x00000030140f7812 */ /* 0x000fe200078ef80f */
[----:B------:R-:W-:Y:S01]  /*15e0*/  IMAD R177, R30, 0x200, R177 ;  /* 0x000002001eb17824 */ /* 0x000fe200078e02b1 */
[----:B------:R-:W-:Y:S01]  /*15f0*/  SHF.R.S32.HI R30, RZ, 0x1, R3 ;  /* 0x00000001ff1e7819 */ /* 0x000fe20000011403 */
[----:B------:R-:W-:Y:S01]  /*1600*/  IMAD.SHL.U32 R178, R178, 0x20, RZ ;  /* 0x00000020b2b27824 */ /* 0x000fe200078e00ff */
[----:B------:R-:W-:-:S02]  /*1610*/  SHF.R.U32.HI R20, RZ, 0x3, R20 ;  /* 0x00000003ff147819 */ /* 0x000fc40000011614 */
[----:B------:R-:W-:Y:S02]  /*1620*/  LOP3.LUT R15, R15, 0x8, R22, 0xf8, !PT ;  /* 0x000000080f0f7812 */ /* 0x000fe400078ef816 */
[----:B------:R-:W-:Y:S02]  /*1630*/  SEL R3, RZ, 0xffffffff, P3 ;  /* 0xffffffffff037807 */ /* 0x000fe40001800000 */
[----:B------:R-:W-:Y:S02]  /*1640*/  ISETP.GE.AND P3, PT, R188, c[0x0][0x1fc], PT ;  /* 0x00007f00bc007a0c */ /* 0x000fe40003f66270 */
[----:B------:R-:W-:Y:S01]  /*1650*/  IADD3 R28, R28, R26, R189 ;  /* 0x0000001a1c1c7210 */ /* 0x000fe20007ffe0bd */
[----:B------:R-:W-:Y:S01]  /*1660*/  IMAD.SHL.U32 R3, R3, 0x2, RZ ;  /* 0x0000000203037824 */ /* 0x000fe200078e00ff */
[----:B------:R-:W-:Y:S02]  /*1670*/  LOP3.LUT R20, R15, R20, RZ, 0x3c, !PT ;  /* 0x000000140f147212 */ /* 0x000fe400078e3cff */
[----:B------:R-:W-:-:S02]  /*1680*/  SEL R15, RZ, 0x4, P3 ;  /* 0x00000004ff0f7807 */ /* 0x000fc40001800000 */
[C---:B------:R-:W-:Y:S01]  /*1690*/  LOP3.LUT P3, RZ, R28.reuse, 0x1, RZ, 0xc0, !PT ;  /* 0x000000011cff7812 */ /* 0x040fe2000786c0ff */
[C---:B------:R-:W-:Y:S01]  /*16a0*/  IMAD R179, R19.reuse, 0x200, R20 ;  /* 0x0000020013b37824 */ /* 0x040fe200078e0214 */
[----:B------:R-:W-:Y:S02]  /*16b0*/  SEL R26, RZ, 0x1, P5 ;  /* 0x00000001ff1a7807 */ /* 0x000fe40002800000 */
[C---:B------:R-:W-:Y:S02]  /*16c0*/  LOP3.LUT P6, RZ, R28.reuse, 0x2, RZ, 0xc0, !PT ;  /* 0x000000021cff7812 */ /* 0x040fe400078cc0ff */
[----:B------:R-:W-:Y:S01]  /*16d0*/  LOP3.LUT P5, RZ, R28, 0x4, RZ, 0xc0, !PT ;  /* 0x000000041cff7812 */ /* 0x000fe200078ac0ff */
[----:B------:R-:W-:Y:S01]  /*16e0*/  IMAD.SHL.U32 R28, R19, 0x10, RZ ;  /* 0x00000010131c7824 */ /* 0x000fe200078e00ff */
[C---:B------:R-:W-:Y:S02]  /*16f0*/  ISETP.GE.OR P3, PT, R194.reuse, UR4, !P3 ;  /* 0x00000004c2007c0c */ /* 0x040fe4000df66670 */
[----:B------:R-:W-:-:S02]  /*1700*/  ISETP.GE.OR P2, PT, R194, UR4, !P6 ;  /* 0x00000004c2007c0c */ /* 0x000fc4000f746670 */
[----:B------:R-:W-:Y:S02]  /*1710*/  ISETP.GE.OR P5, PT, R194, UR4, !P5 ;  /* 0x00000004c2007c0c */ /* 0x000fe4000efa6670 */
[----:B------:R-:W-:Y:S02]  /*1720*/  LOP3.LUT R26, R3, 0x2, R26, 0xe2, !PT ;  /* 0x00000002031a7812 */ /* 0x000fe400078ee21a */
[----:B------:R-:W-:Y:S02]  /*1730*/  LEA.HI R29, R29, R30, RZ, 0x2 ;  /* 0x0000001e1d1d7211 */ /* 0x000fe400078f10ff */
[----:B------:R-:W-:Y:S02]  /*1740*/  LOP3.LUT R15, R26, R15, RZ, 0xfc, !PT ;  /* 0x0000000f1a0f7212 */ /* 0x000fe400078efcff */
[----:B------:R-:W-:Y:S01]  /*1750*/  LOP3.LUT R29, R29, 0xfffffffc, RZ, 0xc0, !PT ;  /* 0xfffffffc1d1d7812 */ /* 0x000fe200078ec0ff */
[----:B------:R3:W-:Y:S01]  /*1760*/  LDGSTS.E.BYPASS.LTC128B.128 [R10+0xc080], [R36.64], !P3 ;  /* 0x0c080000240a7fae */ /* 0x0007e2000d901d50 */
[----:B------:R-:W-:-:S02]  /*1770*/  LOP3.LUT P4, RZ, R15, 0x1, RZ, 0xc0, !PT ;  /* 0x000000010fff7812 */ /* 0x000fc4000788c0ff */
[C---:B------:R-:W-:Y:S01]  /*1780*/  LOP3.LUT P3, RZ, R15.reuse, 0x2, RZ, 0xc0, !PT ;  /* 0x000000020fff7812 */ /* 0x040fe2000786c0ff */
[----:B------:R3:W-:Y:S01]  /*1790*/  LDGSTS.E.BYPASS.LTC128B.128 [R10+0xd080], [R36.64+0x40], !P2 ;  /* 0x0d080040240a7fae */ /* 0x0007e2000d101d50 */
[----:B------:R-:W-:Y:S01]  /*17a0*/  ISETP.GE.OR P6, PT, R194, UR4, !P4 ;  /* 0x00000004c2007c0c */ /* 0x000fe2000e7c6670 */
[----:B------:R-:W-:Y:S01]  /*17b0*/  IMAD.IADD R3, R30, 0x1, -R29 ;  /* 0x000000011e037824 */ /* 0x000fe200078e0a1d */
[----:B------:R-:W-:Y:S01]  /*17c0*/  LOP3.LUT P2, RZ, R15, 0x4, RZ, 0xc0, !PT ;  /* 0x000000040fff7812 */ /* 0x000fe2000784c0ff */
[----:B------:R3:W-:Y:S01]  /*17d0*/  LDGSTS.E.BYPASS.LTC128B.128 [R10+0xe080], [R36.64+0x80], !P5 ;  /* 0x0e080080240a7fae */ /* 0x0007e2000e901d50 */
[----:B------:R-:W-:Y:S01]  /*17e0*/  ISETP.GE.OR P5, PT, R194, UR4, !P3 ;  /* 0x00000004c2007c0c */ /* 0x000fe2000dfa6670 */
[----:B------:R-:W-:Y:S01]  /*17f0*/  IMAD.SHL.U32 R29, R0, 0x8, RZ ;  /* 0x00000008001d7824 */ /* 0x000fe200078e00ff */
[----:B------:R-:W-:Y:S01]  /*1800*/  LEA.HI R15, R23, R194, RZ, 0x3 ;  /* 0x000000c2170f7211 */ /* 0x000fe200078f18ff */
[----:B------:R1:W-:Y:S01]  /*1810*/  @!P1 LDGSTS.E.BYPASS.LTC128B.128 [R31+0x18080], [R34.64] ;  /* 0x18080000221f9fae */ /* 0x0003e2000b901d50 */
[----:B------:R-:W-:Y:S01]  /*1820*/  SEL R26, RZ, 0xffffffff, P0 ;  /* 0xffffffffff1a7807 */ /* 0x000fe20000000000 */
[C---:B------:R-:W-:Y:S01]  /*1830*/  IMAD.SHL.U32 R30, R18.reuse, 0x40, RZ ;  /* 0x00000040121e7824 */ /* 0x040fe200078e00ff */
[----:B------:R-:W-:Y:S01]  /*1840*/  LOP3.LUT R15, R15, 0xfffffff8, RZ, 0xc0, !PT ;  /* 0xfffffff80f0f7812 */ /* 0x000fe200078ec0ff */
[----:B------:R-:W0:Y:S01]  /*1850*/  LDGDEPBAR ;  /* 0x00000000000079af */ /* 0x000e220000000000 */
[----:B------:R-:W-:Y:S01]  /*1860*/  LOP3.LUT P0, RZ, R18, 0x2, RZ, 0xc0, !PT ;  /* 0x0000000212ff7812 */ /* 0x000fe2000780c0ff */
[----:B------:R-:W-:Y:S01]  /*1870*/  IMAD.SHL.U32 R26, R26, 0x2, RZ ;  /* 0x000000021a1a7824 */ /* 0x000fe200078e00ff */
[----:B------:R-:W-:Y:S01]  /*1880*/  LOP3.LUT R18, R29, 0x18, RZ, 0xc0, !PT ;  /* 0x000000181d127812 */ /* 0x000fe200078ec0ff */
[----:B------:R3:W-:Y:S01]  /*1890*/  LDGSTS.E.BYPASS.LTC128B.128 [R10+0x12080], [R32.64], !P6 ;  /* 0x12080000200a7fae */ /* 0x0007e2000f101d50 */
[----:B------:R-:W-:Y:S01]  /*18a0*/  IMAD.IADD R15, R194, 0x1, -R15 ;  /* 0x00000001c20f7824 */ /* 0x000fe200078e0a0f */
[----:B------:R-:W-:-:S02]  /*18b0*/  LOP3.LUT P6, RZ, R14, 0x4, RZ, 0xc0, !PT ;  /* 0x000000040eff7812 */ /* 0x000fc400078cc0ff */
[----:B------:R3:W-:Y:S01]  /*18c0*/  LDGSTS.E.BYPASS.LTC128B.128 [R10+0x13080], [R32.64+0x40], !P5 ;  /* 0x13080040200a7fae */ /* 0x0007e2000e901d50 */
[----:B------:R-:W-:Y:S01]  /*18d0*/  ISETP.GE.OR P5, PT, R194, UR4, !P2 ;  /* 0x00000004c2007c0c */ /* 0x000fe2000d7a6670 */
[----:B------:R-:W-:Y:S01]  /*18e0*/  IMAD.SHL.U32 R23, R15, 0x40, RZ ;  /* 0x000000400f177824 */ /* 0x000fe200078e00ff */
[----:B------:R-:W-:Y:S01]  /*18f0*/  UIADD3 UR4, UR10, 0x1, URZ ;  /* 0x000000010a047890 */ /* 0x000fe2000fffe03f */
[----:B------:R-:W-:Y:S02]  /*1900*/  LEA.HI R27, R27, R8, RZ, 0x7 ;  /* 0x000000081b1b7211 */ /* 0x000fe400078f38ff */
[----:B------:R-:W-:Y:S01]  /*1910*/  LOP3.LUT R29, R30, 0xc0, RZ, 0xc0, !PT ;  /* 0x000000c01e1d7812 */ /* 0x000fe200078ec0ff */
[----:B------:R-:W-:Y:S01]  /*1920*/  UISETP.GE.AND UP0, UPT, UR4, UR12, UPT ;  /* 0x0000000c0400728c */ /* 0x000fe2000bf06270 */
[----:B------:R-:W-:Y:S02]  /*1930*/  LOP3.LUT R23, R23, 0x1c0, RZ, 0xc0, !PT ;  /* 0x000001c017177812 */ /* 0x000fe400078ec0ff */
[----:B------:R-:W-:-:S02]  /*1940*/  SHF.R.U32.HI R27, RZ, 0x4, R27 ;  /* 0x00000004ff1b7819 */ /* 0x000fc4000001161b */
[----:B------:R-:W-:Y:S02]  /*1950*/  LOP3.LUT R30, R29, 0x8, R22, 0xf8, !PT ;  /* 0x000000081d1e7812 */ /* 0x000fe400078ef816 */
[----:B------:R3:W-:Y:S01]  /*1960*/  LDGSTS.E.BYPASS.LTC128B.128 [R10+0x14080], [R32.64+0x80], !P5 ;  /* 0x14080080200a7fae */ /* 0x0007e2000e901d50 */
[C---:B------:R-:W-:Y:S01]  /*1970*/  LOP3.LUT P5, RZ, R14.reuse, 0x2, RZ, 0xc0, !PT ;  /* 0x000000020eff7812 */ /* 0x040fe200078ac0ff */
[----:B------:R-:W-:Y:S01]  /*1980*/  IMAD.SHL.U32 R14, R14, 0x40, RZ ;  /* 0x000000400e0e7824 */ /* 0x000fe200078e00ff */
[----:B-1----:R-:W-:Y:S02]  /*1990*/  LOP3.LUT R34, R28, 0x10, RZ, 0xc0, !PT ;  /* 0x000000101c227812 */ /* 0x002fe400078ec0ff */
[----:B------:R-:W-:Y:S02]  /*19a0*/  SHF.R.U32.HI R28, RZ, 0x3, R23 ;  /* 0x00000003ff1c7819 */ /* 0x000fe40000011617 */
[----:B------:R-:W-:Y:S01]  /*19b0*/  LOP3.LUT R19, R14, 0x1c0, RZ, 0xc0, !PT ;  /* 0x000001c00e137812 */ /* 0x000fe200078ec0ff */
[----:B------:R-:W-:Y:S01]  /*19c0*/  IMAD.IADD R14, R8, 0x1, -R21 ;  /* 0x00000001080e7824 */ /* 0x000fe200078e0a15 */
[----:B------:R-:W-:Y:S01]  /*19d0*/  LOP3.LUT R28, R28, R23, R18, 0x1e, !PT ;  /* 0x000000171c1c7212 */ /* 0x000fe200078e1e12 */
[----:B------:R-:W-:Y:S01]  /*19e0*/  @!P1 IMAD.SHL.U32 R23, R8, 0x10, RZ ;  /* 0x0000001008179824 */ /* 0x000fe200078e00ff */
[----:B------:R-:W-:-:S02]  /*19f0*/  SHF.R.U32.HI R20, RZ, 0x3, R19 ;  /* 0x00000003ff147819 */ /* 0x000fc40000011613 */
[----:B------:R-:W-:Y:S01]  /*1a00*/  SEL R174, R181, 0xfffffff0, !P5 ;  /* 0xfffffff0b5ae7807 */ /* 0x000fe20006800000 */
[----:B------:R-:W-:Y:S01]  /*1a10*/  IMAD.IADD R201, R13, 0x1, R28 ;  /* 0x000000010dc97824 */ /* 0x000fe200078e021c */
[----:B------:R-:W-:Y:S01]  /*1a20*/  LOP3.LUT R20, R20, R19, R184, 0x1e, !PT ;  /* 0x0000001314147212 */ /* 0x000fe200078e1eb8 */
[----:B------:R-:W-:Y:S01]  /*1a30*/  IMAD.SHL.U32 R19, R3, 0x40, RZ ;  /* 0x0000004003137824 */ /* 0x000fe200078e00ff */
[----:B------:R-:W-:Y:S01]  /*1a40*/  SHF.R.S32.HI R13, RZ, 0x1f, R14 ;  /* 0x0000001fff0d7819 */ /* 0x000fe2000001140e */
[----:B------:R3:W-:Y:S01]  /*1a50*/  @!P1 LDGSTS.E.BYPASS.LTC128B.128 [R23+0x18280], [R24.64] ;  /* 0x1828000018179fae */ /* 0x0007e2000b901d50 */
[----:B------:R-:W-:Y:S01]  /*1a60*/  PLOP3.LUT P5, PT, PT, PT, UP0, 0x80, 0x0 ;  /* 0x000000000000781c */ /* 0x000fe20003faf008 */
[----:B------:R-:W-:Y:S01]  /*1a70*/  IMAD.SHL.U32 R201, R201, 0x2, RZ ;  /* 0x00000002c9c97824 */ /* 0x000fe200078e00ff */
[----:B------:R-:W-:Y:S01]  /*1a80*/  LEA.HI R13, R13, R14, RZ, 0x2 ;  /* 0x0000000e0d0d7211 */ /* 0x000fe200078f10ff */
[----:B------:R-:W0:Y:S01]  /*1a90*/  LDGDEPBAR ;  /* 0x00000000000079af */ /* 0x000e220000000000 */
[----:B------:R-:W-:Y:S01]  /*1aa0*/  LOP3.LUT R19, R19, 0xc0, RZ, 0xc0, !PT ;  /* 0x000000c013137812 */ /* 0x000fe200078ec0ff */
[----:B------:R-:W-:Y:S01]  /*1ab0*/  IMAD.IADD R177, R177, 0x1, R20 ;  /* 0x00000001b1b17824 */ /* 0x000fe200078e0214 */
[----:B------:R-:W-:Y:S01]  /*1ac0*/  LOP3.LUT R22, R34, 0x8, R27, 0xf8, !PT ;  /* 0x0000000822167812 */ /* 0x000fe200078ef81b */
[----:B------:R-:W0:Y:S01]  /*1ad0*/  LDGDEPBAR ;  /* 0x00000000000079af */ /* 0x000e220000000000 */
[----:B------:R-:W-:-:S02]  /*1ae0*/  SHF.R.S32.HI R190, RZ, 0x2, R13 ;  /* 0x00000002ffbe7819 */ /* 0x000fc4000001140d */
[----:B------:R-:W-:Y:S02]  /*1af0*/  SHF.R.U32.HI R21, RZ, 0x3, R19 ;  /* 0x00000003ff157819 */ /* 0x000fe40000011613 */
[----:B------:R-:W-:Y:S01]  /*1b00*/  SHF.R.U32.HI R29, RZ, 0x3, R29 ;  /* 0x00000003ff1d7819 */ /* 0x000fe2000001161d */
[----:B------:R-:W-:Y:S01]  /*1b10*/  IMAD R190, R5, 0x10, R190 ;  /* 0x0000001005be7824 */ /* 0x000fe200078e02be */
[----:B------:R-:W-:Y:S01]  /*1b20*/  SEL R173, R181, 0xfffffff0, !P0 ;  /* 0xfffffff0b5ad7807 */ /* 0x000fe20004000000 */
[----:B------:R-:W-:Y:S01]  /*1b30*/  IMAD R5, R5, 0x200, R178 ;  /* 0x0000020005057824 */ /* 0x000fe200078e02b2 */
[----:B------:R-:W-:Y:S02]  /*1b40*/  LOP3.LUT P0, RZ, R3, 0x2, RZ, 0xc0, !PT ;  /* 0x0000000203ff7812 */ /* 0x000fe4000780c0ff */
[C---:B------:R-:W-:Y:S02]  /*1b50*/  LOP3.LUT R3, R21.reuse, R22, R19, 0x1e, !PT ;  /* 0x0000001615037212 */ /* 0x040fe400078e1e13 */
[----:B------:R-:W-:-:S02]  /*1b60*/  LOP3.LUT R184, R21, R19, R184, 0x1e, !PT ;  /* 0x0000001315b87212 */ /* 0x000fc400078e1eb8 */
[----:B------:R-:W-:Y:S01]  /*1b70*/  LOP3.LUT R29, R30, R29, RZ, 0x3c, !PT ;  /* 0x0000001d1e1d7212 */ /* 0x000fe200078e3cff */
[----:B------:R-:W-:Y:S01]  /*1b80*/  IMAD.IADD R182, R178, 0x1, R3 ;  /* 0x00000001b2b67824 */ /* 0x000fe200078e0203 */
[----:B------:R-:W-:Y:S01]  /*1b90*/  LOP3.LUT R19, R21, R19, R18, 0x1e, !PT ;  /* 0x0000001315137212 */ /* 0x000fe200078e1e12 */
[----:B------:R-:W-:Y:S01]  /*1ba0*/  IMAD.IADD R184, R5, 0x1, R184 ;  /* 0x0000000105b87824 */ /* 0x000fe200078e02b8 */
[----:B------:R-:W-:Y:S01]  /*1bb0*/  LOP3.LUT R189, R26, 0x2, R189, 0xe2, !PT ;  /* 0x000000021abd7812 */ /* 0x000fe200078ee2bd */
[----:B------:R-:W-:Y:S01]  /*1bc0*/  IMAD.U32 R180, R180, 0x20, R29 ;  /* 0x00000020b4b47824 */ /* 0x000fe200078e001d */
[----:B------:R-:W-:Y:S01]  /*1bd0*/  SEL R172, R172, 0xffffffe0, !P6 ;  /* 0xffffffe0acac7807 */ /* 0x000fe20007000000 */
[----:B------:R-:W-:Y:S01]  /*1be0*/  IMAD.IADD R178, R178, 0x1, R19 ;  /* 0x00000001b2b27824 */ /* 0x000fe200078e0213 */
[C---:B------:R-:W-:Y:S02]  /*1bf0*/  IADD3 R200, R10.reuse, 0xc080, RZ ;  /* 0x0000c0800ac87810 */ /* 0x040fe40007ffe0ff */
[----:B------:R-:W-:-:S02]  /*1c00*/  IADD3 R191, R10, 0x12080, RZ ;  /* 0x000120800abf7810 */ /* 0x000fc40007ffe0ff */
[----:B------:R-:W-:Y:S02]  /*1c10*/  SEL R181, R181, 0xfffffff0, !P0 ;  /* 0xfffffff0b5b57807 */ /* 0x000fe40004000000 */
[----:B------:R-:W-:Y:S01]  /*1c20*/  IADD3 R3, R201, 0x18480, RZ ;  /* 0x00018480c9037810 */ /* 0x000fe20007ffe0ff */
[----:B------:R-:W-:Y:S05]  /*1c30*/  @P5 BRA `(.L_x_822) ;  /* 0x000001b000005947 */ /* 0x000fea0003800000 */
[----:B---3--:R-:W-:Y:S01]  /*1c40*/  USHF.R.S32.HI UR5, URZ, 0x1f, UR4 ;  /* 0x0000001f3f057899 */ /* 0x008fe20008011404 */
[----:B------:R-:W-:Y:S01]  /*1c50*/  IMAD.WIDE.U32 R18, R11, UR4, R192 ;  /* 0x000000040b127c25 */ /* 0x000fe2000f8e00c0 */
[----:B------:R-:W-:Y:S01]  /*1c60*/  UIMAD UR20, UR20, UR4, URZ ;  /* 0x00000004141472a4 */ /* 0x000fe2000f8e023f */
[----:B------:R-:W-:Y:S01]  /*1c70*/  BSSY B0, `(.L_x_822) ;  /* 0x0000017000007945 */ /* 0x000fe20003800000 */
[----:B------:R-:W-:Y:S02]  /*1c80*/  USHF.L.U32 UR15, UR4, 0x6, URZ ;  /* 0x00000006040f7899 */ /* 0x000fe4000800063f */
[----:B------:R-:W-:Y:S01]  /*1c90*/  ULDC UR13, c[0x0][0x168] ;  /* 0x00005a00000d7ab9 */ /* 0x000fe20000000800 */
[----:B------:R-:W-:Y:S01]  /*1ca0*/  LEA R20, P5, R18, c[0x0][0x1f0], 0x1 ;  /* 0x00007c0012147a11 */ /* 0x000fe200078a08ff */
[----:B------:R-:W-:-:S02]  /*1cb0*/  UIMAD UR5, UR5, UR21, UR20 ;  /* 0x00000015050572a4 */ /* 0x000fc4000f8e0214 */
[----:B------:R-:W-:-:S04]  /*1cc0*/  UIADD3 UR13, -UR15, UR13, URZ ;  /* 0x0000000d0f0d7290 */ /* 0x000fc8000fffe13f */
[----:B------:R-:W-:Y:S02]  /*1cd0*/  IADD3 R5, R19, UR5, RZ ;  /* 0x0000000513057c10 */ /* 0x000fe4000fffe0ff */
[----:B------:R-:W-:Y:S02]  /*1ce0*/  ISETP.LT.AND P0, PT, R194, UR13, PT ;  /* 0x0000000dc2007c0c */ /* 0x000fe4000bf01270 */
[----:B------:R-:W-:Y:S01]  /*1cf0*/  LEA.HI.X R21, R18, c[0x0][0x1f4], R5, 0x1, P5 ;  /* 0x00007d0012157a11 */ /* 0x000fe200028f0c05 */
[----:B------:R-:W-:Y:S01]  /*1d00*/  IMAD.U32 R5, RZ, RZ, UR15 ;  /* 0x0000000fff057e24 */ /* 0x000fe2000f8e00ff */
[----:B------:R-:W-:Y:S02]  /*1d10*/  ISETP.GE.OR P6, PT, R16, c[0x0][0x1fc], !P0 ;  /* 0x00007f0010007a0c */ /* 0x000fe400047c6670 */
[----:B------:R-:W-:Y:S02]  /*1d20*/  ISETP.GE.OR P5, PT, R12, c[0x0][0x1fc], !P0 ;  /* 0x00007f000c007a0c */ /* 0x000fe400047a6670 */
[----:B------:R-:W-:-:S09]  /*1d30*/  ISETP.GE.OR P0, PT, R188, c[0x0][0x1fc], !P0 ;  /* 0x00007f00bc007a0c */ /* 0x000fd20004706670 */
[----:B------:R1:W-:Y:S04]  /*1d40*/  LDGSTS.E.BYPASS.LTC128B.128 [R10+0x15080], [R20.64], !P6 ;  /* 0x15080000140a7fae */ /* 0x0003e8000f101d50 */
[----:B------:R1:W-:Y:S01]  /*1d50*/  LDGSTS.E.BYPASS.LTC128B.128 [R10+0x16080], [R20.64+0x40], !P5 ;  /* 0x16080040140a7fae */ /* 0x0003e2000e901d50 */
[----:B------:R-:W-:-:S03]  /*1d60*/  IADD3 R4, P5, R4, UR15, RZ ;  /* 0x0000000f04047c10 */ /* 0x000fc6000ffbe0ff */
[----:B------:R1:W-:Y:S01]  /*1d70*/  LDGSTS.E.BYPASS.LTC128B.128 [R10+0x17080], [R20.64+0x80], !P0 ;  /* 0x17080080140a7fae */ /* 0x0003e2000c101d50 */
[----:B------:R-:W-:Y:S02]  /*1d80*/  LEA R16, P0, R4, c[0x0][0x280], 0x2 ;  /* 0x0000a00004107a11 */ /* 0x000fe400078010ff */
[----:B------:R-:W-:-:S04]  /*1d90*/  LEA.HI.X.SX32 R5, R5, R2, 0x1, P5 ;  /* 0x0000000205057211 */ /* 0x000fc800028f0eff */
[----:B------:R-:W-:Y:S01]  /*1da0*/  LEA.HI.X R17, R4, c[0x0][0x284], R5, 0x2, P0 ;  /* 0x0000a10004117a11 */ /* 0x000fe200000f1405 */
[----:B------:R-:W-:Y:S05]  /*1db0*/  @P1 BRA `(.L_x_823) ;  /* 0x0000002000001947 */ /* 0x000fea0003800000 */
[----:B------:R-:W-:-:S05]  /*1dc0*/  SHF.L.U32 R2, R8, 0x4, RZ ;  /* 0x0000000408027819 */ /* 0x000fca00000006ff */
[----:B------:R2:W-:Y:S02]  /*1dd0*/  LDGSTS.E.BYPASS.LTC128B.128 [R2+0x18380], [R16.64] ;  /* 0x1838000010027fae */ /* 0x0005e4000b901d50 */
.L_x_823:
[----:B------:R-:W-:Y:S05]  /*1de0*/  BSYNC B0 ;  /* 0x0000000000007941 */ /* 0x000fea0003800000 */
.L_x_822:
[----:B---3--:R-:W-:Y:S01]  /*1df0*/  SHF.R.S32.HI R5, RZ, 0x1f, R0 ;  /* 0x0000001fff057819 */ /* 0x008fe20000011400 */
[----:B------:R-:W0:Y:S01]  /*1e00*/  LDGDEPBAR ;  /* 0x00000000000079af */ /* 0x000e220000000000 */
[----:B------:R-:W-:Y:S01]  /*1e10*/  LOP3.LUT R13, R13, 0x7ffffffc, RZ, 0xc0, !PT ;  /* 0x7ffffffc0d0d7812 */ /* 0x000fe200078ec0ff */
[----:B--2---:R-:W-:Y:S01]  /*1e20*/  IMAD R2, R6, c[0x0][0x238], RZ ;  /* 0x00008e0006027a24 */ /* 0x004fe200078e02ff */
[----:B------:R-:W-:Y:S01]  /*1e30*/  LEA.HI R5, R5, R0, RZ, 0x2 ;  /* 0x0000000005057211 */ /* 0x000fe200078f10ff */
[----:B------:R-:W-:Y:S01]  /*1e40*/  UMOV UR27, 0x1 ;  /* 0x00000001001b7882 */ /* 0x000fe20000000000 */
[----:B------:R-:W-:Y:S01]  /*1e50*/  SHF.R.S32.HI R9, RZ, 0x1f, R8 ;  /* 0x0000001fff097819 */ /* 0x000fe20000011408 */
[----:B------:R-:W-:Y:S01]  /*1e60*/  IMAD.IADD R13, R14, 0x1, -R13 ;  /* 0x000000010e0d7824 */ /* 0x000fe200078e0a0d */
[----:B------:R-:W-:Y:S01]  /*1e70*/  LOP3.LUT R5, R5, 0x1ffffffc, RZ, 0xc0, !PT ;  /* 0x1ffffffc05057812 */ /* 0x000fe200078ec0ff */
[----:B------:R-:W-:Y:S01]  /*1e80*/  ULDC UR25, c[0x0][0x198] ;  /* 0x0000660000197ab9 */ /* 0x000fe20000000800 */
[----:B------:R-:W-:Y:S01]  /*1e90*/  LOP3.LUT P0, RZ, R15, 0x4, RZ, 0xc0, !PT ;  /* 0x000000040fff7812 */ /* 0x000fe2000780c0ff */
[----:B------:R-:W-:Y:S01]  /*1ea0*/  UIADD3 UR25, -UR11, UR25, UR27 ;  /* 0x000000190b197290 */ /* 0x000fe2000fffe11b */
[C---:B------:R-:W-:Y:S01]  /*1eb0*/  IMAD R2, R7.reuse, c[0x0][0x23c], R2 ;  /* 0x00008f0007027a24 */ /* 0x040fe200078e0202 */
[----:B------:R-:W-:Y:S01]  /*1ec0*/  ULDC.64 UR4, c[0x0][0x240] ;  /* 0x0000900000047ab9 */ /* 0x000fe20000000a00 */
[----:B------:R-:W-:Y:S01]  /*1ed0*/  IMAD.IADD R0, R0, 0x1, -R5 ;  /* 0x0000000100007824 */ /* 0x000fe200078e0a05 */
[----:B------:R-:W-:Y:S01]  /*1ee0*/  UIMAD UR4, UR14, UR4, URZ ;  /* 0x000000040e0472a4 */ /* 0x000fe2000f8e023f */
[----:B------:R-:W-:Y:S01]  /*1ef0*/  IMAD.WIDE.U32 R8, R7, c[0x0][0x238], R8 ;  /* 0x00008e0007087a25 */ /* 0x000fe200078e0008 */
[----:B------:R-:W-:Y:S01]  /*1f00*/  LEA R177, R177, 0x1c480, 0x1 ;  /* 0x0001c480b1b17811 */ /* 0x000fe200078e08ff */
[----:B------:R-:W-:Y:S01]  /*1f10*/  ULDC UR24, c[0x0][0x2a0] ;  /* 0x0000a80000187ab9 */ /* 0x000fe20000000800 */
[----:B------:R-:W-:Y:S01]  /*1f20*/  MOV R208, UR25 ;  /* 0x0000001900d07c02 */ /* 0x000fe20008000f00 */
[----:B------:R-:W-:Y:S01]  /*1f30*/  IMAD R205, R0, 0x4, R13 ;  /* 0x0000000400cd7824 */ /* 0x000fe200078e020d */
[----:B------:R-:W-:Y:S01]  /*1f40*/  UIMAD UR15, UR9, UR5, UR4 ;  /* 0x00000005090f72a4 */ /* 0x000fe2000f8e0204 */
[----:B------:R-:W-:Y:S01]  /*1f50*/  IMAD.IADD R9, R9, 0x1, R2 ;  /* 0x0000000109097824 */ /* 0x000fe200078e0202 */
[----:B------:R-:W-:Y:S01]  /*1f60*/  ULOP3.LUT UR24, URZ, UR24, URZ, 0x33, !UPT ;  /* 0x000000183f187292 */ /* 0x000fe2000f8e333f */
[----:B------:R-:W-:Y:S01]  /*1f70*/  IMAD.U32 R206, RZ, RZ, UR9 ;  /* 0x00000009ffce7e24 */ /* 0x000fe2000f8e00ff */
[----:B------:R-:W-:Y:S01]  /*1f80*/  SHF.L.U32 R180, R180, 0x1, RZ ;  /* 0x00000001b4b47819 */ /* 0x000fe200000006ff */
[----:B------:R-:W-:Y:S01]  /*1f90*/  IMAD.SHL.U32 R205, R205, 0x2, RZ ;  /* 0x00000002cdcd7824 */ /* 0x000fe200078e00ff */
[----:B------:R-:W-:Y:S01]  /*1fa0*/  IADD3 R204, R201, 0x184c0, RZ ;  /* 0x000184c0c9cc7810 */ /* 0x000fe20007ffe0ff */
[----:B------:R-:W-:Y:S01]  /*1fb0*/  IMAD.WIDE.U32 R206, R206, c[0x0][0x240], R8 ;  /* 0x00009000cece7a25 */ /* 0x000fe200078e0008 */
[----:B------:R-:W-:Y:S01]  /*1fc0*/  @P0 IADD3 R204, R3, -0x40, RZ ;  /* 0xffffffc003cc0810 */ /* 0x000fe20007ffe0ff */
[----:B------:R-:W-:Y:S01]  /*1fd0*/  ULDC UR23, c[0x0][0x278] ;  /* 0x00009e0000177ab9 */ /* 0x000fe20000000800 */
[----:B------:R-:W-:Y:S01]  /*1fe0*/  IADD3 R208, R208, -c[0x0][0x168], -R205 ;  /* 0x80005a00d0d07a10 */ /* 0x000fe20007ffe8cd */
[--C-:B------:R-:W-:Y:S01]  /*1ff0*/  IMAD R176, R174, 0x2, R177.reuse ;  /* 0x00000002aeb07824 */ /* 0x100fe200078e02b1 */
[----:B------:R-:W-:Y:S01]  /*2000*/  LEA R178, R178, 0x80, 0x1 ;  /* 0x00000080b2b27811 */ /* 0x000fe200078e08ff */
[C---:B------:R-:W-:Y:S01]  /*2010*/  IMAD R175, R172.reuse, 0x2, R177 ;  /* 0x00000002acaf7824 */ /* 0x040fe200078e02b1 */
        /* <DEDUP_REMOVED lines=53> */
[----:B------:R-:W-:Y:S01]  /*2370*/  IMAD.IADD R0, R184, 0x1, R181 ;  /* 0x00000001b8007824 */ /* 0x000fe200078e02b5 */
[C---:B------:R-:W-:Y:S01]  /*2380*/  IADD3 R211, R208.reuse, UR24, RZ ;  /* 0x00000018d0d37c10 */ /* 0x040fe2000fffe0ff */
[----:B------:R-:W-:Y:S01]  /*2390*/  ULDC UR26, c[0x0][0x2a8] ;  /* 0x0000aa00001a7ab9 */ /* 0x000fe20000000800 */
[----:B------:R-:W-:Y:S01]  /*23a0*/  IADD3 R209, R208, c[0x0][0x2a4], RZ ;  /* 0x0000a900d0d17a10 */ /* 0x000fe20007ffe0ff */
[----:B------:R-:W-:Y:S01]  /*23b0*/  ULDC UR22, c[0x0][0x2a0] ;  /* 0x0000a80000167ab9 */ /* 0x000fe20000000800 */
[----:B------:R-:W-:Y:S01]  /*23c0*/  IADD3 R212, -R205, UR18, RZ ;  /* 0x00000012cdd47c10 */ /* 0x000fe2000fffe1ff */
[----:B------:R-:W-:-:S02]  /*23d0*/  ULDC UR21, c[0x0][0x2a0] ;  /* 0x0000a80000157ab9 */ /* 0x000fc40000000800 */
[----:B------:R-:W-:Y:S02]  /*23e0*/  ULDC UR14, c[0x0][0x290] ;  /* 0x0000a400000e7ab9 */ /* 0x000fe40000000800 */
[----:B------:R-:W-:Y:S02]  /*23f0*/  UIMAD UR11, UR9, UR23, URZ ;  /* 0x00000017090b72a4 */ /* 0x000fe4000f8e023f */
[----:B------:R-:W-:Y:S02]  /*2400*/  UMOV UR4, URZ ;  /* 0x0000003f00047c82 */ /* 0x000fe40008000000 */
[----:B------:R-:W-:Y:S02]  /*2410*/  UMOV UR20, 0x1 ;  /* 0x0000000100147882 */ /* 0x000fe40000000000 */
[----:B------:R-:W-:Y:S02]  /*2420*/  UMOV UR19, URZ ;  /* 0x0000003f00137c82 */ /* 0x000fe40008000000 */
[----:B------:R-:W-:-:S02]  /*2430*/  USHF.L.U32 UR5, UR8, 0x7, URZ ;  /* 0x0000000708057899 */ /* 0x000fc4000800063f */
[----:B------:R-:W-:Y:S02]  /*2440*/  ULDC UR13, c[0x0][0x168] ;  /* 0x00005a00000d7ab9 */ /* 0x000fe40000000800 */
[----:B------:R-:W-:Y:S02]  /*2450*/  UISETP.GT.AND UP5, UPT, UR8, -0x1, UPT ;  /* 0xffffffff0800788c */ /* 0x000fe4000bfa4270 */
[----:B------:R-:W-:Y:S02]  /*2460*/  UISETP.LE.AND UP4, UPT, UR27, UR26, UPT ;  /* 0x0000001a1b00728c */ /* 0x000fe4000bf83270 */
[----:B------:R-:W-:Y:S02]  /*2470*/  ULOP3.LUT UR22, URZ, UR22, URZ, 0x33, !UPT ;  /* 0x000000163f167292 */ /* 0x000fe4000f8e333f */
[----:B------:R-:W-:Y:S02]  /*2480*/  ULOP3.LUT UR21, URZ, UR21, URZ, 0x33, !UPT ;  /* 0x000000153f157292 */ /* 0x000fe4000f8e333f */
[----:B------:R-:W-:-:S02]  /*2490*/  UIMAD UR9, UR9, UR14, URZ ;  /* 0x0000000e090972a4 */ /* 0x000fc4000f8e023f */
[----:B------:R-:W-:Y:S02]  /*24a0*/  ULDC UR18, c[0x0][0x168] ;  /* 0x00005a0000127ab9 */ /* 0x000fe40000000800 */
.L_x_842:
[----:B------:R-:W-:Y:S04]  /*24b0*/  DEPBAR.LE SB0, 0x1 ;  /* 0x000080400000791a */ /* 0x000fe80000000000 */
[----:B------:R-:W-:Y:S01]  /*24c0*/  BAR.SYNC.DEFER_BLOCKING 0x0 ;  /* 0x0000000000007b1d */ /* 0x000fe20000010000 */
[----:B------:R-:W-:Y:S02]  /*24d0*/  MOV R3, UR4 ;  /* 0x0000000400037c02 */ /* 0x000fe40008000f00 */
[----:B------:R-:W-:Y:S02]  /*24e0*/  MOV R2, UR4 ;  /* 0x0000000400027c02 */ /* 0x000fe40008000f00 */
[----:B------:R-:W-:Y:S01]  /*24f0*/  MOV R157, UR4 ;  /* 0x00000004009d7c02 */ /* 0x000fe20008000f00 */
[----:B------:R-:W-:Y:S01]  /*2500*/  IMAD R3, R3, 0x1800, R184 ;  /* 0x0000180003037824 */ /* 0x000fe200078e02b8 */
[----:B------:R-:W-:Y:S01]  /*2510*/  MOV R243, UR4 ;  /* 0x0000000400f37c02 */ /* 0x000fe20008000f00 */
[----:B------:R-:W-:Y:S01]  /*2520*/  IMAD R141, R2, 0x1800, R181 ;  /* 0x00001800028d7824 */ /* 0x000fe200078e02b5 */
[----:B------:R-:W-:Y:S01]  /*2530*/  PLOP3.LUT P0, PT, PT, PT, UP4, 0x80, 0x0 ;  /* 0x000000000000781c */ /* 0x000fe20003f0f048 */
[----:B------:R-:W-:Y:S01]  /*2540*/  IMAD R157, R157, 0x1800, R0 ;  /* 0x000018009d9d7824 */ /* 0x000fe200078e0200 */
[----:B------:R-:W-:Y:S02]  /*2550*/  SHF.L.U32 R185, R3, 0x1, RZ ;  /* 0x0000000103b97819 */ /* 0x000fe400000006ff */
[----:B------:R-:W-:Y:S02]  /*2560*/  IADD3 R2, R184, R141, RZ ;  /* 0x0000008db8027210 */ /* 0x000fe40007ffe0ff */
[----:B------:R-:W-:Y:S02]  /*2570*/  SHF.L.U32 R186, R157, 0x1, RZ ;  /* 0x000000019dba7819 */ /* 0x000fe400000006ff */
[----:B------:R-:W-:Y:S02]  /*2580*/  SHF.L.U32 R183, R2, 0x1, RZ ;  /* 0x0000000102b77819 */ /* 0x000fe400000006ff */
[-C--:B------:R-:W-:Y:S02]  /*2590*/  LEA R241, R243, R190.reuse, 0x6 ;  /* 0x000000bef3f17211 */ /* 0x080fe400078e30ff */
[----:B------:R-:W-:Y:S01]  /*25a0*/  MOV R251, UR10 ;  /* 0x0000000a00fb7c02 */ /* 0x000fe20008000f00 */
[----:B------:R-:W-:Y:S08]  /*25b0*/  LDSM.16.M88.4 R136, [R180+0x80] ;  /* 0x00008000b488783b */ /* 0x000ff00000000200 */
[----:B------:R-:W2:Y:S08]  /*25c0*/  LDSM.16.M88.4 R132, [R185+0xc080] ;  /* 0x00c08000b984783b */ /* 0x000eb00000000200 */
[----:B------:R-:W3:Y:S08]  /*25d0*/  LDSM.16.M88.4 R140, [R185+0xc880] ;  /* 0x00c88000b98c783b */ /* 0x000ef00000000200 */
[----:B------:R-:W4:Y:S08]  /*25e0*/  LDSM.16.M88.4 R144, [R180+0x1080] ;  /* 0x00108000b490783b */ /* 0x000f300000000200 */
[----:B------:R-:W-:Y:S08]  /*25f0*/  LDSM.16.M88.4 R152, [R173+0x80] ;  /* 0x00008000ad98783b */ /* 0x000ff00000000200 */
[----:B------:R-:W5:Y:S01]  /*2600*/  LDSM.16.M88.4 R148, [R183+0xc080] ;  /* 0x00c08000b794783b */ /* 0x000f620000000200 */
[-C--:B--2---:R-:W-:Y:S07]  /*2610*/  HMMA.16816.F32 R4, R132, R136.reuse, RZ ;  /* 0x000000888404723c */ /* 0x084fee00000018ff */
[----:B------:R-:W2:Y:S01]  /*2620*/  LDSM.16.M88.4 R156, [R186+0xc880] ;  /* 0x00c88000ba9c783b */ /* 0x000ea20000000200 */
[C---:B-1-3--:R-:W-:Y:S07]  /*2630*/  HMMA.16816.F32 R8, R140.reuse, R136, RZ ;  /* 0x000000888c08723c */ /* 0x04afee00000018ff */
[----:B------:R-:W1:Y:S01]  /*2640*/  LDSM.16.M88.4 R160, [R173+0x1080] ;  /* 0x00108000ada0783b */ /* 0x000e620000000200 */
[-C--:B------:R-:W-:Y:S07]  /*2650*/  HMMA.16816.F32 R12, R140, R138.reuse, RZ ;  /* 0x0000008a8c0c723c */ /* 0x080fee00000018ff */
[----:B------:R-:W-:Y:S01]  /*2660*/  LDSM.16.M88.4 R168, [R180+0x2080] ;  /* 0x00208000b4a8783b */ /* 0x000fe20000000200 */
[C---:B------:R-:W-:Y:S07]  /*2670*/  HMMA.16816.F32 R16, R132.reuse, R138, RZ ;  /* 0x0000008a8410723c */ /* 0x040fee00000018ff */
[----:B------:R-:W3:Y:S01]  /*2680*/  LDSM.16.M88.4 R164, [R185+0xd080] ;  /* 0x00d08000b9a4783b */ /* 0x000ee20000000200 */
[-C--:B----4-:R-:W-:Y:S07]  /*2690*/  HMMA.16816.F32 R20, R132, R144.reuse, RZ ;  /* 0x000000908414723c */ /* 0x090fee00000018ff */
[----:B------:R-:W-:Y:S01]  /*26a0*/  LDSM.16.M88.4 R136, [R180+0x3080] ;  /* 0x00308000b488783b */ /* 0x000fe20000000200 */
[C---:B------:R-:W-:Y:S07]  /*26b0*/  HMMA.16816.F32 R24, R140.reuse, R144, RZ ;  /* 0x000000908c18723c */ /* 0x040fee00000018ff */
[----:B------:R-:W-:Y:S04]  /*26c0*/  LDS R249, [R241.X4+0x18080] ;  /* 0x01808000f1f97984 */ /* 0x000fe80000004800 */
[----:B------:R-:W-:Y:S01]  /*26d0*/  LDS R248, [R241.X4+0x180a0] ;  /* 0x0180a000f1f87984 */ /* 0x000fe20000004800 */
[-C--:B------:R-:W-:Y:S03]  /*26e0*/  HMMA.16816.F32 R28, R140, R146.reuse, RZ ;  /* 0x000000928c1c723c */ /* 0x080fe600000018ff */
[----:B------:R-:W-:Y:S05]  /*26f0*/  LDSM.16.M88.4 R140, [R186+0xd080] ;  /* 0x00d08000ba8c783b */ /* 0x000fea0000000200 */
[----:B------:R-:W-:Y:S03]  /*2700*/  HMMA.16816.F32 R32, R132, R146, RZ ;  /* 0x000000928420723c */ /* 0x000fe600000018ff */
[----:B------:R-:W4:Y:S05]  /*2710*/  LDSM.16.M88.4 R132, [R185+0xd880] ;  /* 0x00d88000b984783b */ /* 0x000f2a0000000200 */
[-C--:B-----5:R-:W-:Y:S03]  /*2720*/  HMMA.16816.F32 R4, R148, R152.reuse, R4 ;  /* 0x000000989404723c */ /* 0x0a0fe60000001804 */
[----:B------:R-:W5:Y:S05]  /*2730*/  LDSM.16.M88.4 R144, [R173+0x2080] ;  /* 0x00208000ad90783b */ /* 0x000f6a0000000200 */
[C---:B--2---:R-:W-:Y:S03]  /*2740*/  HMMA.16816.F32 R8, R156.reuse, R152, R8 ;  /* 0x000000989c08723c */ /* 0x044fe60000001808 */
[----:B------:R-:W-:Y:S04]  /*2750*/  LDS R247, [R241.X4+0x18100] ;  /* 0x01810000f1f77984 */ /* 0x000fe80000004800 */
[----:B------:R-:W-:Y:S01]  /*2760*/  LDS R243, [R241.X4+0x18120] ;  /* 0x01812000f1f37984 */ /* 0x000fe20000004800 */
        /* <DEDUP_REMOVED lines=9> */
[-C--:B---3--:R-:W-:Y:S01]  /*2800*/  HMMA.16816.F32 R4, R164, R168.reuse, R4 ;  /* 0x000000a8a404723c */ /* 0x088fe20000001804 */
[----:B------:R-:W2:Y:S07]  /*2810*/  LDSM.16.M88.4 R160, [R180+0x4080] ;  /* 0x00408000b4a0783b */ /* 0x000eae0000000200 */
[C---:B----4-:R-:W-:Y:S08]  /*2820*/  HMMA.16816.F32 R8, R132.reuse, R168, R8 ;  /* 0x000000a88408723c */ /* 0x050ff00000001808 */
        /* <DEDUP_REMOVED lines=9> */
[-C--:B-----5:R-:W-:Y:S01]  /*28c0*/  HMMA.16816.F32 R4, R140, R144.reuse, R4 ;  /* 0x000000908c04723c */ /* 0x0a0fe20000001804 */
[----:B------:R-:W5:Y:S07]  /*28d0*/  LDSM.16.M88.4 R164, [R186+0xe080] ;  /* 0x00e08000baa4783b */ /* 0x000f6e0000000200 */
[C---:B-1----:R-:W-:Y:S07]  /*28e0*/  HMMA.16816.F32 R8, R148.reuse, R144, R8 ;  /* 0x000000909408723c */ /* 0x042fee0000001808 */
[----:B------:R-:W-:Y:S01]  /*28f0*/  LEA R145, R251, R190, 0x6 ;  /* 0x000000befb917211 */ /* 0x000fe200078e30ff */
[-C--:B------:R-:W-:Y:S04]  /*2900*/  HMMA.16816.F32 R12, R148, R146.reuse, R12 ;  /* 0x00000092940c723c */ /* 0x080fe8000000180c */
[C---:B------:R-:W-:Y:S02]  /*2910*/  IADD3 R252, R145.reuse, R209, RZ ;  /* 0x000000d191fc7210 */ /* 0x040fe40007ffe0ff */
[----:B------:R-:W-:Y:S02]  /*2920*/  IADD3 R251, R145, R211, RZ ;  /* 0x000000d391fb7210 */ /* 0x000fe40007ffe0ff */
[C---:B------:R-:W-:Y:S04]  /*2930*/  HMMA.16816.F32 R16, R140.reuse, R146, R16 ;  /* 0x000000928c10723c */ /* 0x040fe80000001810 */
[----:B------:R-:W-:Y:S04]  /*2940*/  IMNMX R252, R212, R252, PT ;  /* 0x000000fcd4fc7217 */ /* 0x000fe80003800200 */
[-C--:B------:R-:W-:Y:S08]  /*2950*/  HMMA.16816.F32 R20, R140, R152.reuse, R20 ;  /* 0x000000988c14723c */ /* 0x080ff00000001814 */
[C---:B------:R-:W-:Y:S08]  /*2960*/  HMMA.16816.F32 R24, R148.reuse, R152, R24 ;  /* 0x000000989418723c */ /* 0x040ff00000001818 */
[-C--:B------:R-:W-:Y:S08]  /*2970*/  HMMA.16816.F32 R28, R148, R154.reuse, R28 ;  /* 0x0000009a941c723c */ /* 0x080ff0000000181c */
[----:B------:R-:W-:Y:S01]  /*2980*/  HMMA.16816.F32 R32, R140, R154, R32 ;  /* 0x0000009a8c20723c */ /* 0x000fe20000001820 */
[----:B------:R-:W1:Y:S07]  /*2990*/  LDSM.16.M88.4 R140, [R186+0xe880] ;  /* 0x00e88000ba8c783b */ /* 0x000e6e0000000200 */
[-C--:B--2---:R-:W-:Y:S08]  /*29a0*/  HMMA.16816.F32 R4, R156, R160.reuse, R4 ;  /* 0x000000a09c04723c */ /* 0x084ff00000001804 */
[C---:B---3--:R-:W-:Y:S08]  /*29b0*/  HMMA.16816.F32 R8, R132.reuse, R160, R8 ;  /* 0x000000a08408723c */ /* 0x048ff00000001808 */
[-C--:B------:R-:W-:Y:S08]  /*29c0*/  HMMA.16816.F32 R12, R132, R162.reuse, R12 ;  /* 0x000000a2840c723c */ /* 0x080ff0000000180c */
[C---:B------:R-:W-:Y:S08]  /*29d0*/  HMMA.16816.F32 R16, R156.reuse, R162, R16 ;  /* 0x000000a29c10723c */ /* 0x040ff00000001810 */
[-C--:B----4-:R-:W-:Y:S08]  /*29e0*/  HMMA.16816.F32 R20, R156, R136.reuse, R20 ;  /* 0x000000889c14723c */ /* 0x090ff00000001814 */
[C---:B------:R-:W-:Y:S08]  /*29f0*/  HMMA.16816.F32 R24, R132.reuse, R136, R24 ;  /* 0x000000888418723c */ /* 0x040ff00000001818 */
[-C--:B------:R-:W-:Y:S01]  /*2a00*/  HMMA.16816.F32 R28, R132, R138.reuse, R28 ;  /* 0x0000008a841c723c */ /* 0x080fe2000000181c */
[----:B------:R-:W2:Y:S07]  /*2a10*/  LDSM.16.M88.4 R132, [R173+0x5080] ;  /* 0x00508000ad84783b */ /* 0x000eae0000000200 */
[----:B------:R-:W-:Y:S08]  /*2a20*/  HMMA.16816.F32 R32, R156, R138, R32 ;  /* 0x0000008a9c20723c */ /* 0x000ff00000001820 */
[-C--:B-----5:R-:W-:Y:S08]  /*2a30*/  HMMA.16816.F32 R4, R164, R168.reuse, R4 ;  /* 0x000000a8a404723c */ /* 0x0a0ff00000001804 */
[C---:B-1----:R-:W-:Y:S08]  /*2a40*/  HMMA.16816.F32 R8, R140.reuse, R168, R8 ;  /* 0x000000a88c08723c */ /* 0x042ff00000001808 */
[-C--:B------:R-:W-:Y:S08]  /*2a50*/  HMMA.16816.F32 R12, R140, R170.reuse, R12 ;  /* 0x000000aa8c0c723c */ /* 0x080ff0000000180c */
[----:B------:R-:W-:Y:S01]  /*2a60*/  FMUL.FTZ R216, R4, c[0x0][0x2b4] ;  /* 0x0000ad0004d87a20 */ /* 0x000fe20000410000 */
[C---:B------:R-:W-:Y:S04]  /*2a70*/  HMMA.16816.F32 R16, R164.reuse, R170, R16 ;  /* 0x000000aaa410723c */ /* 0x040fe80000001810 */
[----:B------:R-:W-:Y:S01]  /*2a80*/  FMUL.FTZ R217, R5, c[0x0][0x2b4] ;  /* 0x0000ad0005d97a20 */ /* 0x000fe20000410000 */
[----:B------:R-:W1:Y:S01]  /*2a90*/  MUFU.TANH R216, R216 ;  /* 0x000000d800d87308 */ /* 0x000e620000002400 */
[----:B------:R-:W-:Y:S02]  /*2aa0*/  FMUL.FTZ R213, R6, c[0x0][0x2b4] ;  /* 0x0000ad0006d57a20 */ /* 0x000fe40000410000 */
[-C--:B--2---:R-:W-:Y:S04]  /*2ab0*/  HMMA.16816.F32 R20, R164, R132.reuse, R20 ;  /* 0x00000084a414723c */ /* 0x084fe80000001814 */
[----:B------:R-:W-:Y:S02]  /*2ac0*/  FMUL.FTZ R214, R7, c[0x0][0x2b4] ;  /* 0x0000ad0007d67a20 */ /* 0x000fe40000410000 */
[----:B------:R-:W-:Y:S01]  /*2ad0*/  FMUL.FTZ R215, R8, c[0x0][0x2b4] ;  /* 0x0000ad0008d77a20 */ /* 0x000fe20000410000 */
[----:B------:R-:W2:Y:S01]  /*2ae0*/  MUFU.TANH R217, R217 ;  /* 0x000000d900d97308 */ /* 0x000ea20000002400 */
[C---:B------:R-:W-:Y:S04]  /*2af0*/  HMMA.16816.F32 R24, R140.reuse, R132, R24 ;  /* 0x000000848c18723c */ /* 0x040fe80000001818 */
[----:B------:R-:W-:Y:S02]  /*2b00*/  FMUL.FTZ R218, R9, c[0x0][0x2b4] ;  /* 0x0000ad0009da7a20 */ /* 0x000fe40000410000 */
[----:B------:R-:W-:Y:S02]  /*2b10*/  FMUL.FTZ R219, R10, c[0x0][0x2b4] ;  /* 0x0000ad000adb7a20 */ /* 0x000fe40000410000 */
[-C--:B------:R-:W-:Y:S01]  /*2b20*/  HMMA.16816.F32 R28, R140, R134.reuse, R28 ;  /* 0x000000868c1c723c */ /* 0x080fe2000000181c */
[----:B------:R-:W3:Y:S03]  /*2b30*/  MUFU.TANH R213, R213 ;  /* 0x000000d500d57308 */ /* 0x000ee60000002400 */
[----:B------:R-:W-:Y:S02]  /*2b40*/  FMUL.FTZ R220, R11, c[0x0][0x2b4] ;  /* 0x0000ad000bdc7a20 */ /* 0x000fe40000410000 */
[----:B------:R-:W-:Y:S02]  /*2b50*/  FMUL.FTZ R221, R12, c[0x0][0x2b4] ;  /* 0x0000ad000cdd7a20 */ /* 0x000fe40000410000 */
[----:B------:R-:W-:Y:S03]  /*2b60*/  HMMA.16816.F32 R32, R164, R134, R32 ;  /* 0x00000086a420723c */ /* 0x000fe60000001820 */
[----:B------:R-:W4:Y:S01]  /*2b70*/  MUFU.TANH R214, R214 ;  /* 0x000000d600d67308 */ /* 0x000f220000002400 */
[----:B------:R-:W-:Y:S02]  /*2b80*/  FMUL.FTZ R222, R13, c[0x0][0x2b4] ;  /* 0x0000ad000dde7a20 */ /* 0x000fe40000410000 */
[----:B------:R-:W-:Y:S02]  /*2b90*/  FMUL.FTZ R223, R14, c[0x0][0x2b4] ;  /* 0x0000ad000edf7a20 */ /* 0x000fe40000410000 */
[----:B------:R-:W-:Y:S04]  /*2ba0*/  FMUL.FTZ R224, R15, c[0x0][0x2b4] ;  /* 0x0000ad000fe07a20 */ /* 0x000fe80000410000 */
[----:B------:R-:W-:Y:S01]  /*2bb0*/  FMUL.FTZ R225, R16, c[0x0][0x2b4] ;  /* 0x0000ad0010e17a20 */ /* 0x000fe20000410000 */
[----:B------:R-:W5:Y:S01]  /*2bc0*/  MUFU.TANH R215, R215 ;  /* 0x000000d700d77308 */ /* 0x000f620000002400 */
        /* <DEDUP_REMOVED lines=21> */
[----:B------:R-:W-:Y:S03]  /*2d20*/  FMUL.FTZ R246, R35, c[0x0][0x2b4] ;  /* 0x0000ad0023f67a20 */ /* 0x000fe60000410000 */
        /* <DEDUP_REMOVED lines=24> */
[----:B------:R-:W-:-:S05]  /*2eb0*/  @!P0 BRA `(.L_x_824) ;  /* 0x000001d000008947 */ /* 0x000fca0003800000 */
[----:B--2345:R-:W-:Y:S01]  /*2ec0*/  IMAD.MOV.U32 R4, RZ, RZ, c[0x0][0x168] ;  /* 0x00005a00ff047624 */ /* 0x03cfe200078e00ff */
        /* <DEDUP_REMOVED lines=13> */
.L_x_826:
[----:B------:R-:W-:Y:S04]  /*2fa0*/  MOV R4, 0x1 ;  /* 0x0000000100047802 */ /* 0x000fe80000000f00 */
[----:B------:R-:W-:Y:S11]  /*2fb0*/  ISETP.NE.AND P5, PT, R4, c[0x0][0x2a8], PT ;  /* 0x0000aa0004007a0c */ /* 0x000ff60003fa5270 */
[----:B------:R-:W-:Y:S02]  /*2fc0*/  @!UPT UIADD3 URZ, URZ, URZ, URZ ;  /* 0x0000003f3f3ff290 */ /* 0x000fe4000fffe03f */
[----:B------:R-:W-:Y:S05]  /*2fd0*/  @P5 IMAD.HI.U32 R4, R5, c[0x0][0x2ac], RZ ;  /* 0x0000ab0005045a27 */ /* 0x000fea00078e00ff */
[----:B------:R-:W-:Y:S02]  /*2fe0*/  @P5 SHF.R.U32.HI R5, RZ, c[0x0][0x2b0], R4 ;  /* 0x0000ac00ff055a19 */ /* 0x000fe40000011604 */
.L_x_827:
[----:B------:R-:W-:Y:S05]  /*2ff0*/  BSYNC B0 ;  /* 0x0000000000007941 */ /* 0x000fea0003800000 */
.L_x_825:
[----:B------:R-:W-:Y:S04]  /*3000*/  IMAD.MOV.U32 R4, RZ, RZ, c[0x0][0x2a8] ;  /* 0x0000aa00ff047624 */ /* 0x000fe800078e00ff */
[----:B------:R-:W-:Y:S01]  /*3010*/  IMAD R4, R5, R4, -UR5 ;  /* 0x8000000505047e24 */ /* 0x000fe2000f8e0204 */
[C-C-:B------:R-:W-:Y:S03]  /*3020*/  IADD3 R5, R145.reuse, c[0x0][0x2a4], R208.reuse ;  /* 0x0000a90091057a10 */ /* 0x140fe60007ffe0d0 */
[----:B------:R-:W-:Y:S01]  /*3030*/  IMAD.IADD R251, R4, 0x1, -R205 ;  /* 0x0000000104fb7824 */ /* 0x000fe200078e0acd */
[----:B------:R-:W-:Y:S02]  /*3040*/  IADD3 R4, R145, UR22, R208 ;  /* 0x0000001691047c10 */ /* 0x000fe4000fffe0d0 */
[----:B------:R-:W-:Y:S02]  /*3050*/  IMNMX R5, R212, R5, PT ;  /* 0x00000005d4057217 */ /* 0x000fe40003800200 */
[----:B------:R-:W-:Y:S02]  /*3060*/  IADD3 R252, R251, c[0x0][0x2a8], RZ ;  /* 0x0000aa00fbfc7a10 */ /* 0x000fe40007ffe0ff */
[----:B------:R-:W-:Y:S02]  /*3070*/  IMNMX R251, R4, R251, !PT ;  /* 0x000000fb04fb7217 */ /* 0x000fe40007800200 */
[----:B------:R-:W-:Y:S02]  /*3080*/  IMNMX R252, R5, R252, PT ;  /* 0x000000fc05fc7217 */ /* 0x000fe40003800200 */
.L_x_824:
[----:B--2345:R-:W-:Y:S04]  /*3090*/  IADD3 R7, R145, 0x8, RZ ;  /* 0x0000000891077810 */ /* 0x03cfe80007ffe0ff */
        /* <DEDUP_REMOVED lines=18> */
.L_x_830:
[----:B------:R-:W-:Y:S04]  /*31c0*/  MOV R4, 0x1 ;  /* 0x0000000100047802 */ /* 0x000fe80000000f00 */
[----:B------:R-:W-:Y:S11]  /*31d0*/  ISETP.NE.AND P5, PT, R4, c[0x0][0x2a8], PT ;  /* 0x0000aa0004007a0c */ /* 0x000ff60003fa5270 */
[----:B------:R-:W-:Y:S02]  /*31e0*/  @!UPT UIADD3 URZ, URZ, URZ, URZ ;  /* 0x0000003f3f3ff290 */ /* 0x000fe4000fffe03f */
[----:B------:R-:W-:Y:S05]  /*31f0*/  @P5 IMAD.HI.U32 R4, R5, c[0x0][0x2ac], RZ ;  /* 0x0000ab0005045a27 */ /* 0x000fea00078e00ff */
[----:B------:R-:W-:Y:S02]  /*3200*/  @P5 SHF.R.U32.HI R5, RZ, c[0x0][0x2b0], R4 ;  /* 0x0000ac00ff055a19 */ /* 0x000fe40000011604 */
.L_x_831:
[----:B------:R-:W-:Y:S05]  /*3210*/  BSYNC B0 ;  /* 0x0000000000007941 */ /* 0x000fea0003800000 */
.L_x_829:
[----:B------:R-:W-:Y:S04]  /*3220*/  IMAD.MOV.U32 R4, RZ, RZ, c[0x0][0x2a8] ;  /* 0x0000aa00ff047624 */ /* 0x000fe800078e00ff */
[----:B------:R-:W-:Y:S04]  /*3230*/  IMAD R4, R5, R4, -UR5 ;  /* 0x8000000505047e24 */ /* 0x000fe8000f8e0204 */
[----:B------:R-:W-:Y:S05]  /*3240*/  IMAD.IADD R7, R4, 0x1, -R205 ;  /* 0x0000000104077824 */ /* 0x000fea00078e0acd */
[----:B------:R-:W-:Y:S02]  /*3250*/  IADD3 R5, R7, c[0x0][0x2a8], RZ ;  /* 0x0000aa0007057a10 */ /* 0x000fe40007ffe0ff */
[----:B------:R-:W-:Y:S02]  /*3260*/  IMNMX R250, R250, R7, !PT ;  /* 0x00000007fafa7217 */ /* 0x000fe40007800200 */
[----:B------:R-:W-:Y:S02]  /*3270*/  IMNMX R186, R186, R5, PT ;  /* 0x00000005baba7217 */ /* 0x000fe40003800200 */
.L_x_828:
        /* <DEDUP_REMOVED lines=19> */
.L_x_834:
[----:B------:R-:W-:Y:S04]  /*33b0*/  MOV R4, 0x1 ;  /* 0x0000000100047802 */ /* 0x000fe80000000f00 */
[----:B------:R-:W-:Y:S11]  /*33c0*/  ISETP.NE.AND P5, PT, R4, c[0x0][0x2a8], PT ;  /* 0x0000aa0004007a0c */ /* 0x000ff60003fa5270 */
[----:B------:R-:W-:Y:S02]  /*33d0*/  @!UPT UIADD3 URZ, URZ, URZ, URZ ;  /* 0x0000003f3f3ff290 */ /* 0x000fe4000fffe03f */
[----:B------:R-:W-:Y:S05]  /*33e0*/  @P5 IMAD.HI.U32 R4, R5, c[0x0][0x2ac], RZ ;  /* 0x0000ab0005045a27 */ /* 0x000fea00078e00ff */
[----:B------:R-:W-:Y:S02]  /*33f0*/  @P5 SHF.R.U32.HI R5, RZ, c[0x0][0x2b0], R4 ;  /* 0x0000ac00ff055a19 */ /* 0x000fe40000011604 */
.L_x_835:
[----:B------:R-:W-:Y:S05]  /*3400*/  BSYNC B0 ;  /* 0x0000000000007941 */ /* 0x000fea0003800000 */
.L_x_833:
[----:B------:R-:W-:Y:S04]  /*3410*/  IMAD.MOV.U32 R4, RZ, RZ, c[0x0][0x2a8] ;  /* 0x0000aa00ff047624 */ /* 0x000fe800078e00ff */
[----:B------:R-:W-:Y:S04]  /*3420*/  IMAD R4, R5, R4, -UR5 ;  /* 0x8000000505047e24 */ /* 0x000fe8000f8e0204 */
[----:B------:R-:W-:Y:S05]  /*3430*/  IMAD.IADD R5, R4, 0x1, -R205 ;  /* 0x0000000104057824 */ /* 0x000fea00078e0acd */
[----:B------:R-:W-:Y:S02]  /*3440*/  IADD3 R4, R5, c[0x0][0x2a8], RZ ;  /* 0x0000aa0005047a10 */ /* 0x000fe40007ffe0ff */
[----:B------:R-:W-:Y:S02]  /*3450*/  IMNMX R170, R170, R5, !PT ;  /* 0x00000005aaaa7217 */ /* 0x000fe40007800200 */
[----:B------:R-:W-:Y:S02]  /*3460*/  IMNMX R171, R171, R4, PT ;  /* 0x00000004abab7217 */ /* 0x000fe40003800200 */
.L_x_832:
        /* <DEDUP_REMOVED lines=19> */
.L_x_838:
[----:B------:R-:W-:Y:S04]  /*35a0*/  MOV R4, 0x1 ;  /* 0x0000000100047802 */ /* 0x000fe80000000f00 */
[----:B------:R-:W-:Y:S11]  /*35b0*/  ISETP.NE.AND P0, PT, R4, c[0x0][0x2a8], PT ;  /* 0x0000aa0004007a0c */ /* 0x000ff60003f05270 */
[----:B------:R-:W-:Y:S02]  /*35c0*/  @!UPT UIADD3 URZ, URZ, URZ, URZ ;  /* 0x0000003f3f3ff290 */ /* 0x000fe4000fffe03f */
[----:B------:R-:W-:Y:S05]  /*35d0*/  @P0 IMAD.HI.U32 R4, R5, c[0x0][0x2ac], RZ ;  /* 0x0000ab0005040a27 */ /* 0x000fea00078e00ff */
[----:B------:R-:W-:Y:S02]  /*35e0*/  @P0 SHF.R.U32.HI R5, RZ, c[0x0][0x2b0], R4 ;  /* 0x0000ac00ff050a19 */ /* 0x000fe40000011604 */
.L_x_839:
[----:B------:R-:W-:Y:S05]  /*35f0*/  BSYNC B0 ;  /* 0x0000000000007941 */ /* 0x000fea0003800000 */
.L_x_837:
[----:B------:R-:W-:Y:S04]  /*3600*/  IMAD.MOV.U32 R4, RZ, RZ, c[0x0][0x2a8] ;  /* 0x0000aa00ff047624 */ /* 0x000fe800078e00ff */
[----:B------:R-:W-:Y:S04]  /*3610*/  IMAD R4, R5, R4, -UR5 ;  /* 0x8000000505047e24 */ /* 0x000fe8000f8e0204 */
[----:B------:R-:W-:Y:S05]  /*3620*/  IMAD.IADD R5, R4, 0x1, -R205 ;  /* 0x0000000104057824 */ /* 0x000fea00078e0acd */
[----:B------:R-:W-:Y:S02]  /*3630*/  IADD3 R4, R5, c[0x0][0x2a8], RZ ;  /* 0x0000aa0005047a10 */ /* 0x000fe40007ffe0ff */
[----:B------:R-:W-:Y:S02]  /*3640*/  IMNMX R168, R168, R5, !PT ;  /* 0x00000005a8a87217 */ /* 0x000fe40007800200 */
[----:B------:R-:W-:Y:S02]  /*3650*/  IMNMX R169, R169, R4, PT ;  /* 0x00000004a9a97217 */ /* 0x000fe40003800200 */
.L_x_836:
[----:B------:R-:W-:Y:S04]  /*3660*/  DEPBAR.LE SB0, 0x1 ;  /* 0x000080400000791a */ /* 0x000fe80000000000 */
[----:B------:R-:W-:Y:S01]  /*3670*/  BAR.SYNC.DEFER_BLOCKING 0x0 ;  /* 0x0000000000007b1d */ /* 0x000fe20000010000 */
[----:B------:R-:W-:Y:S01]  /*3680*/  UIADD3 UR24, UR10, 0x1, URZ ;  /* 0x000000010a187890 */ /* 0x000fe2000fffe03f */
[----:B------:R-:W-:Y:S02]  /*3690*/  LEA R3, R3, 0x12080, 0x1 ;  /* 0x0001208003037811 */ /* 0x000fe400078e08ff */
[----:B------:R-:W-:Y:S01]  /*36a0*/  LEA R2, R2, 0x12080, 0x1 ;  /* 0x0001208002027811 */ /* 0x000fe200078e08ff */
[----:B------:R-:W-:Y:S06]  /*36b0*/  UISETP.GE.AND UP0, UPT, UR24, UR12, UPT ;  /* 0x0000000c1800728c */ /* 0x000fec000bf06270 */
[----:B------:R-:W-:Y:S01]  /*36c0*/  PLOP3.LUT P0, PT, PT, PT, UP0, 0x80, 0x0 ;  /* 0x000000000000781c */ /* 0x000fe20003f0f008 */
[----:B------:R2:W3:Y:S04]  /*36d0*/  LDSM.16.M88.4 R132, [R185+0x12080] ;  /* 0x01208000b984783b */ /* 0x0004e80000000200 */
[----:B------:R2:W4:Y:S04]  /*36e0*/  LDSM.16.M88.4 R28, [R185+0x12880] ;  /* 0x01288000b91c783b */ /* 0x0005280000000200 */
[----:B------:R2:W5:Y:S04]  /*36f0*/  LDSM.16.M88.4 R140, [R183+0x12080] ;  /* 0x01208000b78c783b */ /* 0x0005680000000200 */
[----:B------:R2:W1:Y:S04]  /*3700*/  LDSM.16.M88.4 R148, [R183+0x12880] ;  /* 0x01288000b794783b */ /* 0x0004680000000200 */
[----:B------:R2:W1:Y:S04]  /*3710*/  LDSM.16.M88.4 R136, [R180+0x6080] ;  /* 0x00608000b488783b */ /* 0x0004680000000200 */
[----:B------:R2:W1:Y:S04]  /*3720*/  LDSM.16.M88.4 R32, [R180+0x7080] ;  /* 0x00708000b420783b */ /* 0x0004680000000200 */
[----:B------:R2:W1:Y:S04]  /*3730*/  LDSM.16.M88.4 R144, [R173+0x6080] ;  /* 0x00608000ad90783b */ /* 0x0004680000000200 */
[----:B------:R2:W1:Y:S01]  /*3740*/  LDSM.16.M88.4 R152, [R173+0x7080] ;  /* 0x00708000ad98783b */ /* 0x0004620000000200 */
[----:B------:R-:W-:-:S05]  /*3750*/  @P0 BRA `(.L_x_840) ;  /* 0x000002d000000947 */ /* 0x000fca0003800000 */
[----:B------:R-:W2:Y:S01]  /*3760*/  @!P1 S2R R5, SR_CTAID.Y ;  /* 0x0000000000059919 */ /* 0x000ea20000002600 */
[----:B------:R-:W-:Y:S01]  /*3770*/  USHF.R.S32.HI UR23, URZ, 0x1f, UR24 ;  /* 0x0000001f3f177899 */ /* 0x000fe20008011418 */
[----:B------:R-:W-:Y:S01]  /*3780*/  IMAD.U32 R9, RZ, RZ, UR10 ;  /* 0x0000000aff097e24 */ /* 0x000fe2000f8e00ff */
[----:B------:R-:W-:Y:S02]  /*3790*/  ULDC.64 UR14, c[0x0][0x178] ;  /* 0x00005e00000e7ab9 */ /* 0x000fe40000000a00 */
[----:B------:R-:W-:Y:S02]  /*37a0*/  UIMAD.WIDE.U32 UR26, UR24, UR14, URZ ;  /* 0x0000000e181a72a5 */ /* 0x000fe4000f8e003f */
[----:B------:R-:W-:Y:S01]  /*37b0*/  @!P1 LEA R9, R9, 0x40, 0x6 ;  /* 0x0000004009099811 */ /* 0x000fe200078e30ff */
[----:B------:R-:W-:Y:S03]  /*37c0*/  UIMAD UR23, UR23, UR14, URZ ;  /* 0x0000000e171772a4 */ /* 0x000fe6000f8e023f */
[----:B------:R-:W-:Y:S01]  /*37d0*/  IMAD.U32 R7, RZ, RZ, UR26 ;  /* 0x0000001aff077e24 */ /* 0x000fe2000f8e00ff */
[----:B------:R-:W-:Y:S02]  /*37e0*/  UIMAD UR23, UR24, UR15, UR23 ;  /* 0x0000000f181772a4 */ /* 0x000fe4000f8e0217 */
[----:B------:R-:W-:Y:S02]  /*37f0*/  UIMAD UR24, UR24, -0x40, UR13 ;  /* 0xffffffc0181878a4 */ /* 0x000fe4000f8e020d */
[----:B------:R-:W-:Y:S01]  /*3800*/  LEA R7, P6, R7, R198, 0x6 ;  /* 0x000000c607077211 */ /* 0x000fe200078c30ff */
[----:B------:R-:W-:Y:S06]  /*3810*/  UIADD3 UR23, UR27, UR23, URZ ;  /* 0x000000171b177290 */ /* 0x000fec000fffe03f */
[----:B------:R-:W-:Y:S01]  /*3820*/  IMAD.U32 R4, RZ, RZ, UR23 ;  /* 0x00000017ff047e24 */ /* 0x000fe2000f8e00ff */
[----:B--2---:R-:W-:Y:S01]  /*3830*/  @!P1 SHF.R.S32.HI R6, RZ, 0x1f, R5 ;  /* 0x0000001fff069819 */ /* 0x004fe20000011405 */
[----:B------:R-:W-:Y:S04]  /*3840*/  @!P1 IMAD.WIDE.U32 R10, R5, c[0x0][0x270], R202 ;  /* 0x00009c00050a9a25 */ /* 0x000fe800078e00ca */
[----:B------:R-:W-:Y:S01]  /*3850*/  @!P1 IMAD R6, R6, c[0x0][0x270], RZ ;  /* 0x00009c0006069a24 */ /* 0x000fe200078e02ff */
[----:B------:R-:W-:Y:S02]  /*3860*/  @!P1 IADD3 R8, P5, P0, R9, UR11, R10 ;  /* 0x0000000b09089c10 */ /* 0x000fe4000f8be00a */
[----:B------:R-:W-:Y:S01]  /*3870*/  @!P1 SHF.R.S32.HI R9, RZ, 0x1f, R9 ;  /* 0x0000001fff099819 */ /* 0x000fe20000011409 */
[----:B------:R-:W-:Y:S02]  /*3880*/  @!P1 IMAD R6, R5, c[0x0][0x274], R6 ;  /* 0x00009d0005069a24 */ /* 0x000fe400078e0206 */
[----:B------:R-:W-:Y:S02]  /*3890*/  IMAD.U32 R5, RZ, RZ, UR26 ;  /* 0x0000001aff057e24 */ /* 0x000fe4000f8e00ff */
[----:B------:R-:W-:Y:S03]  /*38a0*/  @!P1 IMAD.IADD R6, R11, 0x1, R6 ;  /* 0x000000010b069824 */ /* 0x000fe600078e0206 */
[----:B------:R-:W-:Y:S01]  /*38b0*/  LEA.HI.X R4, R5, R187, R4, 0x6, P6 ;  /* 0x000000bb05047211 */ /* 0x000fe200030f3404 */
[----:B------:R-:W-:Y:S01]  /*38c0*/  IMAD.U32 R5, RZ, RZ, UR20 ;  /* 0x00000014ff057e24 */ /* 0x000fe2000f8e00ff */
[----:B------:R-:W-:Y:S02]  /*38d0*/  @!P1 IADD3.X R9, R9, UR7, R6, P5, P0 ;  /* 0x0000000709099c10 */ /* 0x000fe4000afe0406 */
[----:B------:R-:W-:Y:S01]  /*38e0*/  LOP3.LUT P5, RZ, R189, 0x1, RZ, 0xc0, !PT ;  /* 0x00000001bdff7812 */ /* 0x000fe200078ac0ff */
[----:B------:R-:W-:Y:S01]  /*38f0*/  @!P1 IMAD R5, R5, 0x40, R202 ;  /* 0x0000004005059824 */ /* 0x000fe200078e02ca */
[----:B------:R-:W-:Y:S02]  /*3900*/  @!P1 LEA R12, P0, R8, c[0x0][0x258], 0x2 ;  /* 0x00009600080c9a11 */ /* 0x000fe400078010ff */
[----:B------:R-:W-:Y:S02]  /*3910*/  LEA R10, P6, R7, c[0x0][0x160], 0x1 ;  /* 0x00005800070a7a11 */ /* 0x000fe400078c08ff */
[----:B------:R-:W-:Y:S02]  /*3920*/  ISETP.GE.OR P5, PT, R194, UR24, !P5 ;  /* 0x00000018c2007c0c */ /* 0x000fe4000efa6670 */
[----:B------:R-:W-:Y:S02]  /*3930*/  @!P1 LEA.HI.X R13, R8, c[0x0][0x25c], R9, 0x2, P0 ;  /* 0x00009700080d9a11 */ /* 0x000fe400000f1409 */
[----:B------:R-:W-:Y:S02]  /*3940*/  LOP3.LUT P0, RZ, R189, 0x2, RZ, 0xc0, !PT ;  /* 0x00000002bdff7812 */ /* 0x000fe4000780c0ff */
[----:B------:R-:W-:Y:S01]  /*3950*/  LEA.HI.X R11, R7, c[0x0][0x164], R4, 0x1, P6 ;  /* 0x00005900070b7a11 */ /* 0x000fe200030f0c04 */
[----:B------:R-:W-:Y:S01]  /*3960*/  IMAD.U32 R7, RZ, RZ, UR20 ;  /* 0x00000014ff077e24 */ /* 0x000fe2000f8e00ff */
[C---:B------:R-:W-:Y:S01]  /*3970*/  ISETP.GE.OR P0, PT, R194.reuse, UR24, !P0 ;  /* 0x00000018c2007c0c */ /* 0x040fe2000c706670 */
[----:B------:R-:W-:Y:S01]  /*3980*/  @!P1 IMAD.SHL.U32 R4, R5, 0x4, RZ ;  /* 0x0000000405049824 */ /* 0x000fe200078e00ff */
[----:B------:R-:W-:Y:S01]  /*3990*/  ISETP.LT.AND P6, PT, R194, UR24, PT ;  /* 0x00000018c2007c0c */ /* 0x000fe2000bfc1270 */
[----:B------:R-:W-:Y:S03]  /*39a0*/  IMAD R9, R7, 0x3000, R200 ;  /* 0x0000300007097824 */ /* 0x000fe600078e02c8 */
[----:B------:R-:W-:Y:S02]  /*39b0*/  ISETP.GE.OR P6, PT, R188, c[0x0][0x16c], !P6 ;  /* 0x00005b00bc007a0c */ /* 0x000fe400077c6670 */
[----:B------:R-:W-:Y:S01]  /*39c0*/  @!PT LDS RZ, [RZ] ;  /* 0x00000000fffff984 */ /* 0x000fe20000000800 */
[----:B------:R-:W-:Y:S01]  /*39d0*/  @!PT LDS RZ, [RZ] ;  /* 0x00000000fffff984 */ /* 0x000fe20000000800 */
[----:B------:R-:W-:Y:S01]  /*39e0*/  @!PT LDS RZ, [RZ] ;  /* 0x00000000fffff984 */ /* 0x000fe20000000800 */
[----:B------:R2:W-:Y:S06]  /*39f0*/  LDGSTS.E.BYPASS.LTC128B.128 [R9], [R10.64], !P5 ;  /* 0x000000000a097fae */ /* 0x0005ec000e901d50 */
[----:B------:R2:W-:Y:S06]  /*3a00*/  LDGSTS.E.BYPASS.LTC128B.128 [R9+0x1000], [R10.64+0x40], !P0 ;  /* 0x010000400a097fae */ /* 0x0005ec000c101d50 */
[----:B------:R2:W-:Y:S06]  /*3a10*/  LDGSTS.E.BYPASS.LTC128B.128 [R9+0x2000], [R10.64+0x80], !P6 ;  /* 0x020000800a097fae */ /* 0x0005ec000f101d50 */
[----:B------:R2:W-:Y:S02]  /*3a20*/  @!P1 LDGSTS.E.BYPASS.LTC128B.128 [R4+0x18080], [R12.64] ;  /* 0x180800000c049fae */ /* 0x0005e4000b901d50 */
.L_x_840:
[-C--:B-123--:R-:W-:Y:S01]  /*3a30*/  HMMA.16816.F32 R4, R132, R136.reuse, RZ ;  /* 0x000000888404723c */ /* 0x08efe200000018ff */
[----:B------:R-:W-:Y:S01]  /*3a40*/  LDSM.16.M88.4 R156, [R180+0x8080] ;  /* 0x00808000b49c783b */ /* 0x000fe20000000200 */
[----:B------:R-:W-:Y:S01]  /*3a50*/  PLOP3.LUT P0, PT, PT, PT, UP5, 0x80, 0x0 ;  /* 0x000000000000781c */ /* 0x000fe20003f0f058 */
[----:B------:R-:W-:Y:S03]  /*3a60*/  UIADD3 UR23, UR10, 0x2, URZ ;  /* 0x000000020a177890 */ /* 0x000fe6000fffe03f */
[C---:B------:R-:W-:Y:S01]  /*3a70*/  ISETP.GT.AND P5, PT, R251.reuse, RZ, P0 ;  /* 0x000000fffb00720c */ /* 0x040fe200007a4270 */
[----:B------:R-:W-:Y:S01]  /*3a80*/  UISETP.GE.AND UP0, UPT, UR23, UR12, UPT ;  /* 0x0000000c1700728c */ /* 0x000fe2000bf06270 */
[C---:B----4-:R-:W-:Y:S01]  /*3a90*/  HMMA.16816.F32 R8, R28.reuse, R136, RZ ;  /* 0x000000881c08723c */ /* 0x050fe200000018ff */
[----:B------:R-:W-:Y:S01]  /*3aa0*/  LDSM.16.M88.4 R160, [R3+0x1800] ;  /* 0x0018000003a0783b */ /* 0x000fe20000000200 */
[C---:B------:R-:W-:Y:S02]  /*3ab0*/  ISETP.LT.OR P5, PT, R252.reuse, 0x1, P5 ;  /* 0x00000001fc00780c */ /* 0x040fe40002fa1670 */
[C---:B------:R-:W-:Y:S04]  /*3ac0*/  ISETP.GT.AND P6, PT, R251.reuse, 0x21, P0 ;  /* 0x00000021fb00780c */ /* 0x040fe800007c4270 */
[-C--:B------:R-:W-:Y:S01]  /*3ad0*/  HMMA.16816.F32 R12, R28, R138.reuse, RZ ;  /* 0x0000008a1c0c723c */ /* 0x080fe200000018ff */
[----:B------:R-:W-:Y:S01]  /*3ae0*/  LDSM.16.M88.4 R164, [R2+0x1800] ;  /* 0x0018000002a4783b */ /* 0x000fe20000000200 */
[----:B------:R-:W-:Y:S06]  /*3af0*/  ISETP.LT.OR P6, PT, R252, 0x22, P6 ;  /* 0x00000022fc00780c */ /* 0x000fec00037c1670 */
[C---:B------:R-:W-:Y:S01]  /*3b00*/  HMMA.16816.F32 R16, R132.reuse, R138, RZ ;  /* 0x0000008a8410723c */ /* 0x040fe200000018ff */
[----:B------:R-:W1:Y:S07]  /*3b10*/  LDSM.16.M88.4 R136, [R3+0x1000] ;  /* 0x001000000388783b */ /* 0x000e6e0000000200 */
[-C--:B------:R-:W-:Y:S01]  /*3b20*/  HMMA.16816.F32 R20, R132, R32.reuse, RZ ;  /* 0x000000208414723c */ /* 0x080fe200000018ff */
[----:B------:R-:W0:Y:S07]  /*3b30*/  LDGDEPBAR ;  /* 0x00000000000079af */ /* 0x000e2e0000000000 */
[C---:B------:R-:W-:Y:S08]  /*3b40*/  HMMA.16816.F32 R24, R28.reuse, R32, RZ ;  /* 0x000000201c18723c */ /* 0x040ff000000018ff */
[-C--:B------:R-:W-:Y:S08]  /*3b50*/  HMMA.16816.F32 R28, R28, R34.reuse, RZ ;  /* 0x000000221c1c723c */ /* 0x080ff000000018ff */
[----:B------:R-:W-:Y:S01]  /*3b60*/  HMMA.16816.F32 R32, R132, R34, RZ ;  /* 0x000000228420723c */ /* 0x000fe200000018ff */
[----:B------:R-:W2:Y:S07]  /*3b70*/  LDSM.16.M88.4 R132, [R180+0x9080] ;  /* 0x00908000b484783b */ /* 0x000eae0000000200 */
[-C--:B-----5:R-:W-:Y:S08]  /*3b80*/  HMMA.16816.F32 R4, R140, R144.reuse, R4 ;  /* 0x000000908c04723c */ /* 0x0a0ff00000001804 */
        /* <DEDUP_REMOVED lines=13> */
[C---:B------:R-:W-:Y:S08]  /*3c60*/  HMMA.16816.F32 R16, R136.reuse, R158, R16 ;  /* 0x0000009e8810723c */ /* 0x040ff00000001810 */
[-C--:B--2---:R-:W-:Y:S08]  /*3c70*/  HMMA.16816.F32 R20, R136, R132.reuse, R20 ;  /* 0x000000848814723c */ /* 0x084ff00000001814 */
[C---:B------:R-:W-:Y:S08]  /*3c80*/  HMMA.16816.F32 R24, R160.reuse, R132, R24 ;  /* 0x00000084a018723c */ /* 0x040ff00000001818 */
[-C--:B------:R-:W-:Y:S08]  /*3c90*/  HMMA.16816.F32 R28, R160, R134.reuse, R28 ;  /* 0x00000086a01c723c */ /* 0x080ff0000000181c */
[----:B------:R-:W-:Y:S01]  /*3ca0*/  HMMA.16816.F32 R32, R136, R134, R32 ;  /* 0x000000868820723c */ /* 0x000fe20000001820 */
[----:B------:R-:W-:Y:S07]  /*3cb0*/  LDSM.16.M88.4 R132, [R3+0x2000] ;  /* 0x002000000384783b */ /* 0x000fee0000000200 */
[-C--:B---3--:R-:W-:Y:S01]  /*3cc0*/  HMMA.16816.F32 R4, R144, R148.reuse, R4 ;  /* 0x000000949004723c */ /* 0x088fe20000001804 */
[----:B------:R-:W1:Y:S07]  /*3cd0*/  LDSM.16.M88.4 R136, [R180+0xa080] ;  /* 0x00a08000b488783b */ /* 0x000e6e0000000200 */
[C---:B------:R-:W-:Y:S08]  /*3ce0*/  HMMA.16816.F32 R8, R164.reuse, R148, R8 ;  /* 0x00000094a408723c */ /* 0x040ff00000001808 */
[-C--:B------:R-:W-:Y:S08]  /*3cf0*/  HMMA.16816.F32 R12, R164, R150.reuse, R12 ;  /* 0x00000096a40c723c */ /* 0x080ff0000000180c */
[C---:B------:R-:W-:Y:S01]  /*3d00*/  HMMA.16816.F32 R16, R144.reuse, R150, R16 ;  /* 0x000000969010723c */ /* 0x040fe20000001810 */
[----:B------:R2:W3:Y:S07]  /*3d10*/  LDSM.16.M88.4 R148, [R3+0x2800] ;  /* 0x002800000394783b */ /* 0x0004ee0000000200 */
[-C--:B----4-:R-:W-:Y:S08]  /*3d20*/  HMMA.16816.F32 R20, R144, R140.reuse, R20 ;  /* 0x0000008c9014723c */ /* 0x090ff00000001814 */
[C---:B------:R-:W-:Y:S07]  /*3d30*/  HMMA.16816.F32 R24, R164.reuse, R140, R24 ;  /* 0x0000008ca418723c */ /* 0x040fee0000001818 */
[----:B------:R-:W-:Y:S01]  /*3d40*/  FSEL R140, R216, -INF , !P5 ;  /* 0xff800000d88c7808 */ /* 0x000fe20006800000 */
[-C--:B------:R-:W-:Y:S03]  /*3d50*/  HMMA.16816.F32 R28, R164, R142.reuse, R28 ;  /* 0x0000008ea41c723c */ /* 0x080fe6000000181c */
[----:B------:R-:W-:Y:S01]  /*3d60*/  ISETP.GT.AND P5, PT, R251, 0x1, P0 ;  /* 0x00000001fb00780c */ /* 0x000fe200007a4270 */
[--C-:B------:R-:W-:Y:S02]  /*3d70*/  FFMA.FTZ R156, R140, c[0x0][0x29c], -R249.reuse ;  /* 0x0000a7008c9c7a23 */ /* 0x100fe400000108f9 */
[----:B------:R-:W-:Y:S01]  /*3d80*/  FFMA.FTZ R216, -R216, R216, 1 ;  /* 0x3f800000d8d87423 */ /* 0x000fe200000101d8 */
[C---:B------:R-:W-:Y:S01]  /*3d90*/  ISETP.LT.OR P5, PT, R252.reuse, 0x2, P5 ;  /* 0x00000002fc00780c */ /* 0x040fe20002fa1670 */
[----:B------:R-:W-:Y:S02]  /*3da0*/  HMMA.16816.F32 R32, R144, R142, R32 ;  /* 0x0000008e9020723c */ /* 0x000fe40000001820 */
[----:B------:R-:W4:Y:S02]  /*3db0*/  MUFU.EX2 R156, R156 ;  /* 0x0000009c009c7308 */ /* 0x000f240000000800 */
[C---:B------:R-:W-:Y:S01]  /*3dc0*/  FSEL R140, R217.reuse, -INF , !P5 ;  /* 0xff800000d98c7808 */ /* 0x040fe20006800000 */
[----:B------:R-:W-:Y:S01]  /*3dd0*/  FFMA.FTZ R217, -R217, R217, 1 ;  /* 0x3f800000d9d97423 */ /* 0x000fe200000101d9 */
[----:B------:R-:W-:Y:S02]  /*3de0*/  ISETP.GT.AND P5, PT, R251, 0x20, P0 ;  /* 0x00000020fb00780c */ /* 0x000fe400007a4270 */
[-C--:B-1----:R-:W-:Y:S05]  /*3df0*/  HMMA.16816.F32 R4, R132, R136.reuse, R4 ;  /* 0x000000888404723c */ /* 0x082fea0000001804 */
[----:B------:R-:W-:Y:S01]  /*3e00*/  ISETP.LT.OR P5, PT, R252, 0x21, P5 ;  /* 0x00000021fc00780c */ /* 0x000fe20002fa1670 */
[--C-:B--2---:R-:W-:Y:S02]  /*3e10*/  FFMA.FTZ R3, R140, c[0x0][0x29c], -R249.reuse ;  /* 0x0000a7008c037a23 */ /* 0x104fe400000108f9 */
[C---:B---3--:R-:W-:Y:S01]  /*3e20*/  HMMA.16816.F32 R8, R148.reuse, R136, R8 ;  /* 0x000000889408723c */ /* 0x048fe20000001808 */
[----:B------:R-:W1:Y:S03]  /*3e30*/  LDSM.16.M88.4 R140, [R180+0xb080] ;  /* 0x00b08000b48c783b */ /* 0x000e660000000200 */
[----:B------:R-:W-:Y:S01]  /*3e40*/  FSEL R144, R225, -INF , !P5 ;  /* 0xff800000e1907808 */ /* 0x000fe20006800000 */
[----:B------:R-:W2:Y:S01]  /*3e50*/  MUFU.EX2 R3, R3 ;  /* 0x0000000300037308 */ /* 0x000ea20000000800 */
[----:B------:R-:W-:Y:S01]  /*3e60*/  ISETP.GT.AND P5, PT, R251, 0x40, P0 ;  /* 0x00000040fb00780c */ /* 0x000fe200007a4270 */
[----:B------:R-:W-:Y:S01]  /*3e70*/  FFMA.FTZ R225, -R225, R225, 1 ;  /* 0x3f800000e1e17423 */ /* 0x000fe200000101e1 */
[-C--:B------:R-:W-:Y:S03]  /*3e80*/  HMMA.16816.F32 R12, R148, R138.reuse, R12 ;  /* 0x0000008a940c723c */ /* 0x080fe6000000180c */
[----:B------:R-:W-:Y:S01]  /*3e90*/  ISETP.LT.OR P5, PT, R252, 0x41, P5 ;  /* 0x00000041fc00780c */ /* 0x000fe20002fa1670 */
[--C-:B------:R-:W-:Y:S01]  /*3ea0*/  FFMA.FTZ R157, R144, c[0x0][0x29c], -R249.reuse ;  /* 0x0000a700909d7a23 */ /* 0x100fe200000108f9 */
[C---:B------:R-:W-:Y:S01]  /*3eb0*/  FSEL R144, R226.reuse, -INF , !P6 ;  /* 0xff800000e2907808 */ /* 0x040fe20007000000 */
[----:B------:R-:W-:Y:S01]  /*3ec0*/  FFMA.FTZ R226, -R226, R226, 1 ;  /* 0x3f800000e2e27423 */ /* 0x000fe200000101e2 */
[----:B------:R-:W-:Y:S01]  /*3ed0*/  FSEL R146, R229, -INF , !P5 ;  /* 0xff800000e5927808 */ /* 0x000fe20006800000 */
[C---:B------:R-:W-:Y:S01]  /*3ee0*/  HMMA.16816.F32 R16, R132.reuse, R138, R16 ;  /* 0x0000008a8410723c */ /* 0x040fe20000001810 */
[----:B------:R-:W-:Y:S01]  /*3ef0*/  LDSM.16.M88.4 R136, [R2+0x2000] ;  /* 0x002000000288783b */ /* 0x000fe20000000200 */
[----:B------:R-:W-:Y:S02]  /*3f00*/  MUFU.EX2 R157, R157 ;  /* 0x0000009d009d7308 */ /* 0x000fe40000000800 */
[--C-:B------:R-:W-:Y:S01]  /*3f10*/  FFMA.FTZ R146, R146, c[0x0][0x29c], -R249.reuse ;  /* 0x0000a70092927a23 */ /* 0x100fe200000108f9 */
[C---:B------:R-:W-:Y:S01]  /*3f20*/  ISETP.GT.AND P6, PT, R251.reuse, 0x41, P0 ;  /* 0x00000041fb00780c */ /* 0x040fe200007c4270 */
[--C-:B------:R-:W-:Y:S01]  /*3f30*/  FFMA.FTZ R158, R144, c[0x0][0x29c], -R249.reuse ;  /* 0x0000a700909e7a23 */ /* 0x100fe200000108f9 */
[----:B------:R-:W-:Y:S01]  /*3f40*/  ISETP.GT.AND P5, PT, R251, 0x60, P0 ;  /* 0x00000060fb00780c */ /* 0x000fe200007a4270 */
[----:B------:R-:W-:Y:S01]  /*3f50*/  FFMA.FTZ R229, -R229, R229, 1 ;  /* 0x3f800000e5e57423 */ /* 0x000fe200000101e5 */
[C---:B------:R-:W-:Y:S02]  /*3f60*/  ISETP.LT.OR P6, PT, R252.reuse, 0x42, P6 ;  /* 0x00000042fc00780c */ /* 0x040fe400037c1670 */
[----:B------:R-:W-:Y:S01]  /*3f70*/  ISETP.LT.OR P5, PT, R252, 0x61, P5 ;  /* 0x00000061fc00780c */ /* 0x000fe20002fa1670 */
[----:B------:R3:W5:Y:S01]  /*3f80*/  MUFU.EX2 R159, R146 ;  /* 0x00000092009f7308 */ /* 0x0007620000000800 */
[C---:B------:R-:W-:Y:S01]  /*3f90*/  FSEL R144, R230.reuse, -INF , !P6 ;  /* 0xff800000e6907808 */ /* 0x040fe20007000000 */
[----:B------:R-:W-:Y:S01]  /*3fa0*/  FFMA.FTZ R230, -R230, R230, 1 ;  /* 0x3f800000e6e67423 */ /* 0x000fe200000101e6 */
[C---:B------:R-:W-:Y:S01]  /*3fb0*/  FSEL R152, R242.reuse, -INF , !P5 ;  /* 0xff800000f2987808 */ /* 0x040fe20006800000 */
[----:B------:R-:W-:Y:S01]  /*3fc0*/  FFMA.FTZ R242, -R242, R242, 1 ;  /* 0x3f800000f2f27423 */ /* 0x000fe200000101f2 */
[----:B------:R-:W-:Y:S01]  /*3fd0*/  ISETP.GT.AND P5, PT, R250, RZ, P0 ;  /* 0x000000fffa00720c */ /* 0x000fe200007a4270 */
[--C-:B------:R-:W-:Y:S01]  /*3fe0*/  FFMA.FTZ R160, R144, c[0x0][0x29c], -R249.reuse ;  /* 0x0000a70090a07a23 */ /* 0x100fe200000108f9 */
[----:B------:R-:W-:Y:S01]  /*3ff0*/  ISETP.GT.AND P6, PT, R251, 0x61, P0 ;  /* 0x00000061fb00780c */ /* 0x000fe200007c4270 */
[--C-:B------:R-:W-:Y:S01]  /*4000*/  FFMA.FTZ R164, R152, c[0x0][0x29c], -R249.reuse ;  /* 0x0000a70098a47a23 */ /* 0x100fe200000108f9 */
[----:B------:R-:W-:Y:S01]  /*4010*/  ISETP.LT.OR P5, PT, R186, 0x1, P5 ;  /* 0x00000001ba00780c */ /* 0x000fe20002fa1670 */
[----:B------:R2:W-:Y:S01]  /*4020*/  LDSM.16.M88.4 R152, [R2+0x2800] ;  /* 0x002800000298783b */ /* 0x0005e20000000200 */
[----:B------:R-:W-:Y:S01]  /*4030*/  MUFU.EX2 R158, R158 ;  /* 0x0000009e009e7308 */ /* 0x000fe20000000800 */
[----:B------:R-:W-:Y:S01]  /*4040*/  ISETP.LT.OR P6, PT, R252, 0x62, P6 ;  /* 0x00000062fc00780c */ /* 0x000fe200037c1670 */
[-C--:B-1----:R-:W-:Y:S03]  /*4050*/  HMMA.16816.F32 R20, R132, R140.reuse, R20 ;  /* 0x0000008c8414723c */ /* 0x082fe60000001814 */
[----:B------:R-:W-:Y:S02]  /*4060*/  FSEL R162, R244, -INF , !P6 ;  /* 0xff800000f4a27808 */ /* 0x000fe40007000000 */
[----:B------:R-:W-:Y:S02]  /*4070*/  ISETP.GT.AND P6, PT, R250, 0x1, P0 ;  /* 0x00000001fa00780c */ /* 0x000fe400007c4270 */
[----:B------:R-:W-:Y:S01]  /*4080*/  FSEL R183, R213, -INF , !P5 ;  /* 0xff800000d5b77808 */ /* 0x000fe20006800000 */
[C---:B------:R-:W-:Y:S01]  /*4090*/  HMMA.16816.F32 R24, R148.reuse, R140, R24 ;  /* 0x0000008c9418723c */ /* 0x040fe20000001818 */
[----:B------:R-:W1:Y:S01]  /*40a0*/  MUFU.EX2 R160, R160 ;  /* 0x000000a000a07308 */ /* 0x000e620000000800 */
[----:B---3--:R-:W3:Y:S02]  /*40b0*/  LDSM.16.M88.4 R144, [R173+0xa080] ;  /* 0x00a08000ad90783b */ /* 0x008ee40000000200 */
[----:B------:R-:W-:Y:S01]  /*40c0*/  FFMA.FTZ R249, R162, c[0x0][0x29c], -R249 ;  /* 0x0000a700a2f97a23 */ /* 0x000fe200000108f9 */
[----:B------:R-:W-:Y:S02]  /*40d0*/  ISETP.LT.OR P6, PT, R186, 0x2, P6 ;  /* 0x00000002ba00780c */ /* 0x000fe400037c1670 */
[----:B------:R-:W-:Y:S01]  /*40e0*/  ISETP.GT.AND P5, PT, R250, 0x20, P0 ;  /* 0x00000020fa00780c */ /* 0x000fe200007a4270 */
[-C--:B------:R-:W-:Y:S03]  /*40f0*/  HMMA.16816.F32 R28, R148, R142.reuse, R28 ;  /* 0x0000008e941c723c */ /* 0x080fe6000000181c */
[----:B------:R1:W-:Y:S01]  /*4100*/  MUFU.EX2 R140, R164 ;  /* 0x000000a4008c7308 */ /* 0x0003e20000000800 */
[----:B------:R-:W-:Y:S01]  /*4110*/  FSEL R167, R214, -INF , !P6 ;  /* 0xff800000d6a77808 */ /* 0x000fe20007000000 */
[--C-:B--2---:R-:W-:Y:S01]  /*4120*/  FFMA.FTZ R2, R183, c[0x0][0x29c], -R248.reuse ;  /* 0x0000a700b7027a23 */ /* 0x104fe200000108f8 */
[----:B------:R-:W-:Y:S02]  /*4130*/  ISETP.GT.AND P6, PT, R250, 0x21, P0 ;  /* 0x00000021fa00780c */ /* 0x000fe400007c4270 */
[----:B------:R-:W-:Y:S01]  /*4140*/  HMMA.16816.F32 R32, R132, R142, R32 ;  /* 0x0000008e8420723c */ /* 0x000fe20000001820 */
[----:B------:R-:W2:Y:S03]  /*4150*/  LDSM.16.M88.4 R132, [R173+0xb080] ;  /* 0x00b08000ad84783b */ /* 0x000ea60000000200 */
[C---:B------:R-:W-:Y:S01]  /*4160*/  ISETP.LT.OR P5, PT, R186.reuse, 0x21, P5 ;  /* 0x00000021ba00780c */ /* 0x040fe20002fa1670 */
[----:B------:R-:W1:Y:S01]  /*4170*/  MUFU.EX2 R2, R2 ;  /* 0x0000000200027308 */ /* 0x000e620000000800 */
[----:B------:R-:W-:Y:S01]  /*4180*/  ISETP.LT.OR P6, PT, R186, 0x22, P6 ;  /* 0x00000022ba00780c */ /* 0x000fe200037c1670 */
[--C-:B------:R-:W-:Y:S01]  /*4190*/  FFMA.FTZ R143, R167, c[0x0][0x29c], -R248.reuse ;  /* 0x0000a700a78f7a23 */ /* 0x100fe200000108f8 */
[----:B------:R-:W-:Y:S02]  /*41a0*/  FSEL R163, R227, -INF , !P5 ;  /* 0xff800000e3a37808 */ /* 0x000fe40006800000 */
[----:B------:R-:W-:Y:S02]  /*41b0*/  ISETP.GT.AND P5, PT, R250, 0x40, P0 ;  /* 0x00000040fa00780c */ /* 0x000fe400007a4270 */
[----:B------:R-:W-:Y:S01]  /*41c0*/  FSEL R165, R228, -INF , !P6 ;  /* 0xff800000e4a57808 */ /* 0x000fe20007000000 */
[--C-:B------:R-:W-:Y:S01]  /*41d0*/  FFMA.FTZ R150, R163, c[0x0][0x29c], -R248.reuse ;  /* 0x0000a700a3967a23 */ /* 0x100fe200000108f8 */
[----:B------:R-:W-:Y:S01]  /*41e0*/  ISETP.GT.AND P6, PT, R250, 0x41, P0 ;  /* 0x00000041fa00780c */ /* 0x000fe200007c4270 */
[----:B------:R-:W1:Y:S01]  /*41f0*/  MUFU.EX2 R143, R143 ;  /* 0x0000008f008f7308 */ /* 0x000e620000000800 */
[C---:B------:R-:W-:Y:S02]  /*4200*/  ISETP.LT.OR P5, PT, R186.reuse, 0x41, P5 ;  /* 0x00000041ba00780c */ /* 0x040fe40002fa1670 */
[----:B------:R-:W-:Y:S02]  /*4210*/  ISETP.LT.OR P6, PT, R186, 0x42, P6 ;  /* 0x00000042ba00780c */ /* 0x000fe400037c1670 */
[C---:B------:R-:W-:Y:S01]  /*4220*/  FSEL R161, R231.reuse, -INF , !P5 ;  /* 0xff800000e7a17808 */ /* 0x040fe20006800000 */
[----:B------:R-:W-:Y:S01]  /*4230*/  FFMA.FTZ R231, -R231, R231, 1 ;  /* 0x3f800000e7e77423 */ /* 0x000fe200000101e7 */
[C---:B------:R-:W-:Y:S01]  /*4240*/  FSEL R141, R232.reuse, -INF , !P6 ;  /* 0xff800000e88d7808 */ /* 0x040fe20007000000 */
[----:B------:R-:W-:Y:S01]  /*4250*/  FFMA.FTZ R232, -R232, R232, 1 ;  /* 0x3f800000e8e87423 */ /* 0x000fe200000101e8 */
[C---:B------:R-:W-:Y:S01]  /*4260*/  ISETP.GT.AND P6, PT, R250.reuse, 0x61, P0 ;  /* 0x00000061fa00780c */ /* 0x040fe200007c4270 */
[----:B------:R-:W1:Y:S01]  /*4270*/  MUFU.EX2 R150, R150 ;  /* 0x0000009600967308 */ /* 0x000e620000000800 */
[--C-:B------:R-:W-:Y:S01]  /*4280*/  FFMA.FTZ R163, R161, c[0x0][0x29c], -R248.reuse ;  /* 0x0000a700a1a37a23 */ /* 0x100fe200000108f8 */
[-C--:B---3--:R-:W-:Y:S05]  /*4290*/  HMMA.16816.F32 R4, R136, R144.reuse, R4 ;  /* 0x000000908804723c */ /* 0x088fea0000001804 */
[--C-:B------:R-:W-:Y:S01]  /*42a0*/  FFMA.FTZ R252, R141, c[0x0][0x29c], -R248.reuse ;  /* 0x0000a7008dfc7a23 */ /* 0x100fe200000108f8 */
[----:B------:R-:W-:Y:S02]  /*42b0*/  ISETP.GT.AND P5, PT, R250, 0x60, P0 ;  /* 0x00000060fa00780c */ /* 0x000fe400007a4270 */
[C---:B------:R-:W-:Y:S01]  /*42c0*/  HMMA.16816.F32 R8, R152.reuse, R144, R8 ;  /* 0x000000909808723c */ /* 0x040fe20000001808 */
[----:B------:R-:W-:Y:S03]  /*42d0*/  MUFU.EX2 R249, R249 ;  /* 0x000000f900f97308 */ /* 0x000fe60000000800 */
[C---:B------:R-:W-:Y:S02]  /*42e0*/  ISETP.LT.OR P6, PT, R186.reuse, 0x62, P6 ;  /* 0x00000062ba00780c */ /* 0x040fe400037c1670 */
[----:B------:R-:W-:Y:S01]  /*42f0*/  ISETP.LT.OR P5, PT, R186, 0x61, P5 ;  /* 0x00000061ba00780c */ /* 0x000fe20002fa1670 */
[--C-:B------:R-:W-:Y:S01]  /*4300*/  FFMA.FTZ R145, R165, c[0x0][0x29c], -R248.reuse ;  /* 0x0000a700a5917a23 */ /* 0x100fe200000108f8 */
[-C--:B------:R-:W-:Y:S03]  /*4310*/  HMMA.16816.F32 R12, R152, R146.reuse, R12 ;  /* 0x00000092980c723c */ /* 0x080fe6000000180c */
[----:B------:R-:W-:Y:S01]  /*4320*/  MUFU.EX2 R252, R252 ;  /* 0x000000fc00fc7308 */ /* 0x000fe20000000800 */
[C---:B------:R-:W-:Y:S01]  /*4330*/  FSEL R151, R246.reuse, -INF , !P6 ;  /* 0xff800000f6977808 */ /* 0x040fe20007000000 */
[----:B------:R-:W-:Y:S01]  /*4340*/  FFMA.FTZ R246, -R246, R246, 1 ;  /* 0x3f800000f6f67423 */ /* 0x000fe200000101f6 */
[C---:B------:R-:W-:Y:S01]  /*4350*/  FSEL R149, R245.reuse, -INF , !P5 ;  /* 0xff800000f5957808 */ /* 0x040fe20006800000 */
[----:B------:R-:W-:Y:S01]  /*4360*/  FFMA.FTZ R245, -R245, R245, 1 ;  /* 0x3f800000f5f57423 */ /* 0x000fe200000101f5 */
[C---:B------:R-:W-:Y:S01]  /*4370*/  HMMA.16816.F32 R16, R136.reuse, R146, R16 ;  /* 0x000000928810723c */ /* 0x040fe20000001810 */
[----:B------:R-:W3:Y:S03]  /*4380*/  LDS R146, [R241.X4+0x18280] ;  /* 0x01828000f1927984 */ /* 0x000ee60000004800 */
[--C-:B------:R-:W-:Y:S01]  /*4390*/  FFMA.FTZ R149, R149, c[0x0][0x29c], -R248.reuse ;  /* 0x0000a70095957a23 */ /* 0x100fe200000108f8 */
[----:B------:R-:W1:Y:S01]  /*43a0*/  MUFU.EX2 R145, R145 ;  /* 0x0000009100917308 */ /* 0x000e620000000800 */
[----:B------:R-:W-:Y:S01]  /*43b0*/  FFMA.FTZ R248, R151, c[0x0][0x29c], -R248 ;  /* 0x0000a70097f87a23 */ /* 0x000fe200000108f8 */
[C---:B------:R-:W-:Y:S01]  /*43c0*/  ISETP.GT.AND P6, PT, R170.reuse, 0x1, P0 ;  /* 0x00000001aa00780c */ /* 0x040fe200007c4270 */
[-C--:B--2---:R-:W-:Y:S03]  /*43d0*/  HMMA.16816.F32 R20, R136, R132.reuse, R20 ;  /* 0x000000848814723c */ /* 0x084fe60000001814 */
[C---:B------:R-:W-:Y:S02]  /*43e0*/  ISETP.LT.OR P6, PT, R171.reuse, 0x2, P6 ;  /* 0x00000002ab00780c */ /* 0x040fe400037c1670 */
[----:B------:R-:W-:Y:S02]  /*43f0*/  ISETP.GT.AND P5, PT, R170, RZ, P0 ;  /* 0x000000ffaa00720c */ /* 0x000fe400007a4270 */
[----:B------:R-:W2:Y:S01]  /*4400*/  MUFU.EX2 R147, R163 ;  /* 0x000000a300937308 */ /* 0x000ea20000000800 */
[C---:B------:R-:W-:Y:S04]  /*4410*/  HMMA.16816.F32 R24, R152.reuse, R132, R24 ;  /* 0x000000849818723c */ /* 0x040fe80000001818 */
[----:B------:R-:W-:Y:S02]  /*4420*/  FSEL R142, R218, -INF , !P6 ;  /* 0xff800000da8e7808 */ /* 0x000fe40007000000 */
[----:B------:R-:W-:Y:S02]  /*4430*/  ISETP.LT.OR P5, PT, R171, 0x1, P5 ;  /* 0x00000001ab00780c */ /* 0x000fe40002fa1670 */
[-C--:B------:R-:W-:Y:S01]  /*4440*/  HMMA.16816.F32 R28, R152, R134.reuse, R28 ;  /* 0x00000086981c723c */ /* 0x080fe2000000181c */
[----:B------:R-:W-:Y:S02]  /*4450*/  MUFU.EX2 R149, R149 ;  /* 0x0000009500957308 */ /* 0x000fe40000000800 */
[----:B------:R-:W-:Y:S01]  /*4460*/  ISETP.GT.AND P6, PT, R170, 0x21, P0 ;  /* 0x00000021aa00780c */ /* 0x000fe200007c4270 */
[--C-:B------:R-:W-:Y:S01]  /*4470*/  FFMA.FTZ R142, R142, c[0x0][0x29c], -R247.reuse ;  /* 0x0000a7008e8e7a23 */ /* 0x100fe200000108f7 */
[----:B------:R-:W-:Y:S02]  /*4480*/  FSEL R148, R215, -INF , !P5 ;  /* 0xff800000d7947808 */ /* 0x000fe40006800000 */
[----:B------:R-:W-:Y:S01]  /*4490*/  FFMA.FTZ R155, -R244, R244, 1 ;  /* 0x3f800000f49b7423 */ /* 0x000fe200000101f4 */
[----:B------:R-:W-:Y:S01]  /*44a0*/  HMMA.16816.F32 R32, R136, R134, R32 ;  /* 0x000000868820723c */ /* 0x000fe20000001820 */
[----:B------:R-:W2:Y:S02]  /*44b0*/  LDS R138, [R241.X4+0x182a0] ;  /* 0x0182a000f18a7984 */ /* 0x000ea40000004800 */
[----:B------:R5:W-:Y:S01]  /*44c0*/  MUFU.EX2 R139, R142 ;  /* 0x0000008e008b7308 */ /* 0x000be20000000800 */
[----:B------:R-:W-:Y:S01]  /*44d0*/  ISETP.GT.AND P5, PT, R170, 0x20, P0 ;  /* 0x00000020aa00780c */ /* 0x000fe200007a4270 */
[--C-:B------:R-:W-:Y:S01]  /*44e0*/  FFMA.FTZ R148, R148, c[0x0][0x29c], -R247.reuse ;  /* 0x0000a70094947a23 */ /* 0x100fe200000108f7 */
[C---:B------:R-:W-:Y:S02]  /*44f0*/  ISETP.LT.OR P6, PT, R171.reuse, 0x22, P6 ;  /* 0x00000022ab00780c */ /* 0x040fe400037c1670 */
[----:B------:R-:W-:Y:S01]  /*4500*/  ISETP.LT.OR P5, PT, R171, 0x21, P5 ;  /* 0x00000021ab00780c */ /* 0x000fe20002fa1670 */
[--C-:B---3--:R-:W-:Y:S03]  /*4510*/  FADD.FTZ R151, R4, -R146.reuse ;  /* 0x8000009204977221 */ /* 0x108fe60000010000 */
[--C-:B------:R-:W-:Y:S01]  /*4520*/  FADD.FTZ R152, R5, -R146.reuse ;  /* 0x8000009205987221 */ /* 0x100fe20000010000 */
[----:B------:R-:W-:Y:S01]  /*4530*/  FSEL R162, R221, -INF , !P5 ;  /* 0xff800000dda27808 */ /* 0x000fe20006800000 */
[----:B----4-:R-:W-:Y:S01]  /*4540*/  FMUL.FTZ R151, R156, R151 ;  /* 0x000000979c977220 */ /* 0x010fe20000410000 */
[----:B------:R-:W-:Y:S01]  /*4550*/  ISETP.GT.AND P5, PT, R170, 0x40, P0 ;  /* 0x00000040aa00780c */ /* 0x000fe200007a4270 */
[----:B------:R-:W-:Y:S01]  /*4560*/  FMUL.FTZ R152, R3, R152 ;  /* 0x0000009803987220 */ /* 0x000fe20000410000 */
[----:B-1----:R-:W-:Y:S01]  /*4570*/  FSEL R164, R222, -INF , !P6 ;  /* 0xff800000dea47808 */ /* 0x002fe20007000000 */
[----:B------:R-:W-:Y:S01]  /*4580*/  FMUL.FTZ R151, R151, R216 ;  /* 0x000000d897977220 */ /* 0x000fe20000410000 */
[----:B------:R-:W-:Y:S01]  /*4590*/  ISETP.GT.AND P6, PT, R170, 0x41, P0 ;  /* 0x00000041aa00780c */ /* 0x000fe200007c4270 */
[----:B------:R-:W-:Y:S01]  /*45a0*/  FMUL.FTZ R152, R152, R217 ;  /* 0x000000d998987220 */ /* 0x000fe20000410000 */
[C---:B------:R-:W-:Y:S01]  /*45b0*/  ISETP.LT.OR P5, PT, R171.reuse, 0x41, P5 ;  /* 0x00000041ab00780c */ /* 0x040fe20002fa1670 */
[--C-:B------:R-:W-:Y:S01]  /*45c0*/  FADD.FTZ R20, R20, -R146.reuse ;  /* 0x8000009214147221 */ /* 0x100fe20000010000 */
[----:B------:R-:W-:Y:S01]  /*45d0*/  ISETP.LT.OR P6, PT, R171, 0x42, P6 ;  /* 0x00000042ab00780c */ /* 0x000fe200037c1670 */
[--C-:B------:R-:W-:Y:S01]  /*45e0*/  FADD.FTZ R16, R16, -R146.reuse ;  /* 0x8000009210107221 */ /* 0x100fe20000010000 */
[----:B------:R-:W-:Y:S01]  /*45f0*/  F2FP.PACK_AB R152, R152, R151 ;  /* 0x000000979898723e */ /* 0x000fe200000000ff */
[----:B-----5:R-:W-:Y:S01]  /*4600*/  FMUL.FTZ R20, R159, R20 ;  /* 0x000000149f147220 */ /* 0x020fe20000410000 */
[----:B------:R-:W-:Y:S01]  /*4610*/  F2FP.PACK_AB R142, R160, R159 ;  /* 0x0000009fa08e723e */ /* 0x000fe200000000ff */
[--C-:B------:R-:W-:Y:S01]  /*4620*/  FADD.FTZ R151, R32, -R146.reuse ;  /* 0x8000009220977221 */ /* 0x100fe20000010000 */
[----:B------:R-:W-:Y:S01]  /*4630*/  FSEL R144, R233, -INF , !P5 ;  /* 0xff800000e9907808 */ /* 0x000fe20006800000 */
[--C-:B------:R-:W-:Y:S01]  /*4640*/  FADD.FTZ R17, R17, -R146.reuse ;  /* 0x8000009211117221 */ /* 0x100fe20000010000 */
[----:B------:R-:W-:Y:S01]  /*4650*/  ISETP.GT.AND P5, PT, R170, 0x60, P0 ;  /* 0x00000060aa00780c */ /* 0x000fe200007a4270 */
[----:B------:R-:W-:Y:S01]  /*4660*/  FADD.FTZ R21, R21, -R146 ;  /* 0x8000009215157221 */ /* 0x000fe20000010000 */
[----:B------:R-:W-:Y:S01]  /*4670*/  FSEL R166, R234, -INF , !P6 ;  /* 0xff800000eaa67808 */ /* 0x000fe20007000000 */
[--C-:B------:R-:W-:Y:S01]  /*4680*/  FFMA.FTZ R162, R162, c[0x0][0x29c], -R247.reuse ;  /* 0x0000a700a2a27a23 */ /* 0x100fe200000108f7 */
[----:B------:R-:W-:Y:S01]  /*4690*/  ISETP.GT.AND P6, PT, R170, 0x61, P0 ;  /* 0x00000061aa00780c */ /* 0x000fe200007c4270 */
[--C-:B------:R-:W-:Y:S01]  /*46a0*/  FFMA.FTZ R164, R164, c[0x0][0x29c], -R247.reuse ;  /* 0x0000a700a4a47a23 */ /* 0x100fe200000108f7 */
[----:B------:R-:W-:Y:S01]  /*46b0*/  ISETP.LT.OR P5, PT, R171, 0x61, P5 ;  /* 0x00000061ab00780c */ /* 0x000fe20002fa1670 */
[----:B------:R-:W-:Y:S01]  /*46c0*/  FMUL.FTZ R16, R157, R16 ;  /* 0x000000109d107220 */ /* 0x000fe20000410000 */
[----:B------:R-:W-:Y:S01]  /*46d0*/  ISETP.LT.OR P6, PT, R171, 0x62, P6 ;  /* 0x00000062ab00780c */ /* 0x000fe200037c1670 */
[----:B------:R-:W-:Y:S01]  /*46e0*/  FMUL.FTZ R21, R160, R21 ;  /* 0x00000015a0157220 */ /* 0x000fe20000410000 */
[----:B------:R-:W-:Y:S01]  /*46f0*/  FSEL R170, R237, -INF , !P5 ;  /* 0xff800000edaa7808 */ /* 0x000fe20006800000 */
[--C-:B--2---:R-:W-:Y:S01]  /*4700*/  FADD.FTZ R159, R6, -R138.reuse ;  /* 0x8000008a069f7221 */ /* 0x104fe20000010000 */
[----:B------:R-:W-:Y:S01]  /*4710*/  ISETP.GT.AND P5, PT, R168, RZ, P0 ;  /* 0x000000ffa800720c */ /* 0x000fe200007a4270 */
[--C-:B------:R-:W-:Y:S01]  /*4720*/  FADD.FTZ R32, R7, -R138.reuse ;  /* 0x8000008a07207221 */ /* 0x100fe20000010000 */
[----:B------:R-:W-:Y:S01]  /*4730*/  FSEL R161, R238, -INF , !P6 ;  /* 0xff800000eea17808 */ /* 0x000fe20007000000 */
[----:B------:R-:W-:Y:S01]  /*4740*/  FMUL.FTZ R159, R2, R159 ;  /* 0x0000009f029f7220 */ /* 0x000fe20000410000 */
[C---:B------:R-:W-:Y:S01]  /*4750*/  F2FP.PACK_AB R2, R143.reuse, R2 ;  /* 0x000000028f02723e */ /* 0x040fe200000000ff */
[----:B------:R-:W-:Y:S01]  /*4760*/  FMUL.FTZ R32, R143, R32 ;  /* 0x000000208f207220 */ /* 0x000fe20000410000 */
[----:B------:R-:W-:Y:S01]  /*4770*/  ISETP.GT.AND P6, PT, R168, 0x1, P0 ;  /* 0x00000001a800780c */ /* 0x000fe200007c4270 */
[----:B------:R-:W1:Y:S01]  /*4780*/  LDS R143, [R241.X4+0x18300] ;  /* 0x01830000f18f7984 */ /* 0x000e620000004800 */
[----:B------:R-:W-:Y:S01]  /*4790*/  FMUL.FTZ R17, R158, R17 ;  /* 0x000000119e117220 */ /* 0x000fe20000410000 */
[----:B------:R-:W-:Y:S01]  /*47a0*/  F2FP.PACK_AB R156, R3, R156 ;  /* 0x0000009c039c723e */ /* 0x000fe200000000ff */
[----:B------:R-:W-:Y:S01]  /*47b0*/  MUFU.EX2 R248, R248 ;  /* 0x000000f800f87308 */ /* 0x000fe20000000800 */
[C---:B------:R-:W-:Y:S01]  /*47c0*/  ISETP.LT.OR P5, PT, R169.reuse, 0x1, P5 ;  /* 0x00000001a900780c */ /* 0x040fe20002fa1670 */
[----:B------:R-:W-:Y:S01]  /*47d0*/  FMUL.FTZ R16, R16, R225 ;  /* 0x000000e110107220 */ /* 0x000fe20000410000 */
[----:B------:R-:W-:Y:S01]  /*47e0*/  ISETP.LT.OR P6, PT, R169, 0x2, P6 ;  /* 0x00000002a900780c */ /* 0x000fe200037c1670 */
[----:B------:R-:W-:Y:S01]  /*47f0*/  FMUL.FTZ R17, R17, R226 ;  /* 0x000000e211117220 */ /* 0x000fe20000410000 */
[----:B------:R-:W-:Y:S01]  /*4800*/  FSEL R186, R219, -INF , !P5 ;  /* 0xff800000dbba7808 */ /* 0x000fe20006800000 */
[----:B------:R-:W-:Y:S01]  /*4810*/  FMUL.FTZ R20, R20, R229 ;  /* 0x000000e514147220 */ /* 0x000fe20000410000 */
[----:B------:R-:W-:Y:S01]  /*4820*/  ISETP.GT.AND P5, PT, R168, 0x20, P0 ;  /* 0x00000020a800780c */ /* 0x000fe200007a4270 */
[----:B------:R-:W-:Y:S01]  /*4830*/  FMUL.FTZ R21, R21, R230 ;  /* 0x000000e615157220 */ /* 0x000fe20000410000 */
[----:B------:R-:W-:Y:S01]  /*4840*/  FSEL R250, R220, -INF , !P6 ;  /* 0xff800000dcfa7808 */ /* 0x000fe20007000000 */
[----:B------:R-:W-:Y:S01]  /*4850*/  MUFU.EX2 R162, R162 ;  /* 0x000000a200a27308 */ /* 0x000fe20000000800 */
[--C-:B------:R-:W-:Y:S01]  /*4860*/  FFMA.FTZ R144, R144, c[0x0][0x29c], -R247.reuse ;  /* 0x0000a70090907a23 */ /* 0x100fe200000108f7 */
[----:B------:R-:W-:Y:S01]  /*4870*/  ISETP.GT.AND P6, PT, R168, 0x21, P0 ;  /* 0x00000021a800780c */ /* 0x000fe200007c4270 */
[--C-:B------:R-:W-:Y:S01]  /*4880*/  FFMA.FTZ R166, R166, c[0x0][0x29c], -R247.reuse ;  /* 0x0000a700a6a67a23 */ /* 0x100fe200000108f7 */
[----:B------:R-:W-:Y:S01]  /*4890*/  F2FP.PACK_AB R17, R17, R16 ;  /* 0x000000101111723e */ /* 0x000fe200000000ff */
[--C-:B------:R-:W-:Y:S01]  /*48a0*/  FADD.FTZ R16, R19, -R138.reuse ;  /* 0x8000008a13107221 */ /* 0x100fe20000010000 */
[----:B------:R-:W-:Y:S01]  /*48b0*/  F2FP.PACK_AB R20, R21, R20 ;  /* 0x000000141514723e */ /* 0x000fe200000000ff */
[----:B------:R-:W-:Y:S01]  /*48c0*/  FADD.FTZ R21, R18, -R138 ;  /* 0x8000008a12157221 */ /* 0x000fe20000010000 */
[----:B------:R-:W-:Y:S01]  /*48d0*/  ISETP.LT.OR P5, PT, R169, 0x21, P5 ;  /* 0x00000021a900780c */ /* 0x000fe20002fa1670 */
[----:B------:R-:W-:Y:S01]  /*48e0*/  FFMA.FTZ R170, R170, c[0x0][0x29c], -R247 ;  /* 0x0000a700aaaa7a23 */ /* 0x000fe200000108f7 */
[----:B------:R-:W2:Y:S01]  /*48f0*/  MUFU.EX2 R3, R164 ;  /* 0x000000a400037308 */ /* 0x000ea20000000800 */
[----:B------:R-:W-:Y:S01]  /*4900*/  FADD.FTZ R146, R33, -R146 ;  /* 0x8000009221927221 */ /* 0x000fe20000010000 */
[----:B------:R-:W-:Y:S01]  /*4910*/  ISETP.LT.OR P6, PT, R169, 0x22, P6 ;  /* 0x00000022a900780c */ /* 0x000fe200037c1670 */
[----:B------:R-:W-:Y:S01]  /*4920*/  FMUL.FTZ R21, R150, R21 ;  /* 0x0000001596157220 */ /* 0x000fe20000410000 */
[C---:B------:R-:W-:Y:S01]  /*4930*/  F2FP.PACK_AB R19, R145.reuse, R150 ;  /* 0x000000969113723e */ /* 0x040fe200000000ff */
[----:B------:R-:W-:Y:S01]  /*4940*/  FMUL.FTZ R16, R145, R16 ;  /* 0x0000001091107220 */ /* 0x000fe20000410000 */
[----:B------:R-:W-:Y:S01]  /*4950*/  FSEL R141, R223, -INF , !P5 ;  /* 0xff800000df8d7808 */ /* 0x000fe20006800000 */
[----:B------:R-:W-:Y:S01]  /*4960*/  FFMA.FTZ R18, -R227, R227, 1 ;  /* 0x3f800000e3127423 */ /* 0x000fe200000101e3 */
[----:B------:R-:W-:Y:S01]  /*4970*/  ISETP.GT.AND P5, PT, R168, 0x40, P0 ;  /* 0x00000040a800780c */ /* 0x000fe200007a4270 */
[----:B------:R-:W-:Y:S01]  /*4980*/  FFMA.FTZ R145, -R228, R228, 1 ;  /* 0x3f800000e4917423 */ /* 0x000fe200000101e4 */
[----:B------:R-:W-:Y:S01]  /*4990*/  MUFU.EX2 R153, R166 ;  /* 0x000000a600997308 */ /* 0x000fe20000000800 */
[--C-:B------:R-:W-:Y:S01]  /*49a0*/  FADD.FTZ R22, R22, -R138.reuse ;  /* 0x8000008a16167221 */ /* 0x100fe20000010000 */
[----:B------:R-:W-:Y:S01]  /*49b0*/  FSEL R165, R224, -INF , !P6 ;  /* 0xff800000e0a57808 */ /* 0x000fe20007000000 */
[--C-:B------:R-:W-:Y:S01]  /*49c0*/  FADD.FTZ R23, R23, -R138.reuse ;  /* 0x8000008a17177221 */ /* 0x100fe20000010000 */
[----:B------:R-:W-:Y:S01]  /*49d0*/  ISETP.LT.OR P5, PT, R169, 0x41, P5 ;  /* 0x00000041a900780c */ /* 0x000fe20002fa1670 */
[--C-:B------:R-:W-:Y:S01]  /*49e0*/  FFMA.FTZ R186, R186, c[0x0][0x29c], -R243.reuse ;  /* 0x0000a700baba7a23 */ /* 0x100fe200000108f3 */
[----:B------:R-:W-:Y:S01]  /*49f0*/  ISETP.GT.AND P6, PT, R168, 0x41, P0 ;  /* 0x00000041a800780c */ /* 0x000fe200007c4270 */
[----:B------:R-:W-:Y:S01]  /*4a00*/  FMUL.FTZ R146, R249, R146 ;  /* 0x00000092f9927220 */ /* 0x000fe20000410000 */
[----:B------:R-:W-:Y:S01]  /*4a10*/  FSEL R163, R235, -INF , !P5 ;  /* 0xff800000eba37808 */ /* 0x000fe20006800000 */
[--C-:B------:R-:W-:Y:S01]  /*4a20*/  FFMA.FTZ R250, R250, c[0x0][0x29c], -R243.reuse ;  /* 0x0000a700fafa7a23 */ /* 0x100fe200000108f3 */
[----:B------:R-:W3:Y:S01]  /*4a30*/  MUFU.EX2 R148, R148 ;  /* 0x0000009400947308 */ /* 0x000ee20000000800 */
[----:B------:R-:W-:Y:S01]  /*4a40*/  FMUL.FTZ R18, R21, R18 ;  /* 0x0000001215127220 */ /* 0x000fe20000410000 */
[----:B------:R-:W-:Y:S01]  /*4a50*/  ISETP.LT.OR P6, PT, R169, 0x42, P6 ;  /* 0x00000042a900780c */ /* 0x000fe200037c1670 */
[----:B------:R-:W-:Y:S01]  /*4a60*/  FMUL.FTZ R145, R16, R145 ;  /* 0x0000009110917220 */ /* 0x000fe20000410000 */
[C---:B------:R-:W-:Y:S01]  /*4a70*/  ISETP.GT.AND P5, PT, R168.reuse, 0x60, P0 ;  /* 0x00000060a800780c */ /* 0x040fe200007a4270 */
[--C-:B------:R-:W-:Y:S01]  /*4a80*/  FFMA.FTZ R141, R141, c[0x0][0x29c], -R243.reuse ;  /* 0x0000a7008d8d7a23 */ /* 0x100fe200000108f3 */
[----:B------:R-:W-:Y:S01]  /*4a90*/  ISETP.GT.AND P0, PT, R168, 0x61, P0 ;  /* 0x00000061a800780c */ /* 0x000fe20000704270 */
[----:B------:R-:W-:Y:S01]  /*4aa0*/  FMUL.FTZ R22, R147, R22 ;  /* 0x0000001693167220 */ /* 0x000fe20000410000 */
[----:B------:R-:W-:Y:S01]  /*4ab0*/  F2FP.PACK_AB R145, R145, R18 ;  /* 0x000000129191723e */ /* 0x000fe200000000ff */
[----:B------:R-:W-:Y:S01]  /*4ac0*/  FMUL.FTZ R23, R252, R23 ;  /* 0x00000017fc177220 */ /* 0x000fe20000410000 */
[----:B------:R-:W4:Y:S01]  /*4ad0*/  MUFU.EX2 R144, R144 ;  /* 0x0000009000907308 */ /* 0x000f220000000800 */
[----:B------:R-:W-:Y:S01]  /*4ae0*/  FMUL.FTZ R146, R146, R155 ;  /* 0x0000009b92927220 */ /* 0x000fe20000410000 */
[----:B------:R-:W5:Y:S01]  /*4af0*/  LDS R241, [R241.X4+0x18320] ;  /* 0x01832000f1f17984 */ /* 0x000f620000004800 */
[----:B------:R-:W-:Y:S01]  /*4b00*/  FFMA.FTZ R155, -R214, R214, 1 ;  /* 0x3f800000d69b7423 */ /* 0x000fe200000101d6 */
[----:B------:R-:W-:Y:S01]  /*4b10*/  FSEL R216, R236, -INF , !P6 ;  /* 0xff800000ecd87808 */ /* 0x000fe20007000000 */
[----:B------:R-:W-:Y:S01]  /*4b20*/  FFMA.FTZ R165, R165, c[0x0][0x29c], -R243 ;  /* 0x0000a700a5a57a23 */ /* 0x000fe200000108f3 */
[C---:B------:R-:W-:Y:S01]  /*4b30*/  ISETP.LT.OR P5, PT, R169.reuse, 0x61, P5 ;  /* 0x00000061a900780c */ /* 0x040fe20002fa1670 */
[----:B------:R-:W-:Y:S01]  /*4b40*/  FMUL.FTZ R22, R22, R231 ;  /* 0x000000e716167220 */ /* 0x000fe20000410000 */
[----:B------:R-:W-:Y:S01]  /*4b50*/  ISETP.LT.OR P0, PT, R169, 0x62, P0 ;  /* 0x00000062a900780c */ /* 0x000fe20000701670 */
[----:B------:R-:W-:Y:S01]  /*4b60*/  FMUL.FTZ R23, R23, R232 ;  /* 0x000000e817177220 */ /* 0x000fe20000410000 */
[----:B------:R-:W3:Y:S01]  /*4b70*/  MUFU.EX2 R170, R170 ;  /* 0x000000aa00aa7308 */ /* 0x000ee20000000800 */
[--C-:B------:R-:W-:Y:S01]  /*4b80*/  FADD.FTZ R34, R34, -R138.reuse ;  /* 0x8000008a22227221 */ /* 0x100fe20000010000 */
[----:B------:R-:W-:Y:S01]  /*4b90*/  FSEL R168, R239, -INF , !P5 ;  /* 0xff800000efa87808 */ /* 0x000fe20006800000 */
[----:B------:R-:W-:Y:S01]  /*4ba0*/  FADD.FTZ R35, R35, -R138 ;  /* 0x8000008a23237221 */ /* 0x000fe20000010000 */
[----:B------:R-:W-:Y:S01]  /*4bb0*/  F2FP.PACK_AB R22, R23, R22 ;  /* 0x000000161716723e */ /* 0x000fe200000000ff */
[----:B------:R-:W-:Y:S01]  /*4bc0*/  FMUL.FTZ R155, R32, R155 ;  /* 0x0000009b209b7220 */ /* 0x000fe20000410000 */
[----:B------:R-:W-:Y:S01]  /*4bd0*/  F2FP.PACK_AB R32, R252, R147 ;  /* 0x00000093fc20723e */ /* 0x000fe200000000ff */
[--C-:B-1----:R-:W-:Y:S01]  /*4be0*/  FADD.FTZ R147, R8, -R143.reuse ;  /* 0x8000008f08937221 */ /* 0x102fe20000010000 */
[----:B------:R-:W-:Y:S01]  /*4bf0*/  FSEL R154, R240, -INF , !P0 ;  /* 0xff800000f09a7808 */ /* 0x000fe20004000000 */
[--C-:B------:R-:W-:Y:S01]  /*4c00*/  FADD.FTZ R16, R13, -R143.reuse ;  /* 0x8000008f0d107221 */ /* 0x100fe20000010000 */
[----:B------:R-:W-:Y:S01]  /*4c10*/  MUFU.EX2 R21, R250 ;  /* 0x000000fa00157308 */ /* 0x000fe20000000800 */
[----:B------:R-:W-:Y:S01]  /*4c20*/  FADD.FTZ R8, R9, -R143 ;  /* 0x8000008f09087221 */ /* 0x000fe20000010000 */
[----:B--2---:R-:W-:Y:S01]  /*4c30*/  F2FP.PACK_AB R13, R3, R162 ;  /* 0x000000a2030d723e */ /* 0x004fe200000000ff */
[----:B------:R-:W-:Y:S01]  /*4c40*/  FMUL.FTZ R34, R149, R34 ;  /* 0x0000002295227220 */ /* 0x000fe20000410000 */
[----:B------:R1:W-:Y:S01]  /*4c50*/  STS [R201+0x18880], R2 ;  /* 0x01888002c9007388 */ /* 0x0003e20000000800 */
[----:B------:R-:W-:Y:S01]  /*4c60*/  FMUL.FTZ R8, R139, R8 ;  /* 0x000000088b087220 */ /* 0x000fe20000410000 */
[----:B------:R-:W-:Y:S01]  /*4c70*/  F2FP.PACK_AB R157, R158, R157 ;  /* 0x0000009d9e9d723e */ /* 0x000fe200000000ff */
[----:B------:R-:W-:Y:S01]  /*4c80*/  FMUL.FTZ R16, R3, R16 ;  /* 0x0000001003107220 */ /* 0x000fe20000410000 */
[----:B------:R-:W-:Y:S01]  /*4c90*/  STS [R201+0x18480], R156 ;  /* 0x0184809cc9007388 */ /* 0x000fe20000000800 */
[----:B------:R-:W-:Y:S01]  /*4ca0*/  FFMA.FTZ R23, -R222, R222, 1 ;  /* 0x3f800000de177423 */ /* 0x000fe200000101de */
[----:B------:R-:W2:Y:S01]  /*4cb0*/  MUFU.EX2 R186, R186 ;  /* 0x000000ba00ba7308 */ /* 0x000ea20000000800 */
[----:B------:R-:W-:Y:S01]  /*4cc0*/  FMUL.FTZ R35, R248, R35 ;  /* 0x00000023f8237220 */ /* 0x000fe20000410000 */
[----:B------:R-:W-:Y:S01]  /*4cd0*/  STS [R204], R157 ;  /* 0x0000009dcc007388 */ /* 0x000fe20000000800 */
[----:B------:R-:W-:Y:S01]  /*4ce0*/  FFMA.FTZ R3, -R218, R218, 1 ;  /* 0x3f800000da037423 */ /* 0x000fe200000101da */
[----:B------:R-:W-:Y:S01]  /*4cf0*/  F2FP.PACK_AB R33, R249, R140 ;  /* 0x0000008cf921723e */ /* 0x000fe200000000ff */
[--C-:B------:R-:W-:Y:S01]  /*4d00*/  FFMA.FTZ R163, R163, c[0x0][0x29c], -R243.reuse ;  /* 0x0000a700a3a37a23 */ /* 0x100fe200000108f3 */
[----:B------:R-:W-:Y:S01]  /*4d10*/  STS [R204+0x400], R19 ;  /* 0x00040013cc007388 */ /* 0x000fe20000000800 */
[----:B------:R-:W-:Y:S01]  /*4d20*/  FFMA.FTZ R216, R216, c[0x0][0x29c], -R243 ;  /* 0x0000a700d8d87a23 */ /* 0x000fe200000108f3 */
[----:B------:R-:W-:Y:S01]  /*4d30*/  F2FP.PACK_AB R149, R248, R149 ;  /* 0x00000095f895723e */ /* 0x000fe200000000ff */
[----:B------:R-:W-:Y:S01]  /*4d40*/  FMUL.FTZ R16, R16, R23 ;  /* 0x0000001710107220 */ /* 0x000fe20000410000 */
[----:B------:R-:W-:Y:S01]  /*4d50*/  MUFU.EX2 R18, R165 ;  /* 0x000000a500127308 */ /* 0x000fe20000000800 */
[----:B------:R-:W-:Y:S01]  /*4d60*/  FMUL.FTZ R34, R34, R245 ;  /* 0x000000f522227220 */ /* 0x000fe20000410000 */
[----:B------:R-:W-:Y:S01]  /*4d70*/  PLOP3.LUT P0, PT, PT, PT, UP0, 0x80, 0x0 ;  /* 0x000000000000781c */ /* 0x000fe20003f0f008 */
[----:B------:R-:W-:Y:S02]  /*4d80*/  FMUL.FTZ R35, R35, R246 ;  /* 0x000000f623237220 */ /* 0x000fe40000410000 */
[----:B------:R-:W-:Y:S02]  /*4d90*/  FMUL.FTZ R3, R8, R3 ;  /* 0x0000000308037220 */ /* 0x000fe40000410000 */
[--C-:B------:R-:W-:Y:S01]  /*4da0*/  FADD.FTZ R8, R25, -R143.reuse ;  /* 0x8000008f19087221 */ /* 0x100fe20000010000 */
[----:B------:R-:W-:Y:S01]  /*4db0*/  F2FP.PACK_AB R35, R35, R34 ;  /* 0x000000222323723e */ /* 0x000fe200000000ff */
[--C-:B------:R-:W-:Y:S01]  /*4dc0*/  FADD.FTZ R23, R24, -R143.reuse ;  /* 0x8000008f18177221 */ /* 0x100fe20000010000 */
[----:B------:R-:W1:Y:S01]  /*4dd0*/  MUFU.EX2 R141, R141 ;  /* 0x0000008d008d7308 */ /* 0x000e620000000800 */
[----:B------:R-:W-:Y:S02]  /*4de0*/  FADD.FTZ R9, R12, -R143 ;  /* 0x8000008f0c097221 */ /* 0x000fe40000010000 */
[----:B------:R-:W-:Y:S02]  /*4df0*/  FFMA.FTZ R247, R161, c[0x0][0x29c], -R247 ;  /* 0x0000a700a1f77a23 */ /* 0x000fe400000108f7 */
[--C-:B------:R-:W-:Y:S02]  /*4e00*/  FFMA.FTZ R168, R168, c[0x0][0x29c], -R243.reuse ;  /* 0x0000a700a8a87a23 */ /* 0x100fe400000108f3 */
[----:B------:R-:W-:Y:S02]  /*4e10*/  FFMA.FTZ R243, R154, c[0x0][0x29c], -R243 ;  /* 0x0000a7009af37a23 */ /* 0x000fe400000108f3 */
[----:B---3--:R-:W-:Y:S01]  /*4e20*/  FMUL.FTZ R147, R148, R147 ;  /* 0x0000009394937220 */ /* 0x008fe20000410000 */
[----:B------:R-:W-:Y:S01]  /*4e30*/  F2FP.PACK_AB R148, R139, R148 ;  /* 0x000000948b94723e */ /* 0x000fe200000000ff */
[----:B------:R-:W-:Y:S01]  /*4e40*/  FMUL.FTZ R8, R153, R8 ;  /* 0x0000000899087220 */ /* 0x000fe20000410000 */
[----:B------:R-:W-:Y:S01]  /*4e50*/  MUFU.EX2 R163, R163 ;  /* 0x000000a300a37308 */ /* 0x000fe20000000800 */
[----:B------:R-:W-:Y:S02]  /*4e60*/  FFMA.FTZ R139, -R234, R234, 1 ;  /* 0x3f800000ea8b7423 */ /* 0x000fe400000101ea */
[--C-:B------:R-:W-:Y:S01]  /*4e70*/  FADD.FTZ R25, R28, -R143.reuse ;  /* 0x8000008f1c197221 */ /* 0x100fe20000010000 */
[----:B------:R-:W-:Y:S01]  /*4e80*/  STS [R201+0x19480], R148 ;  /* 0x01948094c9007388 */ /* 0x000fe20000000800 */
[----:B------:R-:W-:Y:S02]  /*4e90*/  FFMA.FTZ R28, -R233, R233, 1 ;  /* 0x3f800000e91c7423 */ /* 0x000fe400000101e9 */
[----:B----4-:R-:W-:Y:S01]  /*4ea0*/  FMUL.FTZ R23, R144, R23 ;  /* 0x0000001790177220 */ /* 0x010fe20000410000 */
[----:B------:R-:W-:Y:S01]  /*4eb0*/  F2FP.PACK_AB R144, R153, R144 ;  /* 0x000000909990723e */ /* 0x000fe200000000ff */
[----:B------:R-:W-:Y:S01]  /*4ec0*/  FMUL.FTZ R9, R162, R9 ;  /* 0x00000009a2097220 */ /* 0x000fe20000410000 */
[----:B------:R-:W3:Y:S01]  /*4ed0*/  MUFU.EX2 R216, R216 ;  /* 0x000000d800d87308 */ /* 0x000ee20000000800 */
[----:B------:R-:W-:Y:S02]  /*4ee0*/  FFMA.FTZ R34, -R221, R221, 1 ;  /* 0x3f800000dd227423 */ /* 0x000fe400000101dd */
[----:B------:R-:W-:Y:S02]  /*4ef0*/  FMUL.FTZ R23, R23, R28 ;  /* 0x0000001c17177220 */ /* 0x000fe40000410000 */
[----:B------:R-:W-:Y:S02]  /*4f00*/  FMUL.FTZ R8, R8, R139 ;  /* 0x0000008b08087220 */ /* 0x000fe40000410000 */
[----:B------:R-:W-:Y:S02]  /*4f10*/  FFMA.FTZ R12, -R215, R215, 1 ;  /* 0x3f800000d70c7423 */ /* 0x000fe400000101d7 */
[----:B------:R-:W-:Y:S01]  /*4f20*/  FMUL.FTZ R9, R9, R34 ;  /* 0x0000002209097220 */ /* 0x000fe20000410000 */
[----:B------:R-:W4:Y:S01]  /*4f30*/  MUFU.EX2 R247, R247 ;  /* 0x000000f700f77308 */ /* 0x000f220000000800 */
[----:B------:R-:W-:Y:S02]  /*4f40*/  FMUL.FTZ R25, R170, R25 ;  /* 0x00000019aa197220 */ /* 0x000fe40000410000 */
[----:B------:R-:W-:Y:S01]  /*4f50*/  FFMA.FTZ R34, -R237, R237, 1 ;  /* 0x3f800000ed227423 */ /* 0x000fe200000101ed */
[----:B------:R-:W-:Y:S01]  /*4f60*/  F2FP.PACK_AB R9, R16, R9 ;  /* 0x000000091009723e */ /* 0x000fe200000000ff */
[----:B------:R-:W-:Y:S02]  /*4f70*/  FMUL.FTZ R12, R147, R12 ;  /* 0x0000000c930c7220 */ /* 0x000fe40000410000 */
[----:B------:R-:W-:Y:S01]  /*4f80*/  FMUL.FTZ R25, R25, R34 ;  /* 0x0000002219197220 */ /* 0x000fe20000410000 */
[----:B------:R-:W-:Y:S01]  /*4f90*/  F2FP.PACK_AB R34, R8, R23 ;  /* 0x000000170822723e */ /* 0x000fe200000000ff */
[----:B------:R-:W-:Y:S01]  /*4fa0*/  FADD.FTZ R24, R29, -R143 ;  /* 0x8000008f1d187221 */ /* 0x000fe20000010000 */
[----:B------:R-:W-:Y:S01]  /*4fb0*/  MUFU.EX2 R168, R168 ;  /* 0x000000a800a87308 */ /* 0x000fe20000000800 */
[----:B--2---:R-:W-:Y:S01]  /*4fc0*/  F2FP.PACK_AB R8, R21, R186 ;  /* 0x000000ba1508723e */ /* 0x004fe200000000ff */
[--C-:B-----5:R-:W-:Y:S01]  /*4fd0*/  FADD.FTZ R23, R10, -R241.reuse ;  /* 0x800000f10a177221 */ /* 0x120fe20000010000 */
[----:B------:R-:W-:Y:S01]  /*4fe0*/  F2FP.PACK_AB R12, R3, R12 ;  /* 0x0000000c030c723e */ /* 0x000fe200000000ff */
[--C-:B------:R-:W-:Y:S01]  /*4ff0*/  FADD.FTZ R10, R11, -R241.reuse ;  /* 0x800000f10b0a7221 */ /* 0x100fe20000010000 */
[----:B-1----:R-:W-:Y:S01]  /*5000*/  F2FP.PACK_AB R3, R18, R141 ;  /* 0x0000008d1203723e */ /* 0x002fe200000000ff */
[----:B------:R1:W-:Y:S01]  /*5010*/  STS [R201+0x19880], R8 ;  /* 0x01988008c9007388 */ /* 0x0003e20000000800 */
[----:B---3--:R-:W-:Y:S01]  /*5020*/  F2FP.PACK_AB R2, R216, R163 ;  /* 0x000000a3d802723e */ /* 0x008fe200000000ff */
[----:B------:R-:W-:Y:S02]  /*5030*/  FMUL.FTZ R151, R140, R151 ;  /* 0x000000978c977220 */ /* 0x000fe40000410000 */
[----:B------:R-:W2:Y:S01]  /*5040*/  MUFU.EX2 R243, R243 ;  /* 0x000000f300f37308 */ /* 0x000ea20000000800 */
[----:B------:R-:W-:Y:S01]  /*5050*/  STS [R204+0x1000], R13 ;  /* 0x0010000dcc007388 */ /* 0x000fe20000000800 */
[----:B------:R-:W-:Y:S01]  /*5060*/  FFMA.FTZ R140, -R213, R213, 1 ;  /* 0x3f800000d58c7423 */ /* 0x000fe200000101d5 */
[----:B----4-:R-:W-:Y:S02]  /*5070*/  F2FP.PACK_AB R29, R247, R170 ;  /* 0x000000aaf71d723e */ /* 0x010fe400000000ff */
[----:B------:R3:W-:Y:S01]  /*5080*/  STS [R204+0x1400], R3 ;  /* 0x00140003cc007388 */ /* 0x0007e20000000800 */
[----:B------:R-:W-:Y:S02]  /*5090*/  FMUL.FTZ R140, R159, R140 ;  /* 0x0000008c9f8c7220 */ /* 0x000fe40000410000 */
[----:B------:R-:W-:Y:S01]  /*50a0*/  FMUL.FTZ R23, R186, R23 ;  /* 0x00000017ba177220 */ /* 0x000fe20000410000 */
[----:B------:R-:W-:Y:S01]  /*50b0*/  STS [R201+0x1a480], R142 ;  /* 0x01a4808ec9007388 */ /* 0x000fe20000000800 */
[----:B------:R-:W-:Y:S01]  /*50c0*/  FMUL.FTZ R10, R21, R10 ;  /* 0x0000000a150a7220 */ /* 0x000fe20000410000 */
[----:B------:R-:W-:Y:S01]  /*50d0*/  F2FP.PACK_AB R140, R155, R140 ;  /* 0x0000008c9b8c723e */ /* 0x000fe200000000ff */
[--C-:B------:R-:W-:Y:S01]  /*50e0*/  FADD.FTZ R15, R15, -R241.reuse ;  /* 0x800000f10f0f7221 */ /* 0x100fe20000010000 */
[----:B------:R-:W-:Y:S01]  /*50f0*/  STS [R201+0x1a880], R32 ;  /* 0x01a88020c9007388 */ /* 0x000fe20000000800 */
[--C-:B------:R-:W-:Y:S02]  /*5100*/  FADD.FTZ R14, R14, -R241.reuse ;  /* 0x800000f10e0e7221 */ /* 0x100fe40000010000 */
[----:B------:R-:W-:Y:S01]  /*5110*/  FMUL.FTZ R15, R18, R15 ;  /* 0x0000000f120f7220 */ /* 0x000fe20000410000 */
[----:B------:R-:W-:Y:S01]  /*5120*/  STS [R204+0x2000], R33 ;  /* 0x00200021cc007388 */ /* 0x000fe20000000800 */
[----:B------:R-:W-:Y:S02]  /*5130*/  FMUL.FTZ R14, R141, R14 ;  /* 0x0000000e8d0e7220 */ /* 0x000fe40000410000 */
[----:B------:R-:W-:Y:S01]  /*5140*/  FFMA.FTZ R223, -R223, R223, 1 ;  /* 0x3f800000dfdf7423 */ /* 0x000fe200000101df */
[----:B------:R-:W-:Y:S01]  /*5150*/  STS [R204+0x2400], R149 ;  /* 0x00240095cc007388 */ /* 0x000fe20000000800 */
[----:B-1----:R-:W-:Y:S01]  /*5160*/  FFMA.FTZ R8, -R219, R219, 1 ;  /* 0x3f800000db087423 */ /* 0x002fe200000101db */
[----:B--2---:R-:W-:Y:S02]  /*5170*/  F2FP.PACK_AB R11, R243, R168 ;  /* 0x000000a8f30b723e */ /* 0x004fe400000000ff */
[----:B------:R-:W-:Y:S01]  /*5180*/  STS [R201+0x1b480], R144 ;  /* 0x01b48090c9007388 */ /* 0x000fe20000000800 */
[----:B------:R-:W-:Y:S02]  /*5190*/  FMUL.FTZ R8, R23, R8 ;  /* 0x0000000817087220 */ /* 0x000fe40000410000 */
[----:B------:R-:W-:Y:S01]  /*51a0*/  FFMA.FTZ R224, -R224, R224, 1 ;  /* 0x3f800000e0e07423 */ /* 0x000fe200000101e0 */
[----:B------:R1:W-:Y:S01]  /*51b0*/  STS [R201+0x1b880], R2 ;  /* 0x01b88002c9007388 */ /* 0x0003e20000000800 */
[----:B---3--:R-:W-:Y:S02]  /*51c0*/  FFMA.FTZ R3, -R220, R220, 1 ;  /* 0x3f800000dc037423 */ /* 0x008fe400000101dc */
[----:B------:R-:W-:Y:S01]  /*51d0*/  FMUL.FTZ R14, R14, R223 ;  /* 0x000000df0e0e7220 */ /* 0x000fe20000410000 */
[----:B------:R-:W-:Y:S01]  /*51e0*/  STS [R204+0x3000], R29 ;  /* 0x0030001dcc007388 */ /* 0x000fe20000000800 */
[----:B------:R-:W-:Y:S02]  /*51f0*/  FMUL.FTZ R3, R10, R3 ;  /* 0x000000030a037220 */ /* 0x000fe40000410000 */
[----:B------:R-:W-:Y:S01]  /*5200*/  FMUL.FTZ R15, R15, R224 ;  /* 0x000000e00f0f7220 */ /* 0x000fe20000410000 */
[----:B------:R2:W-:Y:S01]  /*5210*/  STS [R204+0x3400], R11 ;  /* 0x0034000bcc007388 */ /* 0x0005e20000000800 */
[--C-:B------:R-:W-:Y:S01]  /*5220*/  FADD.FTZ R26, R26, -R241.reuse ;  /* 0x800000f11a1a7221 */ /* 0x100fe20000010000 */
[----:B------:R-:W-:Y:S01]  /*5230*/  F2FP.PACK_AB R8, R3, R8 ;  /* 0x000000080308723e */ /* 0x000fe200000000ff */
[--C-:B------:R-:W-:Y:S01]  /*5240*/  FADD.FTZ R27, R27, -R241.reuse ;  /* 0x800000f11b1b7221 */ /* 0x100fe20000010000 */
[----:B------:R-:W-:Y:S01]  /*5250*/  BAR.SYNC.DEFER_BLOCKING 0x0 ;  /* 0x0000000000007b1d */ /* 0x000fe20000010000 */
[----:B------:R-:W-:Y:S01]  /*5260*/  F2FP.PACK_AB R15, R15, R14 ;  /* 0x0000000e0f0f723e */ /* 0x000fe200000000ff */
[--C-:B------:R-:W-:Y:S02]  /*5270*/  FADD.FTZ R3, R30, -R241.reuse ;  /* 0x800000f11e037221 */ /* 0x100fe40000010000 */
[----:B------:R-:W-:Y:S02]  /*5280*/  FMUL.FTZ R151, R151, R242 ;  /* 0x000000f297977220 */ /* 0x000fe40000410000 */
[----:B------:R-:W-:Y:S02]  /*5290*/  FMUL.FTZ R26, R163, R26 ;  /* 0x0000001aa31a7220 */ /* 0x000fe40000410000 */
[----:B------:R-:W-:Y:S01]  /*52a0*/  FMUL.FTZ R27, R216, R27 ;  /* 0x0000001bd81b7220 */ /* 0x000fe20000410000 */
[----:B------:R-:W-:Y:S01]  /*52b0*/  F2FP.PACK_AB R151, R146, R151 ;  /* 0x000000979297723e */ /* 0x000fe200000000ff */
[----:B------:R-:W-:Y:S02]  /*52c0*/  FFMA.FTZ R235, -R235, R235, 1 ;  /* 0x3f800000ebeb7423 */ /* 0x000fe400000101eb */
[----:B------:R-:W-:Y:S02]  /*52d0*/  FFMA.FTZ R236, -R236, R236, 1 ;  /* 0x3f800000ecec7423 */ /* 0x000fe400000101ec */
[----:B-1----:R-:W-:Y:S02]  /*52e0*/  FADD.FTZ R2, R31, -R241 ;  /* 0x800000f11f027221 */ /* 0x002fe40000010000 */
[----:B------:R-:W-:Y:S02]  /*52f0*/  FMUL.FTZ R3, R168, R3 ;  /* 0x00000003a8037220 */ /* 0x000fe40000410000 */
[----:B------:R-:W-:Y:S02]  /*5300*/  FFMA.FTZ R10, -R239, R239, 1 ;  /* 0x3f800000ef0a7423 */ /* 0x000fe400000101ef */
[----:B------:R-:W-:Y:S02]  /*5310*/  FMUL.FTZ R26, R26, R235 ;  /* 0x000000eb1a1a7220 */ /* 0x000fe40000410000 */
[----:B------:R-:W-:Y:S01]  /*5320*/  FMUL.FTZ R27, R27, R236 ;  /* 0x000000ec1b1b7220 */ /* 0x000fe20000410000 */
[----:B------:R-:W-:Y:S01]  /*5330*/  STS [R201+0x1c480], R152 ;  /* 0x01c48098c9007388 */ /* 0x000fe20000000800 */
[----:B------:R-:W-:Y:S02]  /*5340*/  FMUL.FTZ R24, R247, R24 ;  /* 0x00000018f7187220 */ /* 0x000fe40000410000 */
[----:B------:R-:W-:Y:S01]  /*5350*/  FFMA.FTZ R143, -R238, R238, 1 ;  /* 0x3f800000ee8f7423 */ /* 0x000fe200000101ee */
[----:B------:R-:W-:Y:S01]  /*5360*/  STS [R201+0x1c880], R140 ;  /* 0x01c8808cc9007388 */ /* 0x000fe20000000800 */
[----:B------:R-:W-:Y:S02]  /*5370*/  FMUL.FTZ R2, R243, R2 ;  /* 0x00000002f3027220 */ /* 0x000fe40000410000 */
[----:B--2---:R-:W-:Y:S01]  /*5380*/  FFMA.FTZ R11, -R240, R240, 1 ;  /* 0x3f800000f00b7423 */ /* 0x004fe200000101f0 */
[----:B------:R-:W-:Y:S01]  /*5390*/  STS [R204+0x4000], R17 ;  /* 0x00400011cc007388 */ /* 0x000fe20000000800 */
[----:B------:R-:W-:Y:S01]  /*53a0*/  FMUL.FTZ R10, R3, R10 ;  /* 0x0000000a030a7220 */ /* 0x000fe20000410000 */
[----:B------:R-:W-:Y:S01]  /*53b0*/  MOV R3, UR4 ;  /* 0x0000000400037c02 */ /* 0x000fe20008000f00 */
[----:B------:R-:W-:Y:S01]  /*53c0*/  FMUL.FTZ R24, R24, R143 ;  /* 0x0000008f18187220 */ /* 0x000fe20000410000 */
[----:B------:R-:W-:Y:S01]  /*53d0*/  STS [R204+0x4400], R145 ;  /* 0x00440091cc007388 */ /* 0x000fe20000000800 */
[----:B------:R-:W-:Y:S01]  /*53e0*/  FMUL.FTZ R11, R2, R11 ;  /* 0x0000000b020b7220 */ /* 0x000fe20000410000 */
[----:B------:R-:W-:Y:S01]  /*53f0*/  F2FP.PACK_AB R2, R27, R26 ;  /* 0x0000001a1b02723e */ /* 0x000fe200000000ff */
[----:B------:R-:W-:Y:S01]  /*5400*/  IMAD R3, R3, 0x1800, R182 ;  /* 0x0000180003037824 */ /* 0x000fe200078e02b6 */
[----:B------:R-:W-:Y:S01]  /*5410*/  STS [R201+0x1d480], R12 ;  /* 0x01d4800cc9007388 */ /* 0x000fe20000000800 */
[----:B------:R-:W-:Y:S02]  /*5420*/  F2FP.PACK_AB R143, R24, R25 ;  /* 0x00000019188f723e */ /* 0x000fe400000000ff */
[----:B------:R-:W-:Y:S01]  /*5430*/  F2FP.PACK_AB R141, R11, R10 ;  /* 0x0000000a0b8d723e */ /* 0x000fe200000000ff */
[----:B------:R-:W-:Y:S01]  /*5440*/  STS [R201+0x1d880], R8 ;  /* 0x01d88008c9007388 */ /* 0x000fe20000000800 */
[----:B------:R-:W-:Y:S03]  /*5450*/  SHF.L.U32 R160, R3, 0x1, RZ ;  /* 0x0000000103a07819 */ /* 0x000fe600000006ff */
        /* <DEDUP_REMOVED lines=91> */
[----:B------:R-:W-:Y:S01]  /*5a10*/  USHF.R.S32.HI UR24, URZ, 0x1f, UR23 ;  /* 0x0000001f3f187899 */ /* 0x000fe20008011417 */
[----:B------:R-:W-:Y:S01]  /*5a20*/  IMAD.U32 R8, RZ, RZ, UR9 ;  /* 0x00000009ff087e24 */ /* 0x000fe2000f8e00ff */
[----:B------:R-:W-:Y:S02]  /*5a30*/  ULDC.64 UR14, c[0x0][0x208] ;  /* 0x00008200000e7ab9 */ /* 0x000fe40000000a00 */
[----:B------:R-:W-:Y:S02]  /*5a40*/  UIMAD UR24, UR24, UR14, URZ ;  /* 0x0000000e181872a4 */ /* 0x000fe4000f8e023f */
[----:B------:R-:W-:Y:S02]  /*5a50*/  UIMAD.WIDE.U32 UR26, UR23, UR14, URZ ;  /* 0x0000000e171a72a5 */ /* 0x000fe4000f8e003f */
[----:B------:R-:W-:Y:S02]  /*5a60*/  UIMAD UR24, UR23, UR15, UR24 ;  /* 0x0000000f171872a4 */ /* 0x000fe4000f8e0218 */
[----:B------:R-:W-:Y:S02]  /*5a70*/  USHF.L.U32 UR23, UR23, 0x6, URZ ;  /* 0x0000000617177899 */ /* 0x000fe4000800063f */
[----:B------:R-:W-:Y:S01]  /*5a80*/  IMAD.U32 R10, RZ, RZ, UR26 ;  /* 0x0000001aff0a7e24 */ /* 0x000fe2000f8e00ff */
[----:B------:R-:W-:Y:S01]  /*5a90*/  UIADD3 UR24, UR27, UR24, URZ ;  /* 0x000000181b187290 */ /* 0x000fe2000fffe03f */
[----:B------:R-:W-:Y:S01]  /*5aa0*/  IMAD.U32 R11, RZ, RZ, UR27 ;  /* 0x0000001bff0b7e24 */ /* 0x000fe2000f8e00ff */
[----:B------:R-:W-:Y:S02]  /*5ab0*/  USHF.R.S32.HI UR14, URZ, 0x1f, UR23 ;  /* 0x0000001f3f0e7899 */ /* 0x000fe40008011417 */
[----:B------:R-:W-:Y:S02]  /*5ac0*/  LEA R6, P6, R10, R196, 0x6 ;  /* 0x000000c40a067211 */ /* 0x000fe400078c30ff */
[----:B------:R-:W-:Y:S01]  /*5ad0*/  IMAD.U32 R5, RZ, RZ, UR24 ;  /* 0x00000018ff057e24 */ /* 0x000fe2000f8e00ff */
[----:B-1----:R-:W-:Y:S01]  /*5ae0*/  SHF.R.S32.HI R7, RZ, 0x1f, R4 ;  /* 0x0000001fff077819 */ /* 0x002fe20000011404 */
[----:B------:R-:W-:Y:S03]  /*5af0*/  IMAD.WIDE.U32 R12, R4, c[0x0][0x288], R202 ;  /* 0x0000a200040c7a25 */ /* 0x000fe600078e00ca */
[----:B------:R-:W-:Y:S01]  /*5b00*/  LEA.HI.X R5, R10, R193, R5, 0x6, P6 ;  /* 0x000000c10a057211 */ /* 0x000fe200030f3405 */
[----:B------:R-:W-:Y:S01]  /*5b10*/  IMAD R7, R7, c[0x0][0x288], RZ ;  /* 0x0000a20007077a24 */ /* 0x000fe200078e02ff */
[----:B------:R-:W-:Y:S01]  /*5b20*/  IADD3 R8, P5, P0, R12, UR23, R8 ;  /* 0x000000170c087c10 */ /* 0x000fe2000f8be008 */
[----:B------:R-:W-:Y:S02]  /*5b30*/  UIADD3 UR23, -UR23, UR18, URZ ;  /* 0x0000001217177290 */ /* 0x000fe4000fffe13f */
[----:B------:R-:W-:Y:S01]  /*5b40*/  IMAD R7, R4, c[0x0][0x28c], R7 ;  /* 0x0000a30004077a24 */ /* 0x000fe200078e0207 */
[----:B------:R-:W-:Y:S03]  /*5b50*/  MOV R4, UR14 ;  /* 0x0000000e00047c02 */ /* 0x000fe60008000f00 */
[----:B------:R-:W-:Y:S01]  /*5b60*/  IMAD.IADD R7, R13, 0x1, R7 ;  /* 0x000000010d077824 */ /* 0x000fe200078e0207 */
[----:B------:R-:W-:Y:S04]  /*5b70*/  ISETP.GE.OR P6, PT, R194, UR23, !P4 ;  /* 0x00000017c2007c0c */ /* 0x000fe8000e7c6670 */
[----:B------:R-:W-:Y:S01]  /*5b80*/  IADD3.X R7, R4, UR6, R7, P5, P0 ;  /* 0x0000000604077c10 */ /* 0x000fe2000afe0407 */
[----:B------:R-:W-:Y:S01]  /*5b90*/  IMAD.U32 R4, RZ, RZ, UR19 ;  /* 0x00000013ff047e24 */ /* 0x000fe2000f8e00ff */
[----:B------:R-:W-:Y:S02]  /*5ba0*/  LEA R12, P5, R6, c[0x0][0x1f0], 0x1 ;  /* 0x00007c00060c7a11 */ /* 0x000fe400078a08ff */
[----:B------:R-:W-:Y:S02]  /*5bb0*/  LEA R10, P0, R8, c[0x0][0x280], 0x2 ;  /* 0x0000a000080a7a11 */ /* 0x000fe400078010ff */
[----:B------:R-:W-:Y:S01]  /*5bc0*/  LEA.HI.X R13, R6, c[0x0][0x1f4], R5, 0x1, P5 ;  /* 0x00007d00060d7a11 */ /* 0x000fe200028f0c05 */
[----:B------:R-:W-:Y:S01]  /*5bd0*/  IMAD R6, R4, 0x3000, R191 ;  /* 0x0000300004067824 */ /* 0x000fe200078e02bf */
[----:B------:R-:W-:Y:S01]  /*5be0*/  ISETP.GE.OR P5, PT, R194, UR23, !P3 ;  /* 0x00000017c2007c0c */ /* 0x000fe2000dfa6670 */
[----:B------:R-:W-:Y:S01]  /*5bf0*/  IMAD.U32 R5, RZ, RZ, UR19 ;  /* 0x00000013ff057e24 */ /* 0x000fe2000f8e00ff */
[----:B------:R-:W-:Y:S02]  /*5c00*/  LEA.HI.X R11, R8, c[0x0][0x284], R7, 0x2, P0 ;  /* 0x0000a100080b7a11 */ /* 0x000fe400000f1407 */
[----:B------:R-:W-:Y:S01]  /*5c10*/  @!PT LDS RZ, [RZ] ;  /* 0x00000000fffff984 */ /* 0x000fe20000000800 */
[----:B------:R-:W-:Y:S01]  /*5c20*/  @!PT LDS RZ, [RZ] ;  /* 0x00000000fffff984 */ /* 0x000fe20000000800 */
[----:B------:R-:W-:Y:S01]  /*5c30*/  @!PT LDS RZ, [RZ] ;  /* 0x00000000fffff984 */ /* 0x000fe20000000800 */
[----:B------:R1:W-:Y:S01]  /*5c40*/  LDGSTS.E.BYPASS.LTC128B.128 [R6], [R12.64], !P6 ;  /* 0x000000000c067fae */ /* 0x0003e2000f101d50 */
[----:B------:R-:W-:Y:S02]  /*5c50*/  ISETP.GE.OR P0, PT, R194, UR23, !P2 ;  /* 0x00000017c2007c0c */ /* 0x000fe4000d706670 */
[----:B------:R-:W-:Y:S05]  /*5c60*/  @!P1 LEA R5, R5, R202, 0x6 ;  /* 0x000000ca05059211 */ /* 0x000fea00078e30ff */
[----:B------:R-:W-:Y:S01]  /*5c70*/  @!P1 IMAD.SHL.U32 R7, R5, 0x4, RZ ;  /* 0x0000000405079824 */ /* 0x000fe200078e00ff */
[----:B------:R1:W-:Y:S06]  /*5c80*/  LDGSTS.E.BYPASS.LTC128B.128 [R6+0x1000], [R12.64+0x40], !P5 ;  /* 0x010000400c067fae */ /* 0x0003ec000e901d50 */
[----:B------:R1:W-:Y:S06]  /*5c90*/  LDGSTS.E.BYPASS.LTC128B.128 [R6+0x2000], [R12.64+0x80], !P0 ;  /* 0x020000800c067fae */ /* 0x0003ec000c101d50 */
[----:B------:R1:W-:Y:S02]  /*5ca0*/  @!P1 LDGSTS.E.BYPASS.LTC128B.128 [R7+0x18280], [R10.64] ;  /* 0x182800000a079fae */ /* 0x0003e4000b901d50 */
.L_x_841:
        /* <DEDUP_REMOVED lines=239> */
.L_x_821:
[----:B------:R-:W1:Y:S01]  /*6ba0*/  S2R R0, SR_TID.X ;  /* 0x0000000000007919 */ /* 0x000e620000002100 */
[----:B------:R-:W-:Y:S01]  /*6bb0*/  USHF.L.U32 UR5, UR8, 0x7, URZ ;  /* 0x0000000708057899 */ /* 0x000fe2000800063f */
[----:B------:R-:W-:Y:S05]  /*6bc0*/  @P1 BRA `(.L_x_843) ;  /* 0x0000105000001947 */ /* 0x000fea0003800000 */
[----:B-1----:R-:W-:Y:S01]  /*6bd0*/  SHF.R.S32.HI R3, RZ, 0x1f, R0 ;  /* 0x0000001fff037819 */ /* 0x002fe20000011400 */
[----:B------:R-:W-:Y:S01]  /*6be0*/  BAR.SYNC.DEFER_BLOCKING 0x1, 0x100 ;  /* 0x0044000000007b1d */ /* 0x000fe20000010000 */
[----:B------:R-:W-:-:S02]  /*6bf0*/  F2FP.PACK_AB R36, R37, R36 ;  /* 0x000000242524723e */ /* 0x000fc400000000ff */
[CC--:B------:R-:W-:Y:S02]  /*6c00*/  LEA.HI R2, R3.reuse, R0.reuse, RZ, 0x2 ;  /* 0x0000000003027211 */ /* 0x0c0fe400078f10ff */
[----:B------:R-:W-:Y:S01]  /*6c10*/  LEA.HI R9, R3, R0, RZ, 0x7 ;  /* 0x0000000003097211 */ /* 0x000fe200078f38ff */
[----:B------:R-:W-:Y:S01]  /*6c20*/  ULDC UR4, c[0x0][0x2f0] ;  /* 0x0000bc0000047ab9 */ /* 0x000fe20000000800 */
[--C-:B------:R-:W-:Y:S01]  /*6c30*/  SHF.R.S32.HI R6, RZ, 0x2, R2.reuse ;  /* 0x00000002ff067819 */ /* 0x100fe20000011402 */
[----:B------:R-:W-:Y:S01]  /*6c40*/  UIADD3 UR4, -UR5, UR4, URZ ;  /* 0x0000000405047290 */ /* 0x000fe2000fffe13f */
[----:B------:R-:W-:Y:S01]  /*6c50*/  SHF.R.S32.HI R4, RZ, 0x1f, R2 ;  /* 0x0000001fff047819 */ /* 0x000fe20000011402 */
[----:B------:R-:W-:Y:S01]  /*6c60*/  BSSY B0, `(.L_x_844) ;  /* 0x00000b9000007945 */ /* 0x000fe20003800000 */
[----:B------:R-:W-:Y:S01]  /*6c70*/  LOP3.LUT R11, R2, 0xfffffffc, RZ, 0xc0, !PT ;  /* 0xfffffffc020b7812 */ /* 0x000fe200078ec0ff */
[----:B------:R-:W-:Y:S01]  /*6c80*/  UISETP.LT.AND UP0, UPT, UR4, 0x80, UPT ;  /* 0x000000800400788c */ /* 0x000fe2000bf01270 */
[----:B------:R-:W-:-:S02]  /*6c90*/  LEA.HI R4, R4, R6, RZ, 0x3 ;  /* 0x0000000604047211 */ /* 0x000fc400078f18ff */
[----:B------:R-:W-:Y:S01]  /*6ca0*/  SHF.R.U32.HI R9, RZ, 0x4, R9 ;  /* 0x00000004ff097819 */ /* 0x000fe20000011609 */
[----:B------:R-:W-:Y:S01]  /*6cb0*/  USEL UR4, UR4, 0x80, UP0 ;  /* 0x0000008004047887 */ /* 0x000fe20008000000 */
[----:B------:R-:W-:Y:S02]  /*6cc0*/  LOP3.LUT R7, R4, 0xfffffff8, RZ, 0xc0, !PT ;  /* 0xfffffff804077812 */ /* 0x000fe400078ec0ff */
[----:B------:R-:W-:Y:S02]  /*6cd0*/  LEA.HI R4, R3, R0, RZ, 0x5 ;  /* 0x0000000003047211 */ /* 0x000fe400078f28ff */
[----:B------:R-:W-:Y:S01]  /*6ce0*/  LEA.HI R2, R2, R6, RZ, 0x1 ;  /* 0x0000000602027211 */ /* 0x000fe200078f08ff */
[----:B------:R-:W-:Y:S01]  /*6cf0*/  IMAD.IADD R7, R6, 0x1, -R7 ;  /* 0x0000000106077824 */ /* 0x000fe200078e0a07 */
[--C-:B------:R-:W-:Y:S02]  /*6d00*/  SHF.R.S32.HI R5, RZ, 0x5, R4.reuse ;  /* 0x00000005ff057819 */ /* 0x100fe40000011404 */
[----:B------:R-:W-:-:S02]  /*6d10*/  SHF.R.S32.HI R8, RZ, 0x1f, R4 ;  /* 0x0000001fff087819 */ /* 0x000fc40000011404 */
[----:B------:R-:W-:Y:S02]  /*6d20*/  LEA.HI R4, R7, R7, RZ, 0x1 ;  /* 0x0000000707047211 */ /* 0x000fe400078f08ff */
[----:B------:R-:W-:Y:S02]  /*6d30*/  LEA.HI R8, R8, R5, RZ, 0x2 ;  /* 0x0000000508087211 */ /* 0x000fe400078f10ff */
[----:B------:R-:W-:Y:S02]  /*6d40*/  SHF.R.S32.HI R12, RZ, 0x1, R4 ;  /* 0x00000001ff0c7819 */ /* 0x000fe40000011404 */
[----:B------:R-:W-:Y:S01]  /*6d50*/  LOP3.LUT R10, R8, 0x7ffffc, RZ, 0xc0, !PT ;  /* 0x007ffffc080a7812 */ /* 0x000fe200078ec0ff */
[----:B------:R-:W-:Y:S01]  /*6d60*/  IMAD.IADD R8, R0, 0x1, -R11 ;  /* 0x0000000100087824 */ /* 0x000fe200078e0a0b */
[----:B------:R-:W-:Y:S01]  /*6d70*/  LOP3.LUT R4, R4, 0x3fffffe, RZ, 0xc0, !PT ;  /* 0x03fffffe04047812 */ /* 0x000fe200078ec0ff */
[C---:B------:R-:W-:Y:S01]  /*6d80*/  IMAD.SHL.U32 R11, R12.reuse, 0x40, RZ ;  /* 0x000000400c0b7824 */ /* 0x040fe200078e00ff */
[----:B------:R-:W-:Y:S01]  /*6d90*/  LEA.HI R0, R3, R0, RZ, 0x3 ;  /* 0x0000000003007211 */ /* 0x000fe200078f18ff */
[----:B------:R-:W-:Y:S01]  /*6da0*/  IMAD.IADD R13, R5, 0x1, -R10 ;  /* 0x00000001050d7824 */ /* 0x000fe200078e0a0a */
[----:B------:R-:W-:Y:S01]  /*6db0*/  LOP3.LUT P0, RZ, R12, 0x2, RZ, 0xc0, !PT ;  /* 0x000000020cff7812 */ /* 0x000fe2000780c0ff */
[----:B------:R-:W-:Y:S01]  /*6dc0*/  IMAD.IADD R4, R7, 0x1, -R4 ;  /* 0x0000000107047824 */ /* 0x000fe200078e0a04 */
[----:B------:R-:W-:Y:S01]  /*6dd0*/  LOP3.LUT R10, R11, 0xc0, RZ, 0xc0, !PT ;  /* 0x000000c00b0a7812 */ /* 0x000fe200078ec0ff */
[----:B------:R-:W-:Y:S01]  /*6de0*/  IMAD R13, R13, 0x100, R8 ;  /* 0x000001000d0d7824 */ /* 0x000fe200078e0208 */
[----:B------:R-:W-:Y:S01]  /*6df0*/  LOP3.LUT R3, R2, 0x3fffffe, RZ, 0xc0, !PT ;  /* 0x03fffffe02037812 */ /* 0x000fe200078ec0ff */
[----:B------:R-:W-:Y:S01]  /*6e00*/  IMAD.SHL.U32 R0, R0, 0x8, RZ ;  /* 0x0000000800007824 */ /* 0x000fe200078e00ff */
[----:B------:R-:W-:Y:S01]  /*6e10*/  LOP3.LUT R9, R10, 0x8, R9, 0xf8, !PT ;  /* 0x000000080a097812 */ /* 0x000fe200078ef809 */
[----:B------:R-:W-:Y:S01]  /*6e20*/  IMAD R4, R4, 0x10, R13 ;  /* 0x0000001004047824 */ /* 0x000fe200078e020d */
[----:B------:R-:W-:-:S02]  /*6e30*/  SHF.R.U32.HI R10, RZ, 0x3, R10 ;  /* 0x00000003ff0a7819 */ /* 0x000fc4000001160a */
[----:B------:R-:W-:Y:S02]  /*6e40*/  F2FP.PACK_AB R38, R39, R38 ;  /* 0x000000262726723e */ /* 0x000fe400000000ff */
[----:B------:R-:W-:Y:S01]  /*6e50*/  LOP3.LUT R9, R9, R10, RZ, 0x3c, !PT ;  /* 0x0000000a09097212 */ /* 0x000fe200078e3cff */
[----:B------:R-:W-:Y:S01]  /*6e60*/  IMAD.SHL.U32 R10, R8, 0x8, RZ ;  /* 0x00000008080a7824 */ /* 0x000fe200078e00ff */
[----:B------:R-:W-:Y:S01]  /*6e70*/  F2FP.PACK_AB R48, R49, R48 ;  /* 0x000000303130723e */ /* 0x000fe200000000ff */
[----:B------:R-:W-:Y:S01]  /*6e80*/  IMAD.IADD R8, R6, 0x1, -R3 ;  /* 0x0000000106087824 */ /* 0x000fe200078e0a03 */
[----:B------:R-:W-:Y:S01]  /*6e90*/  F2FP.PACK_AB R50, R51, R50 ;  /* 0x000000323332723e */ /* 0x000fe200000000ff */
[----:B------:R-:W-:Y:S01]  /*6ea0*/  IMAD.U32 R4, R4, 0x2, R9 ;  /* 0x0000000204047824 */ /* 0x000fe200078e0009 */
[----:B------:R-:W-:Y:S01]  /*6eb0*/  F2FP.PACK_AB R40, R41, R40 ;  /* 0x000000282928723e */ /* 0x000fe200000000ff */
[----:B------:R-:W-:Y:S01]  /*6ec0*/  IMAD R8, R5, 0x8, R8 ;  /* 0x0000000805087824 */ /* 0x000fe200078e0208 */
[----:B------:R-:W-:Y:S01]  /*6ed0*/  F2FP.PACK_AB R42, R43, R42 ;  /* 0x0000002a2b2a723e */ /* 0x000fe200000000ff */
[----:B------:R-:W-:Y:S01]  /*6ee0*/  IMAD.SHL.U32 R3, R4, 0x2, RZ ;  /* 0x0000000204037824 */ /* 0x000fe200078e00ff */
[----:B------:R-:W-:Y:S01]  /*6ef0*/  F2FP.PACK_AB R44, R45, R44 ;  /* 0x0000002c2d2c723e */ /* 0x000fe200000000ff */
[----:B------:R-:W1:Y:S01]  /*6f00*/  S2R R5, SR_CTAID.Y ;  /* 0x0000000000057919 */ /* 0x000e620000002600 */
        /* <DEDUP_REMOVED lines=44> */
[----:B------:R3:W-:Y:S01]  /*71d0*/  STS [R9+0x9080], R60 ;  /* 0x0090803c09007388 */ /* 0x0007e20000000800 */
        /* <DEDUP_REMOVED lines=19> */
[----:B------:R-:W-:Y:S01]  /*7310*/  LOP3.LUT R0, R0, 0xc0, RZ, 0xc0, !PT ;  /* 0x000000c000007812 */ /* 0x000fe200078ec0ff */
[----:B------:R-:W-:Y:S01]  /*7320*/  STS [R3+0xb280], R74 ;  /* 0x00b2804a03007388 */ /* 0x000fe20000000800 */
[----:B-1----:R-:W-:Y:S02]  /*7330*/  SHF.R.S32.HI R4, RZ, 0x1f, R5 ;  /* 0x0000001fff047819 */ /* 0x002fe40000011405 */
[----:B------:R-:W-:Y:S01]  /*7340*/  SHF.R.U32.HI R2, RZ, 0x3, R0 ;  /* 0x00000003ff027819 */ /* 0x000fe20000011600 */
[----:B------:R-:W-:Y:S01]  /*7350*/  STS [R9+0xb080], R76 ;  /* 0x00b0804c09007388 */ /* 0x000fe20000000800 */
[--C-:B------:R-:W-:Y:S01]  /*7360*/  LOP3.LUT R7, R0, 0x18, R10.reuse, 0xf8, !PT ;  /* 0x0000001800077812 */ /* 0x100fe200078ef80a */
[----:B------:R-:W-:Y:S01]  /*7370*/  IMAD R0, R4, c[0x0][0x338], RZ ;  /* 0x0000ce0004007a24 */ /* 0x000fe200078e02ff */
[----:B------:R-:W-:Y:S01]  /*7380*/  SHF.R.S32.HI R11, RZ, 0x1f, R10 ;  /* 0x0000001fff0b7819 */ /* 0x000fe2000001140a */
[----:B------:R-:W-:Y:S01]  /*7390*/  STS [R9+0xb280], R78 ;  /* 0x00b2804e09007388 */ /* 0x000fe20000000800 */
[----:B------:R-:W-:Y:S01]  /*73a0*/  LOP3.LUT R7, R7, R2, RZ, 0x3c, !PT ;  /* 0x0000000207077212 */ /* 0x000fe200078e3cff */
[C---:B------:R-:W-:Y:S01]  /*73b0*/  IMAD R0, R5.reuse, c[0x0][0x33c], R0 ;  /* 0x0000cf0005007a24 */ /* 0x040fe200078e0200 */
[----:B------:R-:W-:Y:S01]  /*73c0*/  ISETP.GE.AND P5, PT, R6, UR4, PT ;  /* 0x0000000406007c0c */ /* 0x000fe2000bfa6270 */
[----:B------:R-:W-:Y:S01]  /*73d0*/  STS [R3+0x80], R84 ;  /* 0x0000805403007388 */ /* 0x000fe20000000800 */
[----:B--2---:R-:W-:-:S03]  /*73e0*/  IMAD.WIDE.U32 R64, R5, c[0x0][0x338], R10 ;  /* 0x0000ce0005407a25 */ /* 0x004fc600078e000a */
[----:B------:R-:W-:Y:S01]  /*73f0*/  STS [R3+0x280], R86 ;  /* 0x0002805603007388 */ /* 0x000fe20000000800 */
[----:B------:R-:W-:Y:S02]  /*7400*/  IMAD.U32 R7, R8, 0x20, R7 ;  /* 0x0000002008077824 */ /* 0x000fe400078e0007 */
[----:B------:R-:W-:Y:S01]  /*7410*/  IMAD.IADD R65, R65, 0x1, R0 ;  /* 0x0000000141417824 */ /* 0x000fe200078e0200 */
[----:B------:R-:W-:Y:S01]  /*7420*/  STS [R9+0x80], R96 ;  /* 0x0000806009007388 */ /* 0x000fe20000000800 */
[----:B---3--:R-:W-:Y:S01]  /*7430*/  IMAD.SHL.U32 R60, R7, 0x2, RZ ;  /* 0x00000002073c7824 */ /* 0x008fe200078e00ff */
[----:B------:R-:W-:Y:S02]  /*7440*/  SHF.R.S32.HI R7, RZ, 0x1f, R6 ;  /* 0x0000001fff077819 */ /* 0x000fe40000011406 */
        /* <DEDUP_REMOVED lines=22> */
[----:B------:R-:W3:Y:S01]  /*75b0*/  S2R R8, SR_CTAID.Z ;  /* 0x0000000000087919 */ /* 0x000ee20000002700 */
[----:B-1----:R-:W-:-:S04]  /*75c0*/  IMAD.U32 R3, RZ, RZ, UR8 ;  /* 0x00000008ff037e24 */ /* 0x002fc8000f8e00ff */
[----:B------:R-:W-:Y:S01]  /*75d0*/  IMAD.WIDE R62, R3, 0x80, R6 ;  /* 0x00000080033e7825 */ /* 0x000fe200078e0206 */
[----:B------:R-:W-:Y:S01]  /*75e0*/  IADD3 R3, R10, 0x20, RZ ;  /* 0x000000200a037810 */ /* 0x000fe20007ffe0ff */
[----:B------:R1:W4:Y:S04]  /*75f0*/  LDS.128 R56, [R60+0x7080] ;  /* 0x007080003c387984 */ /* 0x0003280000000c00 */
[----:B------:R1:W5:Y:S01]  /*7600*/  LDS.128 R52, [R60+0x9080] ;  /* 0x009080003c347984 */ /* 0x0003620000000c00 */
[----:B---3--:R-:W-:Y:S01]  /*7610*/  SHF.R.S32.HI R2, RZ, 0x1f, R8 ;  /* 0x0000001fff027819 */ /* 0x008fe20000011408 */
[----:B------:R-:W-:Y:S02]  /*7620*/  IMAD.WIDE.U32 R64, R8, c[0x0][0x340], R64 ;  /* 0x0000d00008407a25 */ /* 0x000fe400078e0040 */
[----:B------:R1:W3:Y:S02]  /*7630*/  LDS.128 R48, [R60+0xb080] ;  /* 0x00b080003c307984 */ /* 0x0002e40000000c00 */
[----:B--2---:R-:W-:-:S02]  /*7640*/  IMAD R9, R2, c[0x0][0x340], RZ ;  /* 0x0000d00002097a24 */ /* 0x004fc400078e02ff */
[----:B------:R1:W2:Y:S02]  /*7650*/  LDS.128 R44, [R60+0x80] ;  /* 0x000080003c2c7984 */ /* 0x0002a40000000c00 */
[----:B------:R-:W-:Y:S02]  /*7660*/  IMAD R0, R8, c[0x0][0x344], R9 ;  /* 0x0000d10008007a24 */ /* 0x000fe400078e0209 */
[----:B------:R1:W1:Y:S02]  /*7670*/  LDS.128 R40, [R60+0x2080] ;  /* 0x002080003c287984 */ /* 0x0002640000000c00 */
[----:B------:R-:W-:Y:S02]  /*7680*/  IMAD.IADD R61, R65, 0x1, R0 ;  /* 0x00000001413d7824 */ /* 0x000fe400078e0200 */
[----:B------:R1:W1:Y:S04]  /*7690*/  LDS.128 R36, [R60+0x4080] ;  /* 0x004080003c247984 */ /* 0x0002680000000c00 */
[----:B------:R1:W1:Y:S04]  /*76a0*/  LDS.128 R32, [R60+0x1080] ;  /* 0x001080003c207984 */ /* 0x0002680000000c00 */
[----:B------:R1:W1:Y:S04]  /*76b0*/  LDS.128 R28, [R60+0x3080] ;  /* 0x003080003c1c7984 */ /* 0x0002680000000c00 */
[----:B------:R1:W1:Y:S01]  /*76c0*/  LDS.128 R24, [R60+0x5080] ;  /* 0x005080003c187984 */ /* 0x0002620000000c00 */
[----:B------:R-:W-:Y:S05]  /*76d0*/  @P5 BRA `(.L_x_845) ;  /* 0x0000011000005947 */ /* 0x000fea0003800000 */
[C---:B------:R-:W-:Y:S01]  /*76e0*/  ISETP.GE.AND P3, PT, R10.reuse, c[0x0][0x324], PT ;  /* 0x0000c9000a007a0c */ /* 0x040fe20003f66270 */
[----:B------:R-:W5:Y:S01]  /*76f0*/  LDS.128 R20, [R60+0x8080] ;  /* 0x008080003c147984 */ /* 0x000f620000000c00 */
[----:B------:R-:W-:Y:S01]  /*7700*/  IMAD R9, R63, c[0x0][0x330], RZ ;  /* 0x0000cc003f097a24 */ /* 0x000fe200078e02ff */
[----:B------:R-:W-:-:S02]  /*7710*/  IADD3 R0, R10, 0x40, RZ ;  /* 0x000000400a007810 */ /* 0x000fc40007ffe0ff */
[----:B------:R-:W-:Y:S01]  /*7720*/  LDS.128 R16, [R60+0xa080] ;  /* 0x00a080003c107984 */ /* 0x000fe20000000c00 */
[----:B------:R-:W-:Y:S01]  /*7730*/  IMAD R9, R62, c[0x0][0x334], R9 ;  /* 0x0000cd003e097a24 */ /* 0x000fe200078e0209 */
[----:B------:R-:W-:Y:S02]  /*7740*/  ISETP.GE.AND P2, PT, R3, c[0x0][0x324], PT ;  /* 0x0000c90003007a0c */ /* 0x000fe40003f46270 */
[----:B------:R-:W-:-:S04]  /*7750*/  ISETP.GE.AND P1, PT, R0, c[0x0][0x324], PT ;  /* 0x0000c90000007a0c */ /* 0x000fc80003f26270 */
[----:B------:R4:W3:Y:S02]  /*7760*/  @!P3 LDS.128 R12, [R60+0x6080] ;  /* 0x006080003c0cb984 */ /* 0x0008e40000000c00 */
[----:B-1--4-:R-:W-:-:S04]  /*7770*/  IMAD.MOV.U32 R60, RZ, RZ, R64 ;  /* 0x000000ffff3c7224 */ /* 0x012fc800078e0040 */
[----:B------:R-:W-:-:S04]  /*7780*/  IMAD.WIDE.U32 R66, R62, c[0x0][0x330], R60 ;  /* 0x0000cc003e427a25 */ /* 0x000fc800078e003c */
[----:B------:R-:W-:Y:S01]  /*7790*/  IMAD.IADD R9, R67, 0x1, R9 ;  /* 0x0000000143097824 */ /* 0x000fe200078e0209 */
[----:B------:R-:W-:-:S04]  /*77a0*/  LEA R68, P0, R66, c[0x0][0x318], 0x1 ;  /* 0x0000c60042447a11 */ /* 0x000fc800078008ff */
[----:B------:R-:W-:-:S05]  /*77b0*/  LEA.HI.X R69, R66, c[0x0][0x31c], R9, 0x1, P0 ;  /* 0x0000c70042457a11 */ /* 0x000fca00000f0c09 */
[----:B-----5:R1:W-:Y:S04]  /*77c0*/  @!P2 STG.E.128 [R68.64+0x40], R20 ;  /* 0x000040144400a986 */ /* 0x0203e8000c101d10 */
[----:B---3--:R1:W-:Y:S04]  /*77d0*/  @!P3 STG.E.128 [R68.64], R12 ;  /* 0x0000000c4400b986 */ /* 0x0083e8000c101d10 */
[----:B------:R1:W-:Y:S02]  /*77e0*/  @!P1 STG.E.128 [R68.64+0x80], R16 ;  /* 0x0000801044009986 */ /* 0x0003e4000c101d10 */
.L_x_845:
[----:B------:R-:W-:Y:S05]  /*77f0*/  BSYNC B0 ;  /* 0x0000000000007941 */ /* 0x000fea0003800000 */
.L_x_844:
[----:B------:R-:W-:Y:S01]  /*7800*/  IADD3 R6, R6, 0x40, RZ ;  /* 0x0000004006067810 */ /* 0x000fe20007ffe0ff */
[----:B------:R-:W-:Y:S03]  /*7810*/  BSSY B0, `(.L_x_846) ;  /* 0x0000014000007945 */ /* 0x000fe60003800000 */
[----:B------:R-:W-:-:S13]  /*7820*/  ISETP.GE.AND P4, PT, R6, UR4, PT ;  /* 0x0000000406007c0c */ /* 0x000fda000bf86270 */
[----:B------:R-:W-:Y:S05]  /*7830*/  @P4 BRA `(.L_x_847) ;  /* 0x0000011000004947 */ /* 0x000fea0003800000 */
[----:B------:R-:W-:Y:S01]  /*7840*/  IADD3 R7, P0, R62, 0x40, RZ ;  /* 0x000000403e077810 */ /* 0x000fe20007f1e0ff */
[----:B-1----:R-:W-:Y:S01]  /*7850*/  IMAD.MOV.U32 R12, RZ, RZ, R64 ;  /* 0x000000ffff0c7224 */ /* 0x002fe200078e0040 */
        /* <DEDUP_REMOVED lines=12> */
[----:B----4-:R1:W-:Y:S04]  /*7920*/  @!P2 STG.E.128 [R14.64], R56 ;  /* 0x000000380e00a986 */ /* 0x0103e8000c101d10 */
[----:B-----5:R1:W-:Y:S04]  /*7930*/  @!P1 STG.E.128 [R14.64+0x40], R52 ;  /* 0x000040340e009986 */ /* 0x0203e8000c101d10 */
[----:B---3--:R1:W-:Y:S02]  /*7940*/  @!P0 STG.E.128 [R14.64+0x80], R48 ;  /* 0x000080300e008986 */ /* 0x0083e4000c101d10 */
.L_x_847:
[----:B------:R-:W-:Y:S05]  /*7950*/  BSYNC B0 ;  /* 0x0000000000007941 */ /* 0x000fea0003800000 */
.L_x_846:
        /* <DEDUP_REMOVED lines=16> */
[----:B-1----:R-:W-:Y:S01]  /*7a60*/  IMAD.WIDE.U32 R12, R62, c[0x0][0x300], R6 ;  /* 0x0000c0003e0c7a25 */ /* 0x002fe200078e0006 */
[----:B------:R-:W-:-:S03]  /*7a70*/  ISETP.GE.AND P2, PT, R3, c[0x0][0x2f4], PT ;  /* 0x0000bd0003007a0c */ /* 0x000fc60003f46270 */
[----:B------:R-:W-:Y:S01]  /*7a80*/  IMAD.IADD R2, R13, 0x1, R2 ;  /* 0x000000010d027824 */ /* 0x000fe200078e0202 */
[----:B------:R-:W-:-:S04]  /*7a90*/  LEA R4, P0, R12, c[0x0][0x2e8], 0x1 ;  /* 0x0000ba000c047a11 */ /* 0x000fc800078008ff */
[----:B------:R-:W-:-:S05]  /*7aa0*/  LEA.HI.X R5, R12, c[0x0][0x2ec], R2, 0x1, P0 ;  /* 0x0000bb000c057a11 */ /* 0x000fca00000f0c02 */
[----:B--2---:R1:W-:Y:S04]  /*7ab0*/  @!P3 STG.E.128 [R4.64], R44 ;  /* 0x0000002c0400b986 */ /* 0x0043e8000c101d10 */
[----:B------:R1:W-:Y:S04]  /*7ac0*/  @!P2 STG.E.128 [R4.64+0x40], R40 ;  /* 0x000040280400a986 */ /* 0x0003e8000c101d10 */
[----:B------:R1:W-:Y:S02]  /*7ad0*/  @!P1 STG.E.128 [R4.64+0x80], R36 ;  /* 0x0000802404009986 */ /* 0x0003e4000c101d10 */
.L_x_849:
[----:B------:R-:W-:Y:S05]  /*7ae0*/  BSYNC B0 ;  /* 0x0000000000007941 */ /* 0x000fea0003800000 */
.L_x_848:
        /* <DEDUP_REMOVED lines=8> */
[----:B-1----:R-:W-:Y:S01]  /*7b70*/  IMAD R5, R62, c[0x0][0x300], RZ ;  /* 0x0000c0003e057a24 */ /* 0x002fe200078e02ff */
        /* <DEDUP_REMOVED lines=10> */
.L_x_843:
[----:B------:R-:W2:Y:S01]  /*7c20*/  S2R R2, SR_CTAID.Y ;  /* 0x0000000000027919 */ /* 0x000ea20000002600 */
[----:B-1----:R-:W-:Y:S01]  /*7c30*/  SHF.R.S32.HI R3, RZ, 0x1f, R0 ;  /* 0x0000001fff037819 */ /* 0x002fe20000011400 */
[----:B------:R-:W-:Y:S01]  /*7c40*/  ULDC UR4, c[0x0][0x2f0] ;  /* 0x0000bc0000047ab9 */ /* 0x000fe20000000800 */
[----:B------:R-:W-:Y:S01]  /*7c50*/  IMAD.U32 R11, RZ, RZ, UR8 ;  /* 0x00000008ff0b7e24 */ /* 0x000fe2000f8e00ff */
[----:B------:R-:W-:Y:S01]  /*7c60*/  UIADD3 UR4, -UR5, UR4, URZ ;  /* 0x0000000405047290 */ /* 0x000fe2000fffe13f */
[----:B------:R-:W-:Y:S01]  /*7c70*/  LEA.HI R18, R3, R0, RZ, 0x2 ;  /* 0x0000000003127211 */ /* 0x000fe200078f10ff */
[----:B------:R-:W-:Y:S01]  /*7c80*/  BSSY B0, `(.L_x_850) ;  /* 0x0000025000007945 */ /* 0x000fe20003800000 */
[----:B------:R-:W1:Y:S02]  /*7c90*/  S2R R3, SR_CTAID.Z ;  /* 0x0000000000037919 */ /* 0x000e640000002700 */
[----:B------:R-:W-:-:S02]  /*7ca0*/  LOP3.LUT R5, R18, 0x1ffffffc, RZ, 0xc0, !PT ;  /* 0x1ffffffc12057812 */ /* 0x000fc400078ec0ff */
[----:B------:R-:W-:-:S03]  /*7cb0*/  SHF.R.S32.HI R18, RZ, 0x2, R18 ;  /* 0x00000002ff127819 */ /* 0x000fc60000011412 */
[----:B------:R-:W-:Y:S01]  /*7cc0*/  IMAD.IADD R0, R0, 0x1, -R5 ;  /* 0x0000000100007824 */ /* 0x000fe200078e0a05 */
[----:B------:R-:W-:Y:S02]  /*7cd0*/  ISETP.GE.AND P5, PT, R18, UR4, PT ;  /* 0x0000000412007c0c */ /* 0x000fe4000bfa6270 */
[----:B------:R-:W-:Y:S01]  /*7ce0*/  SHF.R.S32.HI R19, RZ, 0x1f, R18 ;  /* 0x0000001fff137819 */ /* 0x000fe20000011412 */
[----:B------:R-:W-:-:S04]  /*7cf0*/  IMAD.SHL.U32 R16, R0, 0x8, RZ ;  /* 0x0000000800107824 */ /* 0x000fc800078e00ff */
[----:B------:R-:W-:Y:S01]  /*7d00*/  IMAD.WIDE R10, R11, 0x80, R18 ;  /* 0x000000800b0a7825 */ /* 0x000fe200078e0212 */
[----:B------:R-:W-:Y:S02]  /*7d10*/  SHF.R.S32.HI R17, RZ, 0x1f, R16 ;  /* 0x0000001fff117819 */ /* 0x000fe40000011410 */
[----:B--2---:R-:W-:Y:S02]  /*7d20*/  SHF.R.S32.HI R6, RZ, 0x1f, R2 ;  /* 0x0000001fff067819 */ /* 0x004fe40000011402 */
[----:B------:R-:W-:Y:S01]  /*7d30*/  IADD3 R7, R16, 0x40, RZ ;  /* 0x0000004010077810 */ /* 0x000fe20007ffe0ff */
[----:B------:R-:W-:Y:S01]  /*7d40*/  IMAD.WIDE.U32 R8, R2, c[0x0][0x308], R16 ;  /* 0x0000c20002087a25 */ /* 0x000fe200078e0010 */
[----:B-1----:R-:W-:-:S03]  /*7d50*/  SHF.R.S32.HI R4, RZ, 0x1f, R3 ;  /* 0x0000001fff047819 */ /* 0x002fc60000011403 */
[----:B------:R-:W-:-:S04]  /*7d60*/  IMAD R5, R6, c[0x0][0x308], RZ ;  /* 0x0000c20006057a24 */ /* 0x000fc800078e02ff */
[----:B------:R-:W-:Y:S02]  /*7d70*/  IMAD R14, R2, c[0x0][0x30c], R5 ;  /* 0x0000c300020e7a24 */ /* 0x000fe400078e0205 */
[----:B------:R-:W-:Y:S02]  /*7d80*/  IMAD R0, R4, c[0x0][0x310], RZ ;  /* 0x0000c40004007a24 */ /* 0x000fe400078e02ff */
[----:B------:R-:W-:Y:S01]  /*7d90*/  IMAD.IADD R15, R14, 0x1, R9 ;  /* 0x000000010e0f7824 */ /* 0x000fe200078e0209 */
[----:B------:R-:W-:Y:S01]  /*7da0*/  MOV R14, R8 ;  /* 0x00000008000e7202 */ /* 0x000fe20000000f00 */
[----:B------:R-:W-:Y:S01]  /*7db0*/  IMAD R13, R3, c[0x0][0x314], R0 ;  /* 0x0000c500030d7a24 */ /* 0x000fe200078e0200 */
[----:B------:R-:W-:-:S03]  /*7dc0*/  IADD3 R8, R16, 0x20, RZ ;  /* 0x0000002010087810 */ /* 0x000fc60007ffe0ff */
        /* <DEDUP_REMOVED lines=16> */
.L_x_851:
[----:B------:R-:W-:Y:S05]  /*7ed0*/  BSYNC B0 ;  /* 0x0000000000007941 */ /* 0x000fea0003800000 */
.L_x_850:
[----:B------:R-:W-:Y:S01]  /*7ee0*/  IADD3 R0, R18, 0x40, RZ ;  /* 0x0000004012007810 */ /* 0x000fe20007ffe0ff */
[----:B------:R-:W-:Y:S03]  /*7ef0*/  BSSY B0, `(.L_x_852) ;  /* 0x0000012000007945 */ /* 0x000fe60003800000 */
[----:B------:R-:W-:-:S13]  /*7f00*/  ISETP.GE.AND P4, PT, R0, UR4, PT ;  /* 0x0000000400007c0c */ /* 0x000fda000bf86270 */
        /* <DEDUP_REMOVED lines=16> */
.L_x_853:
[----:B------:R-:W-:Y:S05]  /*8010*/  BSYNC B0 ;  /* 0x0000000000007941 */ /* 0x000fea0003800000 */
.L_x_852:
        /* <DEDUP_REMOVED lines=23> */
.L_x_855:
[----:B------:R-:W-:Y:S05]  /*8190*/  BSYNC B0 ;  /* 0x0000000000007941 */ /* 0x000fea0003800000 */
.L_x_854:
[----:B------:R-:W-:Y:S05]  /*81a0*/  @P4 EXIT ;  /* 0x000000000000494d */ /* 0x000fea0003800000 */
[----:B------:R-:W-:Y:S01]  /*81b0*/  IADD3 R0, P0, R10, 0x40, RZ ;  /* 0x000000400a007810 */ /* 0x000fe20007f1e0ff */
[----:B------:R-:W-:Y:S01]  /*81c0*/  IMAD.MOV.U32 R4, RZ, RZ, R12 ;  /* 0x000000ffff047224 */ /* 0x000fe200078e000c */
[----:B------:R-:W-:-:S03]  /*81d0*/  ISETP.GE.AND P1, PT, R16, c[0x0][0x324], PT ;  /* 0x0000c90010007a0c */ /* 0x000fc60003f26270 */
[----:B--2---:R-:W-:Y:S01]  /*81e0*/  IMAD.X R3, RZ, RZ, R11, P0 ;  /* 0x000000ffff037224 */ /* 0x004fe200000e060b */
        /* <DEDUP_REMOVED lines=13> */
.L_x_856:
        /* <DEDUP_REMOVED lines=12> */
.L_x_1421:


//--------------------- .text._ZN7cutlass13device_kernelIN5flash19enable_sm80_to_sm89INS1_16FlashAttnBwdSm80INS1_25CollectiveMainloopBwdSm80ILi2ELi2EN4cute5tupleIJNS5_1CILi64EEENS7_ILi128EEENS7_ILi96EEEEEENS_6half_tEfNS_4arch4Sm80ELb0ELb1ELb1ELb0ELb1ELb0ELb0ELb0ELi2ELi2ELi4ELi2ELb0EEENS1_21CollectiveEpilogueBwdISB_SC_SE_Li256ELb0ELb0ELi2EEENS1_19SingleTileSchedulerILb0ELb0ELb0ELi128EEEEEEEEEvNT_6ParamsE --------------------------
	.section	.text._ZN7cutlass13device_kernelIN5flash19enable_sm80_to_sm89INS1_16FlashAttnBwdSm80INS1_25CollectiveMainloopBwdSm80ILi2ELi2EN4cute5tupleIJNS5_1CILi64EEENS7_ILi128EEENS7_ILi96EEEEEENS_6half_tEfNS_4arch4Sm80ELb0ELb1ELb1ELb0ELb1ELb0ELb0ELb0ELi2ELi2ELi4ELi2ELb0EEENS1_21CollectiveEpilogueBwdISB_SC_SE_Li256ELb0ELb0ELi2EEENS1_19SingleTileSchedulerILb0ELb0ELb0ELi128EEEEEEEEEvNT_6ParamsE,"ax",@progbits
	.sectioninfo	@"SHI_REGISTERS=255"
	.align	128
.text._ZN7cutlass13device_kernelIN5flash19enable_sm80_to_sm89INS1_16FlashAttnBwdSm80INS1_25CollectiveMainloopBwdSm80ILi2ELi2EN4cute5tupleIJNS5_1CILi64EEENS7_ILi128EEENS7_ILi96EEEEEENS_6half_tEfNS_4arch4Sm80ELb0ELb1ELb1ELb0ELb1ELb0ELb0ELb0ELi2ELi2ELi4ELi2ELb0EEENS1_21CollectiveEpilogueBwdISB_SC_SE_Li256ELb0ELb0ELi2EEENS1_19SingleTileSchedulerILb0ELb0ELb0ELi128EEEEEEEEEvNT_6ParamsE:
        .type           _ZN7cutlass13device_kernelIN5flash19enable_sm80_to_sm89INS1_16FlashAttnBwdSm80INS1_25CollectiveMainloopBwdSm80ILi2ELi2EN4cute5tupleIJNS5_1CILi64EEENS7_ILi128EEENS7_ILi96EEEEEENS_6half_tEfNS_4arch4Sm80ELb0ELb1ELb1ELb0ELb1ELb0ELb0ELb0ELi2ELi2ELi4ELi2ELb0EEENS1_21CollectiveEpilogueBwdISB_SC_SE_Li256ELb0ELb0ELi2EEENS1_19SingleTileSchedulerILb0ELb0ELb0ELi128EEEEEEEEEvNT_6ParamsE,@function
        .size           _ZN7cutlass13device_kernelIN5flash19enable_sm80_to_sm89INS1_16FlashAttnBwdSm80INS1_25CollectiveMainloopBwdSm80ILi2ELi2EN4cute5tupleIJNS5_1CILi64EEENS7_ILi128EEENS7_ILi96EEEEEENS_6half_tEfNS_4arch4Sm80ELb0ELb1ELb1ELb0ELb1ELb0ELb0ELb0ELi2ELi2ELi4ELi2ELb0EEENS1_21CollectiveEpilogueBwdISB_SC_SE_Li256ELb0ELb0ELi2EEENS1_19SingleTileSchedulerILb0ELb0ELb0ELi128EEEEEEEEEvNT_6ParamsE,(.L_x_1422 - _ZN7cutlass13device_kernelIN5flash19enable_sm80_to_sm89INS1_16FlashAttnBwdSm80INS1_25CollectiveMainloopBwdSm80ILi2ELi2EN4cute5tupleIJNS5_1CILi64EEENS7_ILi128EEENS7_ILi96EEEEEENS_6half_tEfNS_4arch4Sm80ELb0ELb1ELb1ELb0ELb1ELb0ELb0ELb0ELi2ELi2ELi4ELi2ELb0EEENS1_21CollectiveEpilogueBwdISB_SC_SE_Li256ELb0ELb0ELi2EEENS1_19SingleTileSchedulerILb0ELb0ELb0ELi128EEEEEEEEEvNT_6ParamsE)
        .other          _ZN7cutlass13device_kernelIN5flash19enable_sm80_to_sm89INS1_16FlashAttnBwdSm80INS1_25CollectiveMainloopBwdSm80ILi2ELi2EN4cute5tupleIJNS5_1CILi64EEENS7_ILi128EEENS7_ILi96EEEEEENS_6half_tEfNS_4arch4Sm80ELb0ELb1ELb1ELb0ELb1ELb0ELb0ELb0ELi2ELi2ELi4ELi2ELb0EEENS1_21CollectiveEpilogueBwdISB_SC_SE_Li256ELb0ELb0ELi2EEENS1_19SingleTileSchedulerILb0ELb0ELb0ELi128EEEEEEEEEvNT_6ParamsE,@"STO_CUDA_ENTRY STV_DEFAULT"
_ZN7cutlass13device_kernelIN5flash19enable_sm80_to_sm89INS1_16FlashAttnBwdSm80INS1_25CollectiveMainloopBwdSm80ILi2ELi2EN4cute5tupleIJNS5_1CILi64EEENS7_ILi128EEENS7_ILi96EEEEEENS_6half_tEfNS_4arch4Sm80ELb0ELb1ELb1ELb0ELb1ELb0ELb0ELb0ELi2ELi2ELi4ELi2ELb0EEENS1_21CollectiveEpilogueBwdISB_SC_SE_Li256ELb0ELb0ELi2EEENS1_19SingleTileSchedulerILb0ELb0ELb0ELi128EEEEEEEEEvNT_6ParamsE:
        /* <DEDUP_REMOVED lines=26> */
.L_x_857:
        /* <DEDUP_REMOVED lines=452> */
.L_x_860:
[----:B------:R-:W-:Y:S05]  /*1de0*/  BSYNC B0 ;  /* 0x0000000000007941 */ /* 0x000fea0003800000 */
.L_x_859:
        /* <DEDUP_REMOVED lines=108> */
.L_x_879:
        /* <DEDUP_REMOVED lines=175> */
.L_x_863:
[----:B------:R-:W-:Y:S04]  /*2fa0*/  MOV R4, 0x1 ;  /* 0x0000000100047802 */ /* 0x000fe80000000f00 */
[----:B------:R-:W-:Y:S11]  /*2fb0*/  ISETP.NE.AND P5, PT, R4, c[0x0][0x2a8], PT ;  /* 0x0000aa0004007a0c */ /* 0x000ff60003fa5270 */
[----:B------:R-:W-:Y:S02]  /*2fc0*/  @!UPT UIADD3 URZ, URZ, URZ, URZ ;  /* 0x0000003f3f3ff290 */ /* 0x000fe4000fffe03f */
[----:B------:R-:W-:Y:S05]  /*2fd0*/  @P5 IMAD.HI.U32 R4, R5, c[0x0][0x2ac], RZ ;  /* 0x0000ab0005045a27 */ /* 0x000fea00078e00ff */
[----:B------:R-:W-:Y:S02]  /*2fe0*/  @P5 SHF.R.U32.HI R5, RZ, c[0x0][0x2b0], R4 ;  /* 0x0000ac00ff055a19 */ /* 0x000fe40000011604 */
.L_x_864:
[----:B------:R-:W-:Y:S05]  /*2ff0*/  BSYNC B0 ;  /* 0x0000000000007941 */ /* 0x000fea0003800000 */
.L_x_862:
        /* <DEDUP_REMOVED lines=9> */
.L_x_861:
        /* <DEDUP_REMOVED lines=19> */
.L_x_867:
[----:B------:R-:W-:Y:S04]  /*31c0*/  MOV R4, 0x1 ;  /* 0x0000000100047802 */ /* 0x000fe80000000f00 */
[----:B------:R-:W-:Y:S11]  /*31d0*/  ISETP.NE.AND P5, PT, R4, c[0x0][0x2a8], PT ;  /* 0x0000aa0004007a0c */ /* 0x000ff60003fa5270 */
[----:B------:R-:W-:Y:S02]  /*31e0*/  @!UPT UIADD3 URZ, URZ, URZ, URZ ;  /* 0x0000003f3f3ff290 */ /* 0x000fe4000fffe03f */
[----:B------:R-:W-:Y:S05]  /*31f0*/  @P5 IMAD.HI.U32 R4, R5, c[0x0][0x2ac], RZ ;  /* 0x0000ab0005045a27 */ /* 0x000fea00078e00ff */
[----:B------:R-:W-:Y:S02]  /*3200*/  @P5 SHF.R.U32.HI R5, RZ, c[0x0][0x2b0], R4 ;  /* 0x0000ac00ff055a19 */ /* 0x000fe40000011604 */
.L_x_868:
[----:B------:R-:W-:Y:S05]  /*3210*/  BSYNC B0 ;  /* 0x0000000000007941 */ /* 0x000fea0003800000 */
.L_x_866:
[----:B------:R-:W-:Y:S04]  /*3220*/  IMAD.MOV.U32 R4, RZ, RZ, c[0x0][0x2a8] ;  /* 0x0000aa00ff047624 */ /* 0x000fe800078e00ff */
[----:B------:R-:W-:Y:S04]  /*3230*/  IMAD R4, R5, R4, -UR5 ;  /* 0x8000000505047e24 */ /* 0x000fe8000f8e0204 */
[----:B------:R-:W-:Y:S05]  /*3240*/  IMAD.IADD R7, R4, 0x1, -R205 ;  /* 0x0000000104077824 */ /* 0x000fea00078e0acd */
[----:B------:R-:W-:Y:S02]  /*3250*/  IADD3 R5, R7, c[0x0][0x2a8], RZ ;  /* 0x0000aa0007057a10 */ /* 0x000fe40007ffe0ff */
[----:B------:R-:W-:Y:S02]  /*3260*/  IMNMX R250, R250, R7, !PT ;  /* 0x00000007fafa7217 */ /* 0x000fe40007800200 */
[----:B------:R-:W-:Y:S02]  /*3270*/  IMNMX R186, R186, R5, PT ;  /* 0x00000005baba7217 */ /* 0x000fe40003800200 */
.L_x_865:
        /* <DEDUP_REMOVED lines=19> */
.L_x_871:
[----:B------:R-:W-:Y:S04]  /*33b0*/  MOV R4, 0x1 ;  /* 0x0000000100047802 */ /* 0x000fe80000000f00 */
[----:B------:R-:W-:Y:S11]  /*33c0*/  ISETP.NE.AND P5, PT, R4, c[0x0][0x2a8], PT ;  /* 0x0000aa0004007a0c */ /* 0x000ff60003fa5270 */
[----:B------:R-:W-:Y:S02]  /*33d0*/  @!UPT UIADD3 URZ, URZ, URZ, URZ ;  /* 0x0000003f3f3ff290 */ /* 0x000fe4000fffe03f */
[----:B------:R-:W-:Y:S05]  /*33e0*/  @P5 IMAD.HI.U32 R4, R5, c[0x0][0x2ac], RZ ;  /* 0x0000ab0005045a27 */ /* 0x000fea00078e00ff */
[----:B------:R-:W-:Y:S02]  /*33f0*/  @P5 SHF.R.U32.HI R5, RZ, c[0x0][0x2b0], R4 ;  /* 0x0000ac00ff055a19 */ /* 0x000fe40000011604 */
.L_x_872:
[----:B------:R-:W-:Y:S05]  /*3400*/  BSYNC B0 ;  /* 0x0000000000007941 */ /* 0x000fea0003800000 */
.L_x_870:
[----:B------:R-:W-:Y:S04]  /*3410*/  IMAD.MOV.U32 R4, RZ, RZ, c[0x0][0x2a8] ;  /* 0x0000aa00ff047624 */ /* 0x000fe800078e00ff */
[----:B------:R-:W-:Y:S04]  /*3420*/  IMAD R4, R5, R4, -UR5 ;  /* 0x8000000505047e24 */ /* 0x000fe8000f8e0204 */
[----:B------:R-:W-:Y:S05]  /*3430*/  IMAD.IADD R5, R4, 0x1, -R205 ;  /* 0x0000000104057824 */ /* 0x000fea00078e0acd */
[----:B------:R-:W-:Y:S02]  /*3440*/  IADD3 R4, R5, c[0x0][0x2a8], RZ ;  /* 0x0000aa0005047a10 */ /* 0x000fe40007ffe0ff */
[----:B------:R-:W-:Y:S02]  /*3450*/  IMNMX R170, R170, R5, !PT ;  /* 0x00000005aaaa7217 */ /* 0x000fe40007800200 */
[----:B------:R-:W-:Y:S02]  /*3460*/  IMNMX R171, R171, R4, PT ;  /* 0x00000004abab7217 */ /* 0x000fe40003800200 */
.L_x_869:
        /* <DEDUP_REMOVED lines=19> */
.L_x_875:
[----:B------:R-:W-:Y:S04]  /*35a0*/  MOV R4, 0x1 ;  /* 0x0000000100047802 */ /* 0x000fe80000000f00 */
[----:B------:R-:W-:Y:S11]  /*35b0*/  ISETP.NE.AND P0, PT, R4, c[0x0][0x2a8], PT ;  /* 0x0000aa0004007a0c */ /* 0x000ff60003f05270 */
[----:B------:R-:W-:Y:S02]  /*35c0*/  @!UPT UIADD3 URZ, URZ, URZ, URZ ;  /* 0x0000003f3f3ff290 */ /* 0x000fe4000fffe03f */
[----:B------:R-:W-:Y:S05]  /*35d0*/  @P0 IMAD.HI.U32 R4, R5, c[0x0][0x2ac], RZ ;  /* 0x0000ab0005040a27 */ /* 0x000fea00078e00ff */
[----:B------:R-:W-:Y:S02]  /*35e0*/  @P0 SHF.R.U32.HI R5, RZ, c[0x0][0x2b0], R4 ;  /* 0x0000ac00ff050a19 */ /* 0x000fe40000011604 */
.L_x_876:
[----:B------:R-:W-:Y:S05]  /*35f0*/  BSYNC B0 ;  /* 0x0000000000007941 */ /* 0x000fea0003800000 */
.L_x_874:
[----:B------:R-:W-:Y:S04]  /*3600*/  IMAD.MOV.U32 R4, RZ, RZ, c[0x0][0x2a8] ;  /* 0x0000aa00ff047624 */ /* 0x000fe800078e00ff */
[----:B------:R-:W-:Y:S04]  /*3610*/  IMAD R4, R5, R4, -UR5 ;  /* 0x8000000505047e24 */ /* 0x000fe8000f8e0204 */
[----:B------:R-:W-:Y:S05]  /*3620*/  IMAD.IADD R5, R4, 0x1, -R205 ;  /* 0x0000000104057824 */ /* 0x000fea00078e0acd */
[----:B------:R-:W-:Y:S02]  /*3630*/  IADD3 R4, R5, c[0x0][0x2a8], RZ ;  /* 0x0000aa0005047a10 */ /* 0x000fe40007ffe0ff */
[----:B------:R-:W-:Y:S02]  /*3640*/  IMNMX R168, R168, R5, !PT ;  /* 0x00000005a8a87217 */ /* 0x000fe40007800200 */
[----:B------:R-:W-:Y:S02]  /*3650*/  IMNMX R169, R169, R4, PT ;  /* 0x00000004a9a97217 */ /* 0x000fe40003800200 */
.L_x_873:
        /* <DEDUP_REMOVED lines=61> */
.L_x_877:
        /* <DEDUP_REMOVED lines=552> */
.L_x_878:
        /* <DEDUP_REMOVED lines=239> */
.L_x_858:
        /* <DEDUP_REMOVED lines=197> */
.L_x_882:
[----:B------:R-:W-:Y:S05]  /*77f0*/  BSYNC B0 ;  /* 0x0000000000007941 */ /* 0x000fea0003800000 */
.L_x_881:
        /* <DEDUP_REMOVED lines=21> */
.L_x_884:
[----:B------:R-:W-:Y:S05]  /*7950*/  BSYNC B0 ;  /* 0x0000000000007941 */ /* 0x000fea0003800000 */
.L_x_883:
        /* <DEDUP_REMOVED lines=24> */
.L_x_886:
[----:B------:R-:W-:Y:S05]  /*7ae0*/  BSYNC B0 ;  /* 0x0000000000007941 */ /* 0x000fea0003800000 */
.L_x_885:
        /* <DEDUP_REMOVED lines=19> */
.L_x_880:
        /* <DEDUP_REMOVED lines=43> */
.L_x_888:
[----:B------:R-:W-:Y:S05]  /*7ed0*/  BSYNC B0 ;  /* 0x0000000000007941 */ /* 0x000fea0003800000 */
.L_x_887:
        /* <DEDUP_REMOVED lines=19> */
.L_x_890:
[----:B------:R-:W-:Y:S05]  /*8010*/  BSYNC B0 ;  /* 0x0000000000007941 */ /* 0x000fea0003800000 */
.L_x_889:
        /* <DEDUP_REMOVED lines=23> */
.L_x_892:
[----:B------:R-:W-:Y:S05]  /*8190*/  BSYNC B0 ;  /* 0x0000000000007941 */ /* 0x000fea0003800000 */
.L_x_891:
        /* <DEDUP_REMOVED lines=18> */
.L_x_893:
        /* <DEDUP_REMOVED lines=12> */
.L_x_1422:


//--------------------- .text._ZN7cutlass13device_kernelIN5flash19enable_sm80_to_sm89INS1_16FlashAttnBwdSm80INS1_25CollectiveMainloopBwdSm80ILi2ELi2EN4cute5tupleIJNS5_1CILi64EEENS7_ILi128EEENS7_ILi96EEEEEENS_6half_tEfNS_4arch4Sm80ELb0ELb1ELb1ELb0ELb0ELb0ELb0ELb0ELi2ELi2ELi4ELi2ELb0EEENS1_24CollectiveEpilogueBwdGQAISB_fSE_Li256ELb0ELb0EEENS1_19SingleTileSchedulerILb0ELb0ELb0ELi128EEEEEEEEEvNT_6ParamsE --------------------------
	.section	.text._ZN7cutlass13device_kernelIN5flash19enable_sm80_to_sm89INS1_16FlashAttnBwdSm80INS1_25CollectiveMainloopBwdSm80ILi2ELi2EN4cute5tupleIJNS5_1CILi64EEENS7_ILi128EEENS7_ILi96EEEEEENS_6half_tEfNS_4arch4Sm80ELb0ELb1ELb1ELb0ELb0ELb0ELb0ELb0ELi2ELi2ELi4ELi2ELb0EEENS1_24CollectiveEpilogueBwdGQAISB_fSE_Li256ELb0ELb0EEENS1_19SingleTileSchedulerILb0ELb0ELb0ELi128EEEEEEEEEvNT_6ParamsE,"ax",@progbits
	.sectioninfo	@"SHI_REGISTERS=255"
	.align	128
.text._ZN7cutlass13device_kernelIN5flash19enable_sm80_to_sm89INS1_16FlashAttnBwdSm80INS1_25CollectiveMainloopBwdSm80ILi2ELi2EN4cute5tupleIJNS5_1CILi64EEENS7_ILi128EEENS7_ILi96EEEEEENS_6half_tEfNS_4arch4Sm80ELb0ELb1ELb1ELb0ELb0ELb0ELb0ELb0ELi2ELi2ELi4ELi2ELb0EEENS1_24CollectiveEpilogueBwdGQAISB_fSE_Li256ELb0ELb0EEENS1_19SingleTileSchedulerILb0ELb0ELb0ELi128EEEEEEEEEvNT_6ParamsE:
        .type           _ZN7cutlass13device_kernelIN5flash19enable_sm80_to_sm89INS1_16FlashAttnBwdSm80INS1_25CollectiveMainloopBwdSm80ILi2ELi2EN4cute5tupleIJNS5_1CILi64EEENS7_ILi128EEENS7_ILi96EEEEEENS_6half_tEfNS_4arch4Sm80ELb0ELb1ELb1ELb0ELb0ELb0ELb0ELb0ELi2ELi2ELi4ELi2ELb0EEENS1_24CollectiveEpilogueBwdGQAISB_fSE_Li256ELb0ELb0EEENS1_19SingleTileSchedulerILb0ELb0ELb0ELi128EEEEEEEEEvNT_6ParamsE,@function
        .size           _ZN7cutlass13device_kernelIN5flash19enable_sm80_to_sm89INS1_16FlashAttnBwdSm80INS1_25CollectiveMainloopBwdSm80ILi2ELi2EN4cute5tupleIJNS5_1CILi64EEENS7_ILi128EEENS7_ILi96EEEEEENS_6half_tEfNS_4arch4Sm80ELb0ELb1ELb1ELb0ELb0ELb0ELb0ELb0ELi2ELi2ELi4ELi2ELb0EEENS1_24CollectiveEpilogueBwdGQAISB_fSE_Li256ELb0ELb0EEENS1_19SingleTileSchedulerILb0ELb0ELb0ELi128EEEEEEEEEvNT_6ParamsE,(.L_x_1423 - _ZN7cutlass13device_kernelIN5flash19enable_sm80_to_sm89INS1_16FlashAttnBwdSm80INS1_25CollectiveMainloopBwdSm80ILi2ELi2EN4cute5tupleIJNS5_1CILi64EEENS7_ILi128EEENS7_ILi96EEEEEENS_6half_tEfNS_4arch4Sm80ELb0ELb1ELb1ELb0ELb0ELb0ELb0ELb0ELi2ELi2ELi4ELi2ELb0EEENS1_24CollectiveEpilogueBwdGQAISB_fSE_Li256ELb0ELb0EEENS1_19SingleTileSchedulerILb0ELb0ELb0ELi128EEEEEEEEEvNT_6ParamsE)
        .other          _ZN7cutlass13device_kernelIN5flash19enable_sm80_to_sm89INS1_16FlashAttnBwdSm80INS1_25CollectiveMainloopBwdSm80ILi2ELi2EN4cute5tupleIJNS5_1CILi64EEENS7_ILi128EEENS7_ILi96EEEEEENS_6half_tEfNS_4arch4Sm80ELb0ELb1ELb1ELb0ELb0ELb0ELb0ELb0ELi2ELi2ELi4ELi2ELb0EEENS1_24CollectiveEpilogueBwdGQAISB_fSE_Li256ELb0ELb0EEENS1_19SingleTileSchedulerILb0ELb0ELb0ELi128EEEEEEEEEvNT_6ParamsE,@"STO_CUDA_ENTRY STV_DEFAULT"
_ZN7cutlass13device_kernelIN5flash19enable_sm80_to_sm89INS1_16FlashAttnBwdSm80INS1_25CollectiveMainloopBwdSm80ILi2ELi2EN4cute5tupleIJNS5_1CILi64EEENS7_ILi128EEENS7_ILi96EEEEEENS_6half_tEfNS_4arch4Sm80ELb0ELb1ELb1ELb0ELb0ELb0ELb0ELb0ELi2ELi2ELi4ELi2ELb0EEENS1_24CollectiveEpilogueBwdGQAISB_fSE_Li256ELb0ELb0EEENS1_19SingleTileSchedulerILb0ELb0ELb0ELi128EEEEEEEEEvNT_6ParamsE:
        /* <DEDUP_REMOVED lines=26> */
.L_x_894:
        /* <DEDUP_REMOVED lines=122> */
[----:B------:R-:W-:Y:S01]  /*0940*/  LEA R34, P0, R10, c[0x0][0x258], 0x2 ;  /* 0x000096000a227a11 */ /* 0x000fe200078010ff */
[----:B------:R-:W-:Y:S01]  /*0950*/  UIMAD UR18, UR9, UR5, UR4 ;  /* 0x00000005091272a4 */ /* 0x000fe2000f8e0204 */
[----:B------:R-:W-:Y:S01]  /*0960*/  SHF.R.S32.HI R0, RZ, 0x1f, R3 ;  /* 0x0000001fff007819 */ /* 0x000fe20000011403 */
[----:B------:R-:W-:Y:S01]  /*0970*/  IMAD R42, R6, c[0x0][0x210], RZ ;  /* 0x00008400062a7a24 */ /* 0x000fe200078e02ff */
[----:B------:R-:W-:Y:S01]  /*0980*/  SHF.R.S32.HI R193, RZ, 0x1f, R192 ;  /* 0x0000001fffc17819 */ /* 0x000fe200000114c0 */
[----:B------:R-:W-:Y:S01]  /*0990*/  ULDC.64 UR4, c[0x0][0x1b8] ;  /* 0x00006e0000047ab9 */ /* 0x000fe20000000a00 */
[----:B------:R-:W-:Y:S01]  /*09a0*/  LEA.HI.X R35, R10, c[0x0][0x25c], R5, 0x2, P0 ;  /* 0x000097000a237a11 */ /* 0x000fe200000f1405 */
[----:B------:R-:W-:Y:S01]  /*09b0*/  IMAD.U32 R10, R11, 0x20, R12 ;  /* 0x000000200b0a7824 */ /* 0x000fe200078e000c */
[----:B------:R-:W-:Y:S01]  /*09c0*/  SHF.R.S32.HI R17, RZ, 0x1f, R16 ;  /* 0x0000001fff117819 */ /* 0x000fe20000011410 */
[C---:B------:R-:W-:Y:S01]  /*09d0*/  IMAD R12, R0.reuse, c[0x0][0x1e0], RZ ;  /* 0x00007800000c7a24 */ /* 0x040fe200078e02ff */
[----:B------:R-:W-:Y:S01]  /*09e0*/  UIMAD UR4, UR14, UR4, URZ ;  /* 0x000000040e0472a4 */ /* 0x000fe2000f8e023f */
[----:B------:R-:W-:Y:S01]  /*09f0*/  IMAD R5, R193, c[0x0][0x208], RZ ;  /* 0x00008200c1057a24 */ /* 0x000fe200078e02ff */
[----:B------:R-:W-:Y:S01]  /*0a00*/  USHF.R.S32.HI UR19, URZ, 0x1f, UR10 ;  /* 0x0000001f3f137899 */ /* 0x000fe2000801140a */
[----:B------:R-:W-:Y:S01]  /*0a10*/  IMAD R0, R0, c[0x0][0x1b0], RZ ;  /* 0x00006c0000007a24 */ /* 0x000fe200078e02ff */
[----:B------:R-:W-:Y:S01]  /*0a20*/  UIMAD UR4, UR9, UR5, UR4 ;  /* 0x00000005090472a4 */ /* 0x000fe2000f8e0204 */
[C---:B------:R-:W-:Y:S01]  /*0a30*/  IMAD R12, R3.reuse, c[0x0][0x1e4], R12 ;  /* 0x00007900030c7a24 */ /* 0x040fe200078e020c */
[----:B------:R-:W-:Y:S01]  /*0a40*/  IADD3 R187, R16, 0x40, RZ ;  /* 0x0000004010bb7810 */ /* 0x000fe20007ffe0ff */
[----:B------:R-:W-:Y:S01]  /*0a50*/  IMAD.WIDE.U32 R36, R3, c[0x0][0x1e0], R16 ;  /* 0x0000780003247a25 */ /* 0x000fe200078e0010 */
[----:B------:R-:W-:-:S02]  /*0a60*/  LEA.HI R15, R27, R8, RZ, 0x4 ;  /* 0x000000081b0f7211 */ /* 0x000fc400078f20ff */
[----:B------:R-:W-:Y:S01]  /*0a70*/  SHF.R.S32.HI R23, RZ, 0x1f, R23 ;  /* 0x0000001fff177819 */ /* 0x000fe20000011417 */
[C---:B------:R-:W-:Y:S01]  /*0a80*/  IMAD R5, R192.reuse, c[0x0][0x20c], R5 ;  /* 0x00008300c0057a24 */ /* 0x040fe200078e0205 */
[----:B------:R-:W-:Y:S01]  /*0a90*/  SHF.R.S32.HI R14, RZ, 0x4, R15 ;  /* 0x00000004ff0e7819 */ /* 0x000fe2000001140f */
[----:B------:R-:W-:-:S03]  /*0aa0*/  IMAD.WIDE.U32 R40, R192, c[0x0][0x208], R16 ;  /* 0x00008200c0287a25 */ /* 0x000fc600078e0010 */
[----:B------:R-:W-:Y:S01]  /*0ab0*/  LEA.HI R19, R15, R14, RZ, 0x1 ;  /* 0x0000000e0f137211 */ /* 0x000fe200078f08ff */
[----:B------:R-:W-:Y:S01]  /*0ac0*/  IMAD R0, R3, c[0x0][0x1b4], R0 ;  /* 0x00006d0003007a24 */ /* 0x000fe200078e0200 */
[----:B------:R-:W-:Y:S01]  /*0ad0*/  LOP3.LUT R15, R15, 0xfffffff0, RZ, 0xc0, !PT ;  /* 0xfffffff00f0f7812 */ /* 0x000fe200078ec0ff */
[----:B------:R-:W-:Y:S01]  /*0ae0*/  IMAD.WIDE.U32 R32, R3, c[0x0][0x1b0], R16 ;  /* 0x00006c0003207a25 */ /* 0x000fe200078e0010 */
[----:B------:R-:W-:-:S03]  /*0af0*/  LOP3.LUT R19, R19, 0xfffffffe, RZ, 0xc0, !PT ;  /* 0xfffffffe13137812 */ /* 0x000fc600078ec0ff */
[----:B------:R-:W-:Y:S02]  /*0b00*/  IMAD R11, R193, c[0x0][0x178], RZ ;  /* 0x00005e00c10b7a24 */ /* 0x000fe400078e02ff */
[----:B------:R-:W-:Y:S02]  /*0b10*/  IMAD.IADD R13, R37, 0x1, R12 ;  /* 0x00000001250d7824 */ /* 0x000fe400078e020c */
[----:B------:R-:W-:Y:S02]  /*0b20*/  IMAD.MOV.U32 R12, RZ, RZ, R36 ;  /* 0x000000ffff0c7224 */ /* 0x000fe400078e0024 */
[----:B------:R-:W-:Y:S02]  /*0b30*/  IMAD.IADD R37, R41, 0x1, R5 ;  /* 0x0000000129257824 */ /* 0x000fe400078e0205 */
[----:B------:R-:W-:Y:S02]  /*0b40*/  IMAD.IADD R41, R33, 0x1, R0 ;  /* 0x0000000121297824 */ /* 0x000fe400078e0200 */
[----:B------:R-:W-:-:S02]  /*0b50*/  IMAD.MOV.U32 R36, RZ, RZ, R40 ;  /* 0x000000ffff247224 */ /* 0x000fc400078e0028 */
[C---:B------:R-:W-:Y:S02]  /*0b60*/  IMAD R11, R192.reuse, c[0x0][0x17c], R11 ;  /* 0x00005f00c00b7a24 */ /* 0x040fe400078e020b */
[----:B------:R-:W-:-:S04]  /*0b70*/  IMAD.WIDE.U32 R24, R192, c[0x0][0x178], R16 ;  /* 0x00005e00c0187a25 */ /* 0x000fc800078e0010 */
[----:B------:R-:W-:Y:S02]  /*0b80*/  IMAD.U32 R3, RZ, RZ, UR9 ;  /* 0x00000009ff037e24 */ /* 0x000fe4000f8e00ff */
[----:B------:R-:W-:Y:S02]  /*0b90*/  IMAD.U32 R0, RZ, RZ, UR9 ;  /* 0x00000009ff007e24 */ /* 0x000fe4000f8e00ff */
[----:B------:R-:W-:Y:S02]  /*0ba0*/  IMAD.MOV.U32 R40, RZ, RZ, R32 ;  /* 0x000000ffff287224 */ /* 0x000fe400078e0020 */
[----:B------:R-:W-:Y:S02]  /*0bb0*/  IMAD.IADD R25, R25, 0x1, R11 ;  /* 0x0000000119197824 */ /* 0x000fe400078e020b */
[----:B------:R-:W-:-:S04]  /*0bc0*/  IMAD.WIDE.U32 R44, R3, c[0x0][0x1e8], R12 ;  /* 0x00007a00032c7a25 */ /* 0x000fc800078e000c */
[----:B------:R-:W-:Y:S01]  /*0bd0*/  IMAD.WIDE.U32 R40, R0, c[0x0][0x1b8], R40 ;  /* 0x00006e0000287a25 */ /* 0x000fe200078e0028 */
[----:B------:R-:W-:-:S03]  /*0be0*/  IADD3 R33, R45, UR18, RZ ;  /* 0x000000122d217c10 */ /* 0x000fc6000fffe0ff */
        /* <DEDUP_REMOVED lines=17> */
[----:B------:R-:W-:Y:S01]  /*0d00*/  IMAD.MOV.U32 R42, RZ, RZ, R36 ;  /* 0x000000ffff2a7224 */ /* 0x000fe200078e0024 */
[----:B------:R-:W-:Y:S01]  /*0d10*/  UIMAD UR4, UR9, UR5, UR4 ;  /* 0x00000005090472a4 */ /* 0x000fe2000f8e0204 */
[C---:B------:R-:W-:Y:S02]  /*0d20*/  IMAD R3, R38.reuse, c[0x0][0x1dc], R3 ;  /* 0x0000770026037a24 */ /* 0x040fe400078e0203 */
[----:B------:R-:W-:-:S04]  /*0d30*/  IMAD.WIDE.U32 R36, R38, c[0x0][0x1d8], R32 ;  /* 0x0000760026247a25 */ /* 0x000fc800078e0020 */
[----:B------:R-:W-:Y:S01]  /*0d40*/  IMAD.IADD R13, R47, 0x1, R12 ;  /* 0x000000012f0d7824 */ /* 0x000fe200078e020c */
[----:B------:R-:W-:Y:S01]  /*0d50*/  LEA R32, P0, R36, c[0x0][0x1c0], 0x1 ;  /* 0x0000700024207a11 */ /* 0x000fe200078008ff */
[----:B------:R-:W-:Y:S02]  /*0d60*/  IMAD.MOV.U32 R12, RZ, RZ, R46 ;  /* 0x000000ffff0c7224 */ /* 0x000fe400078e002e */
[----:B------:R-:W-:Y:S02]  /*0d70*/  IMAD.U32 R196, RZ, RZ, UR9 ;  /* 0x00000009ffc47e24 */ /* 0x000fe4000f8e00ff */
[----:B------:R-:W-:Y:S02]  /*0d80*/  IMAD R5, R39, c[0x0][0x1a8], RZ ;  /* 0x00006a0027057a24 */ /* 0x000fe400078e02ff */
[----:B------:R-:W-:Y:S02]  /*0d90*/  IMAD.MOV.U32 R24, RZ, RZ, R40 ;  /* 0x000000ffff187224 */ /* 0x000fe400078e0028 */
[----:B------:R-:W-:-:S02]  /*0da0*/  IMAD.IADD R3, R37, 0x1, R3 ;  /* 0x0000000125037824 */ /* 0x000fc400078e0203 */
[----:B------:R-:W-:-:S03]  /*0db0*/  IMAD.WIDE.U32 R196, R196, c[0x0][0x188], R12 ;  /* 0x00006200c4c47a25 */ /* 0x000fc600078e000c */
[----:B------:R-:W-:Y:S01]  /*0dc0*/  LEA.HI.X R33, R36, c[0x0][0x1c4], R3, 0x1, P0 ;  /* 0x0000710024217a11 */ /* 0x000fe200000f0c03 */
[C---:B------:R-:W-:Y:S01]  /*0dd0*/  IMAD R0, R38.reuse, c[0x0][0x1ac], R5 ;  /* 0x00006b0026007a24 */ /* 0x040fe200078e0205 */
[----:B------:R-:W-:Y:S01]  /*0de0*/  IADD3 R186, R197, UR4, RZ ;  /* 0x00000004c5ba7c10 */ /* 0x000fe2000fffe0ff */
[----:B------:R-:W-:Y:S01]  /*0df0*/  IMAD.MOV.U32 R12, RZ, RZ, c[0x0][0x1d8] ;  /* 0x00007600ff0c7624 */ /* 0x000fe200078e00ff */
[----:B------:R-:W-:Y:S01]  /*0e00*/  ULDC.64 UR4, c[0x0][0x208] ;  /* 0x0000820000047ab9 */ /* 0x000fe20000000a00 */
[----:B------:R-:W-:-:S03]  /*0e10*/  IMAD.WIDE.U32 R38, R38, c[0x0][0x1a8], R24 ;  /* 0x00006a0026267a25 */ /* 0x000fc600078e0018 */
[----:B------:R-:W-:Y:S01]  /*0e20*/  LEA R24, P2, R12, R32, 0x7 ;  /* 0x000000200c187211 */ /* 0x000fe200078438ff */
[----:B------:R-:W-:Y:S01]  /*0e30*/  IMAD.U32 R36, RZ, RZ, UR20 ;  /* 0x00000014ff247e24 */ /* 0x000fe2000f8e00ff */
[----:B------:R-:W-:Y:S01]  /*0e40*/  LEA R40, P1, R38, c[0x0][0x190], 0x1 ;  /* 0x0000640026287a11 */ /* 0x000fe200078208ff */
[----:B------:R-:W-:Y:S01]  /*0e50*/  IMAD.MOV.U32 R3, RZ, RZ, c[0x0][0x1dc] ;  /* 0x00007700ff037624 */ /* 0x000fe200078e00ff */
[----:B------:R-:W-:Y:S01]  /*0e60*/  UMOV UR20, 0x6 ;  /* 0x0000000600147882 */ /* 0x000fe20000000000 */
[----:B------:R-:W-:Y:S01]  /*0e70*/  IMAD.IADD R0, R39, 0x1, R0 ;  /* 0x0000000127007824 */ /* 0x000fe200078e0200 */
[----:B------:R-:W-:Y:S01]  /*0e80*/  LEA R11, P0, R36, R196, 0x6 ;  /* 0x000000c4240b7211 */ /* 0x000fe200078030ff */
[----:B------:R-:W-:Y:S01]  /*0e90*/  IMAD.MOV.U32 R5, RZ, RZ, c[0x0][0x1a8] ;  /* 0x00006a00ff057624 */ /* 0x000fe200078e00ff */
[----:B------:R-:W-:Y:S01]  /*0ea0*/  LEA.HI.X R25, R12, R33, R3, 0x7, P2 ;  /* 0x000000210c197211 */ /* 0x000fe200010f3c03 */
[----:B------:R-:W-:Y:S01]  /*0eb0*/  IMAD.U32 R13, RZ, RZ, UR18 ;  /* 0x00000012ff0d7e24 */ /* 0x000fe2000f8e00ff */
[----:B------:R-:W-:Y:S01]  /*0ec0*/  ULDC UR18, c[0x0][0x198] ;  /* 0x0000660000127ab9 */ /* 0x000fe20000000800 */
[----:B------:R-:W-:Y:S01]  /*0ed0*/  LEA.HI.X R41, R38, c[0x0][0x194], R0, 0x1, P1 ;  /* 0x0000650026297a11 */ /* 0x000fe200008f0c00 */
[----:B------:R-:W-:Y:S01]  /*0ee0*/  IMAD.MOV.U32 R3, RZ, RZ, c[0x0][0x1ac] ;  /* 0x00006b00ff037624 */ /* 0x000fe200078e00ff */
[----:B------:R-:W-:Y:S01]  /*0ef0*/  UIADD3 UR18, -UR11, UR18, URZ ;  /* 0x000000120b127290 */ /* 0x000fe2000fffe13f */
[----:B------:R-:W-:Y:S01]  /*0f00*/  LEA R38, P1, R5, R40, 0x7 ;  /* 0x0000002805267211 */ /* 0x000fe200078238ff */
[----:B------:R-:W-:Y:S01]  /*0f10*/  IMAD.U32 R37, RZ, RZ, UR21 ;  /* 0x00000015ff257e24 */ /* 0x000fe2000f8e00ff */
[----:B------:R-:W-:Y:S01]  /*0f20*/  LEA.HI.X R0, R36, R186, R13, 0x6, P0 ;  /* 0x000000ba24007211 */ /* 0x000fe200000f340d */
[----:B------:R-:W-:Y:S01]  /*0f30*/  USHF.L.U64.HI UR20, UR4, UR20, UR5 ;  /* 0x0000001404147299 */ /* 0x000fe20008010205 */
[----:B------:R-:W-:Y:S01]  /*0f40*/  LEA R36, P0, R11, c[0x0][0x160], 0x1 ;  /* 0x000058000b247a11 */ /* 0x000fe200078008ff */
[----:B------:R-:W-:Y:S01]  /*0f50*/  USHF.L.U32 UR21, UR4, 0x6, URZ ;  /* 0x0000000604157899 */ /* 0x000fe2000800063f */
[----:B------:R-:W-:Y:S01]  /*0f60*/  IADD3 R12, R16, 0x20, RZ ;  /* 0x00000020100c7810 */ /* 0x000fe20007ffe0ff */
[----:B------:R-:W-:Y:S01]  /*0f70*/  IMAD.U32 R194, RZ, RZ, UR9 ;  /* 0x00000009ffc27e24 */ /* 0x000fe2000f8e00ff */
[----:B------:R-:W-:Y:S01]  /*0f80*/  LEA.HI.X R39, R5, R41, R3, 0x7, P1 ;  /* 0x0000002905277211 */ /* 0x000fe200008f3c03 */
[----:B------:R-:W-:Y:S01]  /*0f90*/  ULDC.64 UR4, c[0x0][0x218] ;  /* 0x0000860000047ab9 */ /* 0x000fe20000000a00 */
[----:B------:R-:W-:Y:S01]  /*0fa0*/  IADD3 R3, -R192, UR18, RZ ;  /* 0x00000012c0037c10 */ /* 0x000fe2000fffe1ff */
[----:B------:R-:W-:Y:S01]  /*0fb0*/  UIMAD UR4, UR14, UR4, URZ ;  /* 0x000000040e0472a4 */ /* 0x000fe2000f8e023f */
[----:B------:R-:W-:Y:S01]  /*0fc0*/  ISETP.GE.AND P2, PT, R16, c[0x0][0x1cc], PT ;  /* 0x0000730010007a0c */ /* 0x000fe20003f46270 */
[----:B------:R-:W-:Y:S01]  /*0fd0*/  IMAD.SHL.U32 R10, R10, 0x2, RZ ;  /* 0x000000020a0a7824 */ /* 0x000fe200078e00ff */
[----:B------:R-:W-:Y:S01]  /*0fe0*/  LEA.HI.X R37, R11, c[0x0][0x164], R0, 0x1, P0 ;  /* 0x000059000b257a11 */ /* 0x000fe200000f0c00 */
[----:B------:R-:W-:Y:S01]  /*0ff0*/  UIMAD UR5, UR9, UR5, UR4 ;  /* 0x00000005090572a4 */ /* 0x000fe2000f8e0204 */
[----:B------:R-:W-:Y:S01]  /*1000*/  ISETP.GE.AND P1, PT, R12, c[0x0][0x1cc], PT ;  /* 0x000073000c007a0c */ /* 0x000fe20003f26270 */
[----:B------:R-:W-:Y:S01]  /*1010*/  IMAD.WIDE.U32 R194, R194, c[0x0][0x218], R42 ;  /* 0x00008600c2c27a25 */ /* 0x000fe200078e002a */
[----:B------:R-:W-:Y:S01]  /*1020*/  ISETP.GE.AND P0, PT, R187, c[0x0][0x1cc], PT ;  /* 0x00007300bb007a0c */ /* 0x000fe20003f06270 */
        /* <DEDUP_REMOVED lines=9> */
[C---:B------:R-:W-:Y:S01]  /*10c0*/  ISETP.LT.OR P1, PT, R3.reuse, 0x41, P1 ;  /* 0x000000410300780c */ /* 0x040fe20000f21670 */
[----:B------:R-:W-:Y:S01]  /*10d0*/  IMAD.IADD R15, R8, 0x1, -R15 ;  /* 0x00000001080f7824 */ /* 0x000fe200078e0a0f */
[----:B------:R-:W-:Y:S01]  /*10e0*/  ISETP.LT.OR P0, PT, R3, 0x41, P0 ;  /* 0x000000410300780c */ /* 0x000fe20000701670 */
[----:B------:R-:W-:Y:S01]  /*10f0*/  IMAD.SHL.U32 R31, R19, 0x10, RZ ;  /* 0x00000010131f7824 */ /* 0x000fe200078e00ff */
        /* <DEDUP_REMOVED lines=22> */
[----:B------:R-:W-:Y:S01]  /*1260*/  ISETP.LT.OR P6, PT, R3, 0x1, P2 ;  /* 0x000000010300780c */ /* 0x000fe200017c1670 */
[----:B------:R2:W-:Y:S01]  /*1270*/  LDGSTS.E.BYPASS.LTC128B.128 [R10+0xb080], [R24.64+0x80], !P0 ;  /* 0x0b080080180a7fae */ /* 0x0005e2000c101d50 */
[----:B------:R-:W-:Y:S02]  /*1280*/  ISETP.GE.AND P0, PT, R187, c[0x0][0x16c], PT ;  /* 0x00005b00bb007a0c */ /* 0x000fe40003f06270 */
[C---:B------:R-:W-:Y:S02]  /*1290*/  ISETP.LT.OR P3, PT, R3.reuse, 0x1, P1 ;  /* 0x000000010300780c */ /* 0x040fe40000f61670 */
[----:B------:R-:W-:Y:S02]  /*12a0*/  SEL R29, RZ, 0x4, P0 ;  /* 0x00000004ff1d7807 */ /* 0x000fe40000000000 */
[C---:B------:R-:W-:Y:S02]  /*12b0*/  ISETP.LT.OR P2, PT, R3.reuse, 0x41, P2 ;  /* 0x000000410300780c */ /* 0x040fe40001741670 */
[----:B------:R-:W-:-:S02]  /*12c0*/  ISETP.LT.OR P4, PT, R3, 0x41, P4 ;  /* 0x000000410300780c */ /* 0x000fc40002781670 */
[----:B------:R-:W-:Y:S01]  /*12d0*/  ISETP.LT.OR P1, PT, R3, 0x41, P1 ;  /* 0x000000410300780c */ /* 0x000fe20000f21670 */
[----:B------:R3:W-:Y:S01]  /*12e0*/  LDGSTS.E.BYPASS.LTC128B.128 [R10+0x80], [R40.64], !P6 ;  /* 0x00080000280a7fae */ /* 0x0007e2000f101d50 */
[----:B------:R-:W-:Y:S02]  /*12f0*/  LEA.HI R18, R20, R20, RZ, 0x1 ;  /* 0x0000001414127211 */ /* 0x000fe400078f08ff */
[----:B------:R-:W-:Y:S01]  /*1300*/  LEA.HI R5, R21, R28, RZ, 0x1 ;  /* 0x0000001c15057211 */ /* 0x000fe200078f08ff */
        /* <DEDUP_REMOVED lines=18> */
[----:B-1----:R-:W-:Y:S01]  /*1430*/  LEA R32, P0, R24, c[0x0][0x1f0], 0x1 ;  /* 0x00007c0018207a11 */ /* 0x002fe200078008ff */
        /* <DEDUP_REMOVED lines=9> */
[----:B------:R-:W-:-:S02]  /*14d0*/  SHF.R.S32.HI R0, RZ, 0x6, R0 ;  /* 0x00000006ff007819 */ /* 0x000fc40000011400 */
[----:B------:R-:W-:Y:S02]  /*14e0*/  LEA.HI.X R25, R14, c[0x0][0x284], R3, 0x2, P0 ;  /* 0x0000a1000e197a11 */ /* 0x000fe400000f1403 */
[----:B------:R-:W-:Y:S01]  /*14f0*/  LEA.HI R3, R15, R15, RZ, 0x1 ;  /* 0x0000000f0f037211 */ /* 0x000fe200078f08ff */
[----:B------:R-:W-:Y:S01]  /*1500*/  IMAD R180, R19, 0x4, R0 ;  /* 0x0000000413b47824 */ /* 0x000fe200078e0200 */
[----:B------:R-:W-:Y:S02]  /*1510*/  LOP3.LUT R14, R26, 0xfffffff8, RZ, 0xc0, !PT ;  /* 0xfffffff81a0e7812 */ /* 0x000fe400078ec0ff */
[----:B------:R-:W-:Y:S01]  /*1520*/  LOP3.LUT R42, R3, 0x7fffffe, RZ, 0xc0, !PT ;  /* 0x07fffffe032a7812 */ /* 0x000fe200078ec0ff */
[----:B------:R-:W-:Y:S01]  /*1530*/  IMAD R180, R180, 0x8, R13 ;  /* 0x00000008b4b47824 */ /* 0x000fe200078e020d */
[----:B------:R-:W-:Y:S01]  /*1540*/  ISETP.GE.AND P0, PT, R12, c[0x0][0x16c], PT ;  /* 0x00005b000c007a0c */ /* 0x000fe20003f06270 */
[C---:B------:R-:W-:Y:S01]  /*1550*/  IMAD.IADD R14, R15.reuse, 0x1, -R14 ;  /* 0x000000010f0e7824 */ /* 0x040fe200078e0a0e */
[----:B------:R-:W-:Y:S01]  /*1560*/  SHF.R.S32.HI R26, RZ, 0x3, R26 ;  /* 0x00000003ff1a7819 */ /* 0x000fe2000001141a */
[----:B------:R-:W-:Y:S01]  /*1570*/  IMAD.IADD R13, R15, 0x1, -R42 ;  /* 0x000000010f0d7824 */ /* 0x000fe200078e0a2a */
[----:B------:R-:W-:Y:S01]  /*1580*/  LOP3.LUT R184, R184, 0x8, RZ, 0xc0, !PT ;  /* 0x00000008b8b87812 */ /* 0x000fe200078ec0ff */
[----:B------:R-:W-:Y:S01]  /*1590*/  IMAD.SHL.U32 R15, R28, 0x10, RZ ;  /* 0x000000101c0f7824 */ /* 0x000fe200078e00ff */
[----:B------:R-:W-:Y:S01]  /*15a0*/  SEL R28, RZ, 0x2, P0 ;  /* 0x00000002ff1c7807 */ /* 0x000fe20000000000 */
[----:B------:R-:W-:Y:S01]  /*15b0*/  IMAD R178, R26, 0x8, R13 ;  /* 0x000000081ab27824 */ /* 0x000fe200078e020d */
[----:B------:R-:W-:Y:S01]  /*15c0*/  LOP3.LUT R31, R31, 0x10, RZ, 0xc0, !PT ;  /* 0x000000101f1f7812 */ /* 0x000fe200078ec0ff */
[----:B------:R-:W-:Y:S01]  /*15d0*/  IMAD R13, R30, 0x2, R177 ;  /* 0x000000021e0d7824 */ /* 0x000fe200078e02b1 */
[----:B------:R-:W-:Y:S01]  /*15e0*/  LOP3.LUT R15, R20, 0x30, R15, 0xf8, !PT ;  /* 0x00000030140f7812 */ /* 0x000fe200078ef80f */
[----:B------:R-:W-:Y:S01]  /*15f0*/  IMAD R177, R26, 0x200, R177 ;  /* 0x000002001ab17824 */ /* 0x000fe200078e02b1 */
[----:B------:R-:W-:Y:S01]  /*1600*/  IADD3 R28, R29, R28, R188 ;  /* 0x0000001c1d1c7210 */ /* 0x000fe20007ffe0bc */
[----:B----4-:R-:W-:Y:S01]  /*1610*/  @!P1 IMAD.SHL.U32 R39, R8, 0x10, RZ ;  /* 0x0000001008279824 */ /* 0x010fe200078e00ff */
[--C-:B------:R-:W-:Y:S01]  /*1620*/  SHF.R.S32.HI R30, RZ, 0x1, R3.reuse ;  /* 0x00000001ff1e7819 */ /* 0x100fe20000011403 */
[----:B------:R-:W-:Y:S01]  /*1630*/  IMAD.SHL.U32 R178, R178, 0x20, RZ ;  /* 0x00000020b2b27824 */ /* 0x000fe200078e00ff */
[----:B------:R-:W-:-:S02]  /*1640*/  SHF.R.S32.HI R29, RZ, 0x1f, R3 ;  /* 0x0000001fff1d7819 */ /* 0x000fc40000011403 */
[----:B------:R-:W-:Y:S02]  /*1650*/  SHF.R.U32.HI R20, RZ, 0x3, R20 ;  /* 0x00000003ff147819 */ /* 0x000fe40000011614 */
[----:B------:R-:W-:Y:S02]  /*1660*/  LOP3.LUT R15, R15, 0x8, R22, 0xf8, !PT ;  /* 0x000000080f0f7812 */ /* 0x000fe400078ef816 */
[----:B------:R-:W-:Y:S02]  /*1670*/  SEL R3, RZ, 0xffffffff, P3 ;  /* 0xffffffffff037807 */ /* 0x000fe40001800000 */
[----:B------:R-:W-:Y:S02]  /*1680*/  ISETP.GE.AND P3, PT, R187, c[0x0][0x1fc], PT ;  /* 0x00007f00bb007a0c */ /* 0x000fe40003f66270 */
[----:B------:R-:W-:Y:S01]  /*1690*/  LOP3.LUT R20, R15, R20, RZ, 0x3c, !PT ;  /* 0x000000140f147212 */ /* 0x000fe200078e3cff */
[----:B------:R-:W-:Y:S01]  /*16a0*/  IMAD.SHL.U32 R3, R3, 0x2, RZ ;  /* 0x0000000203037824 */ /* 0x000fe200078e00ff */
[----:B------:R-:W-:-:S02]  /*16b0*/  SEL R15, RZ, 0x4, P3 ;  /* 0x00000004ff0f7807 */ /* 0x000fc40001800000 */
[C---:B------:R-:W-:Y:S01]  /*16c0*/  LOP3.LUT P3, RZ, R28.reuse, 0x1, RZ, 0xc0, !PT ;  /* 0x000000011cff7812 */ /* 0x040fe2000786c0ff */
[----:B------:R-:W-:Y:S01]  /*16d0*/  IMAD R179, R19, 0x200, R20 ;  /* 0x0000020013b37824 */ /* 0x000fe200078e0214 */
        /* <DEDUP_REMOVED lines=23> */
[----:B------:R-:W-:-:S02]  /*1850*/  LEA.HI R26, R27, R8, RZ, 0x7 ;  /* 0x000000081b1a7211 */ /* 0x000fc400078f38ff */
[----:B------:R-:W-:Y:S01]  /*1860*/  LOP3.LUT R15, R15, 0xfffffff8, RZ, 0xc0, !PT ;  /* 0xfffffff80f0f7812 */ /* 0x000fe200078ec0ff */
[----:B------:R-:W0:Y:S01]  /*1870*/  LDGDEPBAR ;  /* 0x00000000000079af */ /* 0x000e220000000000 */
[----:B------:R-:W-:Y:S02]  /*1880*/  SEL R27, RZ, 0xffffffff, P0 ;  /* 0xffffffffff1b7807 */ /* 0x000fe40000000000 */
[----:B------:R-:W-:Y:S01]  /*1890*/  LOP3.LUT P0, RZ, R18, 0x2, RZ, 0xc0, !PT ;  /* 0x0000000212ff7812 */ /* 0x000fe2000780c0ff */
[----:B------:R3:W-:Y:S01]  /*18a0*/  LDGSTS.E.BYPASS.LTC128B.128 [R10+0x12080], [R32.64], !P6 ;  /* 0x12080000200a7fae */ /* 0x0007e2000f101d50 */
[----:B------:R-:W-:Y:S01]  /*18b0*/  IMAD.IADD R15, R192, 0x1, -R15 ;  /* 0x00000001c00f7824 */ /* 0x000fe200078e0a0f */
[----:B------:R-:W-:Y:S01]  /*18c0*/  LOP3.LUT P6, RZ, R14, 0x4, RZ, 0xc0, !PT ;  /* 0x000000040eff7812 */ /* 0x000fe200078cc0ff */
[----:B------:R-:W-:Y:S01]  /*18d0*/  IMAD.SHL.U32 R27, R27, 0x2, RZ ;  /* 0x000000021b1b7824 */ /* 0x000fe200078e00ff */
[----:B------:R3:W-:Y:S01]  /*18e0*/  LDGSTS.E.BYPASS.LTC128B.128 [R10+0x13080], [R32.64+0x40], !P5 ;  /* 0x13080040200a7fae */ /* 0x0007e2000e901d50 */
[----:B------:R-:W-:Y:S01]  /*18f0*/  ISETP.GE.OR P5, PT, R192, UR4, !P2 ;  /* 0x00000004c0007c0c */ /* 0x000fe2000d7a6670 */
[----:B------:R-:W-:Y:S01]  /*1900*/  IMAD.SHL.U32 R23, R15, 0x40, RZ ;  /* 0x000000400f177824 */ /* 0x000fe200078e00ff */
[----:B------:R-:W-:Y:S01]  /*1910*/  LOP3.LUT R18, R28, 0x18, RZ, 0xc0, !PT ;  /* 0x000000181c127812 */ /* 0x000fe200078ec0ff */
[----:B------:R-:W-:Y:S01]  /*1920*/  UIADD3 UR4, UR10, 0x1, URZ ;  /* 0x000000010a047890 */ /* 0x000fe2000fffe03f */
[----:B------:R-:W-:-:S02]  /*1930*/  LOP3.LUT R29, R29, 0xc0, RZ, 0xc0, !PT ;  /* 0x000000c01d1d7812 */ /* 0x000fc400078ec0ff */
[----:B------:R-:W-:Y:S01]  /*1940*/  LOP3.LUT R23, R23, 0x1c0, RZ, 0xc0, !PT ;  /* 0x000001c017177812 */ /* 0x000fe200078ec0ff */
[----:B------:R-:W-:Y:S01]  /*1950*/  UISETP.GE.AND UP0, UPT, UR4, UR12, UPT ;  /* 0x0000000c0400728c */ /* 0x000fe2000bf06270 */
[----:B------:R-:W-:Y:S02]  /*1960*/  SHF.R.U32.HI R26, RZ, 0x4, R26 ;  /* 0x00000004ff1a7819 */ /* 0x000fe4000001161a */
[----:B------:R-:W-:Y:S02]  /*1970*/  SHF.R.U32.HI R28, RZ, 0x3, R23 ;  /* 0x00000003ff1c7819 */ /* 0x000fe40000011617 */
[----:B------:R-:W-:Y:S01]  /*1980*/  LOP3.LUT R30, R29, 0x8, R22, 0xf8, !PT ;  /* 0x000000081d1e7812 */ /* 0x000fe200078ef816 */
[----:B------:R3:W-:Y:S01]  /*1990*/  LDGSTS.E.BYPASS.LTC128B.128 [R10+0x14080], [R32.64+0x80], !P5 ;  /* 0x14080080200a7fae */ /* 0x0007e2000e901d50 */
[C---:B------:R-:W-:Y:S01]  /*19a0*/  LOP3.LUT P5, RZ, R14.reuse, 0x2, RZ, 0xc0, !PT ;  /* 0x000000020eff7812 */ /* 0x040fe200078ac0ff */
[----:B------:R-:W-:Y:S01]  /*19b0*/  IMAD.SHL.U32 R14, R14, 0x40, RZ ;  /* 0x000000400e0e7824 */ /* 0x000fe200078e00ff */
[----:B------:R-:W-:Y:S01]  /*19c0*/  LOP3.LUT R28, R28, R23, R18, 0x1e, !PT ;  /* 0x000000171c1c7212 */ /* 0x000fe200078e1e12 */
[----:B------:R-:W-:Y:S01]  /*19d0*/  @!P1 IMAD.SHL.U32 R23, R8, 0x10, RZ ;  /* 0x0000001008179824 */ /* 0x000fe200078e00ff */
[----:B------:R-:W-:-:S02]  /*19e0*/  SEL R174, R181, 0xfffffff0, !P5 ;  /* 0xfffffff0b5ae7807 */ /* 0x000fc40006800000 */
[----:B------:R-:W-:Y:S01]  /*19f0*/  LOP3.LUT R19, R14, 0x1c0, RZ, 0xc0, !PT ;  /* 0x000001c00e137812 */ /* 0x000fe200078ec0ff */
[----:B------:R-:W-:Y:S01]  /*1a00*/  IMAD.IADD R14, R8, 0x1, -R21 ;  /* 0x00000001080e7824 */ /* 0x000fe200078e0a15 */
[----:B------:R-:W-:Y:S01]  /*1a10*/  PLOP3.LUT P5, PT, PT, PT, UP0, 0x80, 0x0 ;  /* 0x000000000000781c */ /* 0x000fe20003faf008 */
[----:B------:R-:W-:Y:S01]  /*1a20*/  IMAD.IADD R200, R13, 0x1, R28 ;  /* 0x000000010dc87824 */ /* 0x000fe200078e021c */
[----:B------:R-:W-:Y:S01]  /*1a30*/  SHF.R.U32.HI R20, RZ, 0x3, R19 ;  /* 0x00000003ff147819 */ /* 0x000fe20000011613 */
[----:B------:R3:W-:Y:S01]  /*1a40*/  @!P1 LDGSTS.E.BYPASS.LTC128B.128 [R23+0x18280], [R24.64] ;  /* 0x1828000018179fae */ /* 0x0007e2000b901d50 */
[----:B------:R-:W-:Y:S01]  /*1a50*/  SHF.R.S32.HI R13, RZ, 0x1f, R14 ;  /* 0x0000001fff0d7819 */ /* 0x000fe2000001140e */
[----:B------:R-:W-:Y:S01]  /*1a60*/  IMAD.SHL.U32 R200, R200, 0x2, RZ ;  /* 0x00000002c8c87824 */ /* 0x000fe200078e00ff */
[----:B------:R-:W-:Y:S01]  /*1a70*/  LOP3.LUT R20, R20, R19, R184, 0x1e, !PT ;  /* 0x0000001314147212 */ /* 0x000fe200078e1eb8 */
[----:B------:R-:W-:Y:S01]  /*1a80*/  IMAD.SHL.U32 R19, R3, 0x40, RZ ;  /* 0x0000004003137824 */ /* 0x000fe200078e00ff */
[----:B------:R-:W-:Y:S01]  /*1a90*/  LEA.HI R13, R13, R14, RZ, 0x2 ;  /* 0x0000000e0d0d7211 */ /* 0x000fe200078f10ff */
[----:B------:R-:W0:Y:S01]  /*1aa0*/  LDGDEPBAR ;  /* 0x00000000000079af */ /* 0x000e220000000000 */
[----:B------:R-:W-:Y:S01]  /*1ab0*/  LOP3.LUT R22, R31, 0x8, R26, 0xf8, !PT ;  /* 0x000000081f167812 */ /* 0x000fe200078ef81a */
[----:B------:R-:W-:Y:S01]  /*1ac0*/  IMAD.IADD R177, R177, 0x1, R20 ;  /* 0x00000001b1b17824 */ /* 0x000fe200078e0214 */
[----:B------:R-:W-:Y:S01]  /*1ad0*/  LOP3.LUT R19, R19, 0xc0, RZ, 0xc0, !PT ;  /* 0x000000c013137812 */ /* 0x000fe200078ec0ff */
        /* <DEDUP_REMOVED lines=49> */
.L_x_897:
[----:B------:R-:W-:Y:S05]  /*1df0*/  BSYNC B0 ;  /* 0x0000000000007941 */ /* 0x000fea0003800000 */
.L_x_896:
        /* <DEDUP_REMOVED lines=30> */
[----:B------:R-:W-:Y:S01]  /*1fe0*/  CS2R R130, SRZ ;  /* 0x0000000000827805 */ /* 0x000fe2000001ff00 */
        /* <DEDUP_REMOVED lines=64> */
[----:B------:R-:W-:Y:S02]  /*23f0*/  UMOV UR4, URZ ;  /* 0x0000003f00047c82 */ /* 0x000fe40008000000 */
[----:B------:R-:W-:Y:S02]  /*2400*/  UMOV UR23, 0x1 ;  /* 0x0000000100177882 */ /* 0x000fe40000000000 */
[----:B------:R-:W-:Y:S02]  /*2410*/  UMOV UR22, URZ ;  /* 0x0000003f00167c82 */ /* 0x000fe40008000000 */
[----:B------:R-:W-:Y:S02]  /*2420*/  USHF.L.U32 UR19, UR8, 0x7, URZ ;  /* 0x0000000708137899 */ /* 0x000fe4000800063f */
[----:B------:R-:W-:-:S02]  /*2430*/  ULDC UR20, c[0x0][0x168] ;  /* 0x00005a0000147ab9 */ /* 0x000fc40000000800 */
[----:B------:R-:W-:Y:S02]  /*2440*/  UISETP.GT.AND UP5, UPT, UR8, -0x1, UPT ;  /* 0xffffffff0800788c */ /* 0x000fe4000bfa4270 */
[----:B------:R-:W-:Y:S02]  /*2450*/  UISETP.LE.AND UP4, UPT, UR26, UR25, UPT ;  /* 0x000000191a00728c */ /* 0x000fe4000bf83270 */
[----:B------:R-:W-:Y:S02]  /*2460*/  ULOP3.LUT UR21, URZ, UR21, URZ, 0x33, !UPT ;  /* 0x000000153f157292 */ /* 0x000fe4000f8e333f */
[----:B------:R-:W-:Y:S02]  /*2470*/  UIMAD UR13, UR9, UR13, URZ ;  /* 0x0000000d090d72a4 */ /* 0x000fe4000f8e023f */
[----:B------:R-:W-:Y:S02]  /*2480*/  UIMAD UR5, UR9, UR5, URZ ;  /* 0x00000005090572a4 */ /* 0x000fe4000f8e023f */
[----:B------:R-:W-:-:S02]  /*2490*/  ULDC UR18, c[0x0][0x168] ;  /* 0x00005a0000127ab9 */ /* 0x000fc40000000800 */
.L_x_916:
        /* <DEDUP_REMOVED lines=15> */
[----:B------:R-:W-:Y:S02]  /*2590*/  MOV R252, UR10 ;  /* 0x0000000a00fc7c02 */ /* 0x000fe40008000f00 */
[----:B------:R-:W-:Y:S01]  /*25a0*/  SHF.L.U32 R240, R242, 0x2, RZ ;  /* 0x00000002f2f07819 */ /* 0x000fe200000006ff */
[----:B------:R-:W-:Y:S01]  /*25b0*/  LDSM.16.M88.4 R136, [R180+0x80] ;  /* 0x00008000b488783b */ /* 0x000fe20000000200 */
[----:B------:R-:W-:Y:S04]  /*25c0*/  LEA R252, R252, R189, 0x6 ;  /* 0x000000bdfcfc7211 */ /* 0x000fe800078e30ff */
[C---:B------:R-:W-:Y:S02]  /*25d0*/  IADD3 R251, R252.reuse, R208, RZ ;  /* 0x000000d0fcfb7210 */ /* 0x040fe40007ffe0ff */
[----:B------:R-:W-:Y:S01]  /*25e0*/  IADD3 R250, R252, R210, RZ ;  /* 0x000000d2fcfa7210 */ /* 0x000fe20007ffe0ff */
[----:B------:R-:W2:Y:S01]  /*25f0*/  LDSM.16.M88.4 R132, [R183+0xc080] ;  /* 0x00c08000b784783b */ /* 0x000ea20000000200 */
[----:B------:R-:W-:Y:S07]  /*2600*/  IMNMX R251, R211, R251, PT ;  /* 0x000000fbd3fb7217 */ /* 0x000fee0003800200 */
        /* <DEDUP_REMOVED lines=15> */
[----:B------:R-:W-:Y:S04]  /*2700*/  LDS R248, [R240+0x18080] ;  /* 0x01808000f0f87984 */ /* 0x000fe80000000800 */
[----:B------:R-:W-:Y:S01]  /*2710*/  LDS R247, [R240+0x180a0] ;  /* 0x0180a000f0f77984 */ /* 0x000fe20000000800 */
[-C--:B------:R-:W-:Y:S03]  /*2720*/  HMMA.16816.F32 R28, R140, R146.reuse, RZ ;  /* 0x000000928c1c723c */ /* 0x080fe600000018ff */
[----:B------:R-:W-:Y:S05]  /*2730*/  LDSM.16.M88.4 R140, [R185+0xd080] ;  /* 0x00d08000b98c783b */ /* 0x000fea0000000200 */
[----:B------:R-:W-:Y:S03]  /*2740*/  HMMA.16816.F32 R32, R132, R146, RZ ;  /* 0x000000928420723c */ /* 0x000fe600000018ff */
[----:B------:R-:W4:Y:S05]  /*2750*/  LDSM.16.M88.4 R132, [R183+0xd880] ;  /* 0x00d88000b784783b */ /* 0x000f2a0000000200 */
[-C--:B-----5:R-:W-:Y:S03]  /*2760*/  HMMA.16816.F32 R4, R148, R152.reuse, R4 ;  /* 0x000000989404723c */ /* 0x0a0fe60000001804 */
[----:B------:R-:W5:Y:S05]  /*2770*/  LDSM.16.M88.4 R144, [R173+0x2080] ;  /* 0x00208000ad90783b */ /* 0x000f6a0000000200 */
[C---:B--2---:R-:W-:Y:S03]  /*2780*/  HMMA.16816.F32 R8, R156.reuse, R152, R8 ;  /* 0x000000989c08723c */ /* 0x044fe60000001808 */
[----:B------:R-:W-:Y:S04]  /*2790*/  LDS R246, [R240+0x18100] ;  /* 0x01810000f0f67984 */ /* 0x000fe80000000800 */
[----:B------:R-:W-:Y:S01]  /*27a0*/  LDS R242, [R240+0x18120] ;  /* 0x01812000f0f27984 */ /* 0x000fe20000000800 */
        /* <DEDUP_REMOVED lines=23> */
[C---:B-1----:R-:W-:Y:S08]  /*2920*/  HMMA.16816.F32 R8, R148.reuse, R144, R8 ;  /* 0x000000909408723c */ /* 0x042ff00000001808 */
[-C--:B------:R-:W-:Y:S08]  /*2930*/  HMMA.16816.F32 R12, R148, R146.reuse, R12 ;  /* 0x00000092940c723c */ /* 0x080ff0000000180c */
[C---:B------:R-:W-:Y:S08]  /*2940*/  HMMA.16816.F32 R16, R140.reuse, R146, R16 ;  /* 0x000000928c10723c */ /* 0x040ff00000001810 */
        /* <DEDUP_REMOVED lines=101> */
.L_x_900:
[----:B------:R-:W-:Y:S04]  /*2fa0*/  MOV R4, 0x1 ;  /* 0x0000000100047802 */ /* 0x000fe80000000f00 */
[----:B------:R-:W-:Y:S11]  /*2fb0*/  ISETP.NE.AND P5, PT, R4, c[0x0][0x2a8], PT ;  /* 0x0000aa0004007a0c */ /* 0x000ff60003fa5270 */
[----:B------:R-:W-:Y:S02]  /*2fc0*/  @!UPT UIADD3 URZ, URZ, URZ, URZ ;  /* 0x0000003f3f3ff290 */ /* 0x000fe4000fffe03f */
[----:B------:R-:W-:Y:S05]  /*2fd0*/  @P5 IMAD.HI.U32 R4, R5, c[0x0][0x2ac], RZ ;  /* 0x0000ab0005045a27 */ /* 0x000fea00078e00ff */
[----:B------:R-:W-:Y:S02]  /*2fe0*/  @P5 SHF.R.U32.HI R5, RZ, c[0x0][0x2b0], R4 ;  /* 0x0000ac00ff055a19 */ /* 0x000fe40000011604 */
.L_x_901:
[----:B------:R-:W-:Y:S05]  /*2ff0*/  BSYNC B0 ;  /* 0x0000000000007941 */ /* 0x000fea0003800000 */
.L_x_899:
        /* <DEDUP_REMOVED lines=9> */
.L_x_898:
[----:B--2345:R-:W-:Y:S04]  /*3090*/  IADD3 R4, R252, 0x8, RZ ;  /* 0x00000008fc047810 */ /* 0x03cfe80007ffe0ff */
[----:B------:R-:W-:Y:S01]  /*30a0*/  IADD3 R6, R4, c[0x0][0x2a4], R205 ;  /* 0x0000a90004067a10 */ /* 0x000fe20007ffe0cd */
        /* <DEDUP_REMOVED lines=17> */
.L_x_904:
[----:B------:R-:W-:Y:S04]  /*31c0*/  MOV R4, 0x1 ;  /* 0x0000000100047802 */ /* 0x000fe80000000f00 */
[----:B------:R-:W-:Y:S11]  /*31d0*/  ISETP.NE.AND P5, PT, R4, c[0x0][0x2a8], PT ;  /* 0x0000aa0004007a0c */ /* 0x000ff60003fa5270 */
[----:B------:R-:W-:Y:S02]  /*31e0*/  @!UPT UIADD3 URZ, URZ, URZ, URZ ;  /* 0x0000003f3f3ff290 */ /* 0x000fe4000fffe03f */
[----:B------:R-:W-:Y:S05]  /*31f0*/  @P5 IMAD.HI.U32 R4, R5, c[0x0][0x2ac], RZ ;  /* 0x0000ab0005045a27 */ /* 0x000fea00078e00ff */
[----:B------:R-:W-:Y:S02]  /*3200*/  @P5 SHF.R.U32.HI R5, RZ, c[0x0][0x2b0], R4 ;  /* 0x0000ac00ff055a19 */ /* 0x000fe40000011604 */
.L_x_905:
[----:B------:R-:W-:Y:S05]  /*3210*/  BSYNC B0 ;  /* 0x0000000000007941 */ /* 0x000fea0003800000 */
.L_x_903:
[----:B------:R-:W-:Y:S04]  /*3220*/  IMAD.MOV.U32 R4, RZ, RZ, c[0x0][0x2a8] ;  /* 0x0000aa00ff047624 */ /* 0x000fe800078e00ff */
[----:B------:R-:W-:Y:S04]  /*3230*/  IMAD R5, R5, R4, -UR19 ;  /* 0x8000001305057e24 */ /* 0x000fe8000f8e0204 */
[----:B------:R-:W-:Y:S05]  /*3240*/  IMAD.IADD R6, R5, 0x1, -R204 ;  /* 0x0000000105067824 */ /* 0x000fea00078e0acc */
[----:B------:R-:W-:Y:S02]  /*3250*/  IADD3 R4, R6, c[0x0][0x2a8], RZ ;  /* 0x0000aa0006047a10 */ /* 0x000fe40007ffe0ff */
[----:B------:R-:W-:Y:S02]  /*3260*/  IMNMX R249, R249, R6, !PT ;  /* 0x00000006f9f97217 */ /* 0x000fe40007800200 */
[----:B------:R-:W-:Y:S02]  /*3270*/  IMNMX R185, R185, R4, PT ;  /* 0x00000004b9b97217 */ /* 0x000fe40003800200 */
.L_x_902:
[----:B------:R-:W-:Y:S04]  /*3280*/  IADD3 R4, R252, 0x20, RZ ;  /* 0x00000020fc047810 */ /* 0x000fe80007ffe0ff */
        /* <DEDUP_REMOVED lines=18> */
.L_x_908:
[----:B------:R-:W-:Y:S04]  /*33b0*/  MOV R4, 0x1 ;  /* 0x0000000100047802 */ /* 0x000fe80000000f00 */
[----:B------:R-:W-:Y:S11]  /*33c0*/  ISETP.NE.AND P5, PT, R4, c[0x0][0x2a8], PT ;  /* 0x0000aa0004007a0c */ /* 0x000ff60003fa5270 */
[----:B------:R-:W-:Y:S02]  /*33d0*/  @!UPT UIADD3 URZ, URZ, URZ, URZ ;  /* 0x0000003f3f3ff290 */ /* 0x000fe4000fffe03f */
[----:B------:R-:W-:Y:S05]  /*33e0*/  @P5 IMAD.HI.U32 R4, R5, c[0x0][0x2ac], RZ ;  /* 0x0000ab0005045a27 */ /* 0x000fea00078e00ff */
[----:B------:R-:W-:Y:S02]  /*33f0*/  @P5 SHF.R.U32.HI R5, RZ, c[0x0][0x2b0], R4 ;  /* 0x0000ac00ff055a19 */ /* 0x000fe40000011604 */
.L_x_909:
[----:B------:R-:W-:Y:S05]  /*3400*/  BSYNC B0 ;  /* 0x0000000000007941 */ /* 0x000fea0003800000 */
.L_x_907:
[----:B------:R-:W-:Y:S04]  /*3410*/  IMAD.MOV.U32 R4, RZ, RZ, c[0x0][0x2a8] ;  /* 0x0000aa00ff047624 */ /* 0x000fe800078e00ff */
[----:B------:R-:W-:Y:S04]  /*3420*/  IMAD R5, R5, R4, -UR19 ;  /* 0x8000001305057e24 */ /* 0x000fe8000f8e0204 */
[----:B------:R-:W-:Y:S05]  /*3430*/  IMAD.IADD R5, R5, 0x1, -R204 ;  /* 0x0000000105057824 */ /* 0x000fea00078e0acc */
[----:B------:R-:W-:Y:S02]  /*3440*/  IADD3 R4, R5, c[0x0][0x2a8], RZ ;  /* 0x0000aa0005047a10 */ /* 0x000fe40007ffe0ff */
[----:B------:R-:W-:Y:S02]  /*3450*/  IMNMX R170, R170, R5, !PT ;  /* 0x00000005aaaa7217 */ /* 0x000fe40007800200 */
[----:B------:R-:W-:Y:S02]  /*3460*/  IMNMX R171, R171, R4, PT ;  /* 0x00000004abab7217 */ /* 0x000fe40003800200 */
.L_x_906:
        /* <DEDUP_REMOVED lines=19> */
.L_x_912:
[----:B------:R-:W-:Y:S04]  /*35a0*/  MOV R4, 0x1 ;  /* 0x0000000100047802 */ /* 0x000fe80000000f00 */
[----:B------:R-:W-:Y:S11]  /*35b0*/  ISETP.NE.AND P0, PT, R4, c[0x0][0x2a8], PT ;  /* 0x0000aa0004007a0c */ /* 0x000ff60003f05270 */
[----:B------:R-:W-:Y:S02]  /*35c0*/  @!UPT UIADD3 URZ, URZ, URZ, URZ ;  /* 0x0000003f3f3ff290 */ /* 0x000fe4000fffe03f */
[----:B------:R-:W-:Y:S05]  /*35d0*/  @P0 IMAD.HI.U32 R4, R5, c[0x0][0x2ac], RZ ;  /* 0x0000ab0005040a27 */ /* 0x000fea00078e00ff */
[----:B------:R-:W-:Y:S02]  /*35e0*/  @P0 SHF.R.U32.HI R5, RZ, c[0x0][0x2b0], R4 ;  /* 0x0000ac00ff050a19 */ /* 0x000fe40000011604 */
.L_x_913:
[----:B------:R-:W-:Y:S05]  /*35f0*/  BSYNC B0 ;  /* 0x0000000000007941 */ /* 0x000fea0003800000 */
.L_x_911:
[----:B------:R-:W-:Y:S04]  /*3600*/  IMAD.MOV.U32 R4, RZ, RZ, c[0x0][0x2a8] ;  /* 0x0000aa00ff047624 */ /* 0x000fe800078e00ff */
[----:B------:R-:W-:Y:S04]  /*3610*/  IMAD R5, R5, R4, -UR19 ;  /* 0x8000001305057e24 */ /* 0x000fe8000f8e0204 */
[----:B------:R-:W-:Y:S05]  /*3620*/  IMAD.IADD R5, R5, 0x1, -R204 ;  /* 0x0000000105057824 */ /* 0x000fea00078e0acc */
[----:B------:R-:W-:Y:S02]  /*3630*/  IADD3 R4, R5, c[0x0][0x2a8], RZ ;  /* 0x0000aa0005047a10 */ /* 0x000fe40007ffe0ff */
[----:B------:R-:W-:Y:S02]  /*3640*/  IMNMX R168, R168, R5, !PT ;  /* 0x00000005a8a87217 */ /* 0x000fe40007800200 */
[----:B------:R-:W-:Y:S02]  /*3650*/  IMNMX R169, R169, R4, PT ;  /* 0x00000004a9a97217 */ /* 0x000fe40003800200 */
.L_x_910:
[----:B------:R-:W-:Y:S04]  /*3660*/  DEPBAR.LE SB0, 0x1 ;  /* 0x000080400000791a */ /* 0x000fe80000000000 */
[----:B------:R-:W-:Y:S01]  /*3670*/  BAR.SYNC.DEFER_BLOCKING 0x0 ;  /* 0x0000000000007b1d */ /* 0x000fe20000010000 */
[----:B------:R-:W-:Y:S01]  /*3680*/  UIADD3 UR25, UR10, 0x1, URZ ;  /* 0x000000010a197890 */ /* 0x000fe2000fffe03f */
[----:B------:R-:W-:Y:S03]  /*3690*/  LEA R3, R3, 0x12080, 0x1 ;  /* 0x0001208003037811 */ /* 0x000fe600078e08ff */
        /* <DEDUP_REMOVED lines=19> */
[----:B------:R-:W-:Y:S01]  /*37d0*/  UIMAD UR24, UR25, UR15, UR24 ;  /* 0x0000000f191872a4 */ /* 0x000fe2000f8e0218 */
[----:B------:R-:W-:Y:S01]  /*37e0*/  IMAD.U32 R4, RZ, RZ, UR26 ;  /* 0x0000001aff047e24 */ /* 0x000fe2000f8e00ff */
[----:B------:R-:W-:Y:S02]  /*37f0*/  UIMAD UR25, UR25, -0x40, UR20 ;  /* 0xffffffc0191978a4 */ /* 0x000fe4000f8e0214 */
[----:B------:R-:W-:Y:S01]  /*3800*/  LEA R7, P6, R7, R196, 0x6 ;  /* 0x000000c407077211 */ /* 0x000fe200078c30ff */
[----:B------:R-:W-:Y:S01]  /*3810*/  UIADD3 UR24, UR27, UR24, URZ ;  /* 0x000000181b187290 */ /* 0x000fe2000fffe03f */
        /* <DEDUP_REMOVED lines=14> */
[----:B------:R-:W-:Y:S01]  /*3900*/  LEA R10, P6, R7, c[0x0][0x160], 0x1 ;  /* 0x00005800070a7a11 */ /* 0x000fe200078c08ff */
[----:B------:R-:W-:Y:S01]  /*3910*/  @!P1 IMAD.SHL.U32 R6, R5, 0x4, RZ ;  /* 0x0000000405069824 */ /* 0x000fe200078e00ff */
[----:B------:R-:W-:Y:S02]  /*3920*/  ISETP.GE.OR P5, PT, R192, UR25, !P5 ;  /* 0x00000019c0007c0c */ /* 0x000fe4000efa6670 */
[----:B------:R-:W-:Y:S02]  /*3930*/  @!P1 LEA.HI.X R13, R8, c[0x0][0x25c], R9, 0x2, P0 ;  /* 0x00009700080d9a11 */ /* 0x000fe400000f1409 */
[----:B------:R-:W-:Y:S02]  /*3940*/  LOP3.LUT P0, RZ, R188, 0x2, RZ, 0xc0, !PT ;  /* 0x00000002bcff7812 */ /* 0x000fe4000780c0ff */
[----:B------:R-:W-:Y:S01]  /*3950*/  LEA.HI.X R11, R7, c[0x0][0x164], R4, 0x1, P6 ;  /* 0x00005900070b7a11 */ /* 0x000fe200030f0c04 */
[----:B------:R-:W-:Y:S01]  /*3960*/  IMAD.U32 R4, RZ, RZ, UR23 ;  /* 0x00000017ff047e24 */ /* 0x000fe2000f8e00ff */
[C---:B------:R-:W-:Y:S02]  /*3970*/  ISETP.GE.OR P0, PT, R192.reuse, UR25, !P0 ;  /* 0x00000019c0007c0c */ /* 0x040fe4000c706670 */
        /* <DEDUP_REMOVED lines=10> */
.L_x_914:
[-C--:B--23-5:R-:W-:Y:S01]  /*3a20*/  HMMA.16816.F32 R4, R132, R136.reuse, RZ ;  /* 0x000000888404723c */ /* 0x0acfe200000018ff */
        /* <DEDUP_REMOVED lines=13> */
[----:B------:R-:W2:Y:S07]  /*3b00*/  LDSM.16.M88.4 R136, [R3+0x1000] ;  /* 0x001000000388783b */ /* 0x000eae0000000200 */
[-C--:B-1----:R-:W-:Y:S01]  /*3b10*/  HMMA.16816.F32 R20, R132, R32.reuse, RZ ;  /* 0x000000208414723c */ /* 0x082fe200000018ff */
[----:B------:R-:W0:Y:S07]  /*3b20*/  LDGDEPBAR ;  /* 0x00000000000079af */ /* 0x000e2e0000000000 */
[C---:B------:R-:W-:Y:S08]  /*3b30*/  HMMA.16816.F32 R24, R28.reuse, R32, RZ ;  /* 0x000000201c18723c */ /* 0x040ff000000018ff */
[-C--:B------:R-:W-:Y:S08]  /*3b40*/  HMMA.16816.F32 R28, R28, R34.reuse, RZ ;  /* 0x000000221c1c723c */ /* 0x080ff000000018ff */
[----:B------:R-:W-:Y:S01]  /*3b50*/  HMMA.16816.F32 R32, R132, R34, RZ ;  /* 0x000000228420723c */ /* 0x000fe200000018ff */
[----:B------:R-:W1:Y:S07]  /*3b60*/  LDSM.16.M88.4 R132, [R180+0x9080] ;  /* 0x00908000b484783b */ /* 0x000e6e0000000200 */
[-C--:B------:R-:W-:Y:S08]  /*3b70*/  HMMA.16816.F32 R4, R140, R144.reuse, R4 ;  /* 0x000000908c04723c */ /* 0x080ff00000001804 */
        /* <DEDUP_REMOVED lines=10> */
[-C--:B--2---:R-:W-:Y:S08]  /*3c20*/  HMMA.16816.F32 R4, R136, R156.reuse, R4 ;  /* 0x0000009c8804723c */ /* 0x084ff00000001804 */
[C---:B------:R-:W-:Y:S08]  /*3c30*/  HMMA.16816.F32 R8, R160.reuse, R156, R8 ;  /* 0x0000009ca008723c */ /* 0x040ff00000001808 */
[-C--:B------:R-:W-:Y:S08]  /*3c40*/  HMMA.16816.F32 R12, R160, R158.reuse, R12 ;  /* 0x0000009ea00c723c */ /* 0x080ff0000000180c */
[C---:B------:R-:W-:Y:S08]  /*3c50*/  HMMA.16816.F32 R16, R136.reuse, R158, R16 ;  /* 0x0000009e8810723c */ /* 0x040ff00000001810 */
[-C--:B-1----:R-:W-:Y:S08]  /*3c60*/  HMMA.16816.F32 R20, R136, R132.reuse, R20 ;  /* 0x000000848814723c */ /* 0x082ff00000001814 */
        /* <DEDUP_REMOVED lines=30> */
[----:B------:R-:W-:Y:S02]  /*3e50*/  ISETP.GT.AND P5, PT, R250, 0x40, P0 ;  /* 0x00000040fa00780c */ /* 0x000fe400007a4270 */
[-C--:B------:R-:W-:Y:S03]  /*3e60*/  HMMA.16816.F32 R12, R148, R138.reuse, R12 ;  /* 0x0000008a940c723c */ /* 0x080fe6000000180c */
[----:B------:R-:W-:Y:S01]  /*3e70*/  ISETP.LT.OR P5, PT, R251, 0x41, P5 ;  /* 0x00000041fb00780c */ /* 0x000fe20002fa1670 */
[--C-:B------:R-:W-:Y:S01]  /*3e80*/  FFMA.FTZ R157, R145, c[0x0][0x29c], -R248.reuse ;  /* 0x0000a700919d7a23 */ /* 0x100fe200000108f8 */
[----:B------:R-:W-:Y:S02]  /*3e90*/  FSEL R145, R225, -INF , !P6 ;  /* 0xff800000e1917808 */ /* 0x000fe40007000000 */
[----:B------:R-:W-:Y:S01]  /*3ea0*/  FSEL R147, R228, -INF , !P5 ;  /* 0xff800000e4937808 */ /* 0x000fe20006800000 */
[C---:B------:R-:W-:Y:S01]  /*3eb0*/  HMMA.16816.F32 R16, R132.reuse, R138, R16 ;  /* 0x0000008a8410723c */ /* 0x040fe20000001810 */
[----:B------:R-:W-:Y:S01]  /*3ec0*/  LDSM.16.M88.4 R136, [R2+0x14080] ;  /* 0x014080000288783b */ /* 0x000fe20000000200 */
[----:B------:R-:W3:Y:S02]  /*3ed0*/  MUFU.EX2 R157, R157 ;  /* 0x0000009d009d7308 */ /* 0x000ee40000000800 */
[--C-:B------:R-:W-:Y:S01]  /*3ee0*/  FFMA.FTZ R147, R147, c[0x0][0x29c], -R248.reuse ;  /* 0x0000a70093937a23 */ /* 0x100fe200000108f8 */
[C---:B------:R-:W-:Y:S01]  /*3ef0*/  ISETP.GT.AND P6, PT, R250.reuse, 0x41, P0 ;  /* 0x00000041fa00780c */ /* 0x040fe200007c4270 */
[--C-:B------:R-:W-:Y:S01]  /*3f00*/  FFMA.FTZ R158, R145, c[0x0][0x29c], -R248.reuse ;  /* 0x0000a700919e7a23 */ /* 0x100fe200000108f8 */
[C---:B------:R-:W-:Y:S02]  /*3f10*/  ISETP.GT.AND P5, PT, R250.reuse, 0x60, P0 ;  /* 0x00000060fa00780c */ /* 0x040fe400007a4270 */
[C---:B------:R-:W-:Y:S02]  /*3f20*/  ISETP.LT.OR P6, PT, R251.reuse, 0x42, P6 ;  /* 0x00000042fb00780c */ /* 0x040fe400037c1670 */
[----:B------:R-:W-:Y:S01]  /*3f30*/  ISETP.LT.OR P5, PT, R251, 0x61, P5 ;  /* 0x00000061fb00780c */ /* 0x000fe20002fa1670 */
[----:B------:R5:W2:Y:S01]  /*3f40*/  MUFU.EX2 R159, R147 ;  /* 0x00000093009f7308 */ /* 0x000aa20000000800 */
[----:B------:R-:W-:Y:S02]  /*3f50*/  FSEL R145, R229, -INF , !P6 ;  /* 0xff800000e5917808 */ /* 0x000fe40007000000 */
[----:B------:R-:W-:Y:S02]  /*3f60*/  FSEL R153, R241, -INF , !P5 ;  /* 0xff800000f1997808 */ /* 0x000fe40006800000 */
[----:B------:R-:W-:Y:S01]  /*3f70*/  ISETP.GT.AND P6, PT, R250, 0x61, P0 ;  /* 0x00000061fa00780c */ /* 0x000fe200007c4270 */
[--C-:B------:R-:W-:Y:S01]  /*3f80*/  FFMA.FTZ R160, R145, c[0x0][0x29c], -R248.reuse ;  /* 0x0000a70091a07a23 */ /* 0x100fe200000108f8 */
[----:B------:R-:W-:Y:S01]  /*3f90*/  ISETP.GT.AND P5, PT, R249, RZ, P0 ;  /* 0x000000fff900720c */ /* 0x000fe200007a4270 */
[--C-:B------:R-:W-:Y:S01]  /*3fa0*/  FFMA.FTZ R165, R153, c[0x0][0x29c], -R248.reuse ;  /* 0x0000a70099a57a23 */ /* 0x100fe200000108f8 */
[----:B------:R-:W-:Y:S01]  /*3fb0*/  ISETP.LT.OR P6, PT, R251, 0x62, P6 ;  /* 0x00000062fb00780c */ /* 0x000fe200037c1670 */
[----:B------:R2:W-:Y:S01]  /*3fc0*/  LDSM.16.M88.4 R152, [R2+0x14880] ;  /* 0x014880000298783b */ /* 0x0005e20000000200 */
[----:B------:R-:W3:Y:S01]  /*3fd0*/  MUFU.EX2 R158, R158 ;  /* 0x0000009e009e7308 */ /* 0x000ee20000000800 */
[----:B------:R-:W-:Y:S01]  /*3fe0*/  ISETP.LT.OR P5, PT, R185, 0x1, P5 ;  /* 0x00000001b900780c */ /* 0x000fe20002fa1670 */
[-C--:B-1----:R-:W-:Y:S03]  /*3ff0*/  HMMA.16816.F32 R20, R132, R140.reuse, R20 ;  /* 0x0000008c8414723c */ /* 0x082fe60000001814 */
[C---:B------:R-:W-:Y:S01]  /*4000*/  FSEL R161, R212.reuse, -INF , !P5 ;  /* 0xff800000d4a17808 */ /* 0x040fe20006800000 */
[----:B------:R-:W-:Y:S01]  /*4010*/  FFMA.FTZ R212, -R212, R212, 1 ;  /* 0x3f800000d4d47423 */ /* 0x000fe200000101d4 */
[C---:B------:R-:W-:Y:S01]  /*4020*/  FSEL R163, R243.reuse, -INF , !P6 ;  /* 0xff800000f3a37808 */ /* 0x040fe20007000000 */
[----:B------:R-:W-:Y:S01]  /*4030*/  FFMA.FTZ R243, -R243, R243, 1 ;  /* 0x3f800000f3f37423 */ /* 0x000fe200000101f3 */
[----:B------:R-:W-:Y:S01]  /*4040*/  ISETP.GT.AND P6, PT, R249, 0x1, P0 ;  /* 0x00000001f900780c */ /* 0x000fe200007c4270 */
[C---:B------:R-:W-:Y:S01]  /*4050*/  HMMA.16816.F32 R24, R148.reuse, R140, R24 ;  /* 0x0000008c9418723c */ /* 0x040fe20000001818 */
[----:B------:R1:W-:Y:S01]  /*4060*/  MUFU.EX2 R140, R165 ;  /* 0x000000a5008c7308 */ /* 0x0003e20000000800 */
[----:B-----5:R-:W5:Y:S02]  /*4070*/  LDSM.16.M88.4 R144, [R173+0xa080] ;  /* 0x00a08000ad90783b */ /* 0x020f640000000200 */
[----:B------:R-:W-:Y:S01]  /*4080*/  ISETP.LT.OR P6, PT, R185, 0x2, P6 ;  /* 0x00000002b900780c */ /* 0x000fe200037c1670 */
[----:B------:R-:W-:Y:S01]  /*4090*/  FFMA.FTZ R248, R163, c[0x0][0x29c], -R248 ;  /* 0x0000a700a3f87a23 */ /* 0x000fe200000108f8 */
[----:B------:R-:W-:Y:S02]  /*40a0*/  ISETP.GT.AND P5, PT, R249, 0x20, P0 ;  /* 0x00000020f900780c */ /* 0x000fe400007a4270 */
[-C--:B------:R-:W-:Y:S03]  /*40b0*/  HMMA.16816.F32 R28, R148, R142.reuse, R28 ;  /* 0x0000008e941c723c */ /* 0x080fe6000000181c */
[----:B------:R-:W1:Y:S01]  /*40c0*/  MUFU.EX2 R160, R160 ;  /* 0x000000a000a07308 */ /* 0x000e620000000800 */
[--C-:B--2---:R-:W-:Y:S01]  /*40d0*/  FFMA.FTZ R2, R161, c[0x0][0x29c], -R247.reuse ;  /* 0x0000a700a1027a23 */ /* 0x104fe200000108f7 */
[----:B------:R-:W-:Y:S02]  /*40e0*/  ISETP.LT.OR P5, PT, R185, 0x21, P5 ;  /* 0x00000021b900780c */ /* 0x000fe40002fa1670 */
[C---:B------:R-:W-:Y:S01]  /*40f0*/  FSEL R252, R213.reuse, -INF , !P6 ;  /* 0xff800000d5fc7808 */ /* 0x040fe20007000000 */
[----:B------:R-:W-:Y:S01]  /*4100*/  HMMA.16816.F32 R32, R132, R142, R32 ;  /* 0x0000008e8420723c */ /* 0x000fe20000001820 */
[----:B------:R-:W2:Y:S03]  /*4110*/  LDSM.16.M88.4 R132, [R173+0xb080] ;  /* 0x00b08000ad84783b */ /* 0x000ea60000000200 */
[----:B------:R-:W-:Y:S01]  /*4120*/  FFMA.FTZ R213, -R213, R213, 1 ;  /* 0x3f800000d5d57423 */ /* 0x000fe200000101d5 */
[----:B------:R-:W-:Y:S01]  /*4130*/  MUFU.EX2 R2, R2 ;  /* 0x0000000200027308 */ /* 0x000fe20000000800 */
[----:B------:R-:W-:Y:S01]  /*4140*/  ISETP.GT.AND P6, PT, R249, 0x21, P0 ;  /* 0x00000021f900780c */ /* 0x000fe200007c4270 */
[--C-:B------:R-:W-:Y:S01]  /*4150*/  FFMA.FTZ R143, R252, c[0x0][0x29c], -R247.reuse ;  /* 0x0000a700fc8f7a23 */ /* 0x100fe200000108f7 */
[C---:B------:R-:W-:Y:S01]  /*4160*/  FSEL R166, R226.reuse, -INF , !P5 ;  /* 0xff800000e2a67808 */ /* 0x040fe20006800000 */
[----:B------:R-:W-:Y:S01]  /*4170*/  FFMA.FTZ R226, -R226, R226, 1 ;  /* 0x3f800000e2e27423 */ /* 0x000fe200000101e2 */
[----:B------:R-:W-:Y:S02]  /*4180*/  ISETP.LT.OR P6, PT, R185, 0x22, P6 ;  /* 0x00000022b900780c */ /* 0x000fe400037c1670 */
[----:B------:R-:W-:Y:S01]  /*4190*/  ISETP.GT.AND P5, PT, R249, 0x40, P0 ;  /* 0x00000040f900780c */ /* 0x000fe200007a4270 */
[--C-:B------:R-:W-:Y:S01]  /*41a0*/  FFMA.FTZ R142, R166, c[0x0][0x29c], -R247.reuse ;  /* 0x0000a700a68e7a23 */ /* 0x100fe200000108f7 */
[----:B------:R-:W-:Y:S01]  /*41b0*/  FSEL R250, R227, -INF , !P6 ;  /* 0xff800000e3fa7808 */ /* 0x000fe20007000000 */
[----:B------:R-:W1:Y:S01]  /*41c0*/  MUFU.EX2 R143, R143 ;  /* 0x0000008f008f7308 */ /* 0x000e620000000800 */
[----:B------:R-:W-:Y:S01]  /*41d0*/  ISETP.LT.OR P5, PT, R185, 0x41, P5 ;  /* 0x00000041b900780c */ /* 0x000fe20002fa1670 */
[----:B------:R-:W-:Y:S01]  /*41e0*/  FFMA.FTZ R227, -R227, R227, 1 ;  /* 0x3f800000e3e37423 */ /* 0x000fe200000101e3 */
[----:B------:R-:W-:Y:S02]  /*41f0*/  ISETP.GT.AND P6, PT, R249, 0x41, P0 ;  /* 0x00000041f900780c */ /* 0x000fe400007c4270 */
[C---:B------:R-:W-:Y:S01]  /*4200*/  FSEL R164, R230.reuse, -INF , !P5 ;  /* 0xff800000e6a47808 */ /* 0x040fe20006800000 */
[----:B------:R-:W-:Y:S01]  /*4210*/  FFMA.FTZ R230, -R230, R230, 1 ;  /* 0x3f800000e6e67423 */ /* 0x000fe200000101e6 */
[----:B------:R-:W-:Y:S02]  /*4220*/  ISETP.LT.OR P6, PT, R185, 0x42, P6 ;  /* 0x00000042b900780c */ /* 0x000fe400037c1670 */
[----:B------:R-:W-:Y:S01]  /*4230*/  ISETP.GT.AND P5, PT, R249, 0x60, P0 ;  /* 0x00000060f900780c */ /* 0x000fe200007a4270 */
[--C-:B------:R-:W-:Y:S01]  /*4240*/  FFMA.FTZ R164, R164, c[0x0][0x29c], -R247.reuse ;  /* 0x0000a700a4a47a23 */ /* 0x100fe200000108f7 */
[----:B------:R-:W-:Y:S01]  /*4250*/  MUFU.EX2 R142, R142 ;  /* 0x0000008e008e7308 */ /* 0x000fe20000000800 */
[-C--:B-----5:R-:W-:Y:S05]  /*4260*/  HMMA.16816.F32 R4, R136, R144.reuse, R4 ;  /* 0x000000908804723c */ /* 0x0a0fea0000001804 */
[----:B------:R-:W-:Y:S02]  /*4270*/  ISETP.LT.OR P5, PT, R185, 0x61, P5 ;  /* 0x00000061b900780c */ /* 0x000fe40002fa1670 */
[----:B------:R-:W-:Y:S01]  /*4280*/  FSEL R162, R231, -INF , !P6 ;  /* 0xff800000e7a27808 */ /* 0x000fe20007000000 */
[C---:B------:R-:W-:Y:S01]  /*4290*/  HMMA.16816.F32 R8, R152.reuse, R144, R8 ;  /* 0x000000909808723c */ /* 0x040fe20000001808 */
[----:B------:R-:W5:Y:S01]  /*42a0*/  LDS R144, [R240+0x18280] ;  /* 0x01828000f0907984 */ /* 0x000f620000000800 */
[----:B------:R-:W1:Y:S02]  /*42b0*/  MUFU.EX2 R141, R248 ;  /* 0x000000f8008d7308 */ /* 0x000e640000000800 */
[--C-:B------:R-:W-:Y:S01]  /*42c0*/  FFMA.FTZ R162, R162, c[0x0][0x29c], -R247.reuse ;  /* 0x0000a700a2a27a23 */ /* 0x100fe200000108f7 */
[----:B------:R-:W-:Y:S01]  /*42d0*/  ISETP.GT.AND P6, PT, R249, 0x61, P0 ;  /* 0x00000061f900780c */ /* 0x000fe200007c4270 */
[----:B------:R-:W-:Y:S01]  /*42e0*/  FFMA.FTZ R231, -R231, R231, 1 ;  /* 0x3f800000e7e77423 */ /* 0x000fe200000101e7 */
[----:B------:R-:W-:Y:S01]  /*42f0*/  FSEL R148, R244, -INF , !P5 ;  /* 0xff800000f4947808 */ /* 0x000fe20006800000 */
[-C--:B------:R-:W-:Y:S03]  /*4300*/  HMMA.16816.F32 R12, R152, R146.reuse, R12 ;  /* 0x00000092980c723c */ /* 0x080fe6000000180c */
[----:B------:R-:W-:Y:S01]  /*4310*/  ISETP.GT.AND P5, PT, R170, RZ, P0 ;  /* 0x000000ffaa00720c */ /* 0x000fe200007a4270 */
[--C-:B------:R-:W-:Y:S01]  /*4320*/  FFMA.FTZ R145, R250, c[0x0][0x29c], -R247.reuse ;  /* 0x0000a700fa917a23 */ /* 0x100fe200000108f7 */
[----:B------:R-:W-:Y:S01]  /*4330*/  ISETP.LT.OR P6, PT, R185, 0x62, P6 ;  /* 0x00000062b900780c */ /* 0x000fe200037c1670 */
[--C-:B------:R-:W-:Y:S01]  /*4340*/  FFMA.FTZ R148, R148, c[0x0][0x29c], -R247.reuse ;  /* 0x0000a70094947a23 */ /* 0x100fe200000108f7 */
[----:B------:R-:W-:Y:S01]  /*4350*/  MUFU.EX2 R185, R162 ;  /* 0x000000a200b97308 */ /* 0x000fe20000000800 */
[C---:B------:R-:W-:Y:S04]  /*4360*/  HMMA.16816.F32 R16, R136.reuse, R146, R16 ;  /* 0x000000928810723c */ /* 0x040fe80000001810 */
[----:B------:R-:W-:Y:S01]  /*4370*/  ISETP.LT.OR P5, PT, R171, 0x1, P5 ;  /* 0x00000001ab00780c */ /* 0x000fe20002fa1670 */
[----:B------:R-:W-:Y:S01]  /*4380*/  FFMA.FTZ R244, -R244, R244, 1 ;  /* 0x3f800000f4f47423 */ /* 0x000fe200000101f4 */
[C---:B------:R-:W-:Y:S01]  /*4390*/  FSEL R150, R245.reuse, -INF , !P6 ;  /* 0xff800000f5967808 */ /* 0x040fe20007000000 */
[----:B------:R-:W-:Y:S01]  /*43a0*/  FFMA.FTZ R245, -R245, R245, 1 ;  /* 0x3f800000f5f57423 */ /* 0x000fe200000101f5 */
[-C--:B--2---:R-:W-:Y:S01]  /*43b0*/  HMMA.16816.F32 R20, R136, R132.reuse, R20 ;  /* 0x000000848814723c */ /* 0x084fe20000001814 */
[----:B------:R2:W-:Y:S02]  /*43c0*/  MUFU.EX2 R146, R164 ;  /* 0x000000a400927308 */ /* 0x0005e40000000800 */
[----:B------:R-:W-:Y:S01]  /*43d0*/  ISETP.GT.AND P6, PT, R170, 0x1, P0 ;  /* 0x00000001aa00780c */ /* 0x000fe200007c4270 */
[----:B------:R-:W-:Y:S01]  /*43e0*/  FFMA.FTZ R247, R150, c[0x0][0x29c], -R247 ;  /* 0x0000a70096f77a23 */ /* 0x000fe200000108f7 */
[C---:B------:R-:W-:Y:S01]  /*43f0*/  FSEL R151, R214.reuse, -INF , !P5 ;  /* 0xff800000d6977808 */ /* 0x040fe20006800000 */
[----:B------:R-:W-:Y:S01]  /*4400*/  FFMA.FTZ R214, -R214, R214, 1 ;  /* 0x3f800000d6d67423 */ /* 0x000fe200000101d6 */
[----:B------:R-:W-:Y:S01]  /*4410*/  ISETP.GT.AND P5, PT, R170, 0x20, P0 ;  /* 0x00000020aa00780c */ /* 0x000fe200007a4270 */
[C---:B------:R-:W-:Y:S03]  /*4420*/  HMMA.16816.F32 R24, R152.reuse, R132, R24 ;  /* 0x000000849818723c */ /* 0x040fe60000001818 */
[----:B------:R-:W1:Y:S01]  /*4430*/  MUFU.EX2 R145, R145 ;  /* 0x0000009100917308 */ /* 0x000e620000000800 */
[----:B------:R-:W-:Y:S01]  /*4440*/  ISETP.LT.OR P6, PT, R171, 0x2, P6 ;  /* 0x00000002ab00780c */ /* 0x000fe200037c1670 */
[----:B------:R-:W-:Y:S01]  /*4450*/  FFMA.FTZ R150, R151, c[0x0][0x29c], -R246 ;  /* 0x0000a70097967a23 */ /* 0x000fe200000108f6 */
[----:B------:R-:W-:Y:S02]  /*4460*/  ISETP.LT.OR P5, PT, R171, 0x21, P5 ;  /* 0x00000021ab00780c */ /* 0x000fe40002fa1670 */
[-C--:B------:R-:W-:Y:S04]  /*4470*/  HMMA.16816.F32 R28, R152, R134.reuse, R28 ;  /* 0x00000086981c723c */ /* 0x080fe8000000181c */
[----:B------:R-:W-:Y:S01]  /*4480*/  FSEL R149, R217, -INF , !P6 ;  /* 0xff800000d9957808 */ /* 0x000fe20007000000 */
[----:B------:R-:W-:Y:S01]  /*4490*/  MUFU.EX2 R150, R150 ;  /* 0x0000009600967308 */ /* 0x000fe20000000800 */
[----:B------:R-:W-:Y:S01]  /*44a0*/  FSEL R161, R220, -INF , !P5 ;  /* 0xff800000dca17808 */ /* 0x000fe20006800000 */
[--C-:B-----5:R-:W-:Y:S01]  /*44b0*/  FADD.FTZ R151, R4, -R144.reuse ;  /* 0x8000009004977221 */ /* 0x120fe20000010000 */
[----:B------:R-:W-:Y:S01]  /*44c0*/  HMMA.16816.F32 R32, R136, R134, R32 ;  /* 0x000000868820723c */ /* 0x000fe20000001820 */
[----:B------:R-:W5:Y:S03]  /*44d0*/  LDS R138, [R240+0x182a0] ;  /* 0x0182a000f08a7984 */ /* 0x000f660000000800 */
[C---:B------:R-:W-:Y:S01]  /*44e0*/  ISETP.GT.AND P6, PT, R170.reuse, 0x21, P0 ;  /* 0x00000021aa00780c */ /* 0x040fe200007c4270 */
[--C-:B------:R-:W-:Y:S01]  /*44f0*/  FADD.FTZ R154, R5, -R144.reuse ;  /* 0x80000090059a7221 */ /* 0x100fe20000010000 */
[----:B------:R-:W-:Y:S01]  /*4500*/  ISETP.GT.AND P5, PT, R170, 0x40, P0 ;  /* 0x00000040aa00780c */ /* 0x000fe200007a4270 */
[----:B----4-:R-:W-:Y:S01]  /*4510*/  FMUL.FTZ R152, R156, R151 ;  /* 0x000000979c987220 */ /* 0x010fe20000410000 */
[----:B------:R-:W-:Y:S01]  /*4520*/  ISETP.LT.OR P6, PT, R171, 0x22, P6 ;  /* 0x00000022ab00780c */ /* 0x000fe200037c1670 */
[----:B------:R-:W-:Y:S01]  /*4530*/  FMUL.FTZ R151, R3, R154 ;  /* 0x0000009a03977220 */ /* 0x000fe20000410000 */
[----:B------:R-:W-:Y:S01]  /*4540*/  ISETP.LT.OR P5, PT, R171, 0x41, P5 ;  /* 0x00000041ab00780c */ /* 0x000fe20002fa1670 */
[----:B------:R-:W-:Y:S01]  /*4550*/  MUFU.EX2 R148, R148 ;  /* 0x0000009400947308 */ /* 0x000fe20000000800 */
[----:B-1----:R-:W-:Y:S01]  /*4560*/  FSEL R165, R221, -INF , !P6 ;  /* 0xff800000dda57808 */ /* 0x002fe20007000000 */
[--C-:B------:R-:W-:Y:S01]  /*4570*/  FADD.FTZ R16, R16, -R144.reuse ;  /* 0x8000009010107221 */ /* 0x100fe20000010000 */
[----:B------:R-:W-:Y:S01]  /*4580*/  FSEL R163, R232, -INF , !P5 ;  /* 0xff800000e8a37808 */ /* 0x000fe20006800000 */
[----:B------:R-:W-:Y:S01]  /*4590*/  FMUL.FTZ R152, R152, R215 ;  /* 0x000000d798987220 */ /* 0x000fe20000410000 */
[C---:B------:R-:W-:Y:S01]  /*45a0*/  ISETP.GT.AND P6, PT, R170.reuse, 0x41, P0 ;  /* 0x00000041aa00780c */ /* 0x040fe200007c4270 */
[----:B------:R-:W-:Y:S01]  /*45b0*/  FMUL.FTZ R151, R151, R216 ;  /* 0x000000d897977220 */ /* 0x000fe20000410000 */
[----:B------:R-:W-:Y:S01]  /*45c0*/  ISETP.GT.AND P5, PT, R170, 0x60, P0 ;  /* 0x00000060aa00780c */ /* 0x000fe200007a4270 */
[----:B---3--:R-:W-:Y:S01]  /*45d0*/  FMUL.FTZ R16, R157, R16 ;  /* 0x000000109d107220 */ /* 0x008fe20000410000 */
[C---:B------:R-:W-:Y:S01]  /*45e0*/  ISETP.LT.OR P6, PT, R171.reuse, 0x42, P6 ;  /* 0x00000042ab00780c */ /* 0x040fe200037c1670 */
[--C-:B------:R-:W-:Y:S01]  /*45f0*/  FADD.FTZ R20, R20, -R144.reuse ;  /* 0x8000009014147221 */ /* 0x100fe20000010000 */
[----:B------:R-:W-:Y:S01]  /*4600*/  ISETP.LT.OR P5, PT, R171, 0x61, P5 ;  /* 0x00000061ab00780c */ /* 0x000fe20002fa1670 */
[--C-:B------:R-:W-:Y:S01]  /*4610*/  FADD.FTZ R21, R21, -R144.reuse ;  /* 0x8000009015157221 */ /* 0x100fe20000010000 */
[----:B------:R-:W-:Y:S01]  /*4620*/  FSEL R167, R233, -INF , !P6 ;  /* 0xff800000e9a77808 */ /* 0x000fe20007000000 */
[----:B------:R-:W-:Y:S01]  /*4630*/  FMUL.FTZ R20, R159, R20 ;  /* 0x000000149f147220 */ /* 0x000fe20000410000 */
[----:B------:R-:W-:Y:S01]  /*4640*/  FSEL R183, R236, -INF , !P5 ;  /* 0xff800000ecb77808 */ /* 0x000fe20006800000 */
[----:B------:R-:W-:Y:S01]  /*4650*/  FADD.FTZ R17, R17, -R144 ;  /* 0x8000009011117221 */ /* 0x000fe20000010000 */
[----:B------:R-:W-:Y:S01]  /*4660*/  ISETP.GT.AND P6, PT, R170, 0x61, P0 ;  /* 0x00000061aa00780c */ /* 0x000fe200007c4270 */
[--C-:B------:R-:W-:Y:S01]  /*4670*/  FFMA.FTZ R149, R149, c[0x0][0x29c], -R246.reuse ;  /* 0x0000a70095957a23 */ /* 0x100fe200000108f6 */
[----:B------:R-:W-:Y:S01]  /*4680*/  ISETP.GT.AND P5, PT, R168, RZ, P0 ;  /* 0x000000ffa800720c */ /* 0x000fe200007a4270 */
[--C-:B------:R-:W-:Y:S01]  /*4690*/  FFMA.FTZ R161, R161, c[0x0][0x29c], -R246.reuse ;  /* 0x0000a700a1a17a23 */ /* 0x100fe200000108f6 */
[----:B------:R-:W-:Y:S01]  /*46a0*/  ISETP.LT.OR P6, PT, R171, 0x62, P6 ;  /* 0x00000062ab00780c */ /* 0x000fe200037c1670 */
[--C-:B------:R-:W-:Y:S01]  /*46b0*/  FFMA.FTZ R165, R165, c[0x0][0x29c], -R246.reuse ;  /* 0x0000a700a5a57a23 */ /* 0x100fe200000108f6 */
[----:B------:R-:W-:Y:S01]  /*46c0*/  ISETP.LT.OR P5, PT, R169, 0x1, P5 ;  /* 0x00000001a900780c */ /* 0x000fe20002fa1670 */
[----:B------:R-:W1:Y:S01]  /*46d0*/  MUFU.EX2 R149, R149 ;  /* 0x0000009500957308 */ /* 0x000e620000000800 */
[----:B------:R-:W-:Y:S01]  /*46e0*/  FSEL R249, R237, -INF , !P6 ;  /* 0xff800000edf97808 */ /* 0x000fe20007000000 */
[----:B------:R-:W-:Y:S01]  /*46f0*/  FMUL.FTZ R17, R158, R17 ;  /* 0x000000119e117220 */ /* 0x000fe20000410000 */
[----:B------:R-:W-:Y:S01]  /*4700*/  FSEL R147, R218, -INF , !P5 ;  /* 0xff800000da937808 */ /* 0x000fe20006800000 */
[----:B------:R-:W-:Y:S01]  /*4710*/  FMUL.FTZ R21, R160, R21 ;  /* 0x00000015a0157220 */ /* 0x000fe20000410000 */
[C---:B------:R-:W-:Y:S01]  /*4720*/  ISETP.GT.AND P6, PT, R168.reuse, 0x1, P0 ;  /* 0x00000001a800780c */ /* 0x040fe200007c4270 */
[----:B------:R-:W-:Y:S01]  /*4730*/  FFMA.FTZ R163, R163, c[0x0][0x29c], -R246 ;  /* 0x0000a700a3a37a23 */ /* 0x000fe200000108f6 */
[----:B------:R-:W-:Y:S01]  /*4740*/  ISETP.GT.AND P5, PT, R168, 0x20, P0 ;  /* 0x00000020a800780c */ /* 0x000fe200007a4270 */
[----:B------:R-:W-:Y:S01]  /*4750*/  FFMA.FTZ R147, R147, c[0x0][0x29c], -R242 ;  /* 0x0000a70093937a23 */ /* 0x000fe200000108f2 */
[C---:B------:R-:W-:Y:S01]  /*4760*/  ISETP.LT.OR P6, PT, R169.reuse, 0x2, P6 ;  /* 0x00000002a900780c */ /* 0x040fe200037c1670 */
[----:B------:R-:W3:Y:S01]  /*4770*/  MUFU.EX2 R161, R161 ;  /* 0x000000a100a17308 */ /* 0x000ee20000000800 */
[----:B------:R-:W-:Y:S01]  /*4780*/  ISETP.LT.OR P5, PT, R169, 0x21, P5 ;  /* 0x00000021a900780c */ /* 0x000fe20002fa1670 */
[--C-:B------:R-:W-:Y:S01]  /*4790*/  FFMA.FTZ R167, R167, c[0x0][0x29c], -R246.reuse ;  /* 0x0000a700a7a77a23 */ /* 0x100fe200000108f6 */
[----:B------:R-:W-:Y:S01]  /*47a0*/  FSEL R171, R219, -INF , !P6 ;  /* 0xff800000dbab7808 */ /* 0x000fe20007000000 */
[--C-:B------:R-:W-:Y:S01]  /*47b0*/  FFMA.FTZ R183, R183, c[0x0][0x29c], -R246.reuse ;  /* 0x0000a700b7b77a23 */ /* 0x100fe200000108f6 */
[----:B------:R-:W-:Y:S01]  /*47c0*/  FSEL R251, R222, -INF , !P5 ;  /* 0xff800000defb7808 */ /* 0x000fe20006800000 */
[----:B------:R-:W-:Y:S01]  /*47d0*/  FFMA.FTZ R246, R249, c[0x0][0x29c], -R246 ;  /* 0x0000a700f9f67a23 */ /* 0x000fe200000108f6 */
[C---:B------:R-:W-:Y:S01]  /*47e0*/  ISETP.GT.AND P6, PT, R168.reuse, 0x21, P0 ;  /* 0x00000021a800780c */ /* 0x040fe200007c4270 */
[--C-:B------:R-:W-:Y:S01]  /*47f0*/  FFMA.FTZ R171, R171, c[0x0][0x29c], -R242.reuse ;  /* 0x0000a700abab7a23 */ /* 0x100fe200000108f2 */
[----:B------:R-:W-:Y:S01]  /*4800*/  ISETP.GT.AND P5, PT, R168, 0x40, P0 ;  /* 0x00000040a800780c */ /* 0x000fe200007a4270 */
[--C-:B------:R-:W-:Y:S01]  /*4810*/  FFMA.FTZ R251, R251, c[0x0][0x29c], -R242.reuse ;  /* 0x0000a700fbfb7a23 */ /* 0x100fe200000108f2 */
[C---:B------:R-:W-:Y:S01]  /*4820*/  ISETP.LT.OR P6, PT, R169.reuse, 0x22, P6 ;  /* 0x00000022a900780c */ /* 0x040fe200037c1670 */
[----:B------:R-:W4:Y:S01]  /*4830*/  MUFU.EX2 R154, R165 ;  /* 0x000000a5009a7308 */ /* 0x000f220000000800 */
[----:B------:R-:W-:Y:S01]  /*4840*/  ISETP.LT.OR P5, PT, R169, 0x41, P5 ;  /* 0x00000041a900780c */ /* 0x000fe20002fa1670 */
[----:B------:R-:W-:Y:S01]  /*4850*/  FFMA.FTZ R217, -R217, R217, 1 ;  /* 0x3f800000d9d97423 */ /* 0x000fe200000101d9 */
[----:B--2---:R-:W-:Y:S02]  /*4860*/  FSEL R164, R223, -INF , !P6 ;  /* 0xff800000dfa47808 */ /* 0x004fe40007000000 */
[C---:B------:R-:W-:Y:S01]  /*4870*/  FSEL R162, R234.reuse, -INF , !P5 ;  /* 0xff800000eaa27808 */ /* 0x040fe20006800000 */
[----:B------:R-:W-:Y:S01]  /*4880*/  FFMA.FTZ R234, -R234, R234, 1 ;  /* 0x3f800000eaea7423 */ /* 0x000fe200000101ea */
[----:B------:R-:W-:Y:S01]  /*4890*/  ISETP.GT.AND P6, PT, R168, 0x41, P0 ;  /* 0x00000041a800780c */ /* 0x000fe200007c4270 */
[--C-:B------:R-:W-:Y:S01]  /*48a0*/  FFMA.FTZ R164, R164, c[0x0][0x29c], -R242.reuse ;  /* 0x0000a700a4a47a23 */ /* 0x100fe200000108f2 */
[----:B------:R-:W-:Y:S01]  /*48b0*/  ISETP.GT.AND P5, PT, R168, 0x60, P0 ;  /* 0x00000060a800780c */ /* 0x000fe200007a4270 */
[--C-:B------:R-:W-:Y:S01]  /*48c0*/  FFMA.FTZ R162, R162, c[0x0][0x29c], -R242.reuse ;  /* 0x0000a700a2a27a23 */ /* 0x100fe200000108f2 */
[----:B------:R-:W-:Y:S01]  /*48d0*/  ISETP.GT.AND P0, PT, R168, 0x61, P0 ;  /* 0x00000061a800780c */ /* 0x000fe20000704270 */
[----:B------:R-:W-:Y:S01]  /*48e0*/  MUFU.EX2 R147, R147 ;  /* 0x0000009300937308 */ /* 0x000fe20000000800 */
[C---:B------:R-:W-:Y:S02]  /*48f0*/  ISETP.LT.OR P6, PT, R169.reuse, 0x42, P6 ;  /* 0x00000042a900780c */ /* 0x040fe400037c1670 */
[C---:B------:R-:W-:Y:S02]  /*4900*/  ISETP.LT.OR P5, PT, R169.reuse, 0x61, P5 ;  /* 0x00000061a900780c */ /* 0x040fe40002fa1670 */
[----:B------:R-:W-:Y:S02]  /*4910*/  ISETP.LT.OR P0, PT, R169, 0x62, P0 ;  /* 0x00000062a900780c */ /* 0x000fe40000701670 */
[C---:B------:R-:W-:Y:S01]  /*4920*/  FSEL R155, R235.reuse, -INF , !P6 ;  /* 0xff800000eb9b7808 */ /* 0x040fe20007000000 */
[----:B------:R-:W-:Y:S01]  /*4930*/  FFMA.FTZ R235, -R235, R235, 1 ;  /* 0x3f800000ebeb7423 */ /* 0x000fe200000101eb */
[----:B------:R-:W-:Y:S01]  /*4940*/  FSEL R153, R238, -INF , !P5 ;  /* 0xff800000ee997808 */ /* 0x000fe20006800000 */
[----:B------:R-:W-:Y:S01]  /*4950*/  MUFU.EX2 R251, R251 ;  /* 0x000000fb00fb7308 */ /* 0x000fe20000000800 */
[----:B------:R-:W-:Y:S01]  /*4960*/  FSEL R139, R239, -INF , !P0 ;  /* 0xff800000ef8b7808 */ /* 0x000fe20004000000 */
[--C-:B------:R-:W-:Y:S01]  /*4970*/  FFMA.FTZ R155, R155, c[0x0][0x29c], -R242.reuse ;  /* 0x0000a7009b9b7a23 */ /* 0x100fe200000108f2 */
[----:B------:R-:W-:Y:S01]  /*4980*/  F2FP.PACK_AB R151, R151, R152 ;  /* 0x000000989797723e */ /* 0x000fe200000000ff */
[--C-:B------:R-:W-:Y:S01]  /*4990*/  FFMA.FTZ R153, R153, c[0x0][0x29c], -R242.reuse ;  /* 0x0000a70099997a23 */ /* 0x100fe200000108f2 */
[----:B------:R-:W-:Y:S01]  /*49a0*/  F2FP.PACK_AB R152, R158, R157 ;  /* 0x0000009d9e98723e */ /* 0x000fe200000000ff */
[----:B------:R-:W-:Y:S01]  /*49b0*/  FFMA.FTZ R242, R139, c[0x0][0x29c], -R242 ;  /* 0x0000a7008bf27a23 */ /* 0x000fe200000108f2 */
[----:B------:R-:W-:Y:S01]  /*49c0*/  F2FP.PACK_AB R3, R3, R156 ;  /* 0x0000009c0303723e */ /* 0x000fe200000000ff */
[----:B------:R-:W-:Y:S01]  /*49d0*/  FFMA.FTZ R139, -R224, R224, 1 ;  /* 0x3f800000e08b7423 */ /* 0x000fe200000101e0 */
[----:B------:R-:W-:Y:S01]  /*49e0*/  F2FP.PACK_AB R159, R160, R159 ;  /* 0x0000009fa09f723e */ /* 0x000fe200000000ff */
[--C-:B------:R-:W-:Y:S01]  /*49f0*/  FADD.FTZ R157, R32, -R144.reuse ;  /* 0x80000090209d7221 */ /* 0x100fe20000010000 */
[----:B------:R-:W-:Y:S01]  /*4a00*/  MUFU.EX2 R164, R164 ;  /* 0x000000a400a47308 */ /* 0x000fe20000000800 */
[----:B------:R-:W-:Y:S01]  /*4a10*/  FMUL.FTZ R16, R16, R139 ;  /* 0x0000008b10107220 */ /* 0x000fe20000410000 */
[----:B------:R-:W-:Y:S01]  /*4a20*/  PLOP3.LUT P0, PT, PT, PT, UP0, 0x80, 0x0 ;  /* 0x000000000000781c */ /* 0x000fe20003f0f008 */
[----:B------:R-:W-:Y:S02]  /*4a30*/  FFMA.FTZ R139, -R228, R228, 1 ;  /* 0x3f800000e48b7423 */ /* 0x000fe400000101e4 */
[----:B------:R-:W-:Y:S02]  /*4a40*/  FADD.FTZ R144, R33, -R144 ;  /* 0x8000009021907221 */ /* 0x000fe40000010000 */
[--C-:B-----5:R-:W-:Y:S02]  /*4a50*/  FADD.FTZ R33, R6, -R138.reuse ;  /* 0x8000008a06217221 */ /* 0x120fe40000010000 */
[----:B------:R-:W-:Y:S01]  /*4a60*/  FMUL.FTZ R20, R20, R139 ;  /* 0x0000008b14147220 */ /* 0x000fe20000410000 */
[----:B------:R-:W-:Y:S01]  /*4a70*/  F2FP.PACK_AB R139, R143, R2 ;  /* 0x000000028f8b723e */ /* 0x000fe200000000ff */
[----:B------:R-:W-:Y:S01]  /*4a80*/  FMUL.FTZ R33, R2, R33 ;  /* 0x0000002102217220 */ /* 0x000fe20000410000 */
[----:B------:R-:W-:Y:S01]  /*4a90*/  MUFU.EX2 R247, R247 ;  /* 0x000000f700f77308 */ /* 0x000fe20000000800 */
[----:B------:R-:W2:Y:S01]  /*4aa0*/  LDS R2, [R240+0x18300] ;  /* 0x01830000f0027984 */ /* 0x000ea20000000800 */
[----:B------:R-:W-:Y:S02]  /*4ab0*/  FFMA.FTZ R156, -R225, R225, 1 ;  /* 0x3f800000e19c7423 */ /* 0x000fe400000101e1 */
[----:B------:R-:W-:Y:S01]  /*4ac0*/  FMUL.FTZ R157, R140, R157 ;  /* 0x0000009d8c9d7220 */ /* 0x000fe20000410000 */
[----:B------:R-:W5:Y:S01]  /*4ad0*/  LDS R240, [R240+0x18320] ;  /* 0x01832000f0f07984 */ /* 0x000f620000000800 */
[----:B------:R-:W-:Y:S01]  /*4ae0*/  FMUL.FTZ R17, R17, R156 ;  /* 0x0000009c11117220 */ /* 0x000fe20000410000 */
[----:B------:R-:W-:Y:S01]  /*4af0*/  F2FP.PACK_AB R140, R141, R140 ;  /* 0x0000008c8d8c723e */ /* 0x000fe200000000ff */
[----:B------:R-:W-:Y:S01]  /*4b00*/  FFMA.FTZ R156, -R229, R229, 1 ;  /* 0x3f800000e59c7423 */ /* 0x000fe200000101e5 */
[----:B------:R1:W-:Y:S01]  /*4b10*/  STS [R200+0x18480], R3 ;  /* 0x01848003c8007388 */ /* 0x0003e20000000800 */
[--C-:B------:R-:W-:Y:S01]  /*4b20*/  FADD.FTZ R158, R7, -R138.reuse ;  /* 0x8000008a079e7221 */ /* 0x100fe20000010000 */
[----:B------:R-:W-:Y:S01]  /*4b30*/  F2FP.PACK_AB R16, R17, R16 ;  /* 0x000000101110723e */ /* 0x000fe200000000ff */
[----:B------:R-:W-:Y:S01]  /*4b40*/  FMUL.FTZ R21, R21, R156 ;  /* 0x0000009c15157220 */ /* 0x000fe20000410000 */
[----:B------:R-:W-:Y:S01]  /*4b50*/  STS [R200+0x18880], R139 ;  /* 0x0188808bc8007388 */ /* 0x000fe20000000800 */
[--C-:B------:R-:W-:Y:S01]  /*4b60*/  FADD.FTZ R17, R18, -R138.reuse ;  /* 0x8000008a12117221 */ /* 0x100fe20000010000 */
[----:B------:R-:W-:Y:S01]  /*4b70*/  MUFU.EX2 R163, R163 ;  /* 0x000000a300a37308 */ /* 0x000fe20000000800 */
[--C-:B------:R-:W-:Y:S01]  /*4b80*/  FADD.FTZ R18, R19, -R138.reuse ;  /* 0x8000008a13127221 */ /* 0x100fe20000010000 */
[----:B------:R-:W-:Y:S01]  /*4b90*/  F2FP.PACK_AB R21, R21, R20 ;  /* 0x000000141515723e */ /* 0x000fe200000000ff */
[--C-:B------:R-:W-:Y:S01]  /*4ba0*/  FADD.FTZ R19, R22, -R138.reuse ;  /* 0x8000008a16137221 */ /* 0x100fe20000010000 */
[----:B------:R-:W-:Y:S01]  /*4bb0*/  STS [R201], R152 ;  /* 0x00000098c9007388 */ /* 0x000fe20000000800 */
[C---:B------:R-:W-:Y:S02]  /*4bc0*/  FMUL.FTZ R18, R145.reuse, R18 ;  /* 0x0000001291127220 */ /* 0x040fe40000410000 */
[----:B------:R-:W-:Y:S01]  /*4bd0*/  FMUL.FTZ R17, R142, R17 ;  /* 0x000000118e117220 */ /* 0x000fe20000410000 */
[----:B------:R-:W-:Y:S01]  /*4be0*/  F2FP.PACK_AB R142, R145, R142 ;  /* 0x0000008e918e723e */ /* 0x000fe200000000ff */
[--C-:B------:R-:W-:Y:S01]  /*4bf0*/  FADD.FTZ R20, R23, -R138.reuse ;  /* 0x8000008a17147221 */ /* 0x100fe20000010000 */
[----:B------:R-:W3:Y:S01]  /*4c00*/  MUFU.EX2 R22, R171 ;  /* 0x000000ab00167308 */ /* 0x000ee20000000800 */
[----:B------:R-:W-:Y:S01]  /*4c10*/  FMUL.FTZ R17, R17, R226 ;  /* 0x000000e211117220 */ /* 0x000fe20000410000 */
[C---:B------:R-:W-:Y:S01]  /*4c20*/  F2FP.PACK_AB R23, R185.reuse, R146 ;  /* 0x00000092b917723e */ /* 0x040fe200000000ff */
[----:B------:R-:W-:Y:S01]  /*4c30*/  FMUL.FTZ R18, R18, R227 ;  /* 0x000000e312127220 */ /* 0x000fe20000410000 */
[----:B------:R-:W-:Y:S01]  /*4c40*/  STS [R201+0x400], R142 ;  /* 0x0004008ec9007388 */ /* 0x000fe20000000800 */
[----:B------:R-:W-:Y:S02]  /*4c50*/  FMUL.FTZ R19, R146, R19 ;  /* 0x0000001392137220 */ /* 0x000fe40000410000 */
[----:B------:R-:W-:Y:S01]  /*4c60*/  FMUL.FTZ R20, R185, R20 ;  /* 0x00000014b9147220 */ /* 0x000fe20000410000 */
[----:B------:R-:W-:Y:S01]  /*4c70*/  F2FP.PACK_AB R18, R18, R17 ;  /* 0x000000111212723e */ /* 0x000fe200000000ff */
[----:B------:R-:W-:Y:S01]  /*4c80*/  FMUL.FTZ R19, R19, R230 ;  /* 0x000000e613137220 */ /* 0x000fe20000410000 */
[----:B------:R-:W-:Y:S01]  /*4c90*/  MUFU.EX2 R156, R167 ;  /* 0x000000a7009c7308 */ /* 0x000fe20000000800 */
[----:B------:R-:W-:Y:S02]  /*4ca0*/  FMUL.FTZ R20, R20, R231 ;  /* 0x000000e714147220 */ /* 0x000fe40000410000 */
[----:B------:R-:W-:Y:S02]  /*4cb0*/  FMUL.FTZ R144, R141, R144 ;  /* 0x000000908d907220 */ /* 0x000fe40000410000 */
[----:B------:R-:W-:Y:S02]  /*4cc0*/  FADD.FTZ R141, R34, -R138 ;  /* 0x8000008a228d7221 */ /* 0x000fe40000010000 */
[--C-:B--2---:R-:W-:Y:S02]  /*4cd0*/  FADD.FTZ R17, R8, -R2.reuse ;  /* 0x8000000208117221 */ /* 0x104fe40000010000 */
[--C-:B------:R-:W-:Y:S01]  /*4ce0*/  FADD.FTZ R8, R9, -R2.reuse ;  /* 0x8000000209087221 */ /* 0x100fe20000010000 */
[----:B-1----:R-:W-:Y:S01]  /*4cf0*/  F2FP.PACK_AB R9, R149, R150 ;  /* 0x000000969509723e */ /* 0x002fe200000000ff */
[--C-:B------:R-:W-:Y:S01]  /*4d00*/  FADD.FTZ R12, R12, -R2.reuse ;  /* 0x800000020c0c7221 */ /* 0x100fe20000010000 */
[----:B------:R-:W-:Y:S01]  /*4d10*/  MUFU.EX2 R162, R162 ;  /* 0x000000a200a27308 */ /* 0x000fe20000000800 */
[----:B------:R-:W-:Y:S02]  /*4d20*/  FADD.FTZ R13, R13, -R2 ;  /* 0x800000020d0d7221 */ /* 0x000fe40000010000 */
[----:B------:R1:W-:Y:S01]  /*4d30*/  STS [R200+0x19480], R9 ;  /* 0x01948009c8007388 */ /* 0x0003e20000000800 */
[----:B------:R-:W-:Y:S01]  /*4d40*/  FADD.FTZ R138, R35, -R138 ;  /* 0x8000008a238a7221 */ /* 0x000fe20000010000 */
[----:B------:R-:W-:Y:S01]  /*4d50*/  F2FP.PACK_AB R35, R20, R19 ;  /* 0x000000131423723e */ /* 0x000fe200000000ff */
[----:B---3--:R-:W-:Y:S01]  /*4d60*/  FMUL.FTZ R12, R161, R12 ;  /* 0x0000000ca10c7220 */ /* 0x008fe20000410000 */
[C---:B----4-:R-:W-:Y:S01]  /*4d70*/  F2FP.PACK_AB R20, R154.reuse, R161 ;  /* 0x000000a19a14723e */ /* 0x050fe200000000ff */
[----:B------:R-:W-:Y:S02]  /*4d80*/  FMUL.FTZ R13, R154, R13 ;  /* 0x0000000d9a0d7220 */ /* 0x000fe40000410000 */
[----:B------:R-:W-:Y:S01]  /*4d90*/  FFMA.FTZ R19, -R220, R220, 1 ;  /* 0x3f800000dc137423 */ /* 0x000fe200000101dc */
[----:B------:R-:W2:Y:S01]  /*4da0*/  MUFU.EX2 R155, R155 ;  /* 0x0000009b009b7308 */ /* 0x000ea20000000800 */
[----:B------:R-:W-:Y:S02]  /*4db0*/  FFMA.FTZ R34, -R221, R221, 1 ;  /* 0x3f800000dd227423 */ /* 0x000fe400000101dd */
[----:B------:R-:W-:Y:S02]  /*4dc0*/  FMUL.FTZ R17, R150, R17 ;  /* 0x0000001196117220 */ /* 0x000fe40000410000 */
[----:B------:R-:W-:Y:S02]  /*4dd0*/  FMUL.FTZ R8, R149, R8 ;  /* 0x0000000895087220 */ /* 0x000fe40000410000 */
[----:B------:R-:W-:Y:S02]  /*4de0*/  FMUL.FTZ R12, R12, R19 ;  /* 0x000000130c0c7220 */ /* 0x000fe40000410000 */
[----:B------:R-:W-:Y:S01]  /*4df0*/  FMUL.FTZ R13, R13, R34 ;  /* 0x000000220d0d7220 */ /* 0x000fe20000410000 */
[----:B------:R-:W-:Y:S01]  /*4e00*/  MUFU.EX2 R153, R153 ;  /* 0x0000009900997308 */ /* 0x000fe20000000800 */
[----:B------:R-:W-:Y:S02]  /*4e10*/  FMUL.FTZ R17, R17, R214 ;  /* 0x000000d611117220 */ /* 0x000fe40000410000 */
[----:B------:R-:W-:Y:S01]  /*4e20*/  FMUL.FTZ R8, R8, R217 ;  /* 0x000000d908087220 */ /* 0x000fe20000410000 */
[----:B------:R-:W-:Y:S01]  /*4e30*/  F2FP.PACK_AB R12, R13, R12 ;  /* 0x0000000c0d0c723e */ /* 0x000fe200000000ff */
[----:B------:R-:W-:Y:S01]  /*4e40*/  FMUL.FTZ R141, R148, R141 ;  /* 0x0000008d948d7220 */ /* 0x000fe20000410000 */
[----:B------:R-:W-:Y:S01]  /*4e50*/  F2FP.PACK_AB R13, R22, R147 ;  /* 0x00000093160d723e */ /* 0x000fe200000000ff */
[----:B------:R-:W-:Y:S01]  /*4e60*/  FADD.FTZ R24, R24, -R2 ;  /* 0x8000000218187221 */ /* 0x000fe20000010000 */
[----:B------:R-:W-:Y:S01]  /*4e70*/  F2FP.PACK_AB R17, R8, R17 ;  /* 0x000000110811723e */ /* 0x000fe200000000ff */
[----:B-----5:R-:W-:Y:S01]  /*4e80*/  FADD.FTZ R10, R10, -R240 ;  /* 0x800000f00a0a7221 */ /* 0x020fe20000010000 */
[----:B------:R-:W-:Y:S01]  /*4e90*/  MUFU.EX2 R183, R183 ;  /* 0x000000b700b77308 */ /* 0x000fe20000000800 */
[----:B------:R-:W-:Y:S01]  /*4ea0*/  F2FP.PACK_AB R8, R164, R251 ;  /* 0x000000fba408723e */ /* 0x000fe200000000ff */
[----:B------:R-:W-:Y:S01]  /*4eb0*/  STS [R200+0x19880], R13 ;  /* 0x0198800dc8007388 */ /* 0x000fe20000000800 */
[----:B------:R-:W-:Y:S01]  /*4ec0*/  F2FP.PACK_AB R148, R247, R148 ;  /* 0x00000094f794723e */ /* 0x000fe200000000ff */
[----:B------:R-:W-:Y:S01]  /*4ed0*/  FMUL.FTZ R24, R163, R24 ;  /* 0x00000018a3187220 */ /* 0x000fe20000410000 */
[----:B--2---:R-:W-:Y:S01]  /*4ee0*/  F2FP.PACK_AB R3, R155, R162 ;  /* 0x000000a29b03723e */ /* 0x004fe200000000ff */
[----:B------:R-:W-:Y:S01]  /*4ef0*/  STS [R201+0x1000], R20 ;  /* 0x00100014c9007388 */ /* 0x000fe20000000800 */
[----:B------:R-:W-:Y:S01]  /*4f00*/  FMUL.FTZ R10, R147, R10 ;  /* 0x0000000a930a7220 */ /* 0x000fe20000410000 */
[----:B------:R-:W-:Y:S01]  /*4f10*/  F2FP.PACK_AB R163, R156, R163 ;  /* 0x000000a39ca3723e */ /* 0x000fe200000000ff */
[----:B-1----:R-:W-:Y:S01]  /*4f20*/  FFMA.FTZ R9, -R218, R218, 1 ;  /* 0x3f800000da097423 */ /* 0x002fe200000101da */
[----:B------:R-:W1:Y:S01]  /*4f30*/  MUFU.EX2 R246, R246 ;  /* 0x000000f600f67308 */ /* 0x000e620000000800 */
[----:B------:R2:W-:Y:S01]  /*4f40*/  STS [R201+0x1400], R8 ;  /* 0x00140008c9007388 */ /* 0x0005e20000000800 */
[--C-:B------:R-:W-:Y:S02]  /*4f50*/  FADD.FTZ R25, R25, -R2.reuse ;  /* 0x8000000219197221 */ /* 0x100fe40000010000 */
[--C-:B------:R-:W-:Y:S01]  /*4f60*/  FADD.FTZ R28, R28, -R2.reuse ;  /* 0x800000021c1c7221 */ /* 0x100fe20000010000 */
[----:B------:R-:W-:Y:S01]  /*4f70*/  STS [R200+0x1a480], R159 ;  /* 0x01a4809fc8007388 */ /* 0x000fe20000000800 */
[----:B------:R-:W-:Y:S02]  /*4f80*/  FADD.FTZ R29, R29, -R2 ;  /* 0x800000021d1d7221 */ /* 0x000fe40000010000 */
[----:B------:R-:W-:Y:S01]  /*4f90*/  FMUL.FTZ R9, R10, R9 ;  /* 0x000000090a097220 */ /* 0x000fe20000410000 */
[----:B------:R-:W-:Y:S01]  /*4fa0*/  STS [R200+0x1a880], R23 ;  /* 0x01a88017c8007388 */ /* 0x000fe20000000800 */
[----:B------:R-:W3:Y:S01]  /*4fb0*/  MUFU.EX2 R242, R242 ;  /* 0x000000f200f27308 */ /* 0x000ee20000000800 */
[----:B------:R-:W-:Y:S02]  /*4fc0*/  FMUL.FTZ R158, R143, R158 ;  /* 0x0000009e8f9e7220 */ /* 0x000fe40000410000 */
[----:B------:R-:W-:Y:S01]  /*4fd0*/  STS [R201+0x2000], R140 ;  /* 0x0020008cc9007388 */ /* 0x000fe20000000800 */
[----:B------:R-:W-:Y:S02]  /*4fe0*/  FMUL.FTZ R33, R33, R212 ;  /* 0x000000d421217220 */ /* 0x000fe40000410000 */
[----:B------:R-:W-:Y:S01]  /*4ff0*/  FMUL.FTZ R158, R158, R213 ;  /* 0x000000d59e9e7220 */ /* 0x000fe20000410000 */
[----:B------:R-:W-:Y:S01]  /*5000*/  STS [R201+0x2400], R148 ;  /* 0x00240094c9007388 */ /* 0x000fe20000000800 */
[--C-:B------:R-:W-:Y:S02]  /*5010*/  FADD.FTZ R11, R11, -R240.reuse ;  /* 0x800000f00b0b7221 */ /* 0x100fe40000010000 */
[--C-:B------:R-:W-:Y:S01]  /*5020*/  FADD.FTZ R14, R14, -R240.reuse ;  /* 0x800000f00e0e7221 */ /* 0x100fe20000010000 */
[----:B------:R-:W-:Y:S01]  /*5030*/  STS [R200+0x1b480], R163 ;  /* 0x01b480a3c8007388 */ /* 0x000fe20000000800 */
[--C-:B------:R-:W-:Y:S01]  /*5040*/  FADD.FTZ R15, R15, -R240.reuse ;  /* 0x800000f00f0f7221 */ /* 0x100fe20000010000 */
[----:B------:R-:W-:Y:S01]  /*5050*/  F2FP.PACK_AB R33, R158, R33 ;  /* 0x000000219e21723e */ /* 0x000fe200000000ff */
[----:B------:R-:W-:Y:S01]  /*5060*/  FMUL.FTZ R11, R22, R11 ;  /* 0x0000000b160b7220 */ /* 0x000fe20000410000 */
[----:B-1----:R-:W-:Y:S01]  /*5070*/  F2FP.PACK_AB R2, R246, R183 ;  /* 0x000000b7f602723e */ /* 0x002fe200000000ff */
[----:B------:R1:W-:Y:S01]  /*5080*/  STS [R200+0x1b880], R3 ;  /* 0x01b88003c8007388 */ /* 0x0003e20000000800 */
[----:B--2---:R-:W-:Y:S02]  /*5090*/  FFMA.FTZ R8, -R219, R219, 1 ;  /* 0x3f800000db087423 */ /* 0x004fe400000101db */
[----:B------:R-:W-:Y:S01]  /*50a0*/  FMUL.FTZ R14, R251, R14 ;  /* 0x0000000efb0e7220 */ /* 0x000fe20000410000 */
[----:B------:R2:W-:Y:S01]  /*50b0*/  STS [R201+0x3000], R2 ;  /* 0x00300002c9007388 */ /* 0x0005e20000000800 */
[----:B------:R-:W-:Y:S02]  /*50c0*/  FMUL.FTZ R15, R164, R15 ;  /* 0x0000000fa40f7220 */ /* 0x000fe40000410000 */
[----:B------:R-:W-:Y:S01]  /*50d0*/  FFMA.FTZ R20, -R223, R223, 1 ;  /* 0x3f800000df147423 */ /* 0x000fe200000101df */
[----:B---3--:R-:W-:Y:S01]  /*50e0*/  F2FP.PACK_AB R10, R242, R153 ;  /* 0x00000099f20a723e */ /* 0x008fe200000000ff */
[----:B------:R-:W-:Y:S02]  /*50f0*/  FMUL.FTZ R8, R11, R8 ;  /* 0x000000080b087220 */ /* 0x000fe40000410000 */
[----:B------:R-:W-:Y:S02]  /*5100*/  FMUL.FTZ R20, R15, R20 ;  /* 0x000000140f147220 */ /* 0x000fe40000410000 */
[----:B------:R-:W-:Y:S01]  /*5110*/  STS [R201+0x3400], R10 ;  /* 0x0034000ac9007388 */ /* 0x000fe20000000800 */
[----:B------:R-:W-:Y:S01]  /*5120*/  F2FP.PACK_AB R9, R8, R9 ;  /* 0x000000090809723e */ /* 0x000fe200000000ff */
[--C-:B------:R-:W-:Y:S02]  /*5130*/  FADD.FTZ R8, R27, -R240.reuse ;  /* 0x800000f01b087221 */ /* 0x100fe40000010000 */
[----:B------:R-:W-:Y:S01]  /*5140*/  BAR.SYNC.DEFER_BLOCKING 0x0 ;  /* 0x0000000000007b1d */ /* 0x000fe20000010000 */
[----:B------:R-:W-:Y:S02]  /*5150*/  FMUL.FTZ R138, R247, R138 ;  /* 0x0000008af78a7220 */ /* 0x000fe40000410000 */
[----:B------:R-:W-:Y:S02]  /*5160*/  FFMA.FTZ R32, -R241, R241, 1 ;  /* 0x3f800000f1207423 */ /* 0x000fe400000101f1 */
[----:B------:R-:W-:Y:S02]  /*5170*/  FMUL.FTZ R8, R155, R8 ;  /* 0x000000089b087220 */ /* 0x000fe40000410000 */
[----:B------:R-:W-:Y:S02]  /*5180*/  FMUL.FTZ R141, R141, R244 ;  /* 0x000000f48d8d7220 */ /* 0x000fe40000410000 */
[----:B-1----:R-:W-:Y:S02]  /*5190*/  FFMA.FTZ R3, -R222, R222, 1 ;  /* 0x3f800000de037423 */ /* 0x002fe400000101de */
[----:B------:R-:W-:Y:S02]  /*51a0*/  FMUL.FTZ R138, R138, R245 ;  /* 0x000000f58a8a7220 */ /* 0x000fe40000410000 */
[----:B------:R-:W-:Y:S02]  /*51b0*/  FMUL.FTZ R3, R14, R3 ;  /* 0x000000030e037220 */ /* 0x000fe40000410000 */
[----:B------:R-:W-:Y:S01]  /*51c0*/  FMUL.FTZ R25, R156, R25 ;  /* 0x000000199c197220 */ /* 0x000fe20000410000 */
[----:B------:R-:W-:Y:S01]  /*51d0*/  F2FP.PACK_AB R138, R138, R141 ;  /* 0x0000008d8a8a723e */ /* 0x000fe200000000ff */
[----:B------:R-:W-:Y:S01]  /*51e0*/  FMUL.FTZ R32, R157, R32 ;  /* 0x000000209d207220 */ /* 0x000fe20000410000 */
[----:B------:R-:W-:Y:S01]  /*51f0*/  F2FP.PACK_AB R20, R20, R3 ;  /* 0x000000031414723e */ /* 0x000fe200000000ff */
[--C-:B------:R-:W-:Y:S02]  /*5200*/  FADD.FTZ R3, R26, -R240.reuse ;  /* 0x800000f01a037221 */ /* 0x100fe40000010000 */
[----:B------:R-:W-:Y:S02]  /*5210*/  FMUL.FTZ R243, R144, R243 ;  /* 0x000000f390f37220 */ /* 0x000fe40000410000 */
[----:B------:R-:W-:Y:S01]  /*5220*/  FMUL.FTZ R3, R162, R3 ;  /* 0x00000003a2037220 */ /* 0x000fe20000410000 */
[----:B------:R-:W-:Y:S01]  /*5230*/  STS [R200+0x1c480], R151 ;  /* 0x01c48097c8007388 */ /* 0x000fe20000000800 */
[----:B------:R-:W-:Y:S01]  /*5240*/  FFMA.FTZ R19, -R232, R232, 1 ;  /* 0x3f800000e8137423 */ /* 0x000fe200000101e8 */
[----:B------:R-:W-:Y:S01]  /*5250*/  F2FP.PACK_AB R32, R243, R32 ;  /* 0x00000020f320723e */ /* 0x000fe200000000ff */
[----:B------:R-:W-:Y:S01]  /*5260*/  FFMA.FTZ R34, -R233, R233, 1 ;  /* 0x3f800000e9227423 */ /* 0x000fe200000101e9 */
[----:B------:R-:W-:Y:S01]  /*5270*/  STS [R200+0x1c880], R33 ;  /* 0x01c88021c8007388 */ /* 0x000fe20000000800 */
[--C-:B------:R-:W-:Y:S02]  /*5280*/  FADD.FTZ R30, R30, -R240.reuse ;  /* 0x800000f01e1e7221 */ /* 0x100fe40000010000 */
        /* <DEDUP_REMOVED lines=12> */
[----:B------:R-:W-:Y:S01]  /*5350*/  FMUL.FTZ R28, R183, R28 ;  /* 0x0000001cb71c7220 */ /* 0x000fe20000410000 */
[----:B------:R-:W-:Y:S01]  /*5360*/  MOV R3, UR4 ;  /* 0x0000000400037c02 */ /* 0x000fe20008000f00 */
[----:B------:R-:W-:Y:S01]  /*5370*/  FMUL.FTZ R29, R246, R29 ;  /* 0x0000001df61d7220 */ /* 0x000fe20000410000 */
[----:B------:R-:W-:Y:S01]  /*5380*/  STS [R201+0x5000], R12 ;  /* 0x0050000cc9007388 */ /* 0x000fe20000000800 */
[----:B------:R-:W-:Y:S02]  /*5390*/  FFMA.FTZ R141, -R236, R236, 1 ;  /* 0x3f800000ec8d7423 */ /* 0x000fe400000101ec */
[----:B------:R-:W-:Y:S01]  /*53a0*/  FFMA.FTZ R144, -R237, R237, 1 ;  /* 0x3f800000ed907423 */ /* 0x000fe200000101ed */
[----:B------:R-:W-:Y:S01]  /*53b0*/  STS [R201+0x5400], R20 ;  /* 0x00540014c9007388 */ /* 0x000fe20000000800 */
[----:B------:R-:W-:Y:S02]  /*53c0*/  FFMA.FTZ R11, -R238, R238, 1 ;  /* 0x3f800000ee0b7423 */ /* 0x000fe400000101ee */
[----:B--2---:R-:W-:Y:S01]  /*53d0*/  FFMA.FTZ R2, -R239, R239, 1 ;  /* 0x3f800000ef027423 */ /* 0x004fe200000101ef */
[----:B------:R-:W-:Y:S01]  /*53e0*/  STS [R200+0x1e480], R21 ;  /* 0x01e48015c8007388 */ /* 0x000fe20000000800 */
[----:B------:R-:W-:Y:S01]  /*53f0*/  FMUL.FTZ R28, R28, R141 ;  /* 0x0000008d1c1c7220 */ /* 0x000fe20000410000 */
[----:B------:R-:W-:Y:S01]  /*5400*/  F2FP.PACK_AB R141, R34, R19 ;  /* 0x00000013228d723e */ /* 0x000fe200000000ff */
[----:B------:R-:W-:Y:S01]  /*5410*/  FMUL.FTZ R29, R29, R144 ;  /* 0x000000901d1d7220 */ /* 0x000fe20000410000 */
[----:B------:R-:W-:Y:S01]  /*5420*/  STS [R200+0x1e880], R35 ;  /* 0x01e88023c8007388 */ /* 0x000fe20000000800 */
[----:B------:R-:W-:Y:S02]  /*5430*/  FMUL.FTZ R11, R30, R11 ;  /* 0x0000000b1e0b7220 */ /* 0x000fe40000410000 */
[----:B------:R-:W-:Y:S01]  /*5440*/  FMUL.FTZ R2, R31, R2 ;  /* 0x000000021f027220 */ /* 0x000fe20000410000 */
[----:B------:R-:W-:Y:S01]  /*5450*/  STS [R201+0x6000], R32 ;  /* 0x00600020c9007388 */ /* 0x000fe20000000800 */
[----:B------:R-:W-:Y:S01]  /*5460*/  IMAD R3, R3, 0x1800, R182 ;  /* 0x0000180003037824 */ /* 0x000fe200078e02b6 */
[----:B------:R-:W-:Y:S02]  /*5470*/  F2FP.PACK_AB R144, R29, R28 ;  /* 0x0000001c1d90723e */ /* 0x000fe400000000ff */
[----:B------:R-:W-:Y:S01]  /*5480*/  STS [R201+0x6400], R138 ;  /* 0x0064008ac9007388 */ /* 0x000fe20000000800 */
[----:B------:R-:W-:Y:S02]  /*5490*/  F2FP.PACK_AB R2, R2, R11 ;  /* 0x0000000b0202723e */ /* 0x000fe400000000ff */
[----:B------:R-:W-:Y:S01]  /*54a0*/  SHF.L.U32 R160, R3, 0x1, RZ ;  /* 0x0000000103a07819 */ /* 0x000fe200000006ff */
        /* <DEDUP_REMOVED lines=108> */
[----:B------:R-:W-:Y:S02]  /*5b70*/  IADD3.X R7, R4, UR6, R7, P5, P0 ;  /* 0x0000000604077c10 */ /* 0x000fe4000afe0407 */
[----:B------:R-:W-:Y:S02]  /*5b80*/  LEA R10, P0, R8, c[0x0][0x280], 0x2 ;  /* 0x0000a000080a7a11 */ /* 0x000fe400078010ff */
[----:B------:R-:W-:Y:S02]  /*5b90*/  LEA R12, P5, R6, c[0x0][0x1f0], 0x1 ;  /* 0x00007c00060c7a11 */ /* 0x000fe400078a08ff */
[----:B------:R-:W-:Y:S01]  /*5ba0*/  LEA.HI.X R11, R8, c[0x0][0x284], R7, 0x2, P0 ;  /* 0x0000a100080b7a11 */ /* 0x000fe200000f1407 */
[----:B------:R-:W-:Y:S01]  /*5bb0*/  IMAD.U32 R7, RZ, RZ, UR22 ;  /* 0x00000016ff077e24 */ /* 0x000fe2000f8e00ff */
[----:B------:R-:W-:Y:S01]  /*5bc0*/  LEA.HI.X R13, R6, c[0x0][0x1f4], R5, 0x1, P5 ;  /* 0x00007d00060d7a11 */ /* 0x000fe200028f0c05 */
[----:B------:R-:W-:Y:S01]  /*5bd0*/  IMAD.U32 R5, RZ, RZ, UR22 ;  /* 0x00000016ff057e24 */ /* 0x000fe2000f8e00ff */
[C---:B------:R-:W-:Y:S01]  /*5be0*/  ISETP.GE.OR P5, PT, R192.reuse, UR24, !P3 ;  /* 0x00000018c0007c0c */ /* 0x040fe2000dfa6670 */
[----:B------:R-:W-:Y:S01]  /*5bf0*/  IMAD R4, R7, 0x3000, R198 ;  /* 0x0000300007047824 */ /* 0x000fe200078e02c6 */
[----:B------:R-:W-:Y:S02]  /*5c00*/  ISETP.GE.OR P0, PT, R192, UR24, !P2 ;  /* 0x00000018c0007c0c */ /* 0x000fe4000d706670 */
[----:B------:R-:W-:Y:S02]  /*5c10*/  @!P1 LEA R5, R5, R202, 0x6 ;  /* 0x000000ca05059211 */ /* 0x000fe400078e30ff */
[----:B------:R-:W-:Y:S01]  /*5c20*/  @!PT LDS RZ, [RZ] ;  /* 0x00000000fffff984 */ /* 0x000fe20000000800 */
[----:B------:R-:W-:Y:S01]  /*5c30*/  @!PT LDS RZ, [RZ] ;  /* 0x00000000fffff984 */ /* 0x000fe20000000800 */
[----:B------:R-:W-:Y:S01]  /*5c40*/  @!PT LDS RZ, [RZ] ;  /* 0x00000000fffff984 */ /* 0x000fe20000000800 */
[----:B------:R1:W-:Y:S03]  /*5c50*/  LDGSTS.E.BYPASS.LTC128B.128 [R4], [R12.64], !P6 ;  /* 0x000000000c047fae */ /* 0x0003e6000f101d50 */
[----:B------:R-:W-:Y:S04]  /*5c60*/  @!P1 IMAD.SHL.U32 R9, R5, 0x4, RZ ;  /* 0x0000000405099824 */ /* 0x000fe800078e00ff */
[----:B------:R1:W-:Y:S06]  /*5c70*/  LDGSTS.E.BYPASS.LTC128B.128 [R4+0x1000], [R12.64+0x40], !P5 ;  /* 0x010000400c047fae */ /* 0x0003ec000e901d50 */
[----:B------:R1:W-:Y:S06]  /*5c80*/  LDGSTS.E.BYPASS.LTC128B.128 [R4+0x2000], [R12.64+0x80], !P0 ;  /* 0x020000800c047fae */ /* 0x0003ec000c101d50 */
[----:B------:R1:W-:Y:S02]  /*5c90*/  @!P1 LDGSTS.E.BYPASS.LTC128B.128 [R9+0x18280], [R10.64] ;  /* 0x182800000a099fae */ /* 0x0003e4000b901d50 */
.L_x_915:
        /* <DEDUP_REMOVED lines=83> */
[----:B------:R-:W-:Y:S01]  /*61d0*/  IADD3 R33, P0, R206, UR14, RZ ;  /* 0x0000000ece217c10 */ /* 0x000fe2000ff1e0ff */
[----:B------:R-:W-:Y:S01]  /*61e0*/  HMMA.16816.F32 R24, R152, R28, R24 ;  /* 0x0000001c9818723c */ /* 0x000fe20000001818 */
[----:B------:R-:W-:Y:S01]  /*61f0*/  IMAD.U32 R32, RZ, RZ, UR14 ;  /* 0x0000000eff207e24 */ /* 0x000fe2000f8e00ff */
[----:B------:R-:W-:Y:S04]  /*6200*/  UIADD3 UR14, UR22, 0x1, URZ ;  /* 0x00000001160e7890 */ /* 0x000fe8000fffe03f */
[----:B------:R-:W-:Y:S01]  /*6210*/  LEA.HI.X.SX32 R32, R32, R209, 0x1, P0 ;  /* 0x000000d120207211 */ /* 0x000fe200000f0eff */
[----:B------:R-:W-:Y:S01]  /*6220*/  USEL UR22, UR14, URZ, !UP1 ;  /* 0x0000003f0e167287 */ /* 0x000fe2000c800000 */
[-C--:B----4-:R-:W-:Y:S05]  /*6230*/  HMMA.16816.F32 R4, R132, R30.reuse, R4 ;  /* 0x0000001e8404723c */ /* 0x090fea0000001804 */
[C---:B------:R-:W-:Y:S03]  /*6240*/  LEA R140, P0, R33.reuse, c[0x0][0x220], 0x2 ;  /* 0x00008800218c7a11 */ /* 0x040fe600078010ff */
        /* <DEDUP_REMOVED lines=148> */
.L_x_895:
[----:B------:R-:W-:Y:S05]  /*6b90*/  @P1 EXIT ;  /* 0x000000000000194d */ /* 0x000fea0003800000 */
[----:B------:R-:W1:Y:S01]  /*6ba0*/  S2R R0, SR_CTAID.Y ;  /* 0x0000000000007919 */ /* 0x000e620000002600 */
[----:B------:R-:W-:Y:S01]  /*6bb0*/  MOV R2, 0x1 ;  /* 0x0000000100027802 */ /* 0x000fe20000000f00 */
[----:B------:R-:W-:Y:S02]  /*6bc0*/  UIMAD UR5, UR8, 0x3000, URZ ;  /* 0x00003000080578a4 */ /* 0x000fe4000f8e023f */
[----:B------:R-:W2:Y:S04]  /*6bd0*/  S2R R3, SR_TID.X ;  /* 0x0000000000037919 */ /* 0x000ea80000002100 */
[----:B------:R-:W-:Y:S01]  /*6be0*/  BAR.SYNC.DEFER_BLOCKING 0x1, 0x100 ;  /* 0x0044000000007b1d */ /* 0x000fe20000010000 */
[----:B------:R-:W-:Y:S01]  /*6bf0*/  ISETP.NE.AND P1, PT, R2, c[0x0][0x338], PT ;  /* 0x0000ce0002007a0c */ /* 0x000fe20003f25270 */
[----:B------:R-:W-:-:S04]  /*6c00*/  USHF.R.S32.HI UR4, URZ, 0x1f, UR5 ;  /* 0x0000001f3f047899 */ /* 0x000fc80008011405 */
[----:B------:R-:W3:Y:S08]  /*6c10*/  S2R R2, SR_CTAID.Z ;  /* 0x0000000000027919 */ /* 0x000ef00000002700 */
[----:B-1----:R-:W-:Y:S01]  /*6c20*/  @P1 IMAD.HI.U32 R4, R0, c[0x0][0x33c], RZ ;  /* 0x0000cf0000041a27 */ /* 0x002fe200078e00ff */
[----:B--2---:R-:W-:-:S04]  /*6c30*/  IADD3 R6, P0, R3, UR5, RZ ;  /* 0x0000000503067c10 */ /* 0x004fc8000ff1e0ff */
[----:B------:R-:W-:Y:S02]  /*6c40*/  @P1 SHF.R.U32.HI R0, RZ, c[0x0][0x340], R4 ;  /* 0x0000d000ff001a19 */ /* 0x000fe40000011604 */
[----:B------:R-:W-:Y:S02]  /*6c50*/  LEA.HI.X.SX32 R7, R3, UR4, 0x1, P0 ;  /* 0x0000000403077c11 */ /* 0x000fe400080f0eff */
[----:B------:R-:W-:-:S03]  /*6c60*/  SHF.R.S32.HI R3, RZ, 0x1f, R0 ;  /* 0x0000001fff037819 */ /* 0x000fc60000011400 */
[----:B------:R-:W-:-:S04]  /*6c70*/  IMAD.WIDE.U32 R8, R0, c[0x0][0x328], R6 ;  /* 0x0000ca0000087a25 */ /* 0x000fc800078e0006 */
[C---:B------:R-:W-:Y:S02]  /*6c80*/  IMAD R5, R3.reuse, c[0x0][0x328], RZ ;  /* 0x0000ca0003057a24 */ /* 0x040fe400078e02ff */
[----:B------:R-:W-:Y:S02]  /*6c90*/  IMAD R3, R3, c[0x0][0x300], RZ ;  /* 0x0000c00003037a24 */ /* 0x000fe400078e02ff */
        /* <DEDUP_REMOVED lines=115> */
.L_x_917:
        /* <DEDUP_REMOVED lines=11> */
.L_x_1423:


//--------------------- .text._ZN7cutlass13device_kernelIN5flash19enable_sm80_to_sm89INS1_16FlashAttnBwdSm80INS1_25CollectiveMainloopBwdSm80ILi2ELi2EN4cute5tupleIJNS5_1CILi64EEENS7_ILi128EEENS7_ILi96EEEEEENS_6half_tEfNS_4arch4Sm80ELb0ELb1ELb1ELb0ELb1ELb0ELb0ELb0ELi2ELi2ELi4ELi2ELb0EEENS1_24CollectiveEpilogueBwdGQAISB_fSE_Li256ELb0ELb1EEENS1_19SingleTileSchedulerILb0ELb0ELb0ELi128EEEEEEEEEvNT_6ParamsE --------------------------
	.section	.text._ZN7cutlass13device_kernelIN5flash19enable_sm80_to_sm89INS1_16FlashAttnBwdSm80INS1_25CollectiveMainloopBwdSm80ILi2ELi2EN4cute5tupleIJNS5_1CILi64EEENS7_ILi128EEENS7_ILi96EEEEEENS_6half_tEfNS_4arch4Sm80ELb0ELb1ELb1ELb0ELb1ELb0ELb0ELb0ELi2ELi2ELi4ELi2ELb0EEENS1_24CollectiveEpilogueBwdGQAISB_fSE_Li256ELb0ELb1EEENS1_19SingleTileSchedulerILb0ELb0ELb0ELi128EEEEEEEEEvNT_6ParamsE,"ax",@progbits
	.sectioninfo	@"SHI_REGISTERS=255"
	.align	128
.text._ZN7cutlass13device_kernelIN5flash19enable_sm80_to_sm89INS1_16FlashAttnBwdSm80INS1_25CollectiveMainloopBwdSm80ILi2ELi2EN4cute5tupleIJNS5_1CILi64EEENS7_ILi128EEENS7_ILi96EEEEEENS_6half_tEfNS_4arch4Sm80ELb0ELb1ELb1ELb0ELb1ELb0ELb0ELb0ELi2ELi2ELi4ELi2ELb0EEENS1_24CollectiveEpilogueBwdGQAISB_fSE_Li256ELb0ELb1EEENS1_19SingleTileSchedulerILb0ELb0ELb0ELi128EEEEEEEEEvNT_6ParamsE:
        .type           _ZN7cutlass13device_kernelIN5flash19enable_sm80_to_sm89INS1_16FlashAttnBwdSm80INS1_25CollectiveMainloopBwdSm80ILi2ELi2EN4cute5tupleIJNS5_1CILi64EEENS7_ILi128EEENS7_ILi96EEEEEENS_6half_tEfNS_4arch4Sm80ELb0ELb1ELb1ELb0ELb1ELb0ELb0ELb0ELi2ELi2ELi4ELi2ELb0EEENS1_24CollectiveEpilogueBwdGQAISB_fSE_Li256ELb0ELb1EEENS1_19SingleTileSchedulerILb0ELb0ELb0ELi128EEEEEEEEEvNT_6ParamsE,@function
        .size           _ZN7cutlass13device_kernelIN5flash19enable_sm80_to_sm89INS1_16FlashAttnBwdSm80INS1_25CollectiveMainloopBwdSm80ILi2ELi2EN4cute5tupleIJNS5_1CILi64EEENS7_ILi128EEENS7_ILi96EEEEEENS_6half_tEfNS_4arch4Sm80ELb0ELb1ELb1ELb0ELb1ELb0ELb0ELb0ELi2ELi2ELi4ELi2ELb0EEENS1_24CollectiveEpilogueBwdGQAISB_fSE_Li256ELb0ELb1EEENS1_19SingleTileSchedulerILb0ELb0ELb0ELi128EEEEEEEEEvNT_6ParamsE,(.L_x_1424 - _ZN7cutlass13device_kernelIN5flash19enable_sm80_to_sm89INS1_16FlashAttnBwdSm80INS1_25CollectiveMainloopBwdSm80ILi2ELi2EN4cute5tupleIJNS5_1CILi64EEENS7_ILi128EEENS7_ILi96EEEEEENS_6half_tEfNS_4arch4Sm80ELb0ELb1ELb1ELb0ELb1ELb0ELb0ELb0ELi2ELi2ELi4ELi2ELb0EEENS1_24CollectiveEpilogueBwdGQAISB_fSE_Li256ELb0ELb1EEENS1_19SingleTileSchedulerILb0ELb0ELb0ELi128EEEEEEEEEvNT_6ParamsE)
        .other          _ZN7cutlass13device_kernelIN5flash19enable_sm80_to_sm89INS1_16FlashAttnBwdSm80INS1_25CollectiveMainloopBwdSm80ILi2ELi2EN4cute5tupleIJNS5_1CILi64EEENS7_ILi128EEENS7_ILi96EEEEEENS_6half_tEfNS_4arch4Sm80ELb0ELb1ELb1ELb0ELb1ELb0ELb0ELb0ELi2ELi2ELi4ELi2ELb0EEENS1_24CollectiveEpilogueBwdGQAISB_fSE_Li256ELb0ELb1EEENS1_19SingleTileSchedulerILb0ELb0ELb0ELi128EEEEEEEEEvNT_6ParamsE,@"STO_CUDA_ENTRY STV_DEFAULT"
_ZN7cutlass13device_kernelIN5flash19enable_sm80_to_sm89INS1_16FlashAttnBwdSm80INS1_25CollectiveMainloopBwdSm80ILi2ELi2EN4cute5tupleIJNS5_1CILi64EEENS7_ILi128EEENS7_ILi96EEEEEENS_6half_tEfNS_4arch4Sm80ELb0ELb1ELb1ELb0ELb1ELb0ELb0ELb0ELi2ELi2ELi4ELi2ELb0EEENS1_24CollectiveEpilogueBwdGQAISB_fSE_Li256ELb0ELb1EEENS1_19SingleTileSchedulerILb0ELb0ELb0ELi128EEEEEEEEEvNT_6ParamsE:
        /* <DEDUP_REMOVED lines=26> */
.L_x_918:
        /* <DEDUP_REMOVED lines=14> */
[----:B------:R-:W-:Y:S01]  /*0280*/  ULDC.64 UR16, c[0x0][0x118] ;  /* 0x0000460000107ab9 */ /* 0x000fe20000000a00 */
        /* <DEDUP_REMOVED lines=436> */
.L_x_921:
[----:B------:R-:W-:Y:S05]  /*1dd0*/  BSYNC B0 ;  /* 0x0000000000007941 */ /* 0x000fea0003800000 */
.L_x_920:
        /* <DEDUP_REMOVED lines=95> */
[----:B------:R-:W-:Y:S02]  /*23d0*/  ULDC UR5, c[0x0][0x290] ;  /* 0x0000a40000057ab9 */ /* 0x000fe40000000800 */
        /* <DEDUP_REMOVED lines=10> */
[----:B------:R-:W-:Y:S02]  /*2480*/  UIMAD UR5, UR9, UR5, URZ ;  /* 0x00000005090572a4 */ /* 0x000fe4000f8e023f */
[----:B------:R-:W-:Y:S02]  /*2490*/  ULDC UR18, c[0x0][0x168] ;  /* 0x00005a0000127ab9 */ /* 0x000fe40000000800 */
.L_x_940:
        /* <DEDUP_REMOVED lines=161> */
[----:B--234-:R-:W-:Y:S01]  /*2eb0*/  IMAD.MOV.U32 R4, RZ, RZ, c[0x0][0x168] ;  /* 0x00005a00ff047624 */ /* 0x01cfe200078e00ff */
        /* <DEDUP_REMOVED lines=13> */
.L_x_924:
[----:B------:R-:W-:Y:S04]  /*2f90*/  MOV R4, 0x1 ;  /* 0x0000000100047802 */ /* 0x000fe80000000f00 */
[----:B------:R-:W-:Y:S11]  /*2fa0*/  ISETP.NE.AND P5, PT, R4, c[0x0][0x2a8], PT ;  /* 0x0000aa0004007a0c */ /* 0x000ff60003fa5270 */
[----:B------:R-:W-:Y:S02]  /*2fb0*/  @!UPT UIADD3 URZ, URZ, URZ, URZ ;  /* 0x0000003f3f3ff290 */ /* 0x000fe4000fffe03f */
[----:B------:R-:W-:Y:S05]  /*2fc0*/  @P5 IMAD.HI.U32 R4, R5, c[0x0][0x2ac], RZ ;  /* 0x0000ab0005045a27 */ /* 0x000fea00078e00ff */
[----:B------:R-:W-:Y:S02]  /*2fd0*/  @P5 SHF.R.U32.HI R5, RZ, c[0x0][0x2b0], R4 ;  /* 0x0000ac00ff055a19 */ /* 0x000fe40000011604 */
.L_x_925:
[----:B------:R-:W-:Y:S05]  /*2fe0*/  BSYNC B0 ;  /* 0x0000000000007941 */ /* 0x000fea0003800000 */
.L_x_923:
        /* <DEDUP_REMOVED lines=9> */
.L_x_922:
[----:B--234-:R-:W-:Y:S04]  /*3080*/  IADD3 R7, R145, 0x8, RZ ;  /* 0x0000000891077810 */ /* 0x01cfe80007ffe0ff */
        /* <DEDUP_REMOVED lines=18> */
.L_x_928:
[----:B------:R-:W-:Y:S04]  /*31b0*/  MOV R4, 0x1 ;  /* 0x0000000100047802 */ /* 0x000fe80000000f00 */
[----:B------:R-:W-:Y:S11]  /*31c0*/  ISETP.NE.AND P5, PT, R4, c[0x0][0x2a8], PT ;  /* 0x0000aa0004007a0c */ /* 0x000ff60003fa5270 */
[----:B------:R-:W-:Y:S02]  /*31d0*/  @!UPT UIADD3 URZ, URZ, URZ, URZ ;  /* 0x0000003f3f3ff290 */ /* 0x000fe4000fffe03f */
[----:B------:R-:W-:Y:S05]  /*31e0*/  @P5 IMAD.HI.U32 R4, R5, c[0x0][0x2ac], RZ ;  /* 0x0000ab0005045a27 */ /* 0x000fea00078e00ff */
[----:B------:R-:W-:Y:S02]  /*31f0*/  @P5 SHF.R.U32.HI R5, RZ, c[0x0][0x2b0], R4 ;  /* 0x0000ac00ff055a19 */ /* 0x000fe40000011604 */
.L_x_929:
[----:B------:R-:W-:Y:S05]  /*3200*/  BSYNC B0 ;  /* 0x0000000000007941 */ /* 0x000fea0003800000 */
.L_x_927:
[----:B------:R-:W-:Y:S04]  /*3210*/  IMAD.MOV.U32 R4, RZ, RZ, c[0x0][0x2a8] ;  /* 0x0000aa00ff047624 */ /* 0x000fe800078e00ff */
[----:B------:R-:W-:Y:S04]  /*3220*/  IMAD R4, R5, R4, -UR19 ;  /* 0x8000001305047e24 */ /* 0x000fe8000f8e0204 */
[----:B------:R-:W-:Y:S05]  /*3230*/  IMAD.IADD R7, R4, 0x1, -R205 ;  /* 0x0000000104077824 */ /* 0x000fea00078e0acd */
[----:B------:R-:W-:Y:S02]  /*3240*/  IADD3 R5, R7, c[0x0][0x2a8], RZ ;  /* 0x0000aa0007057a10 */ /* 0x000fe40007ffe0ff */
[----:B------:R-:W-:Y:S02]  /*3250*/  IMNMX R250, R250, R7, !PT ;  /* 0x00000007fafa7217 */ /* 0x000fe40007800200 */
[----:B------:R-:W-:Y:S02]  /*3260*/  IMNMX R186, R186, R5, PT ;  /* 0x00000005baba7217 */ /* 0x000fe40003800200 */
.L_x_926:
        /* <DEDUP_REMOVED lines=19> */
.L_x_932:
[----:B------:R-:W-:Y:S04]  /*33a0*/  MOV R4, 0x1 ;  /* 0x0000000100047802 */ /* 0x000fe80000000f00 */
[----:B------:R-:W-:Y:S11]  /*33b0*/  ISETP.NE.AND P5, PT, R4, c[0x0][0x2a8], PT ;  /* 0x0000aa0004007a0c */ /* 0x000ff60003fa5270 */
[----:B------:R-:W-:Y:S02]  /*33c0*/  @!UPT UIADD3 URZ, URZ, URZ, URZ ;  /* 0x0000003f3f3ff290 */ /* 0x000fe4000fffe03f */
[----:B------:R-:W-:Y:S05]  /*33d0*/  @P5 IMAD.HI.U32 R4, R5, c[0x0][0x2ac], RZ ;  /* 0x0000ab0005045a27 */ /* 0x000fea00078e00ff */
[----:B------:R-:W-:Y:S02]  /*33e0*/  @P5 SHF.R.U32.HI R5, RZ, c[0x0][0x2b0], R4 ;  /* 0x0000ac00ff055a19 */ /* 0x000fe40000011604 */
.L_x_933:
[----:B------:R-:W-:Y:S05]  /*33f0*/  BSYNC B0 ;  /* 0x0000000000007941 */ /* 0x000fea0003800000 */
.L_x_931:
[----:B------:R-:W-:Y:S04]  /*3400*/  IMAD.MOV.U32 R4, RZ, RZ, c[0x0][0x2a8] ;  /* 0x0000aa00ff047624 */ /* 0x000fe800078e00ff */
[----:B------:R-:W-:Y:S04]  /*3410*/  IMAD R4, R5, R4, -UR19 ;  /* 0x8000001305047e24 */ /* 0x000fe8000f8e0204 */
[----:B------:R-:W-:Y:S05]  /*3420*/  IMAD.IADD R5, R4, 0x1, -R205 ;  /* 0x0000000104057824 */ /* 0x000fea00078e0acd */
[----:B------:R-:W-:Y:S02]  /*3430*/  IADD3 R4, R5, c[0x0][0x2a8], RZ ;  /* 0x0000aa0005047a10 */ /* 0x000fe40007ffe0ff */
[----:B------:R-:W-:Y:S02]  /*3440*/  IMNMX R170, R170, R5, !PT ;  /* 0x00000005aaaa7217 */ /* 0x000fe40007800200 */
[----:B------:R-:W-:Y:S02]  /*3450*/  IMNMX R171, R171, R4, PT ;  /* 0x00000004abab7217 */ /* 0x000fe40003800200 */
.L_x_930:
        /* <DEDUP_REMOVED lines=19> */
.L_x_936:
[----:B------:R-:W-:Y:S04]  /*3590*/  MOV R4, 0x1 ;  /* 0x0000000100047802 */ /* 0x000fe80000000f00 */
[----:B------:R-:W-:Y:S11]  /*35a0*/  ISETP.NE.AND P0, PT, R4, c[0x0][0x2a8], PT ;  /* 0x0000aa0004007a0c */ /* 0x000ff60003f05270 */
[----:B------:R-:W-:Y:S02]  /*35b0*/  @!UPT UIADD3 URZ, URZ, URZ, URZ ;  /* 0x0000003f3f3ff290 */ /* 0x000fe4000fffe03f */
[----:B------:R-:W-:Y:S05]  /*35c0*/  @P0 IMAD.HI.U32 R4, R5, c[0x0][0x2ac], RZ ;  /* 0x0000ab0005040a27 */ /* 0x000fea00078e00ff */
[----:B------:R-:W-:Y:S02]  /*35d0*/  @P0 SHF.R.U32.HI R5, RZ, c[0x0][0x2b0], R4 ;  /* 0x0000ac00ff050a19 */ /* 0x000fe40000011604 */
.L_x_937:
[----:B------:R-:W-:Y:S05]  /*35e0*/  BSYNC B0 ;  /* 0x0000000000007941 */ /* 0x000fea0003800000 */
.L_x_935:
[----:B------:R-:W-:Y:S04]  /*35f0*/  IMAD.MOV.U32 R4, RZ, RZ, c[0x0][0x2a8] ;  /* 0x0000aa00ff047624 */ /* 0x000fe800078e00ff */
[----:B------:R-:W-:Y:S04]  /*3600*/  IMAD R4, R5, R4, -UR19 ;  /* 0x8000001305047e24 */ /* 0x000fe8000f8e0204 */
[----:B------:R-:W-:Y:S05]  /*3610*/  IMAD.IADD R5, R4, 0x1, -R205 ;  /* 0x0000000104057824 */ /* 0x000fea00078e0acd */
[----:B------:R-:W-:Y:S02]  /*3620*/  IADD3 R4, R5, c[0x0][0x2a8], RZ ;  /* 0x0000aa0005047a10 */ /* 0x000fe40007ffe0ff */
[----:B------:R-:W-:Y:S02]  /*3630*/  IMNMX R168, R168, R5, !PT ;  /* 0x00000005a8a87217 */ /* 0x000fe40007800200 */
[----:B------:R-:W-:Y:S02]  /*3640*/  IMNMX R169, R169, R4, PT ;  /* 0x00000004a9a97217 */ /* 0x000fe40003800200 */
.L_x_934:
        /* <DEDUP_REMOVED lines=9> */
[----:B------:R2:W1:Y:S04]  /*36e0*/  LDSM.16.M88.4 R140, [R183+0x12080] ;  /* 0x01208000b78c783b */ /* 0x0004680000000200 */
[----:B------:R2:W1:Y:S04]  /*36f0*/  LDSM.16.M88.4 R148, [R183+0x12880] ;  /* 0x01288000b794783b */ /* 0x0004680000000200 */
[----:B------:R2:W1:Y:S04]  /*3700*/  LDSM.16.M88.4 R136, [R180+0x6080] ;  /* 0x00608000b488783b */ /* 0x0004680000000200 */
[----:B------:R2:W1:Y:S04]  /*3710*/  LDSM.16.M88.4 R32, [R180+0x7080] ;  /* 0x00708000b420783b */ /* 0x0004680000000200 */
[----:B------:R2:W1:Y:S04]  /*3720*/  LDSM.16.M88.4 R144, [R173+0x6080] ;  /* 0x00608000ad90783b */ /* 0x0004680000000200 */
[----:B------:R2:W1:Y:S01]  /*3730*/  LDSM.16.M88.4 R152, [R173+0x7080] ;  /* 0x00708000ad98783b */ /* 0x0004620000000200 */
[----:B------:R-:W-:-:S05]  /*3740*/  @P0 BRA `(.L_x_938) ;  /* 0x000002d000000947 */ /* 0x000fca0003800000 */
[----:B------:R-:W5:Y:S01]  /*3750*/  @!P1 S2R R5, SR_CTAID.Y ;  /* 0x0000000000059919 */ /* 0x000f620000002600 */
        /* <DEDUP_REMOVED lines=12> */
[----:B-----5:R-:W-:Y:S01]  /*3820*/  @!P1 SHF.R.S32.HI R6, RZ, 0x1f, R5 ;  /* 0x0000001fff069819 */ /* 0x020fe20000011405 */
        /* <DEDUP_REMOVED lines=31> */
.L_x_938:
        /* <DEDUP_REMOVED lines=552> */
.L_x_939:
        /* <DEDUP_REMOVED lines=239> */
.L_x_919:
[----:B------:R-:W-:Y:S05]  /*6b90*/  @P1 EXIT ;  /* 0x000000000000194d */ /* 0x000fea0003800000 */
[----:B------:R-:W1:Y:S01]  /*6ba0*/  S2R R0, SR_CTAID.Y ;  /* 0x0000000000007919 */ /* 0x000e620000002600 */
[----:B------:R-:W-:Y:S01]  /*6bb0*/  IMAD.MOV.U32 R3, RZ, RZ, 0x1 ;  /* 0x00000001ff037424 */ /* 0x000fe200078e00ff */
[----:B------:R-:W-:Y:S01]  /*6bc0*/  ULDC UR5, c[0x0][0x358] ;  /* 0x0000d60000057ab9 */ /* 0x000fe20000000800 */
[----:B------:R-:W-:Y:S01]  /*6bd0*/  BSSY B0, `(.L_x_941) ;  /* 0x000001f000007945 */ /* 0x000fe20003800000 */
[----:B------:R-:W2:Y:S01]  /*6be0*/  S2R R2, SR_CTAID.Z ;  /* 0x0000000000027919 */ /* 0x000ea20000002700 */
[----:B------:R-:W-:-:S03]  /*6bf0*/  UIMAD UR5, UR8, UR5, URZ ;  /* 0x00000005080572a4 */ /* 0x000fc6000f8e023f */
[----:B------:R-:W-:Y:S01]  /*6c00*/  BAR.SYNC.DEFER_BLOCKING 0x1, 0x100 ;  /* 0x0044000000007b1d */ /* 0x000fe20000010000 */
[----:B------:R-:W-:-:S05]  /*6c10*/  ISETP.NE.AND P0, PT, R3, c[0x0][0x338], PT ;  /* 0x0000ce0003007a0c */ /* 0x000fca0003f05270 */
[----:B------:R-:W3:Y:S01]  /*6c20*/  S2R R7, SR_TID.X ;  /* 0x0000000000077919 */ /* 0x000ee20000002100 */
[----:B------:R-:W-:Y:S02]  /*6c30*/  ULDC UR4, c[0x0][0x2f4] ;  /* 0x0000bd0000047ab9 */ /* 0x000fe40000000800 */
[----:B------:R-:W-:-:S04]  /*6c40*/  UIMAD UR5, UR5, UR4, URZ ;  /* 0x00000004050572a4 */ /* 0x000fc8000f8e023f */
[----:B------:R-:W-:Y:S01]  /*6c50*/  USHF.R.S32.HI UR4, URZ, 0x1f, UR5 ;  /* 0x0000001f3f047899 */ /* 0x000fe20008011405 */
[----:B-1----:R-:W-:-:S04]  /*6c60*/  @P0 IMAD.HI.U32 R3, R0, c[0x0][0x33c], RZ ;  /* 0x0000cf0000030a27 */ /* 0x002fc800078e00ff */
[----:B--2---:R-:W-:Y:S02]  /*6c70*/  IMAD R9, R2, c[0x0][0x2f4], RZ ;  /* 0x0000bd0002097a24 */ /* 0x004fe400078e02ff */
[----:B------:R-:W-:Y:S01]  /*6c80*/  IMAD.MOV.U32 R10, RZ, RZ, R0 ;  /* 0x000000ffff0a7224 */ /* 0x000fe200078e0000 */
[----:B------:R-:W-:Y:S02]  /*6c90*/  @P0 SHF.R.U32.HI R10, RZ, c[0x0][0x340], R3 ;  /* 0x0000d000ff0a0a19 */ /* 0x000fe40000011603 */
[----:B------:R-:W-:Y:S02]  /*6ca0*/  SHF.R.S32.HI R4, RZ, 0x1f, R9 ;  /* 0x0000001fff047819 */ /* 0x000fe40000011409 */
[--C-:B------:R-:W-:Y:S02]  /*6cb0*/  IADD3 R9, P1, P0, R9, UR5, R10.reuse ;  /* 0x0000000509097c10 */ /* 0x100fe4000f83e00a */
[----:B------:R-:W-:-:S03]  /*6cc0*/  SHF.R.S32.HI R5, RZ, 0x1f, R10 ;  /* 0x0000001fff057819 */ /* 0x000fc6000001140a */
[----:B------:R-:W-:Y:S01]  /*6cd0*/  IMAD.SHL.U32 R3, R9, 0x4, RZ ;  /* 0x0000000409037824 */ /* 0x000fe200078e00ff */
[----:B------:R-:W-:Y:S02]  /*6ce0*/  IADD3.X R4, R4, UR4, R5, P1, P0 ;  /* 0x0000000404047c10 */ /* 0x000fe40008fe0405 */
[----:B---3--:R-:W-:Y:S02]  /*6cf0*/  ISETP.NE.AND P1, PT, R7, RZ, PT ;  /* 0x000000ff0700720c */ /* 0x008fe40003f25270 */
[----:B------:R-:W-:Y:S01]  /*6d00*/  SHF.L.U64.HI R4, R9, 0x2, R4 ;  /* 0x0000000209047819 */ /* 0x000fe20000010204 */
[----:B------:R-:W-:Y:S01]  /*6d10*/  IMAD.MOV R9, RZ, RZ, -R10 ;  /* 0x000000ffff097224 */ /* 0x000fe200078e0a0a */
[----:B------:R-:W-:-:S03]  /*6d20*/  IADD3 R12, P0, R3, c[0x0][0x350], RZ ;  /* 0x0000d400030c7a10 */ /* 0x000fc60007f1e0ff */
[----:B------:R-:W-:Y:S01]  /*6d30*/  IMAD R6, R9, c[0x0][0x338], R0 ;  /* 0x0000ce0009067a24 */ /* 0x000fe200078e0200 */
[----:B------:R-:W-:Y:S02]  /*6d40*/  IADD3.X R13, R4, c[0x0][0x354], RZ, P0, !PT ;  /* 0x0000d500040d7a10 */ /* 0x000fe400007fe4ff */
[----:B------:R-:W-:-:S03]  /*6d50*/  SHF.R.S32.HI R0, RZ, 0x1f, R2 ;  /* 0x0000001fff007819 */ /* 0x000fc60000011402 */
[----:B------:R-:W-:Y:S05]  /*6d60*/  @P1 BRA `(.L_x_942) ;  /* 0x0000005000001947 */ /* 0x000fea0003800000 */
.L_x_943:
[----:B------:R-:W2:Y:S01]  /*6d70*/  LDG.E.STRONG.GPU R9, [R12.64] ;  /* 0x000000100c097981 */ /* 0x000ea2000c1ef900 */
[----:B------:R-:W-:Y:S01]  /*6d80*/  YIELD ;  /* 0x0000000000007946 */ /* 0x000fe20003800000 */
[----:B--2---:R-:W-:Y:S01]  /*6d90*/  ISETP.NE.AND P0, PT, R9, R6, PT ;  /* 0x000000060900720c */ /* 0x004fe20003f05270 */
[----:B------:R-:W-:-:S12]  /*6da0*/  CCTL.IVALL ;  /* 0x00000000ff00798f */ /* 0x000fd80002000000 */
[----:B------:R-:W-:Y:S05]  /*6db0*/  @P0 BRA `(.L_x_943) ;  /* 0xffffffb000000947 */ /* 0x000fea000383ffff */
.L_x_942:
[----:B------:R-:W-:Y:S05]  /*6dc0*/  BSYNC B0 ;  /* 0x0000000000007941 */ /* 0x000fea0003800000 */
.L_x_941:
[----:B------:R-:W-:Y:S01]  /*6dd0*/  MOV R9, 0xffffffff ;  /* 0xffffffff00097802 */ /* 0x000fe20000000f00 */
[----:B------:R-:W-:Y:S05]  /*6de0*/  BRA.CONV ~URZ, `(.L_x_944) ;  /* 0x000000237f007947 */ /* 0x000fea000b800000 */
[----:B------:R-:W-:Y:S02]  /*6df0*/  MOV R8, 0x6e10 ;  /* 0x00006e1000087802 */ /* 0x000fe40000000f00 */
[----:B------:R-:W-:Y:S05]  /*6e00*/  CALL.REL.NOINC `($__internal_8_$__cuda_sm70_warpsync) ;  /* 0x00000a8000007944 */ /* 0x000fea0003c00000 */
.L_x_944:
[----:B------:R-:W-:Y:S01]  /*6e10*/  UIMAD UR5, UR8, 0x3000, URZ ;  /* 0x00003000080578a4 */ /* 0x000fe2000f8e023f */
[----:B------:R-:W-:Y:S01]  /*6e20*/  IMAD R11, R5, c[0x0][0x328], RZ ;  /* 0x0000ca00050b7a24 */ /* 0x000fe200078e02ff */
[----:B------:R-:W-:-:S06]  /*6e30*/  NOP ;  /* 0x0000000000007918 */ /* 0x000fcc0000000000 */
[----:B------:R-:W-:Y:S01]  /*6e40*/  USHF.R.S32.HI UR4, URZ, 0x1f, UR5 ;  /* 0x0000001f3f047899 */ /* 0x000fe20008011405 */
[----:B------:R-:W-:Y:S01]  /*6e50*/  IADD3 R14, P0, R7, UR5, RZ ;  /* 0x00000005070e7c10 */ /* 0x000fe2000ff1e0ff */
[----:B------:R-:W-:-:S04]  /*6e60*/  IMAD R8, R10, c[0x0][0x32c], R11 ;  /* 0x0000cb000a087a24 */ /* 0x000fc800078e020b */
[----:B------:R-:W-:Y:S01]  /*6e70*/  LEA.HI.X.SX32 R15, R7, UR4, 0x1, P0 ;  /* 0x00000004070f7c11 */ /* 0x000fe200080f0eff */
[----:B------:R-:W-:-:S04]  /*6e80*/  IMAD R7, R0, c[0x0][0x330], RZ ;  /* 0x0000cc0000077a24 */ /* 0x000fc800078e02ff */
        /* <DEDUP_REMOVED lines=57> */
[----:B-1----:R-:W-:Y:S05]  /*7220*/  CALL.REL.NOINC `($__internal_8_$__cuda_sm70_warpsync) ;  /* 0x0000066000007944 */ /* 0x002fea0003c00000 */
.L_x_945:
        /* <DEDUP_REMOVED lines=12> */
.L_x_947:
[----:B------:R-:W-:Y:S05]  /*72f0*/  BSYNC B0 ;  /* 0x0000000000007941 */ /* 0x000fea0003800000 */
.L_x_946:
[----:B--2---:R-:W-:Y:S01]  /*7300*/  IADD3 R12, P0, R3, c[0x0][0x348], RZ ;  /* 0x0000d200030c7a10 */ /* 0x004fe20007f1e0ff */
[----:B------:R-:W-:Y:S03]  /*7310*/  BSSY B0, `(.L_x_948) ;  /* 0x0000008000007945 */ /* 0x000fe60003800000 */
[----:B------:R-:W-:Y:S01]  /*7320*/  IADD3.X R13, R4, c[0x0][0x34c], RZ, P0, !PT ;  /* 0x0000d300040d7a10 */ /* 0x000fe200007fe4ff */
[----:B------:R-:W-:Y:S05]  /*7330*/  @P1 BRA `(.L_x_949) ;  /* 0x0000005000001947 */ /* 0x000fea0003800000 */
.L_x_950:
[----:B------:R-:W2:Y:S01]  /*7340*/  LDG.E.STRONG.GPU R3, [R12.64] ;  /* 0x000000100c037981 */ /* 0x000ea2000c1ef900 */
[----:B------:R-:W-:Y:S01]  /*7350*/  YIELD ;  /* 0x0000000000007946 */ /* 0x000fe20003800000 */
[----:B--2---:R-:W-:Y:S01]  /*7360*/  ISETP.NE.AND P0, PT, R3, R6, PT ;  /* 0x000000060300720c */ /* 0x004fe20003f05270 */
[----:B------:R-:W-:-:S12]  /*7370*/  CCTL.IVALL ;  /* 0x00000000ff00798f */ /* 0x000fd80002000000 */
[----:B------:R-:W-:Y:S05]  /*7380*/  @P0 BRA `(.L_x_950) ;  /* 0xffffffb000000947 */ /* 0x000fea000383ffff */
.L_x_949:
[----:B------:R-:W-:Y:S05]  /*7390*/  BSYNC B0 ;  /* 0x0000000000007941 */ /* 0x000fea0003800000 */
.L_x_948:
[----:B------:R-:W-:Y:S05]  /*73a0*/  BRA.CONV ~URZ, `(.L_x_951) ;  /* 0x000000237f007947 */ /* 0x000fea000b800000 */
[----:B------:R-:W-:Y:S02]  /*73b0*/  MOV R8, 0x73d0 ;  /* 0x000073d000087802 */ /* 0x000fe40000000f00 */
[----:B-1----:R-:W-:Y:S05]  /*73c0*/  CALL.REL.NOINC `($__internal_8_$__cuda_sm70_warpsync) ;  /* 0x000004c000007944 */ /* 0x002fea0003c00000 */
.L_x_951:
[----:B------:R-:W-:Y:S01]  /*73d0*/  MOV R6, R14 ;  /* 0x0000000e00067202 */ /* 0x000fe20000000f00 */
[----:B------:R-:W-:Y:S01]  /*73e0*/  IMAD R5, R5, c[0x0][0x300], RZ ;  /* 0x0000c00005057a24 */ /* 0x000fe200078e02ff */
[----:B------:R-:W-:Y:S01]  /*73f0*/  MOV R7, R15 ;  /* 0x0000000f00077202 */ /* 0x000fe20000000f00 */
        /* <DEDUP_REMOVED lines=60> */
[----:B-12---:R-:W-:Y:S05]  /*77c0*/  CALL.REL.NOINC `($__internal_8_$__cuda_sm70_warpsync) ;  /* 0x000000c000007944 */ /* 0x006fea0003c00000 */
.L_x_952:
[----:B------:R-:W-:-:S06]  /*77d0*/  NOP ;  /* 0x0000000000007918 */ /* 0x000fcc0000000000 */
[----:B------:R-:W-:Y:S05]  /*77e0*/  @P1 EXIT ;  /* 0x000000000000194d */ /* 0x000fea0003800000 */
[----:B------:R-:W-:Y:S01]  /*77f0*/  @!PT LDS RZ, [RZ] ;  /* 0x00000000fffff984 */ /* 0x000fe20000000800 */
[----:B------:R-:W-:Y:S01]  /*7800*/  @!PT LDS RZ, [RZ] ;  /* 0x00000000fffff984 */ /* 0x000fe20000000800 */
[----:B------:R-:W-:Y:S01]  /*7810*/  @!PT LDS RZ, [RZ] ;  /* 0x00000000fffff984 */ /* 0x000fe20000000800 */
[----:B------:R-:W-:Y:S01]  /*7820*/  @!PT LDS RZ, [RZ] ;  /* 0x00000000fffff984 */ /* 0x000fe20000000800 */
[----:B------:R-:W-:Y:S06]  /*7830*/  MEMBAR.ALL.GPU ;  /* 0x0000000000007992 */ /* 0x000fec000000a000 */
[----:B--2---:R-:W-:Y:S01]  /*7840*/  MOV R3, 0x1 ;  /* 0x0000000100037802 */ /* 0x004fe20000000f00 */
[----:B------:R-:W-:-:S00]  /*7850*/  ERRBAR ;  /* 0x00000000000079ab */ /* 0x000fc00000000000 */
[----:B012345:R-:W-:-:S05]  /*7860*/  CCTL.IVALL ;  /* 0x00000000ff00798f */ /* 0x03ffca0002000000 */
[----:B------:R-:W-:Y:S01]  /*7870*/  RED.E.ADD.S32.STRONG.GPU [R12.64], R3 ;  /* 0x000000030c00798e */ /* 0x000fe2000c10e390 */
[----:B------:R-:W-:Y:S05]  /*7880*/  EXIT ;  /* 0x000000000000794d */ /* 0x000fea0003800000 */
        .weak           $__internal_8_$__cuda_sm70_warpsync
        .type           $__internal_8_$__cuda_sm70_warpsync,@function
        .size           $__internal_8_$__cuda_sm70_warpsync,(.L_x_1424 - $__internal_8_$__cuda_sm70_warpsync)
$__internal_8_$__cuda_sm70_warpsync:
[----:B------:R-:W-:Y:S01]  /*7890*/  MOV R16, R8 ;  /* 0x0000000800107202 */ /* 0x000fe20000000f00 */
[----:B------:R-:W-:Y:S04]  /*78a0*/  WARPSYNC R9 ;  /* 0x0000000900007348 */ /* 0x000fe80003800000 */
[----:B------:R-:W-:-:S04]  /*78b0*/  MOV R17, 0x0 ;  /* 0x0000000000117802 */ /* 0x000fc80000000f00 */
[----:B------:R-:W-:Y:S05]  /*78c0*/  RET.REL.NODEC R16 `(_ZN7cutlass13device_kernelIN5flash19enable_sm80_to_sm89INS1_16FlashAttnBwdSm80INS1_25CollectiveMainloopBwdSm80ILi2ELi2EN4cute5tupleIJNS5_1CILi64EEENS7_ILi128EEENS7_ILi96EEEEEENS_6half_tEfNS_4arch4Sm80ELb0ELb1ELb1ELb0ELb1ELb0ELb0ELb0ELi2ELi2ELi4ELi2ELb0EEENS1_24CollectiveEpilogueBwdGQAISB_fSE_Li256ELb0ELb1EEENS1_19SingleTileSchedulerILb0ELb0ELb0ELi128EEEEEEEEEvNT_6ParamsE) ;  /* 0xffff873010007950 */ /* 0x000fea0003c3ffff */
.L_x_953:
        /* <DEDUP_REMOVED lines=11> */
.L_x_1424:


//--------------------- .text._ZN7cutlass13device_kernelIN5flash19enable_sm80_to_sm89INS1_16FlashAttnBwdSm80INS1_25CollectiveMainloopBwdSm80ILi2ELi2EN4cute5tupleIJNS5_1CILi64EEENS7_ILi128EEENS7_ILi96EEEEEENS_6half_tEfNS_4arch4Sm80ELb0ELb1ELb1ELb1ELb0ELb0ELb0ELb0ELi2ELi2ELi4ELi2ELb0EEENS1_21CollectiveEpilogueBwdISB_SC_SE_Li256ELb1ELb0ELi2EEENS1_19SingleTileSchedulerILb1ELb0ELb0ELi128EEEEEEEEEvNT_6ParamsE --------------------------
	.section	.text._ZN7cutlass13device_kernelIN5flash19enable_sm80_to_sm89INS1_16FlashAttnBwdSm80INS1_25CollectiveMainloopBwdSm80ILi2ELi2EN4cute5tupleIJNS5_1CILi64EEENS7_ILi128EEENS7_ILi96EEEEEENS_6half_tEfNS_4arch4Sm80ELb0ELb1ELb1ELb1ELb0ELb0ELb0ELb0ELi2ELi2ELi4ELi2ELb0EEENS1_21CollectiveEpilogueBwdISB_SC_SE_Li256ELb1ELb0ELi2EEENS1_19SingleTileSchedulerILb1ELb0ELb0ELi128EEEEEEEEEvNT_6ParamsE,"ax",@progbits
	.sectioninfo	@"SHI_REGISTERS=255"
	.align	128
.text._ZN7cutlass13device_kernelIN5flash19enable_sm80_to_sm89INS1_16FlashAttnBwdSm80INS1_25CollectiveMainloopBwdSm80ILi2ELi2EN4cute5tupleIJNS5_1CILi64EEENS7_ILi128EEENS7_ILi96EEEEEENS_6half_tEfNS_4arch4Sm80ELb0ELb1ELb1ELb1ELb0ELb0ELb0ELb0ELi2ELi2ELi4ELi2ELb0EEENS1_21CollectiveEpilogueBwdISB_SC_SE_Li256ELb1ELb0ELi2EEENS1_19SingleTileSchedulerILb1ELb0ELb0ELi128EEEEEEEEEvNT_6ParamsE:
        .type           _ZN7cutlass13device_kernelIN5flash19enable_sm80_to_sm89INS1_16FlashAttnBwdSm80INS1_25CollectiveMainloopBwdSm80ILi2ELi2EN4cute5tupleIJNS5_1CILi64EEENS7_ILi128EEENS7_ILi96EEEEEENS_6half_tEfNS_4arch4Sm80ELb0ELb1ELb1ELb1ELb0ELb0ELb0ELb0ELi2ELi2ELi4ELi2ELb0EEENS1_21CollectiveEpilogueBwdISB_SC_SE_Li256ELb1ELb0ELi2EEENS1_19SingleTileSchedulerILb1ELb0ELb0ELi128EEEEEEEEEvNT_6ParamsE,@function
        .size           _ZN7cutlass13device_kernelIN5flash19enable_sm80_to_sm89INS1_16FlashAttnBwdSm80INS1_25CollectiveMainloopBwdSm80ILi2ELi2EN4cute5tupleIJNS5_1CILi64EEENS7_ILi128EEENS7_ILi96EEEEEENS_6half_tEfNS_4arch4Sm80ELb0ELb1ELb1ELb1ELb0ELb0ELb0ELb0ELi2ELi2ELi4ELi2ELb0EEENS1_21CollectiveEpilogueBwdISB_SC_SE_Li256ELb1ELb0ELi2EEENS1_19SingleTileSchedulerILb1ELb0ELb0ELi128EEEEEEEEEvNT_6ParamsE,(.L_x_1426 - _ZN7cutlass13device_kernelIN5flash19enable_sm80_to_sm89INS1_16FlashAttnBwdSm80INS1_25CollectiveMainloopBwdSm80ILi2ELi2EN4cute5tupleIJNS5_1CILi64EEENS7_ILi128EEENS7_ILi96EEEEEENS_6half_tEfNS_4arch4Sm80ELb0ELb1ELb1ELb1ELb0ELb0ELb0ELb0ELi2ELi2ELi4ELi2ELb0EEENS1_21CollectiveEpilogueBwdISB_SC_SE_Li256ELb1ELb0ELi2EEENS1_19SingleTileSchedulerILb1ELb0ELb0ELi128EEEEEEEEEvNT_6ParamsE)
        .other          _ZN7cutlass13device_kernelIN5flash19enable_sm80_to_sm89INS1_16FlashAttnBwdSm80INS1_25CollectiveMainloopBwdSm80ILi2ELi2EN4cute5tupleIJNS5_1CILi64EEENS7_ILi128EEENS7_ILi96EEEEEENS_6half_tEfNS_4arch4Sm80ELb0ELb1ELb1ELb1ELb0ELb0ELb0ELb0ELi2ELi2ELi4ELi2ELb0EEENS1_21CollectiveEpilogueBwdISB_SC_SE_Li256ELb1ELb0ELi2EEENS1_19SingleTileSchedulerILb1ELb0ELb0ELi128EEEEEEEEEvNT_6ParamsE,@"STO_CUDA_ENTRY STV_DEFAULT"
_ZN7cutlass13device_kernelIN5flash19enable_sm80_to_sm89INS1_16FlashAttnBwdSm80INS1_25CollectiveMainloopBwdSm80ILi2ELi2EN4cute5tupleIJNS5_1CILi64EEENS7_ILi128EEENS7_ILi96EEEEEENS_6half_tEfNS_4arch4Sm80ELb0ELb1ELb1ELb1ELb0ELb0ELb0ELb0ELi2ELi2ELi4ELi2ELb0EEENS1_21CollectiveEpilogueBwdISB_SC_SE_Li256ELb1ELb0ELi2EEENS1_19SingleTileSchedulerILb1ELb0ELb0ELi128EEEEEEEEEvNT_6ParamsE:
[----:B------:R-:W-:Y:S02]  /*0000*/  MOV R1, c[0x0][0x28] ;  /* 0x00000a0000017a02 */ /* 0x000fe40000000f00 */
[----:B------:R-:W1:Y:S01]  /*0010*/  S2R R2, SR_TID.X ;  /* 0x0000000000027919 */ /* 0x000e620000002100 */
[----:B------:R-:W-:Y:S01]  /*0020*/  MOV R7, 0x4 ;  /* 0x0000000400077802 */ /* 0x000fe20000000f00 */
[----:B------:R-:W2:Y:S01]  /*0030*/  S2UR UR5, SR_CTAID.X ;  /* 0x00000000000579c3 */ /* 0x000ea20000002500 */
[----:B------:R-:W-:Y:S01]  /*0040*/  ULDC.64 UR12, c[0x0][0x118] ;  /* 0x00004600000c7ab9 */ /* 0x000fe20000000a00 */
[----:B------:R-:W3:Y:S04]  /*0050*/  S2R R195, SR_CTAID.Z ;  /* 0x0000000000c37919 */ /* 0x000ee80000002700 */
        /* <DEDUP_REMOVED lines=11> */
.L_x_955:
        /* <DEDUP_REMOVED lines=8> */
.L_x_957:
[----:B------:R-:W-:Y:S02]  /*0190*/  MOV R3, c[0x0][0x3a4] ;  /* 0x0000e90000037a02 */ /* 0x000fe40000000f00 */
.L_x_956:
[----:B------:R-:W-:-:S06]  /*01a0*/  USHF.L.U32 UR11, UR5, 0x7, URZ ;  /* 0x00000007050b7899 */ /* 0x000fcc000800063f */
[----:B-----5:R-:W-:-:S04]  /*01b0*/  ISETP.LE.AND P0, PT, R3, UR11, PT ;  /* 0x0000000b03007c0c */ /* 0x020fc8000bf03270 */
[----:B------:R-:W-:Y:S01]  /*01c0*/  SEL R195, R195, 0xffffffff, !P0 ;  /* 0xffffffffc3c37807 */ /* 0x000fe20004000000 */
[----:B------:R-:W-:Y:S05]  /*01d0*/  BRA `(.L_x_958) ;  /* 0x0000011000007947 */ /* 0x000fea0003800000 */
.L_x_954:
[----:B--2-4-:R-:W-:-:S04]  /*01e0*/  ISETP.NE.U32.AND P0, PT, RZ, c[0x0][0x3c0], PT ;  /* 0x0000f000ff007a0c */ /* 0x014fc80003f05070 */
[----:B------:R-:W-:-:S13]  /*01f0*/  ISETP.NE.AND.EX P0, PT, RZ, c[0x0][0x3c4], PT, P0 ;  /* 0x0000f100ff007a0c */ /* 0x000fda0003f05300 */
[----:B------:R-:W-:Y:S05]  /*0200*/  @!P0 BRA `(.L_x_959) ;  /* 0x0000002000008947 */ /* 0x000fea0003800000 */
[----:B------:R1:W5:Y:S01]  /*0210*/  LDG.E R3, [R4.64] ;  /* 0x0000000c04037981 */ /* 0x000362000c1e1900 */
[----:B------:R-:W-:Y:S05]  /*0220*/  BRA `(.L_x_960) ;  /* 0x0000009000007947 */ /* 0x000fea0003800000 */
.L_x_959:
        /* <DEDUP_REMOVED lines=8> */
.L_x_961:
[----:B------:R-:W-:Y:S02]  /*02b0*/  MOV R3, c[0x0][0x3a4] ;  /* 0x0000e90000037a02 */ /* 0x000fe40000000f00 */
.L_x_960:
[----:B------:R-:W-:-:S06]  /*02c0*/  USHF.L.U32 UR11, UR5, 0x7, URZ ;  /* 0x00000007050b7899 */ /* 0x000fcc000800063f */
[----:B-----5:R-:W-:-:S04]  /*02d0*/  ISETP.LE.AND P0, PT, R3, UR11, PT ;  /* 0x0000000b03007c0c */ /* 0x020fc8000bf03270 */
[----:B------:R-:W-:-:S04]  /*02e0*/  SEL R195, R195, 0xffffffff, !P0 ;  /* 0xffffffffc3c37807 */ /* 0x000fc80004000000 */
.L_x_958:
        /* <DEDUP_REMOVED lines=10> */
[----:B------:R-:W2:Y:S04]  /*0390*/  @P0 LDG.E R3, [R10.64] ;  /* 0x0000000c0a030981 */ /* 0x000ea8000c1e1900 */
[----:B------:R1:W3:Y:S01]  /*03a0*/  @P1 LDG.E R6, [R4.64] ;  /* 0x0000000c04061981 */ /* 0x0002e2000c1e1900 */
[----:B------:R-:W-:Y:S01]  /*03b0*/  IMAD.WIDE R8, R195, R7, c[0x0][0x2d0] ;  /* 0x0000b400c3087625 */ /* 0x000fe200078e0207 */
[----:B-1----:R-:W-:-:S06]  /*03c0*/  CS2R R4, SRZ ;  /* 0x0000000000047805 */ /* 0x002fcc000001ff00 */
[----:B------:R1:W5:Y:S04]  /*03d0*/  @P0 LDG.E R4, [R10.64] ;  /* 0x0000000c0a040981 */ /* 0x000368000c1e1900 */
[----:B------:R1:W5:Y:S01]  /*03e0*/  @P4 LDG.E R5, [R8.64] ;  /* 0x0000000c08054981 */ /* 0x000362000c1e1900 */
[----:B------:R-:W-:Y:S02]  /*03f0*/  ULDC UR10, c[0x0][0x168] ;  /* 0x00005a00000a7ab9 */ /* 0x000fe40000000800 */
[----:B------:R-:W-:Y:S01]  /*0400*/  ULDC UR14, c[0x0][0x198] ;  /* 0x00006600000e7ab9 */ /* 0x000fe20000000800 */
[----:B--2---:R-:W-:Y:S01]  /*0410*/  @P0 IMAD R3, R195, 0x40, R3 ;  /* 0x00000040c3030824 */ /* 0x004fe200078e0203 */
[----:B---3--:R2:W3:Y:S04]  /*0420*/  @P1 R2UR UR10, R6 ;  /* 0x00000000060a13c2 */ /* 0x0084e800000e0000 */
[----:B--2---:R-:W-:-:S04]  /*0430*/  @P0 SHF.R.S32.HI R6, RZ, 0x1f, R3 ;  /* 0x0000001fff060819 */ /* 0x004fc80000011403 */
[----:B------:R-:W-:Y:S01]  /*0440*/  @P0 LEA.HI R6, R6, R3, RZ, 0x6 ;  /* 0x0000000306060211 */ /* 0x000fe200078f30ff */
[----:B------:R-:W-:-:S03]  /*0450*/  IMAD.MOV.U32 R3, RZ, RZ, RZ ;  /* 0x000000ffff037224 */ /* 0x000fc600078e00ff */
[----:B------:R-:W-:Y:S01]  /*0460*/  @P0 LOP3.LUT R3, R6, 0xffffffc0, RZ, 0xc0, !PT ;  /* 0xffffffc006030812 */ /* 0x000fe200078ec0ff */
[----:B------:R-:W-:Y:S05]  /*0470*/  @P1 BRA `(.L_x_962) ;  /* 0x0000006000001947 */ /* 0x000fea0003800000 */
[----:B-1-3--:R-:W-:Y:S05]  /*0480*/  @!P0 BRA `(.L_x_962) ;  /* 0x0000005000008947 */ /* 0x00afea0003800000 */
[----:B------:R1:W2:Y:S04]  /*0490*/  LDG.E R6, [R10.64] ;  /* 0x0000000c0a067981 */ /* 0x0002a8000c1e1900 */
[----:B-1----:R-:W3:Y:S01]  /*04a0*/  LDG.E R10, [R10.64+0x4] ;  /* 0x0000040c0a0a7981 */ /* 0x002ee2000c1e1900 */
[----:B--2---:R-:W1:Y:S08]  /*04b0*/  R2UR UR10, R6 ;  /* 0x00000000060a73c2 */ /* 0x004e7000000e0000 */
[----:B---3--:R-:W1:Y:S02]  /*04c0*/  R2UR UR4, R10 ;  /* 0x000000000a0473c2 */ /* 0x008e6400000e0000 */
[----:B-1----:R-:W-:-:S06]  /*04d0*/  UIADD3 UR10, -UR10, UR4, URZ ;  /* 0x000000040a0a7290 */ /* 0x002fcc000fffe13f */
.L_x_962:
[----:B-1-3--:R-:W-:-:S04]  /*04e0*/  ISETP.NE.U32.AND P1, PT, RZ, c[0x0][0x2e0], PT ;  /* 0x0000b800ff007a0c */ /* 0x00afc80003f25070 */
[----:B------:R-:W-:-:S13]  /*04f0*/  ISETP.NE.AND.EX P1, PT, RZ, c[0x0][0x2e4], PT, P1 ;  /* 0x0000b900ff007a0c */ /* 0x000fda0003f25310 */
[----:B------:R-:W-:Y:S05]  /*0500*/  @!P1 BRA `(.L_x_963) ;  /* 0x0000004000009947 */ /* 0x000fea0003800000 */
[----:B------:R-:W-:-:S06]  /*0510*/  IMAD.WIDE R6, R195, R7, c[0x0][0x2e0] ;  /* 0x0000b800c3067625 */ /* 0x000fcc00078e0207 */
[----:B------:R-:W2:Y:S02]  /*0520*/  LDG.E R6, [R6.64] ;  /* 0x0000000c06067981 */ /* 0x000ea4000c1e1900 */
[----:B--2---:R1:W2:Y:S01]  /*0530*/  R2UR UR14, R6 ;  /* 0x00000000060e73c2 */ /* 0x0042a200000e0000 */
[----:B------:R-:W-:Y:S05]  /*0540*/  BRA `(.L_x_964) ;  /* 0x0000006000007947 */ /* 0x000fea0003800000 */
.L_x_963:
[----:B------:R-:W-:Y:S05]  /*0550*/  @!P4 BRA `(.L_x_964) ;  /* 0x000000500000c947 */ /* 0x000fea0003800000 */
[----:B------:R1:W2:Y:S04]  /*0560*/  LDG.E R6, [R8.64] ;  /* 0x0000000c08067981 */ /* 0x0002a8000c1e1900 */
[----:B-1----:R-:W3:Y:S01]  /*0570*/  LDG.E R8, [R8.64+0x4] ;  /* 0x0000040c08087981 */ /* 0x002ee2000c1e1900 */
[----:B--2---:R-:W1:Y:S08]  /*0580*/  R2UR UR14, R6 ;  /* 0x00000000060e73c2 */ /* 0x004e7000000e0000 */
[----:B---3--:R-:W1:Y:S02]  /*0590*/  R2UR UR4, R8 ;  /* 0x00000000080473c2 */ /* 0x008e6400000e0000 */
[----:B-1----:R-:W-:-:S06]  /*05a0*/  UIADD3 UR14, -UR14, UR4, URZ ;  /* 0x000000040e0e7290 */ /* 0x002fcc000fffe13f */
.L_x_964:
[----:B------:R-:W-:Y:S01]  /*05b0*/  UIADD3 UR6, UR10, 0x3f, URZ ;  /* 0x0000003f0a067890 */ /* 0x000fe2000fffe03f */
[----:B------:R-:W-:-:S03]  /*05c0*/  ISETP.LE.AND P1, PT, RZ, UR5, PT ;  /* 0x00000005ff007c0c */ /* 0x000fc6000bf23270 */
[----:B------:R-:W-:-:S04]  /*05d0*/  USHF.R.S32.HI UR4, URZ, 0x1f, UR6 ;  /* 0x0000001f3f047899 */ /* 0x000fc80008011406 */
[----:B------:R-:W-:-:S04]  /*05e0*/  ULEA.HI UR4, UR4, UR6, URZ, 0x6 ;  /* 0x0000000604047291 */ /* 0x000fc8000f8f303f */
[----:B------:R-:W-:Y:S02]  /*05f0*/  USHF.R.S32.HI UR9, URZ, 0x6, UR4 ;  /* 0x000000063f097899 */ /* 0x000fe40008011404 */
[----:B------:R-:W-:Y:S05]  /*0600*/  @!P1 BRA `(.L_x_965) ;  /* 0x0000009000009947 */ /* 0x000fea0003800000 */
[----:B--2---:R-:W-:Y:S02]  /*0610*/  UIADD3 UR4, -UR14, 0xbf, UR10 ;  /* 0x000000bf0e047890 */ /* 0x004fe4000fffe10a */
        /* <DEDUP_REMOVED lines=8> */
.L_x_965:
[----:B--2---:R-:W-:Y:S01]  /*06a0*/  UIADD3 UR4, UR11, UR10, -UR14 ;  /* 0x0000000a0b047290 */ /* 0x004fe2000fffe80e */
        /* <DEDUP_REMOVED lines=61> */
[----:B------:R-:W-:Y:S01]  /*0a80*/  IMAD.MOV.U32 R7, RZ, RZ, R0 ;  /* 0x000000ffff077224 */ /* 0x000fe200078e0000 */
[----:B------:R-:W-:Y:S01]  /*0a90*/  SHF.R.S32.HI R13, RZ, 0x1f, R195 ;  /* 0x0000001fff0d7819 */ /* 0x000fe200000114c3 */
[----:B------:R-:W-:Y:S01]  /*0aa0*/  IMAD R12, R3, 0x60, RZ ;  /* 0x00000060030c7824 */ /* 0x000fe200078e02ff */
[----:B------:R-:W-:Y:S01]  /*0ab0*/  ISETP.NE.AND P1, PT, R6, 0x1, PT ;  /* 0x000000010600780c */ /* 0x000fe20003f25270 */
[----:B------:R-:W-:Y:S01]  /*0ac0*/  IMAD.SHL.U32 R193, R2, 0x4, RZ ;  /* 0x0000000402c17824 */ /* 0x000fe200078e00ff */
[-C--:B------:R-:W-:Y:S01]  /*0ad0*/  LEA.HI R6, R182, R2.reuse, RZ, 0x2 ;  /* 0x00000002b6067211 */ /* 0x080fe200078f10ff */
[----:B------:R-:W-:Y:S01]  /*0ae0*/  UIADD3 UR15, -UR11, UR14, URZ ;  /* 0x0000000e0b0f7290 */ /* 0x000fe2000fffe13f */
[----:B------:R-:W-:Y:S01]  /*0af0*/  SEL R14, R13, RZ, !P4 ;  /* 0x000000ff0d0e7207 */ /* 0x000fe20006000000 */
[----:B------:R-:W-:Y:S01]  /*0b00*/  USHF.R.S32.HI UR4, URZ, 0x1f, UR8 ;  /* 0x0000001f3f047899 */ /* 0x000fe20008011408 */
[----:B------:R-:W-:Y:S01]  /*0b10*/  LOP3.LUT R207, R6, 0xfffffffc, RZ, 0xc0, !PT ;  /* 0xfffffffc06cf7812 */ /* 0x000fe200078ec0ff */
[----:B------:R-:W-:Y:S01]  /*0b20*/  ULDC.64 UR6, c[0x0][0x178] ;  /* 0x00005e0000067ab9 */ /* 0x000fe20000000a00 */
[----:B------:R-:W-:Y:S01]  /*0b30*/  SHF.R.S32.HI R194, RZ, 0x2, R6 ;  /* 0x00000002ffc27819 */ /* 0x000fe20000011406 */
[----:B------:R-:W-:Y:S01]  /*0b40*/  IMAD R28, R14, c[0x0][0x1e8], RZ ;  /* 0x00007a000e1c7a24 */ /* 0x000fe200078e02ff */
[----:B------:R-:W-:Y:S01]  /*0b50*/  SHF.R.S32.HI R9, RZ, 0x1f, R2 ;  /* 0x0000001fff097819 */ /* 0x000fe20000011402 */
[----:B------:R-:W-:Y:S01]  /*0b60*/  IMAD.IADD R207, R2, 0x1, -R207 ;  /* 0x0000000102cf7824 */ /* 0x000fe200078e0acf */
[----:B------:R-:W-:Y:S01]  /*0b70*/  IADD3 R26, P2, R12, R2, RZ ;  /* 0x000000020c1a7210 */ /* 0x000fe20007f5e0ff */
[----:B------:R-:W-:Y:S01]  /*0b80*/  @P1 IMAD.HI.U32 R8, R0, c[0x0][0x24c], RZ ;  /* 0x0000930000081a27 */ /* 0x000fe200078e00ff */
[----:B-----5:R-:W-:Y:S01]  /*0b90*/  IADD3 R30, P3, R194, R4, RZ ;  /* 0x00000004c21e7210 */ /* 0x020fe20007f7e0ff */
[----:B------:R-:W-:Y:S01]  /*0ba0*/  UIMAD UR16, UR4, UR6, URZ ;  /* 0x00000006041072a4 */ /* 0x000fe2000f8e023f */
[----:B------:R-:W-:Y:S01]  /*0bb0*/  SEL R36, R195, RZ, !P4 ;  /* 0x000000ffc3247207 */ /* 0x000fe20006000000 */
[----:B------:R-:W-:Y:S01]  /*0bc0*/  IMAD.SHL.U32 R10, R207, 0x8, RZ ;  /* 0x00000008cf0a7824 */ /* 0x000fe200078e00ff */
[----:B------:R-:W-:Y:S01]  /*0bd0*/  @P1 SHF.R.U32.HI R7, RZ, c[0x0][0x250], R8 ;  /* 0x00009400ff071a19 */ /* 0x000fe20000011608 */
[----:B------:R-:W-:Y:S01]  /*0be0*/  IMAD R14, R14, c[0x0][0x1b8], RZ ;  /* 0x00006e000e0e7a24 */ /* 0x000fe200078e02ff */
[----:B------:R-:W-:Y:S01]  /*0bf0*/  SHF.R.S32.HI R8, RZ, 0x1f, R194 ;  /* 0x0000001fff087819 */ /* 0x000fe200000114c2 */
[C---:B------:R-:W-:Y:S01]  /*0c00*/  IMAD R28, R36.reuse, c[0x0][0x1ec], R28 ;  /* 0x00007b00241c7a24 */ /* 0x040fe200078e021c */
[----:B------:R-:W-:Y:S01]  /*0c10*/  SHF.R.S32.HI R17, RZ, 0x1f, R7 ;  /* 0x0000001fff117819 */ /* 0x000fe20000011407 */
[----:B------:R-:W-:Y:S01]  /*0c20*/  IMAD R14, R36, c[0x0][0x1bc], R14 ;  /* 0x00006f00240e7a24 */ /* 0x000fe200078e020e */
[--C-:B------:R-:W-:Y:S01]  /*0c30*/  SHF.R.S32.HI R11, RZ, 0x1f, R10.reuse ;  /* 0x0000001fff0b7819 */ /* 0x100fe2000001140a */
[----:B------:R-:W-:Y:S01]  /*0c40*/  UIMAD.WIDE.U32 UR18, UR8, UR6, URZ ;  /* 0x00000006081272a5 */ /* 0x000fe2000f8e003f */
[----:B------:R-:W-:Y:S01]  /*0c50*/  IADD3 R20, P1, R194, R5, RZ ;  /* 0x00000005c2147210 */ /* 0x000fe20007f3e0ff */
[----:B------:R-:W-:Y:S01]  /*0c60*/  IMAD R18, R17, c[0x0][0x1e0], RZ ;  /* 0x0000780011127a24 */ /* 0x000fe200078e02ff */
[----:B------:R-:W-:Y:S01]  /*0c70*/  LEA.HI.X.SX32 R27, R12, R9, 0x1, P2 ;  /* 0x000000090c1b7211 */ /* 0x000fe200010f0eff */
[----:B------:R-:W-:Y:S01]  /*0c80*/  IMAD.WIDE.U32 R22, R7, c[0x0][0x1e0], R10 ;  /* 0x0000780007167a25 */ /* 0x000fe200078e000a */
[-C--:B------:R-:W-:Y:S01]  /*0c90*/  LEA.HI.X.SX32 R21, R5, R8.reuse, 0x1, P1 ;  /* 0x0000000805157211 */ /* 0x080fe200008f0eff */
[----:B------:R-:W-:Y:S01]  /*0ca0*/  UIMAD UR7, UR8, UR7, UR16 ;  /* 0x00000007080772a4 */ /* 0x000fe2000f8e0210 */
[----:B------:R-:W-:Y:S01]  /*0cb0*/  LEA.HI.X.SX32 R9, R4, R8, 0x1, P3 ;  /* 0x0000000804097211 */ /* 0x000fe200018f0eff */
[----:B------:R-:W-:Y:S01]  /*0cc0*/  IMAD R18, R7, c[0x0][0x1e4], R18 ;  /* 0x0000790007127a24 */ /* 0x000fe200078e0212 */
[----:B------:R-:W-:Y:S01]  /*0cd0*/  SHF.R.S32.HI R4, RZ, 0x1f, R3 ;  /* 0x0000001fff047819 */ /* 0x000fe20000011403 */
[----:B------:R-:W-:Y:S01]  /*0ce0*/  IMAD.WIDE.U32 R26, R0, c[0x0][0x238], R26 ;  /* 0x00008e00001a7a25 */ /* 0x000fe200078e001a */
[----:B------:R-:W-:Y:S01]  /*0cf0*/  IADD3 R32, P1, R193, R3, RZ ;  /* 0x00000003c1207210 */ /* 0x000fe20007f3e0ff */
[----:B------:R-:W-:Y:S01]  /*0d00*/  UIADD3 UR7, UR19, UR7, URZ ;  /* 0x0000000713077290 */ /* 0x000fe2000fffe03f */
[----:B------:R-:W-:Y:S01]  /*0d10*/  LEA.HI R8, R182, R2, RZ, 0x5 ;  /* 0x00000002b6087211 */ /* 0x000fe200078f28ff */
[----:B------:R-:W-:Y:S01]  /*0d20*/  IMAD.IADD R19, R23, 0x1, R18 ;  /* 0x0000000117137824 */ /* 0x000fe200078e0212 */
[----:B------:R-:W-:Y:S01]  /*0d30*/  LEA.HI.X.SX32 R33, R193, R4, 0x1, P1 ;  /* 0x00000004c1217211 */ /* 0x000fe200008f0eff */
[----:B------:R-:W-:Y:S01]  /*0d40*/  IMAD.MOV.U32 R18, RZ, RZ, R22 ;  /* 0x000000ffff127224 */ /* 0x000fe200078e0016 */
[----:B------:R-:W-:Y:S01]  /*0d50*/  SHF.R.S32.HI R16, RZ, 0x5, R8 ;  /* 0x00000005ff107819 */ /* 0x000fe20000011408 */
[----:B------:R-:W-:Y:S01]  /*0d60*/  IMAD.U32 R22, RZ, RZ, UR5 ;  /* 0x00000005ff167e24 */ /* 0x000fe2000f8e00ff */
[----:B------:R-:W-:Y:S01]  /*0d70*/  SHF.R.S32.HI R24, RZ, 0x1f, R0 ;  /* 0x0000001fff187819 */ /* 0x000fe20000011400 */
[----:B------:R-:W-:Y:S01]  /*0d80*/  IMAD.WIDE.U32 R18, R36, c[0x0][0x1e8], R18 ;  /* 0x00007a0024127a25 */ /* 0x000fe200078e0012 */
[C---:B------:R-:W-:Y:S01]  /*0d90*/  IADD3 R190, R10.reuse, 0x40, RZ ;  /* 0x000000400abe7810 */ /* 0x040fe20007ffe0ff */
[----:B------:R-:W-:Y:S01]  /*0da0*/  USHF.L.U32 UR17, UR8, 0x6, URZ ;  /* 0x0000000608117899 */ /* 0x000fe2000800063f */
[----:B------:R-:W-:Y:S01]  /*0db0*/  ISETP.GE.AND P4, PT, R10, c[0x0][0x1cc], PT ;  /* 0x000073000a007a0c */ /* 0x000fe20003f86270 */
[----:B------:R-:W-:Y:S01]  /*0dc0*/  IMAD.WIDE R22, R22, 0x80, R20 ;  /* 0x0000008016167825 */ /* 0x000fe200078e0214 */
[-C--:B------:R-:W-:Y:S01]  /*0dd0*/  LEA.HI R21, R182, R2.reuse, RZ, 0x3 ;  /* 0x00000002b6157211 */ /* 0x080fe200078f18ff */
[----:B------:R-:W-:Y:S01]  /*0de0*/  USHF.R.S32.HI UR16, URZ, 0x1f, UR17 ;  /* 0x0000001f3f107899 */ /* 0x000fe20008011411 */
[----:B------:R-:W-:Y:S01]  /*0df0*/  ISETP.GE.AND P5, PT, R190, c[0x0][0x1cc], PT ;  /* 0x00007300be007a0c */ /* 0x000fe20003fa6270 */
[----:B------:R-:W-:Y:S01]  /*0e00*/  IMAD.IADD R29, R19, 0x1, R28 ;  /* 0x00000001131d7824 */ /* 0x000fe200078e021c */
[----:B------:R-:W-:Y:S01]  /*0e10*/  LEA.HI R19, R182, R2, RZ, 0x4 ;  /* 0x00000002b6137211 */ /* 0x000fe200078f20ff */
[----:B------:R-:W-:Y:S01]  /*0e20*/  IMAD.SHL.U32 R4, R21, 0x8, RZ ;  /* 0x0000000815047824 */ /* 0x000fe200078e00ff */
[----:B------:R-:W-:Y:S01]  /*0e30*/  SEL R198, R195, RZ, !P0 ;  /* 0x000000ffc3c67207 */ /* 0x000fe20004000000 */
[----:B------:R-:W-:Y:S01]  /*0e40*/  IMAD.MOV.U32 R28, RZ, RZ, R18 ;  /* 0x000000ffff1c7224 */ /* 0x000fe200078e0012 */
[----:B------:R-:W-:Y:S01]  /*0e50*/  SHF.R.S32.HI R5, RZ, 0x4, R19 ;  /* 0x00000004ff057819 */ /* 0x000fe20000011413 */
[----:B------:R-:W-:Y:S01]  /*0e60*/  IMAD R3, R23, c[0x0][0x1d8], RZ ;  /* 0x0000760017037a24 */ /* 0x000fe200078e02ff */
[----:B------:R-:W-:Y:S01]  /*0e70*/  LOP3.LUT R4, R4, 0xc0, RZ, 0xc0, !PT ;  /* 0x000000c004047812 */ /* 0x000fe200078ec0ff */
[----:B------:R-:W-:Y:S01]  /*0e80*/  IMAD.WIDE.U32 R28, R22, c[0x0][0x1d8], R28 ;  /* 0x00007600161c7a25 */ /* 0x000fe200078e001c */
[----:B------:R-:W-:-:S02]  /*0e90*/  LEA.HI R12, R19, R5, RZ, 0x1 ;  /* 0x00000005130c7211 */ /* 0x000fc400078f08ff */
[----:B------:R-:W-:Y:S01]  /*0ea0*/  SHF.R.U32.HI R15, RZ, 0x3, R4 ;  /* 0x00000003ff0f7819 */ /* 0x000fe20000011604 */
[----:B------:R-:W-:Y:S01]  /*0eb0*/  IMAD R3, R22, c[0x0][0x1dc], R3 ;  /* 0x0000770016037a24 */ /* 0x000fe200078e0203 */
[----:B------:R-:W-:Y:S01]  /*0ec0*/  LOP3.LUT R4, R4, 0x18, R10, 0xf8, !PT ;  /* 0x0000001804047812 */ /* 0x000fe200078ef80a */
[----:B------:R-:W-:Y:S01]  /*0ed0*/  IMAD R204, R24, c[0x0][0x288], RZ ;  /* 0x0000a20018cc7a24 */ /* 0x000fe200078e02ff */
[----:B------:R-:W-:Y:S01]  /*0ee0*/  LOP3.LUT R12, R12, 0xfffffffe, RZ, 0xc0, !PT ;  /* 0xfffffffe0c0c7812 */ /* 0x000fe200078ec0ff */
[----:B------:R-:W-:Y:S01]  /*0ef0*/  IMAD.IADD R3, R29, 0x1, R3 ;  /* 0x000000011d037824 */ /* 0x000fe200078e0203 */
[----:B------:R-:W-:Y:S01]  /*0f00*/  LOP3.LUT R15, R4, R15, RZ, 0x3c, !PT ;  /* 0x0000000f040f7212 */ /* 0x000fe200078e3cff */
[----:B------:R-:W-:Y:S01]  /*0f10*/  IMAD R196, R24, c[0x0][0x238], RZ ;  /* 0x00008e0018c47a24 */ /* 0x000fe200078e02ff */
[----:B------:R-:W-:Y:S01]  /*0f20*/  LEA.HI R4, R6, R194, RZ, 0x1 ;  /* 0x000000c206047211 */ /* 0x000fe200078f08ff */
[----:B------:R-:W-:Y:S01]  /*0f30*/  IMAD.IADD R12, R5, 0x1, -R12 ;  /* 0x00000001050c7824 */ /* 0x000fe200078e0a0c */
[----:B------:R-:W-:Y:S01]  /*0f40*/  LEA R38, P1, R28, c[0x0][0x1c0], 0x1 ;  /* 0x000070001c267a11 */ /* 0x000fe200078208ff */
[----:B------:R-:W-:Y:S01]  /*0f50*/  IMAD.MOV.U32 R5, RZ, RZ, c[0x0][0x1d8] ;  /* 0x00007600ff057624 */ /* 0x000fe200078e00ff */
[----:B------:R-:W-:Y:S01]  /*0f60*/  LOP3.LUT R4, R4, 0x7fffffe, RZ, 0xc0, !PT ;  /* 0x07fffffe04047812 */ /* 0x000fe200078ec0ff */
[----:B------:R-:W-:Y:S01]  /*0f70*/  IMAD.WIDE.U32 R34, R0, c[0x0][0x270], R32 ;  /* 0x00009c0000227a25 */ /* 0x000fe200078e0020 */
[----:B------:R-:W-:-:S02]  /*0f80*/  LEA.HI.X R39, R28, c[0x0][0x1c4], R3, 0x1, P1 ;  /* 0x000071001c277a11 */ /* 0x000fc400008f0c03 */
[----:B------:R-:W-:Y:S01]  /*0f90*/  LEA R28, P1, R5, R38, 0x7 ;  /* 0x00000026051c7211 */ /* 0x000fe200078238ff */
[----:B------:R-:W-:Y:S01]  /*0fa0*/  IMAD.IADD R4, R194, 0x1, -R4 ;  /* 0x00000001c2047824 */ /* 0x000fe200078e0a04 */
[----:B------:R-:W-:Y:S01]  /*0fb0*/  LOP3.LUT R19, R19, 0xfffffff0, RZ, 0xc0, !PT ;  /* 0xfffffff013137812 */ /* 0x000fe200078ec0ff */
[----:B------:R-:W-:Y:S01]  /*0fc0*/  IMAD.MOV.U32 R3, RZ, RZ, c[0x0][0x1dc] ;  /* 0x00007700ff037624 */ /* 0x000fe200078e00ff */
[----:B------:R-:W-:Y:S01]  /*0fd0*/  SEL R13, R13, RZ, !P0 ;  /* 0x000000ff0d0d7207 */ /* 0x000fe20004000000 */
[----:B------:R-:W-:Y:S01]  /*0fe0*/  IMAD R4, R16, 0x8, R4 ;  /* 0x0000000810047824 */ /* 0x000fe200078e0204 */
[----:B------:R-:W-:Y:S01]  /*0ff0*/  LEA.HI R18, R8, R16, RZ, 0x1 ;  /* 0x0000001008127211 */ /* 0x000fe200078f08ff */
[----:B------:R-:W-:Y:S01]  /*1000*/  IMAD R204, R0, c[0x0][0x28c], R204 ;  /* 0x0000a30000cc7a24 */ /* 0x000fe200078e02cc */
[----:B------:R-:W-:Y:S01]  /*1010*/  LEA.HI.X R29, R5, R39, R3, 0x7, P1 ;  /* 0x00000027051d7211 */ /* 0x000fe200008f3c03 */
[----:B------:R-:W-:Y:S01]  /*1020*/  IMAD.U32 R4, R4, 0x20, R15 ;  /* 0x0000002004047824 */ /* 0x000fe200078e000f */
[----:B------:R-:W-:Y:S01]  /*1030*/  IADD3 R5, R10, 0x20, RZ ;  /* 0x000000200a057810 */ /* 0x000fe20007ffe0ff */
[----:B------:R-:W-:Y:S01]  /*1040*/  IMAD R3, R17, c[0x0][0x1b0], RZ ;  /* 0x00006c0011037a24 */ /* 0x000fe200078e02ff */
[----:B------:R-:W-:Y:S01]  /*1050*/  IADD3 R15, -R194, UR15, RZ ;  /* 0x0000000fc20f7c10 */ /* 0x000fe2000fffe1ff */
[C---:B------:R-:W-:Y:S01]  /*1060*/  IMAD R196, R0.reuse, c[0x0][0x23c], R196 ;  /* 0x00008f0000c47a24 */ /* 0x040fe200078e02c4 */
[----:B------:R-:W-:Y:S01]  /*1070*/  ISETP.GE.AND P6, PT, R5, c[0x0][0x1cc], PT ;  /* 0x0000730005007a0c */ /* 0x000fe20003fc6270 */
[----:B------:R-:W-:Y:S01]  /*1080*/  IMAD.WIDE.U32 R32, R0, c[0x0][0x288], R32 ;  /* 0x0000a20000207a25 */ /* 0x000fe200078e0020 */
[----:B------:R-:W-:-:S02]  /*1090*/  LOP3.LUT R17, R21, 0xfffffff8, RZ, 0xc0, !PT ;  /* 0xfffffff815117812 */ /* 0x000fc400078ec0ff */
[----:B------:R-:W-:Y:S01]  /*10a0*/  ISETP.LT.OR P3, PT, R15, 0x1, P4 ;  /* 0x000000010f00780c */ /* 0x000fe20002761670 */
[----:B------:R-:W-:Y:S01]  /*10b0*/  IMAD R3, R7, c[0x0][0x1b4], R3 ;  /* 0x00006d0007037a24 */ /* 0x000fe200078e0203 */
[----:B------:R-:W-:Y:S01]  /*10c0*/  ISETP.LT.OR P2, PT, R15, 0x1, P6 ;  /* 0x000000010f00780c */ /* 0x000fe20003741670 */
[----:B------:R-:W-:Y:S01]  /*10d0*/  IMAD.WIDE.U32 R40, R7, c[0x0][0x1b0], R10 ;  /* 0x00006c0007287a25 */ /* 0x000fe200078e000a */
[C---:B------:R-:W-:Y:S02]  /*10e0*/  ISETP.LT.OR P1, PT, R15.reuse, 0x1, P5 ;  /* 0x000000010f00780c */ /* 0x040fe40002f21670 */
[C---:B------:R-:W-:Y:S01]  /*10f0*/  ISETP.LT.OR P4, PT, R15.reuse, 0x41, P4 ;  /* 0x000000410f00780c */ /* 0x040fe20002781670 */
[----:B------:R-:W-:Y:S01]  /*1100*/  IMAD.IADD R17, R2, 0x1, -R17 ;  /* 0x0000000102117824 */ /* 0x000fe200078e0a11 */
[----:B------:R-:W-:Y:S01]  /*1110*/  ISETP.LT.OR P6, PT, R15, 0x41, P6 ;  /* 0x000000410f00780c */ /* 0x000fe200037c1670 */
[----:B------:R-:W-:Y:S01]  /*1120*/  IMAD.IADD R205, R33, 0x1, R204 ;  /* 0x0000000121cd7824 */ /* 0x000fe200078e02cc */
[----:B------:R-:W-:Y:S01]  /*1130*/  ISETP.GE.AND P0, PT, R5, c[0x0][0x19c], PT ;  /* 0x0000670005007a0c */ /* 0x000fe20003f06270 */
[----:B------:R-:W-:Y:S01]  /*1140*/  IMAD.IADD R197, R27, 0x1, R196 ;  /* 0x000000011bc57824 */ /* 0x000fe200078e02c4 */
[----:B------:R-:W-:Y:S01]  /*1150*/  ISETP.LT.OR P5, PT, R15, 0x41, P5 ;  /* 0x000000410f00780c */ /* 0x000fe20002fa1670 */
[----:B------:R-:W-:Y:S01]  /*1160*/  IMAD.MOV.U32 R204, RZ, RZ, R32 ;  /* 0x000000ffffcc7224 */ /* 0x000fe200078e0020 */
[----:B------:R-:W-:Y:S01]  /*1170*/  LOP3.LUT R18, R18, 0xfffffffe, RZ, 0xc0, !PT ;  /* 0xfffffffe12127812 */ /* 0x000fe200078ec0ff */
[----:B------:R-:W-:Y:S01]  /*1180*/  IMAD.MOV.U32 R196, RZ, RZ, R26 ;  /* 0x000000ffffc47224 */ /* 0x000fe200078e001a */
[----:B------:R-:W-:Y:S01]  /*1190*/  LOP3.LUT R8, R8, 0xffffffe0, RZ, 0xc0, !PT ;  /* 0xffffffe008087812 */ /* 0x000fe200078ec0ff */
[----:B------:R-:W-:-:S02]  /*11a0*/  IMAD R32, R9, c[0x0][0x178], RZ ;  /* 0x00005e0009207a24 */ /* 0x000fc400078e02ff */
[----:B------:R-:W-:Y:S01]  /*11b0*/  IMAD R26, R9, c[0x0][0x208], RZ ;  /* 0x00008200091a7a24 */ /* 0x000fe200078e02ff */
[----:B------:R-:W-:Y:S01]  /*11c0*/  LEA.HI R9, R17, R17, RZ, 0x1 ;  /* 0x0000001111097211 */ /* 0x000fe200078f08ff */
[----:B------:R-:W-:Y:S01]  /*11d0*/  IMAD.IADD R41, R41, 0x1, R3 ;  /* 0x0000000129297824 */ /* 0x000fe200078e0203 */
[----:B------:R-:W-:Y:S01]  /*11e0*/  LEA.HI R3, R182, R2, RZ, 0x6 ;  /* 0x00000002b6037211 */ /* 0x000fe200078f30ff */
[----:B------:R-:W-:Y:S01]  /*11f0*/  IMAD.SHL.U32 R4, R4, 0x2, RZ ;  /* 0x0000000204047824 */ /* 0x000fe200078e00ff */
[----:B------:R-:W-:Y:S01]  /*1200*/  LOP3.LUT R7, R9, 0x7fffffe, RZ, 0xc0, !PT ;  /* 0x07fffffe09077812 */ /* 0x000fe200078ec0ff */
[----:B------:R-:W-:Y:S01]  /*1210*/  IMAD.IADD R19, R2, 0x1, -R19 ;  /* 0x0000000102137824 */ /* 0x000fe200078e0a13 */
[----:B------:R-:W-:Y:S01]  /*1220*/  SHF.R.S32.HI R3, RZ, 0x6, R3 ;  /* 0x00000006ff037819 */ /* 0x000fe20000011403 */
[----:B------:R-:W-:Y:S01]  /*1230*/  IMAD.WIDE.U32 R36, R36, c[0x0][0x1b8], R40 ;  /* 0x00006e0024247a25 */ /* 0x000fe200078e0028 */
[----:B------:R-:W-:Y:S01]  /*1240*/  @!PT LDS RZ, [RZ] ;  /* 0x00000000fffff984 */ /* 0x000fe20000000800 */
[----:B------:R-:W-:Y:S01]  /*1250*/  @!PT LDS RZ, [RZ] ;  /* 0x00000000fffff984 */ /* 0x000fe20000000800 */
[----:B------:R-:W-:Y:S01]  /*1260*/  @!PT LDS RZ, [RZ] ;  /* 0x00000000fffff984 */ /* 0x000fe20000000800 */
[----:B------:R1:W-:Y:S01]  /*1270*/  LDGSTS.E.BYPASS.LTC128B.128 [R4+0x6080], [R38.64], !P3 ;  /* 0x0608000026047fae */ /* 0x0003e2000d901d4c */
[----:B------:R-:W-:-:S02]  /*1280*/  ISETP.GE.AND P3, PT, R190, c[0x0][0x19c], PT ;  /* 0x00006700be007a0c */ /* 0x000fc40003f66270 */
[----:B------:R-:W-:Y:S01]  /*1290*/  IMAD.IADD R7, R17, 0x1, -R7 ;  /* 0x0000000111077824 */ /* 0x000fe200078e0a07 */
[----:B------:R1:W-:Y:S01]  /*12a0*/  LDGSTS.E.BYPASS.LTC128B.128 [R4+0x8080], [R38.64+0x40], !P2 ;  /* 0x0808004026047fae */ /* 0x0003e2000d101d4c */
[----:B------:R-:W-:Y:S01]  /*12b0*/  ISETP.GE.AND P2, PT, R10, c[0x0][0x19c], PT ;  /* 0x000067000a007a0c */ /* 0x000fe20003f46270 */
[----:B------:R-:W-:Y:S01]  /*12c0*/  IMAD R180, R12, 0x4, R3 ;  /* 0x000000040cb47824 */ /* 0x000fe200078e0203 */
[----:B------:R-:W-:Y:S01]  /*12d0*/  SHF.R.S32.HI R20, RZ, 0x1f, R19 ;  /* 0x0000001fff147819 */ /* 0x000fe20000011413 */
[----:B------:R1:W-:Y:S01]  /*12e0*/  LDGSTS.E.BYPASS.LTC128B.128 [R4+0xa080], [R38.64+0x80], !P1 ;  /* 0x0a08008026047fae */ /* 0x0003e2000c901d4c */
[----:B------:R-:W-:Y:S01]  /*12f0*/  ISETP.LT.OR P1, PT, R15, 0x1, P2 ;  /* 0x000000010f00780c */ /* 0x000fe20001721670 */
[----:B------:R-:W-:Y:S01]  /*1300*/  IMAD.IADD R37, R37, 0x1, R14 ;  /* 0x0000000125257824 */ /* 0x000fe200078e020e */
[C---:B------:R-:W-:Y:S01]  /*1310*/  ISETP.LT.OR P2, PT, R15.reuse, 0x41, P2 ;  /* 0x000000410f00780c */ /* 0x040fe20001741670 */
[----:B------:R2:W-:Y:S01]  /*1320*/  LDGSTS.E.BYPASS.LTC128B.128 [R4+0x7080], [R28.64], !P4 ;  /* 0x070800001c047fae */ /* 0x0005e2000e101d4c */
[C---:B------:R-:W-:Y:S01]  /*1330*/  ISETP.LT.OR P4, PT, R15.reuse, 0x1, P0 ;  /* 0x000000010f00780c */ /* 0x040fe20000781670 */
[----:B------:R-:W-:Y:S01]  /*1340*/  IMAD R180, R180, 0x8, R7 ;  /* 0x00000008b4b47824 */ /* 0x000fe200078e0207 */
[C---:B------:R-:W-:Y:S01]  /*1350*/  ISETP.LT.OR P0, PT, R15.reuse, 0x41, P0 ;  /* 0x000000410f00780c */ /* 0x040fe20000701670 */
[----:B------:R2:W-:Y:S01]  /*1360*/  LDGSTS.E.BYPASS.LTC128B.128 [R4+0x9080], [R28.64+0x40], !P6 ;  /* 0x090800401c047fae */ /* 0x0005e2000f101d4c */
[C---:B------:R-:W-:Y:S01]  /*1370*/  ISETP.LT.OR P6, PT, R15.reuse, 0x1, P3 ;  /* 0x000000010f00780c */ /* 0x040fe20001fc1670 */
[----:B------:R-:W-:Y:S01]  /*1380*/  IMAD R208, R24, c[0x0][0x270], RZ ;  /* 0x00009c0018d07a24 */ /* 0x000fe200078e02ff */
[----:B------:R-:W-:Y:S01]  /*1390*/  ISETP.LT.OR P3, PT, R15, 0x41, P3 ;  /* 0x000000410f00780c */ /* 0x000fe20001f61670 */
[----:B------:R-:W-:Y:S01]  /*13a0*/  IMAD R15, R23, c[0x0][0x1a8], RZ ;  /* 0x00006a00170f7a24 */ /* 0x000fe200078e02ff */
[-C--:B------:R-:W-:Y:S01]  /*13b0*/  LEA.HI R7, R19, R19.reuse, RZ, 0x1 ;  /* 0x0000001313077211 */ /* 0x080fe200078f08ff */
[----:B------:R2:W-:Y:S01]  /*13c0*/  LDGSTS.E.BYPASS.LTC128B.128 [R4+0xb080], [R28.64+0x80], !P5 ;  /* 0x0b0800801c047fae */ /* 0x0005e2000e901d4c */
[----:B------:R-:W-:Y:S01]  /*13d0*/  LEA.HI R20, R20, R19, RZ, 0x3 ;  /* 0x0000001314147211 */ /* 0x000fe200078f18ff */
[C---:B------:R-:W-:Y:S01]  /*13e0*/  IMAD R15, R22.reuse, c[0x0][0x1ac], R15 ;  /* 0x00006b00160f7a24 */ /* 0x040fe200078e020f */
[----:B------:R-:W-:Y:S01]  /*13f0*/  LOP3.LUT R178, R7, 0x7fffffe, RZ, 0xc0, !PT ;  /* 0x07fffffe07b27812 */ /* 0x000fe200078ec0ff */
[----:B------:R-:W-:Y:S01]  /*1400*/  IMAD.WIDE.U32 R22, R22, c[0x0][0x1a8], R36 ;  /* 0x00006a0016167a25 */ /* 0x000fe200078e0024 */
[----:B------:R-:W-:-:S02]  /*1410*/  LOP3.LUT R14, R20, 0xfffffff8, RZ, 0xc0, !PT ;  /* 0xfffffff8140e7812 */ /* 0x000fc400078ec0ff */
[----:B------:R-:W-:Y:S01]  /*1420*/  LEA.HI R182, R182, R2, RZ, 0x7 ;  /* 0x00000002b6b67211 */ /* 0x000fe200078f38ff */
[----:B------:R-:W-:Y:S01]  /*1430*/  IMAD.IADD R15, R23, 0x1, R15 ;  /* 0x00000001170f7824 */ /* 0x000fe200078e020f */
[----:B------:R-:W-:Y:S01]  /*1440*/  SHF.R.S32.HI R20, RZ, 0x3, R20 ;  /* 0x00000003ff147819 */ /* 0x000fe20000011414 */
[C---:B------:R-:W-:Y:S01]  /*1450*/  IMAD.IADD R178, R19.reuse, 0x1, -R178 ;  /* 0x0000000113b27824 */ /* 0x040fe200078e0ab2 */
[----:B------:R-:W-:Y:S01]  /*1460*/  SHF.R.U32.HI R182, RZ, 0x4, R182 ;  /* 0x00000004ffb67819 */ /* 0x000fe200000116b6 */
[----:B------:R-:W-:Y:S01]  /*1470*/  IMAD.IADD R14, R19, 0x1, -R14 ;  /* 0x00000001130e7824 */ /* 0x000fe200078e0a0e */
[----:B------:R-:W-:Y:S01]  /*1480*/  IADD3 R206, R4, 0xc080, RZ ;  /* 0x0000c08004ce7810 */ /* 0x000fe20007ffe0ff */
[----:B------:R-:W-:Y:S01]  /*1490*/  IMAD R208, R0, c[0x0][0x274], R208 ;  /* 0x00009d0000d07a24 */ /* 0x000fe200078e02d0 */
[----:B------:R-:W-:Y:S01]  /*14a0*/  IADD3 R203, R4, 0x12080, RZ ;  /* 0x0001208004cb7810 */ /* 0x000fe20007ffe0ff */
[----:B------:R-:W-:Y:S02]  /*14b0*/  IMAD.MOV.U32 R19, RZ, RZ, c[0x0][0x1a8] ;  /* 0x00006a00ff137624 */ /* 0x000fe400078e00ff */
[----:B------:R-:W-:-:S02]  /*14c0*/  IMAD.IADD R209, R35, 0x1, R208 ;  /* 0x0000000123d17824 */ /* 0x000fc400078e02d0 */
[----:B------:R-:W-:Y:S02]  /*14d0*/  IMAD.MOV.U32 R208, RZ, RZ, R34 ;  /* 0x000000ffffd07224 */ /* 0x000fe400078e0022 */
[C---:B------:R-:W-:Y:S02]  /*14e0*/  IMAD R32, R30.reuse, c[0x0][0x17c], R32 ;  /* 0x00005f001e207a24 */ /* 0x040fe400078e0220 */
[----:B------:R-:W-:Y:S01]  /*14f0*/  IMAD.WIDE.U32 R34, R30, c[0x0][0x178], R10 ;  /* 0x00005e001e227a25 */ /* 0x000fe200078e000a */
[----:B--2---:R-:W-:-:S03]  /*1500*/  LEA R28, P5, R22, c[0x0][0x190], 0x1 ;  /* 0x00006400161c7a11 */ /* 0x004fc600078a08ff */
[----:B------:R-:W-:Y:S02]  /*1510*/  IMAD.IADD R33, R35, 0x1, R32 ;  /* 0x0000000123217824 */ /* 0x000fe400078e0220 */
[----:B------:R-:W-:Y:S01]  /*1520*/  IMAD.SHL.U32 R179, R17, 0x40, RZ ;  /* 0x0000004011b37824 */ /* 0x000fe200078e00ff */
[----:B------:R-:W-:Y:S01]  /*1530*/  LEA.HI.X R29, R22, c[0x0][0x194], R15, 0x1, P5 ;  /* 0x00006500161d7a11 */ /* 0x000fe200028f0c0f */
[----:B------:R-:W-:Y:S01]  /*1540*/  IMAD.IADD R15, R16, 0x1, -R18 ;  /* 0x00000001100f7824 */ /* 0x000fe200078e0a12 */
[----:B------:R-:W-:Y:S01]  /*1550*/  LEA R22, P5, R19, R28, 0x7 ;  /* 0x0000001c13167211 */ /* 0x000fe200078a38ff */
[----:B------:R-:W-:Y:S01]  /*1560*/  IMAD.MOV.U32 R18, RZ, RZ, c[0x0][0x1ac] ;  /* 0x00006b00ff127624 */ /* 0x000fe200078e00ff */
[----:B------:R-:W-:Y:S01]  /*1570*/  LOP3.LUT R179, R179, 0x1c0, RZ, 0xc0, !PT ;  /* 0x000001c0b3b37812 */ /* 0x000fe200078ec0ff */
[----:B------:R-:W-:Y:S01]  /*1580*/  IMAD.MOV.U32 R32, RZ, RZ, R34 ;  /* 0x000000ffff207224 */ /* 0x000fe200078e0022 */
[----:B------:R2:W-:Y:S01]  /*1590*/  LDGSTS.E.BYPASS.LTC128B.128 [R4+0x80], [R28.64], !P1 ;  /* 0x000800001c047fae */ /* 0x0005e2000c901d4c */
[----:B------:R-:W-:Y:S01]  /*15a0*/  IMAD R200, R24, c[0x0][0x180], RZ ;  /* 0x0000600018c87a24 */ /* 0x000fe200078e02ff */
[----:B------:R-:W-:Y:S01]  /*15b0*/  LEA.HI.X R23, R19, R29, R18, 0x7, P5 ;  /* 0x0000001d13177211 */ /* 0x000fe200028f3c12 */
[----:B------:R-:W-:Y:S01]  /*15c0*/  IMAD.SHL.U32 R16, R16, 0x10, RZ ;  /* 0x0000001010107824 */ /* 0x000fe200078e00ff */
[----:B------:R-:W-:Y:S01]  /*15d0*/  ISETP.GE.AND P5, PT, R10, c[0x0][0x16c], PT ;  /* 0x00005b000a007a0c */ /* 0x000fe20003fa6270 */
[C---:B------:R-:W-:Y:S01]  /*15e0*/  IMAD R200, R0.reuse, c[0x0][0x184], R200 ;  /* 0x0000610000c87a24 */ /* 0x040fe200078e02c8 */
[----:B------:R-:W-:Y:S01]  /*15f0*/  SHF.R.S32.HI R19, RZ, 0x1, R7 ;  /* 0x00000001ff137819 */ /* 0x000fe20000011407 */
[----:B------:R-:W-:Y:S01]  /*1600*/  IMAD.WIDE.U32 R32, R0, c[0x0][0x180], R32 ;  /* 0x0000600000207a25 */ /* 0x000fe200078e0020 */
[----:B------:R-:W-:Y:S01]  /*1610*/  SEL R191, RZ, 0x1, P5 ;  /* 0x00000001ffbf7807 */ /* 0x000fe20002800000 */
[----:B------:R2:W-:Y:S01]  /*1620*/  LDGSTS.E.BYPASS.LTC128B.128 [R4+0x2080], [R28.64+0x40], !P4 ;  /* 0x020800401c047fae */ /* 0x0005e2000e101d4c */
[----:B------:R-:W-:Y:S01]  /*1630*/  ISETP.GE.AND P5, PT, R190, c[0x0][0x16c], PT ;  /* 0x00005b00be007a0c */ /* 0x000fe20003fa6270 */
[----:B------:R-:W-:Y:S01]  /*1640*/  IMAD.IADD R201, R33, 0x1, R200 ;  /* 0x0000000121c97824 */ /* 0x000fe200078e02c8 */
[----:B------:R-:W-:Y:S01]  /*1650*/  LOP3.LUT R16, R179, 0x30, R16, 0xf8, !PT ;  /* 0x00000030b3107812 */ /* 0x000fe200078ef810 */
[----:B------:R-:W-:Y:S01]  /*1660*/  IMAD.MOV.U32 R200, RZ, RZ, R32 ;  /* 0x000000ffffc87224 */ /* 0x000fe200078e0020 */
[----:B------:R-:W-:Y:S01]  /*1670*/  SEL R25, RZ, 0x4, P5 ;  /* 0x00000004ff197807 */ /* 0x000fe20002800000 */
[----:B------:R-:W-:Y:S01]  /*1680*/  IMAD R187, R13, c[0x0][0x188], RZ ;  /* 0x000062000dbb7a24 */ /* 0x000fe200078e02ff */
[----:B------:R-:W-:Y:S01]  /*1690*/  ISETP.GE.AND P5, PT, R5, c[0x0][0x16c], PT ;  /* 0x00005b0005007a0c */ /* 0x000fe20003fa6270 */
[----:B------:R-:W-:Y:S01]  /*16a0*/  IMAD.WIDE.U32 R200, R198, c[0x0][0x188], R200 ;  /* 0x00006200c6c87a25 */ /* 0x000fe200078e00c8 */
[----:B------:R-:W-:Y:S01]  /*16b0*/  SHF.R.U32.HI R179, RZ, 0x3, R179 ;  /* 0x00000003ffb37819 */ /* 0x000fe200000116b3 */
[----:B------:R2:W-:Y:S01]  /*16c0*/  LDGSTS.E.BYPASS.LTC128B.128 [R4+0x4080], [R28.64+0x80], !P6 ;  /* 0x040800801c047fae */ /* 0x0005e2000f101d4c */
[----:B------:R-:W-:Y:S01]  /*16d0*/  LOP3.LUT R16, R16, 0x8, R21, 0xf8, !PT ;  /* 0x0000000810107812 */ /* 0x000fe200078ef815 */
[----:B------:R-:W-:Y:S01]  /*16e0*/  IMAD R187, R198, c[0x0][0x18c], R187 ;  /* 0x00006300c6bb7a24 */ /* 0x000fe200078e02bb */
[----:B------:R-:W-:Y:S01]  /*16f0*/  SEL R17, RZ, 0x2, P5 ;  /* 0x00000002ff117807 */ /* 0x000fe20002800000 */
[----:B------:R-:W-:Y:S01]  /*1700*/  IMAD.U32 R32, RZ, RZ, UR18 ;  /* 0x00000012ff207e24 */ /* 0x000fe2000f8e00ff */
[----:B------:R-:W-:Y:S01]  /*1710*/  SHF.R.S32.HI R7, RZ, 0x1f, R7 ;  /* 0x0000001fff077819 */ /* 0x000fe20000011407 */
[----:B------:R-:W-:Y:S01]  /*1720*/  IMAD.SHL.U32 R18, R12, 0x10, RZ ;  /* 0x000000100c127824 */ /* 0x000fe200078e00ff */
[----:B------:R-:W-:Y:S01]  /*1730*/  LOP3.LUT R179, R16, R179, RZ, 0x3c, !PT ;  /* 0x000000b310b37212 */ /* 0x000fe200078e3cff */
[----:B------:R-:W-:Y:S01]  /*1740*/  IMAD.U32 R16, RZ, RZ, UR7 ;  /* 0x00000007ff107e24 */ /* 0x000fe2000f8e00ff */
[----:B------:R-:W-:Y:S01]  /*1750*/  IADD3 R25, R25, R17, R191 ;  /* 0x0000001119197210 */ /* 0x000fe20007ffe0bf */
[----:B------:R-:W-:Y:S01]  /*1760*/  IMAD.IADD R187, R201, 0x1, R187 ;  /* 0x00000001c9bb7824 */ /* 0x000fe200078e02bb */
[----:B------:R-:W-:Y:S01]  /*1770*/  LEA R17, P1, R32, R200, 0x6 ;  /* 0x000000c820117211 */ /* 0x000fe200078230ff */
[----:B------:R-:W-:Y:S01]  /*1780*/  IMAD R189, R13, c[0x0][0x278], RZ ;  /* 0x00009e000dbd7a24 */ /* 0x000fe200078e02ff */
[----:B------:R-:W-:Y:S01]  /*1790*/  LEA.HI R7, R7, R19, RZ, 0x2 ;  /* 0x0000001307077211 */ /* 0x000fe200078f10ff */
[----:B------:R-:W-:Y:S01]  /*17a0*/  IMAD R26, R30, c[0x0][0x20c], R26 ;  /* 0x000083001e1a7a24 */ /* 0x000fe200078e021a */
[----:B------:R-:W-:Y:S01]  /*17b0*/  LOP3.LUT R18, R18, 0x10, RZ, 0xc0, !PT ;  /* 0x0000001012127812 */ /* 0x000fe200078ec0ff */
[----:B------:R-:W-:Y:S01]  /*17c0*/  IMAD.WIDE.U32 R30, R30, c[0x0][0x208], R10 ;  /* 0x000082001e1e7a25 */ /* 0x000fe200078e000a */
[----:B------:R-:W-:Y:S01]  /*17d0*/  LEA.HI.X R16, R32, R187, R16, 0x6, P1 ;  /* 0x000000bb20107211 */ /* 0x000fe200008f3410 */
[----:B------:R3:W-:Y:S01]  /*17e0*/  LDGSTS.E.BYPASS.LTC128B.128 [R4+0x1080], [R22.64], !P2 ;  /* 0x0108000016047fae */ /* 0x0007e2000d101d4c */
[----:B------:R-:W-:Y:S01]  /*17f0*/  LOP3.LUT R7, R7, 0xfffffffc, RZ, 0xc0, !PT ;  /* 0xfffffffc07077812 */ /* 0x000fe200078ec0ff */
[----:B------:R-:W-:Y:S01]  /*1800*/  IMAD R189, R198, c[0x0][0x27c], R189 ;  /* 0x00009f00c6bd7a24 */ /* 0x000fe200078e02bd */
[----:B------:R-:W-:Y:S01]  /*1810*/  ISETP.GT.AND P1, PT, R2, 0xf, PT ;  /* 0x0000000f0200780c */ /* 0x000fe20003f24270 */
[----:B------:R-:W-:Y:S01]  /*1820*/  IMAD.WIDE.U32 R208, R198, c[0x0][0x278], R208 ;  /* 0x00009e00c6d07a25 */ /* 0x000fe200078e00d0 */
[----:B------:R-:W-:Y:S01]  /*1830*/  LOP3.LUT R182, R18, 0x8, R182, 0xf8, !PT ;  /* 0x0000000812b67812 */ /* 0x000fe200078ef8b6 */
[----:B------:R3:W-:Y:S01]  /*1840*/  LDGSTS.E.BYPASS.LTC128B.128 [R4+0x3080], [R22.64+0x40], !P0 ;  /* 0x0308004016047fae */ /* 0x0007e2000c101d4c */
[----:B------:R-:W-:Y:S01]  /*1850*/  LEA R18, P4, R17, c[0x0][0x160], 0x1 ;  /* 0x0000580011127a11 */ /* 0x000fe200078808ff */
[----:B------:R-:W-:Y:S01]  /*1860*/  IMAD.IADD R7, R19, 0x1, -R7 ;  /* 0x0000000113077824 */ /* 0x000fe200078e0a07 */
[----:B------:R-:W-:Y:S01]  /*1870*/  ISETP.GE.AND P6, PT, R10, c[0x0][0x1fc], PT ;  /* 0x00007f000a007a0c */ /* 0x000fe20003fc6270 */
[----:B------:R-:W-:Y:S01]  /*1880*/  IMAD.IADD R27, R31, 0x1, R26 ;  /* 0x000000011f1b7824 */ /* 0x000fe200078e021a */
[----:B------:R-:W-:Y:S01]  /*1890*/  LEA.HI.X R19, R17, c[0x0][0x164], R16, 0x1, P4 ;  /* 0x0000590011137a11 */ /* 0x000fe200020f0c10 */
[----:B------:R-:W-:Y:S01]  /*18a0*/  IMAD.MOV.U32 R26, RZ, RZ, R30 ;  /* 0x000000ffff1a7224 */ /* 0x000fe200078e001e */
[----:B------:R-:W-:Y:S01]  /*18b0*/  ISETP.GE.AND P4, PT, R5, c[0x0][0x1fc], PT ;  /* 0x00007f0005007a0c */ /* 0x000fe20003f86270 */
[----:B------:R-:W-:Y:S01]  /*18c0*/  IMAD R24, R24, c[0x0][0x210], RZ ;  /* 0x0000840018187a24 */ /* 0x000fe200078e02ff */
[----:B------:R-:W-:Y:S01]  /*18d0*/  UMOV UR18, 0x6 ;  /* 0x0000000600127882 */ /* 0x000fe20000000000 */
[----:B------:R-:W-:Y:S01]  /*18e0*/  IMAD.IADD R189, R209, 0x1, R189 ;  /* 0x00000001d1bd7824 */ /* 0x000fe200078e02bd */
[----:B------:R-:W-:Y:S01]  /*18f0*/  SEL R17, RZ, 0xffffffff, P4 ;  /* 0xffffffffff117807 */ /* 0x000fe20002000000 */
[----:B------:R-:W-:Y:S01]  /*1900*/  IMAD R24, R0, c[0x0][0x214], R24 ;  /* 0x0000850000187a24 */ /* 0x000fe200078e0218 */
[----:B------:R-:W-:Y:S01]  /*1910*/  @!P1 IADD3 R16, P4, R208, UR17, RZ ;  /* 0x00000011d0109c10 */ /* 0x000fe2000ff9e0ff */
[----:B--2---:R-:W-:Y:S01]  /*1920*/  IMAD.WIDE.U32 R28, R0, c[0x0][0x210], R26 ;  /* 0x00008400001c7a25 */ /* 0x004fe200078e001a */
[----:B------:R-:W-:Y:S01]  /*1930*/  ULDC.64 UR6, c[0x0][0x208] ;  /* 0x0000820000067ab9 */ /* 0x000fe20000000a00 */
[----:B------:R-:W-:Y:S01]  /*1940*/  LOP3.LUT P2, RZ, R25, 0x2, RZ, 0xc0, !PT ;  /* 0x0000000219ff7812 */ /* 0x000fe2000784c0ff */
[----:B------:R-:W-:Y:S01]  /*1950*/  USHF.L.U64.HI UR18, UR6, UR18, UR7 ;  /* 0x0000001206127299 */ /* 0x000fe20008010207 */
[----:B------:R-:W-:Y:S01]  /*1960*/  IMAD.SHL.U32 R177, R15, 0x400, RZ ;  /* 0x000004000fb17824 */ /* 0x000fe200078e00ff */
[----:B------:R-:W-:Y:S01]  /*1970*/  @!P1 LEA R26, P0, R16, c[0x0][0x258], 0x2 ;  /* 0x00009600101a9a11 */ /* 0x000fe200078010ff */
[----:B------:R-:W-:Y:S01]  /*1980*/  IMAD.SHL.U32 R0, R17, 0x2, RZ ;  /* 0x0000000211007824 */ /* 0x000fe200078e00ff */
[----:B------:R-:W-:Y:S01]  /*1990*/  @!P1 IADD3.X R17, R189, UR16, RZ, P4, !PT ;  /* 0x00000010bd119c10 */ /* 0x000fe2000a7fe4ff */
[----:B------:R-:W-:Y:S01]  /*19a0*/  IMAD R207, R207, 0x2, R177 ;  /* 0x00000002cfcf7824 */ /* 0x000fe200078e02b1 */
[----:B------:R-:W-:Y:S01]  /*19b0*/  UIADD3 UR7, -UR17, UR10, URZ ;  /* 0x0000000a11077290 */ /* 0x000fe2000fffe13f */
[----:B------:R-:W-:Y:S01]  /*19c0*/  IMAD R178, R20, 0x8, R178 ;  /* 0x0000000814b27824 */ /* 0x000fe200078e02b2 */
[----:B------:R-:W-:Y:S01]  /*19d0*/  @!P1 LEA.HI.X R27, R16, c[0x0][0x25c], R17, 0x2, P0 ;  /* 0x00009700101b9a11 */ /* 0x000fe200000f1411 */
[----:B------:R-:W-:Y:S01]  /*19e0*/  IMAD R177, R20, 0x200, R177 ;  /* 0x0000020014b17824 */ /* 0x000fe200078e02b1 */
[----:B------:R-:W-:Y:S01]  /*19f0*/  SEL R20, RZ, 0x1, P6 ;  /* 0x00000001ff147807 */ /* 0x000fe20003000000 */
[C---:B------:R-:W-:Y:S01]  /*1a00*/  IMAD R212, R13.reuse, c[0x0][0x218], RZ ;  /* 0x000086000dd47a24 */ /* 0x040fe200078e02ff */
[----:B------:R-:W-:Y:S01]  /*1a10*/  ISETP.GE.AND P0, PT, R190, c[0x0][0x1fc], PT ;  /* 0x00007f00be007a0c */ /* 0x000fe20003f06270 */
[----:B------:R-:W-:Y:S01]  /*1a20*/  IMAD R188, R13, c[0x0][0x290], RZ ;  /* 0x0000a4000dbc7a24 */ /* 0x000fe200078e02ff */
[----:B------:R-:W-:Y:S01]  /*1a30*/  LOP3.LUT P4, RZ, R25, 0x1, RZ, 0xc0, !PT ;  /* 0x0000000119ff7812 */ /* 0x000fe2000788c0ff */
[----:B------:R-:W-:Y:S01]  /*1a40*/  IMAD R202, R13, c[0x0][0x240], RZ ;  /* 0x000090000dca7a24 */ /* 0x000fe200078e02ff */
[----:B------:R-:W-:Y:S01]  /*1a50*/  LOP3.LUT P6, RZ, R25, 0x4, RZ, 0xc0, !PT ;  /* 0x0000000419ff7812 */ /* 0x000fe200078cc0ff */
[----:B------:R-:W-:Y:S01]  /*1a60*/  IMAD.IADD R25, R29, 0x1, R24 ;  /* 0x000000011d197824 */ /* 0x000fe200078e0218 */
[----:B------:R-:W-:Y:S01]  /*1a70*/  SEL R13, RZ, 0x4, P0 ;  /* 0x00000004ff0d7807 */ /* 0x000fe20000000000 */
[----:B------:R-:W-:Y:S01]  /*1a80*/  IMAD.MOV.U32 R24, RZ, RZ, R28 ;  /* 0x000000ffff187224 */ /* 0x000fe200078e001c */
[----:B------:R-:W-:Y:S01]  /*1a90*/  ISETP.GE.OR P0, PT, R194, UR7, !P4 ;  /* 0x00000007c2007c0c */ /* 0x000fe2000e706670 */
[----:B------:R-:W-:Y:S01]  /*1aa0*/  IMAD.U32 R33, RZ, RZ, UR19 ;  /* 0x00000013ff217e24 */ /* 0x000fe2000f8e00ff */
[----:B------:R-:W-:Y:S01]  /*1ab0*/  USHF.L.U32 UR19, UR6, 0x6, URZ ;  /* 0x0000000606137899 */ /* 0x000fe2000800063f */
[----:B------:R-:W-:Y:S01]  /*1ac0*/  IMAD R212, R198, c[0x0][0x21c], R212 ;  /* 0x00008700c6d47a24 */ /* 0x000fe200078e02d4 */
[----:B------:R-:W-:Y:S01]  /*1ad0*/  ISETP.GE.OR P2, PT, R194, UR7, !P2 ;  /* 0x00000007c2007c0c */ /* 0x000fe2000d746670 */
[----:B------:R-:W-:Y:S01]  /*1ae0*/  IMAD R188, R198, c[0x0][0x294], R188 ;  /* 0x0000a500c6bc7a24 */ /* 0x000fe200078e02bc */
[----:B------:R-:W-:Y:S01]  /*1af0*/  ISETP.GE.OR P6, PT, R194, UR7, !P6 ;  /* 0x00000007c2007c0c */ /* 0x000fe2000f7c6670 */
[----:B------:R-:W-:Y:S01]  /*1b00*/  IMAD R202, R198, c[0x0][0x244], R202 ;  /* 0x00009100c6ca7a24 */ /* 0x000fe200078e02ca */
[----:B------:R-:W-:Y:S01]  /*1b10*/  LOP3.LUT R0, R0, 0x2, R20, 0xe2, !PT ;  /* 0x0000000200007812 */ /* 0x000fe200078ee214 */
[----:B------:R-:W-:Y:S01]  /*1b20*/  IMAD.WIDE.U32 R204, R198, c[0x0][0x290], R204 ;  /* 0x0000a400c6cc7a25 */ /* 0x000fe200078e00cc */
[----:B------:R-:W-:Y:S01]  /*1b30*/  SHF.R.S32.HI R16, RZ, 0x1f, R6 ;  /* 0x0000001fff107819 */ /* 0x000fe20000011406 */
[----:B------:R-:W-:Y:S01]  /*1b40*/  UIMAD UR6, UR18, UR8, URZ ;  /* 0x00000008120672a4 */ /* 0x000fe2000f8e023f */
[----:B------:R-:W-:Y:S01]  /*1b50*/  LOP3.LUT R13, R0, R13, RZ, 0xfc, !PT ;  /* 0x0000000d000d7212 */ /* 0x000fe200078efcff */
[C---:B------:R-:W-:Y:S01]  /*1b60*/  IMAD.WIDE.U32 R196, R198.reuse, c[0x0][0x240], R196 ;  /* 0x00009000c6c47a25 */ /* 0x040fe200078e00c4 */
[----:B------:R3:W-:Y:S01]  /*1b70*/  LDGSTS.E.BYPASS.LTC128B.128 [R4+0x5080], [R22.64+0x80], !P3 ;  /* 0x0508008016047fae */ /* 0x0007e2000d901d4c */
[----:B------:R-:W-:Y:S01]  /*1b80*/  UIMAD UR6, UR4, UR19, UR6 ;  /* 0x00000013040672a4 */ /* 0x000fe2000f8e0206 */
[C---:B------:R-:W-:Y:S01]  /*1b90*/  LOP3.LUT P4, RZ, R13.reuse, 0x1, RZ, 0xc0, !PT ;  /* 0x000000010dff7812 */ /* 0x040fe2000788c0ff */
[----:B------:R-:W-:Y:S01]  /*1ba0*/  IMAD.WIDE.U32 R198, R198, c[0x0][0x218], R24 ;  /* 0x00008600c6c67a25 */ /* 0x000fe200078e0018 */
[----:B------:R-:W0:Y:S01]  /*1bb0*/  LDGDEPBAR ;  /* 0x00000000000079af */ /* 0x000e220000000000 */
[----:B------:R-:W-:Y:S01]  /*1bc0*/  LOP3.LUT P3, RZ, R13, 0x2, RZ, 0xc0, !PT ;  /* 0x000000020dff7812 */ /* 0x000fe2000786c0ff */
[----:B------:R-:W-:Y:S01]  /*1bd0*/  UIADD3 UR4, UR8, 0x1, URZ ;  /* 0x0000000108047890 */ /* 0x000fe2000fffe03f */
[----:B------:R-:W-:Y:S01]  /*1be0*/  IMAD.IADD R213, R199, 0x1, R212 ;  /* 0x00000001c7d57824 */ /* 0x000fe200078e02d4 */
[----:B------:R-:W-:Y:S01]  /*1bf0*/  LEA.HI R16, R16, R194, RZ, 0x3 ;  /* 0x000000c210107211 */ /* 0x000fe200078f18ff */
[----:B------:R-:W-:Y:S01]  /*1c00*/  IMAD.U32 R6, RZ, RZ, UR19 ;  /* 0x00000013ff067e24 */ /* 0x000fe2000f8e00ff */
[----:B------:R2:W-:Y:S01]  /*1c10*/  LDGSTS.E.BYPASS.LTC128B.128 [R4+0xc080], [R18.64], !P0 ;  /* 0x0c08000012047fae */ /* 0x0005e2000c101d4c */
[----:B------:R-:W-:Y:S01]  /*1c20*/  IMAD.MOV.U32 R212, RZ, RZ, R198 ;  /* 0x000000ffffd47224 */ /* 0x000fe200078e00c6 */
[----:B------:R-:W-:Y:S01]  /*1c30*/  LOP3.LUT R16, R16, 0xfffffff8, RZ, 0xc0, !PT ;  /* 0xfffffff810107812 */ /* 0x000fe200078ec0ff */
[----:B------:R-:W-:Y:S01]  /*1c40*/  IMAD.IADD R188, R205, 0x1, R188 ;  /* 0x00000001cdbc7824 */ /* 0x000fe200078e02bc */
[----:B------:R2:W-:Y:S01]  /*1c50*/  LDGSTS.E.BYPASS.LTC128B.128 [R4+0xd080], [R18.64+0x40], !P2 ;  /* 0x0d08004012047fae */ /* 0x0005e2000d101d4c */
[----:B------:R-:W-:Y:S01]  /*1c60*/  IMAD.WIDE.U32 R28, R6, UR8, R212 ;  /* 0x00000008061c7c25 */ /* 0x000fe2000f8e00d4 */
[----:B------:R-:W-:Y:S01]  /*1c70*/  SHF.R.S32.HI R20, RZ, 0x1, R9 ;  /* 0x00000001ff147819 */ /* 0x000fe20000011409 */
[----:B------:R-:W-:Y:S01]  /*1c80*/  UISETP.GE.AND UP0, UPT, UR4, UR9, UPT ;  /* 0x000000090400728c */ /* 0x000fe2000bf06270 */
[----:B------:R2:W-:Y:S01]  /*1c90*/  LDGSTS.E.BYPASS.LTC128B.128 [R4+0xe080], [R18.64+0x80], !P6 ;  /* 0x0e08008012047fae */ /* 0x0005e2000f101d4c */
[C---:B------:R-:W-:Y:S01]  /*1ca0*/  ISETP.GE.OR P6, PT, R194.reuse, UR7, !P3 ;  /* 0x00000007c2007c0c */ /* 0x040fe2000dfc6670 */
[----:B------:R-:W-:Y:S01]  /*1cb0*/  IMAD.IADD R9, R194, 0x1, -R16 ;  /* 0x00000001c2097824 */ /* 0x000fe200078e0a10 */
[----:B------:R-:W-:Y:S01]  /*1cc0*/  IADD3 R0, R29, UR6, RZ ;  /* 0x000000061d007c10 */ /* 0x000fe2000fffe0ff */
[----:B------:R-:W-:Y:S01]  /*1cd0*/  IMAD.IADD R8, R2, 0x1, -R8 ;  /* 0x0000000102087824 */ /* 0x000fe200078e0a08 */
[----:B------:R-:W-:Y:S01]  /*1ce0*/  LEA R24, P0, R28, c[0x0][0x1f0], 0x1 ;  /* 0x00007c001c187a11 */ /* 0x000fe200078008ff */
[----:B------:R-:W-:Y:S01]  /*1cf0*/  IMAD.MOV.U32 R181, RZ, RZ, 0x10 ;  /* 0x00000010ffb57424 */ /* 0x000fe200078e00ff */
[----:B------:R-:W-:Y:S01]  /*1d00*/  LOP3.LUT P2, RZ, R13, 0x4, RZ, 0xc0, !PT ;  /* 0x000000040dff7812 */ /* 0x000fe2000784c0ff */
[----:B------:R-:W-:Y:S01]  /*1d10*/  IMAD.SHL.U32 R13, R3, 0x8, RZ ;  /* 0x00000008030d7824 */ /* 0x000fe200078e00ff */
[----:B---3--:R-:W-:Y:S01]  /*1d20*/  SEL R22, RZ, 0xffffffff, P5 ;  /* 0xffffffffff167807 */ /* 0x008fe20002800000 */
[----:B------:R-:W-:Y:S01]  /*1d30*/  IMAD.SHL.U32 R183, R12, 0x8, RZ ;  /* 0x000000080cb77824 */ /* 0x000fe200078e00ff */
[----:B------:R-:W-:Y:S01]  /*1d40*/  ISETP.GE.OR P5, PT, R194, UR7, !P4 ;  /* 0x00000007c2007c0c */ /* 0x000fe2000e7a6670 */
[----:B------:R-:W-:Y:S01]  /*1d50*/  IMAD R179, R12, 0x200, R179 ;  /* 0x000002000cb37824 */ /* 0x000fe200078e02b3 */
[----:B------:R-:W-:Y:S01]  /*1d60*/  LEA.HI.X R25, R28, c[0x0][0x1f4], R0, 0x1, P0 ;  /* 0x00007d001c197a11 */ /* 0x000fe200000f0c00 */
[----:B------:R-:W-:Y:S01]  /*1d70*/  @!P1 IMAD.SHL.U32 R0, R2, 0x10, RZ ;  /* 0x0000001002009824 */ /* 0x000fe200078e00ff */
[----:B------:R-:W-:Y:S01]  /*1d80*/  LOP3.LUT R13, R13, 0x18, RZ, 0xc0, !PT ;  /* 0x000000180d0d7812 */ /* 0x000fe200078ec0ff */
[----:B------:R-:W-:Y:S01]  /*1d90*/  IMAD.SHL.U32 R178, R178, 0x20, RZ ;  /* 0x00000020b2b27824 */ /* 0x000fe200078e00ff */
[C---:B------:R-:W-:Y:S01]  /*1da0*/  LOP3.LUT P0, RZ, R20.reuse, 0x2, RZ, 0xc0, !PT ;  /* 0x0000000214ff7812 */ /* 0x040fe2000780c0ff */
[----:B------:R-:W-:Y:S01]  /*1db0*/  IMAD.SHL.U32 R20, R20, 0x40, RZ ;  /* 0x0000004014147824 */ /* 0x000fe200078e00ff */
[----:B------:R3:W-:Y:S01]  /*1dc0*/  @!P1 LDGSTS.E.BYPASS.LTC128B.128 [R0+0x18080], [R26.64] ;  /* 0x180800001a009fae */ /* 0x0007e2000b901d4c */
[----:B------:R-:W-:Y:S01]  /*1dd0*/  LOP3.LUT R183, R183, 0x8, RZ, 0xc0, !PT ;  /* 0x00000008b7b77812 */ /* 0x000fe200078ec0ff */
[----:B------:R-:W-:Y:S01]  /*1de0*/  IMAD.SHL.U32 R22, R22, 0x2, RZ ;  /* 0x0000000216167824 */ /* 0x000fe200078e00ff */
[----:B------:R-:W-:Y:S01]  /*1df0*/  SEL R173, R181, 0xfffffff0, !P0 ;  /* 0xfffffff0b5ad7807 */ /* 0x000fe20004000000 */
[----:B------:R-:W0:Y:S01]  /*1e00*/  LDGDEPBAR ;  /* 0x00000000000079af */ /* 0x000e220000000000 */
[----:B------:R-:W-:Y:S01]  /*1e10*/  LOP3.LUT P0, RZ, R7, 0x2, RZ, 0xc0, !PT ;  /* 0x0000000207ff7812 */ /* 0x000fe2000780c0ff */
[----:B------:R-:W-:Y:S01]  /*1e20*/  IMAD.MOV.U32 R172, RZ, RZ, 0x20 ;  /* 0x00000020ffac7424 */ /* 0x000fe200078e00ff */
[----:B------:R-:W-:Y:S01]  /*1e30*/  LOP3.LUT R20, R20, 0xc0, RZ, 0xc0, !PT ;  /* 0x000000c014147812 */ /* 0x000fe200078ec0ff */
[----:B--2---:R-:W-:Y:S01]  /*1e40*/  IMAD.SHL.U32 R19, R9, 0x40, RZ ;  /* 0x0000004009137824 */ /* 0x004fe200078e00ff */
[----:B------:R1:W-:Y:S01]  /*1e50*/  LDGSTS.E.BYPASS.LTC128B.128 [R4+0x12080], [R24.64], !P5 ;  /* 0x1208000018047fae */ /* 0x0003e2000e901d4c */
[----:B------:R-:W-:Y:S01]  /*1e60*/  IADD3 R17, P5, R204, UR17, RZ ;  /* 0x00000011cc117c10 */ /* 0x000fe2000ffbe0ff */
[----:B------:R-:W-:Y:S01]  /*1e70*/  IMAD.IADD R202, R197, 0x1, R202 ;  /* 0x00000001c5ca7824 */ /* 0x000fe200078e02ca */
[----:B------:R-:W-:Y:S01]  /*1e80*/  LOP3.LUT R21, R20, 0x8, R21, 0xf8, !PT ;  /* 0x0000000814157812 */ /* 0x000fe200078ef815 */
[----:B------:R1:W-:Y:S01]  /*1e90*/  LDGSTS.E.BYPASS.LTC128B.128 [R4+0x13080], [R24.64+0x40], !P6 ;  /* 0x1308004018047fae */ /* 0x0003e2000f101d4c */
[----:B------:R-:W-:-:S02]  /*1ea0*/  ISETP.GE.OR P6, PT, R194, UR7, !P2 ;  /* 0x00000007c2007c0c */ /* 0x000fc4000d7c6670 */
[----:B------:R-:W-:Y:S02]  /*1eb0*/  LOP3.LUT R19, R19, 0x1c0, RZ, 0xc0, !PT ;  /* 0x000001c013137812 */ /* 0x000fe400078ec0ff */
[----:B------:R-:W-:Y:S02]  /*1ec0*/  SHF.R.U32.HI R20, RZ, 0x3, R20 ;  /* 0x00000003ff147819 */ /* 0x000fe40000011614 */
[----:B------:R-:W-:Y:S02]  /*1ed0*/  SHF.R.U32.HI R18, RZ, 0x3, R19 ;  /* 0x00000003ff127819 */ /* 0x000fe40000011613 */
[----:B------:R-:W-:Y:S02]  /*1ee0*/  LOP3.LUT R20, R21, R20, RZ, 0x3c, !PT ;  /* 0x0000001415147212 */ /* 0x000fe400078e3cff */
[----:B------:R-:W-:Y:S01]  /*1ef0*/  LOP3.LUT R18, R18, R19, R13, 0x1e, !PT ;  /* 0x0000001312127212 */ /* 0x000fe200078e1e0d */
[----:B------:R-:W-:Y:S01]  /*1f00*/  IMAD.SHL.U32 R19, R14, 0x40, RZ ;  /* 0x000000400e137824 */ /* 0x000fe200078e00ff */
[----:B------:R-:W-:Y:S01]  /*1f10*/  LOP3.LUT R191, R22, 0x2, R191, 0xe2, !PT ;  /* 0x0000000216bf7812 */ /* 0x000fe200078ee2bf */
[----:B------:R1:W-:Y:S01]  /*1f20*/  LDGSTS.E.BYPASS.LTC128B.128 [R4+0x14080], [R24.64+0x80], !P6 ;  /* 0x1408008018047fae */ /* 0x0003e2000f101d4c */
[----:B---3--:R-:W-:Y:S01]  /*1f30*/  IADD3.X R0, R188, UR16, RZ, P5, !PT ;  /* 0x00000010bc007c10 */ /* 0x008fe2000affe4ff */
[----:B------:R-:W-:Y:S01]  /*1f40*/  IMAD.IADD R207, R207, 0x1, R18 ;  /* 0x00000001cfcf7824 */ /* 0x000fe200078e0212 */
[----:B------:R-:W-:Y:S01]  /*1f50*/  LEA R16, P5, R17, c[0x0][0x280], 0x2 ;  /* 0x0000a00011107a11 */ /* 0x000fe200078a10ff */
[----:B------:R-:W-:Y:S01]  /*1f60*/  IMAD.SHL.U32 R18, R7, 0x40, RZ ;  /* 0x0000004007127824 */ /* 0x000fe200078e00ff */
[----:B------:R-:W-:Y:S01]  /*1f70*/  LOP3.LUT P6, RZ, R14, 0x4, RZ, 0xc0, !PT ;  /* 0x000000040eff7812 */ /* 0x000fe200078cc0ff */
[----:B------:R-:W-:Y:S01]  /*1f80*/  IMAD.SHL.U32 R207, R207, 0x2, RZ ;  /* 0x00000002cfcf7824 */ /* 0x000fe200078e00ff */
[----:B------:R-:W-:Y:S01]  /*1f90*/  LEA.HI.X R17, R17, c[0x0][0x284], R0, 0x2, P5 ;  /* 0x0000a10011117a11 */ /* 0x000fe200028f1400 */
[----:B------:R-:W-:Y:S01]  /*1fa0*/  @!P1 IMAD.SHL.U32 R0, R2, 0x10, RZ ;  /* 0x0000001002009824 */ /* 0x000fe200078e00ff */
[----:B------:R-:W-:Y:S01]  /*1fb0*/  LOP3.LUT P5, RZ, R14, 0x2, RZ, 0xc0, !PT ;  /* 0x000000020eff7812 */ /* 0x000fe200078ac0ff */
[----:B------:R-:W-:Y:S01]  /*1fc0*/  IMAD.U32 R180, R180, 0x20, R20 ;  /* 0x00000020b4b47824 */ /* 0x000fe200078e0014 */
[----:B------:R-:W-:-:S02]  /*1fd0*/  SHF.R.S32.HI R14, RZ, 0x1f, R8 ;  /* 0x0000001fff0e7819 */ /* 0x000fc40000011408 */
[----:B------:R-:W-:Y:S01]  /*1fe0*/  SEL R174, R181, 0xfffffff0, !P5 ;  /* 0xfffffff0b5ae7807 */ /* 0x000fe20006800000 */
[----:B------:R2:W-:Y:S01]  /*1ff0*/  @!P1 LDGSTS.E.BYPASS.LTC128B.128 [R0+0x18280], [R16.64] ;  /* 0x1828000010009fae */ /* 0x0005e2000b901d4c */
[----:B------:R-:W-:Y:S02]  /*2000*/  LOP3.LUT R19, R19, 0x1c0, RZ, 0xc0, !PT ;  /* 0x000001c013137812 */ /* 0x000fe400078ec0ff */
[----:B------:R-:W-:Y:S01]  /*2010*/  LEA.HI R7, R14, R8, RZ, 0x2 ;  /* 0x000000080e077211 */ /* 0x000fe200078f10ff */
[----:B------:R-:W0:Y:S01]  /*2020*/  LDGDEPBAR ;  /* 0x00000000000079af */ /* 0x000e220000000000 */
[----:B------:R-:W-:Y:S02]  /*2030*/  PLOP3.LUT P5, PT, PT, PT, UP0, 0x80, 0x0 ;  /* 0x000000000000781c */ /* 0x000fe40003faf008 */
[----:B------:R-:W-:Y:S01]  /*2040*/  LOP3.LUT R14, R18, 0xc0, RZ, 0xc0, !PT ;  /* 0x000000c0120e7812 */ /* 0x000fe200078ec0ff */
[----:B------:R-:W0:Y:S01]  /*2050*/  LDGDEPBAR ;  /* 0x00000000000079af */ /* 0x000e220000000000 */
[----:B------:R-:W-:-:S02]  /*2060*/  SHF.R.U32.HI R12, RZ, 0x3, R19 ;  /* 0x00000003ff0c7819 */ /* 0x000fc40000011613 */
[----:B------:R-:W-:Y:S02]  /*2070*/  SHF.R.S32.HI R192, RZ, 0x2, R7 ;  /* 0x00000002ffc07819 */ /* 0x000fe40000011407 */
[----:B------:R-:W-:Y:S02]  /*2080*/  LOP3.LUT R12, R12, R19, R183, 0x1e, !PT ;  /* 0x000000130c0c7212 */ /* 0x000fe400078e1eb7 */
[----:B------:R-:W-:Y:S01]  /*2090*/  SEL R172, R172, 0xffffffe0, !P6 ;  /* 0xffffffe0acac7807 */ /* 0x000fe20007000000 */
[----:B------:R-:W-:Y:S01]  /*20a0*/  IMAD R192, R15, 0x10, R192 ;  /* 0x000000100fc07824 */ /* 0x000fe200078e02c0 */
[----:B------:R-:W-:Y:S01]  /*20b0*/  SEL R181, R181, 0xfffffff0, !P0 ;  /* 0xfffffff0b5b57807 */ /* 0x000fe20004000000 */
[----:B------:R-:W-:Y:S01]  /*20c0*/  IMAD.IADD R177, R177, 0x1, R12 ;  /* 0x00000001b1b17824 */ /* 0x000fe200078e020c */
[----:B--2---:R-:W-:Y:S01]  /*20d0*/  SHF.R.U32.HI R16, RZ, 0x3, R14 ;  /* 0x00000003ff107819 */ /* 0x004fe2000001160e */
[----:B------:R-:W-:-:S03]  /*20e0*/  IMAD R0, R15, 0x200, R178 ;  /* 0x000002000f007824 */ /* 0x000fc600078e02b2 */
[C---:B------:R-:W-:Y:S02]  /*20f0*/  LOP3.LUT R182, R16.reuse, R182, R14, 0x1e, !PT ;  /* 0x000000b610b67212 */ /* 0x040fe400078e1e0e */
[CC--:B------:R-:W-:Y:S02]  /*2100*/  LOP3.LUT R183, R16.reuse, R14.reuse, R183, 0x1e, !PT ;  /* 0x0000000e10b77212 */ /* 0x0c0fe400078e1eb7 */
[----:B------:R-:W-:Y:S01]  /*2110*/  LOP3.LUT R13, R16, R14, R13, 0x1e, !PT ;  /* 0x0000000e100d7212 */ /* 0x000fe200078e1e0d */
[----:B------:R-:W-:Y:S02]  /*2120*/  IMAD.IADD R182, R178, 0x1, R182 ;  /* 0x00000001b2b67824 */ /* 0x000fe400078e02b6 */
[----:B------:R-:W-:Y:S01]  /*2130*/  IMAD.IADD R183, R0, 0x1, R183 ;  /* 0x0000000100b77824 */ /* 0x000fe200078e02b7 */
[----:B------:R-:W-:Y:S01]  /*2140*/  IADD3 R0, R207, 0x18480, RZ ;  /* 0x00018480cf007810 */ /* 0x000fe20007ffe0ff */
[----:B------:R-:W-:Y:S01]  /*2150*/  IMAD.IADD R178, R178, 0x1, R13 ;  /* 0x00000001b2b27824 */ /* 0x000fe200078e020d */
[----:B------:R-:W-:Y:S05]  /*2160*/  @P5 BRA `(.L_x_967) ;  /* 0x000001a000005947 */ /* 0x000fea0003800000 */
[----:B-1----:R-:W-:Y:S01]  /*2170*/  USHF.R.S32.HI UR6, URZ, 0x1f, UR4 ;  /* 0x0000001f3f067899 */ /* 0x002fe20008011404 */
[----:B------:R-:W-:Y:S01]  /*2180*/  IMAD.WIDE.U32 R12, R6, UR4, R212 ;  /* 0x00000004060c7c25 */ /* 0x000fe2000f8e00d4 */
[----:B------:R-:W-:Y:S01]  /*2190*/  UIMAD UR18, UR18, UR4, URZ ;  /* 0x00000004121272a4 */ /* 0x000fe2000f8e023f */
[----:B------:R-:W-:Y:S01]  /*21a0*/  BSSY B0, `(.L_x_967) ;  /* 0x0000016000007945 */ /* 0x000fe20003800000 */
[----:B------:R-:W-:-:S02]  /*21b0*/  USHF.L.U32 UR7, UR4, 0x6, URZ ;  /* 0x0000000604077899 */ /* 0x000fc4000800063f */
[----:B------:R-:W-:Y:S01]  /*21c0*/  UIMAD UR6, UR6, UR19, UR18 ;  /* 0x00000013060672a4 */ /* 0x000fe2000f8e0212 */
[----:B------:R-:W-:Y:S01]  /*21d0*/  LEA R14, P5, R12, c[0x0][0x1f0], 0x1 ;  /* 0x00007c000c0e7a11 */ /* 0x000fe200078a08ff */
[----:B------:R-:W-:-:S04]  /*21e0*/  UIADD3 UR4, -UR7, UR10, URZ ;  /* 0x0000000a07047290 */ /* 0x000fc8000fffe13f */
[----:B------:R-:W-:Y:S02]  /*21f0*/  IADD3 R6, R13, UR6, RZ ;  /* 0x000000060d067c10 */ /* 0x000fe4000fffe0ff */
[----:B------:R-:W-:Y:S02]  /*2200*/  ISETP.LT.AND P0, PT, R194, UR4, PT ;  /* 0x00000004c2007c0c */ /* 0x000fe4000bf01270 */
[----:B------:R-:W-:Y:S02]  /*2210*/  LEA.HI.X R15, R12, c[0x0][0x1f4], R6, 0x1, P5 ;  /* 0x00007d000c0f7a11 */ /* 0x000fe400028f0c06 */
[----:B------:R-:W-:Y:S02]  /*2220*/  ISETP.GE.OR P6, PT, R10, c[0x0][0x1fc], !P0 ;  /* 0x00007f000a007a0c */ /* 0x000fe400047c6670 */
[----:B------:R-:W-:Y:S02]  /*2230*/  ISETP.GE.OR P5, PT, R5, c[0x0][0x1fc], !P0 ;  /* 0x00007f0005007a0c */ /* 0x000fe400047a6670 */
[----:B------:R-:W-:-:S09]  /*2240*/  ISETP.GE.OR P0, PT, R190, c[0x0][0x1fc], !P0 ;  /* 0x00007f00be007a0c */ /* 0x000fd20004706670 */
[----:B------:R1:W-:Y:S04]  /*2250*/  LDGSTS.E.BYPASS.LTC128B.128 [R4+0x15080], [R14.64], !P6 ;  /* 0x150800000e047fae */ /* 0x0003e8000f101d4c */
[----:B------:R1:W-:Y:S01]  /*2260*/  LDGSTS.E.BYPASS.LTC128B.128 [R4+0x16080], [R14.64+0x40], !P5 ;  /* 0x160800400e047fae */ /* 0x0003e2000e901d4c */
[----:B------:R-:W-:-:S03]  /*2270*/  IADD3 R5, P5, R204, UR7, RZ ;  /* 0x00000007cc057c10 */ /* 0x000fc6000ffbe0ff */
[----:B------:R1:W-:Y:S01]  /*2280*/  LDGSTS.E.BYPASS.LTC128B.128 [R4+0x17080], [R14.64+0x80], !P0 ;  /* 0x170800800e047fae */ /* 0x0003e2000c101d4c */
[----:B------:R-:W-:Y:S01]  /*2290*/  LEA R10, P0, R5, c[0x0][0x280], 0x2 ;  /* 0x0000a000050a7a11 */ /* 0x000fe200078010ff */
[----:B-1----:R-:W-:-:S05]  /*22a0*/  IMAD.U32 R4, RZ, RZ, UR7 ;  /* 0x00000007ff047e24 */ /* 0x002fca000f8e00ff */
[----:B------:R-:W-:-:S04]  /*22b0*/  LEA.HI.X.SX32 R4, R4, R188, 0x1, P5 ;  /* 0x000000bc04047211 */ /* 0x000fc800028f0eff */
[----:B------:R-:W-:Y:S01]  /*22c0*/  LEA.HI.X R11, R5, c[0x0][0x284], R4, 0x2, P0 ;  /* 0x0000a100050b7a11 */ /* 0x000fe200000f1404 */
[----:B------:R-:W-:Y:S05]  /*22d0*/  @P1 BRA `(.L_x_968) ;  /* 0x0000002000001947 */ /* 0x000fea0003800000 */
[----:B------:R-:W-:-:S05]  /*22e0*/  SHF.L.U32 R2, R2, 0x4, RZ ;  /* 0x0000000402027819 */ /* 0x000fca00000006ff */
[----:B------:R1:W-:Y:S02]  /*22f0*/  LDGSTS.E.BYPASS.LTC128B.128 [R2+0x18380], [R10.64] ;  /* 0x183800000a027fae */ /* 0x0003e4000b901d4c */
.L_x_968:
[----:B------:R-:W-:Y:S05]  /*2300*/  BSYNC B0 ;  /* 0x0000000000007941 */ /* 0x000fea0003800000 */
.L_x_967:
[----:B-1----:R-:W-:Y:S01]  /*2310*/  SHF.R.S32.HI R2, RZ, 0x1f, R3 ;  /* 0x0000001fff027819 */ /* 0x002fe20000011403 */
[----:B------:R-:W0:Y:S01]  /*2320*/  LDGDEPBAR ;  /* 0x00000000000079af */ /* 0x000e220000000000 */
[----:B------:R-:W-:Y:S01]  /*2330*/  LOP3.LUT R211, R7, 0x7ffffffc, RZ, 0xc0, !PT ;  /* 0x7ffffffc07d37812 */ /* 0x000fe200078ec0ff */
[----:B------:R-:W-:Y:S01]  /*2340*/  UIADD3 UR7, UR14, 0x1, -UR11 ;  /* 0x000000010e077890 */ /* 0x000fe2000fffe80b */
[----:B------:R-:W-:Y:S01]  /*2350*/  LEA.HI R2, R2, R3, RZ, 0x2 ;  /* 0x0000000302027211 */ /* 0x000fe200078f10ff */
[----:B------:R-:W-:Y:S01]  /*2360*/  ULDC UR6, c[0x0][0x2a0] ;  /* 0x0000a80000067ab9 */ /* 0x000fe20000000800 */
[----:B------:R-:W-:Y:S01]  /*2370*/  LOP3.LUT P0, RZ, R9, 0x4, RZ, 0xc0, !PT ;  /* 0x0000000409ff7812 */ /* 0x000fe2000780c0ff */
[----:B------:R-:W-:Y:S01]  /*2380*/  IMAD.IADD R211, R8, 0x1, -R211 ;  /* 0x0000000108d37824 */ /* 0x000fe200078e0ad3 */
[----:B------:R-:W-:Y:S01]  /*2390*/  LOP3.LUT R2, R2, 0x1ffffffc, RZ, 0xc0, !PT ;  /* 0x1ffffffc02027812 */ /* 0x000fe200078ec0ff */
[----:B------:R-:W-:Y:S01]  /*23a0*/  IMAD.U32 R214, RZ, RZ, UR7 ;  /* 0x00000007ffd67e24 */ /* 0x000fe2000f8e00ff */
[----:B------:R-:W-:Y:S01]  /*23b0*/  LEA R177, R177, 0x1c480, 0x1 ;  /* 0x0001c480b1b17811 */ /* 0x000fe200078e08ff */
[----:B------:R-:W-:Y:S01]  /*23c0*/  ULOP3.LUT UR6, URZ, UR6, URZ, 0x33, !UPT ;  /* 0x000000063f067292 */ /* 0x000fe2000f8e333f */
[----:B------:R-:W-:Y:S01]  /*23d0*/  IMAD.MOV.U32 R4, RZ, RZ, 0x1 ;  /* 0x00000001ff047424 */ /* 0x000fe200078e00ff */
[----:B------:R-:W-:Y:S01]  /*23e0*/  IADD3 R210, R207, 0x184c0, RZ ;  /* 0x000184c0cfd27810 */ /* 0x000fe20007ffe0ff */
[----:B------:R-:W-:Y:S01]  /*23f0*/  IMAD.IADD R2, R3, 0x1, -R2 ;  /* 0x0000000103027824 */ /* 0x000fe200078e0a02 */
[----:B------:R-:W-:Y:S01]  /*2400*/  LEA R178, R178, 0x80, 0x1 ;  /* 0x00000080b2b27811 */ /* 0x000fe200078e08ff */
[----:B------:R-:W-:Y:S01]  /*2410*/  IMAD.SHL.U32 R180, R180, 0x2, RZ ;  /* 0x00000002b4b47824 */ /* 0x000fe200078e00ff */
[----:B------:R-:W-:Y:S01]  /*2420*/  ISETP.LE.AND P5, PT, R4, c[0x0][0x2a8], PT ;  /* 0x0000aa0004007a0c */ /* 0x000fe20003fa3270 */
[----:B------:R-:W-:Y:S01]  /*2430*/  IMAD R211, R2, 0x4, R211 ;  /* 0x0000000402d37824 */ /* 0x000fe200078e02d3 */
[----:B------:R-:W-:Y:S01]  /*2440*/  @P0 IADD3 R210, R0, -0x40, RZ ;  /* 0xffffffc000d20810 */ /* 0x000fe20007ffe0ff */
[--C-:B------:R-:W-:Y:S01]  /*2450*/  IMAD R175, R172, 0x2, R177.reuse ;  /* 0x00000002acaf7824 */ /* 0x100fe200078e02b1 */
[----:B------:R-:W-:Y:S01]  /*2460*/  CS2R R130, SRZ ;  /* 0x0000000000827805 */ /* 0x000fe2000001ff00 */
[----:B------:R-:W-:Y:S01]  /*2470*/  IMAD.SHL.U32 R211, R211, 0x2, RZ ;  /* 0x00000002d3d37824 */ /* 0x000fe200078e00ff */
[----:B------:R-:W-:Y:S01]  /*2480*/  CS2R R128, SRZ ;  /* 0x0000000000807805 */ /* 0x000fe2000001ff00 */
[----:B------:R-:W-:Y:S01]  /*2490*/  IMAD R176, R174, 0x2, R177 ;  /* 0x00000002aeb07824 */ /* 0x000fe200078e02b1 */
[----:B------:R-:W-:Y:S01]  /*24a0*/  CS2R R126, SRZ ;  /* 0x00000000007e7805 */ /* 0x000fe2000001ff00 */
[----:B------:R-:W-:Y:S01]  /*24b0*/  IMAD.SHL.U32 R179, R179, 0x2, RZ ;  /* 0x00000002b3b37824 */ /* 0x000fe200078e00ff */
[----:B------:R-:W-:Y:S01]  /*24c0*/  IADD3 R214, R214, -UR10, -R211 ;  /* 0x8000000ad6d67c10 */ /* 0x000fe2000fffe8d3 */
[----:B------:R-:W-:Y:S01]  /*24d0*/  CS2R R124, SRZ ;  /* 0x00000000007c7805 */ /* 0x000fe2000001ff00 */
[----:B------:R-:W-:Y:S01]  /*24e0*/  CS2R R122, SRZ ;  /* 0x00000000007a7805 */ /* 0x000fe2000001ff00 */
[----:B------:R-:W-:Y:S01]  /*24f0*/  CS2R R120, SRZ ;  /* 0x0000000000787805 */ /* 0x000fe2000001ff00 */
[C---:B------:R-:W-:Y:S01]  /*2500*/  IADD3 R215, R214.reuse, c[0x0][0x2a4], RZ ;  /* 0x0000a900d6d77a10 */ /* 0x040fe20007ffe0ff */
        /* <DEDUP_REMOVED lines=43> */
[----:B------:R-:W-:Y:S01]  /*27c0*/  IADD3 R214, R214, UR6, RZ ;  /* 0x00000006d6d67c10 */ /* 0x000fe2000fffe0ff */
[----:B------:R-:W-:Y:S01]  /*27d0*/  IMAD R174, R174, 0x2, R175 ;  /* 0x00000002aeae7824 */ /* 0x000fe200078e02af */
[----:B------:R-:W-:Y:S01]  /*27e0*/  IADD3 R216, -R211, UR15, RZ ;  /* 0x0000000fd3d87c10 */ /* 0x000fe2000fffe1ff */
[----:B------:R-:W-:Y:S01]  /*27f0*/  IMAD R172, R172, 0x2, R176 ;  /* 0x00000002acac7824 */ /* 0x000fe200078e02b0 */
[----:B------:R-:W-:Y:S01]  /*2800*/  UIADD3 UR14, UR14, -UR10, URZ ;  /* 0x8000000a0e0e7290 */ /* 0x000fe2000fffe03f */
[----:B------:R-:W-:Y:S01]  /*2810*/  IMAD.IADD R0, R183, 0x1, R181 ;  /* 0x00000001b7007824 */ /* 0x000fe200078e02b5 */
[----:B------:R-:W-:-:S02]  /*2820*/  UMOV UR4, URZ ;  /* 0x0000003f00047c82 */ /* 0x000fc40008000000 */
[----:B------:R-:W-:Y:S02]  /*2830*/  UMOV UR16, 0x1 ;  /* 0x0000000100107882 */ /* 0x000fe40000000000 */
[----:B------:R-:W-:Y:S02]  /*2840*/  UISETP.GT.AND UP4, UPT, UR5, -0x1, UPT ;  /* 0xffffffff0500788c */ /* 0x000fe4000bf84270 */
[----:B------:R-:W-:Y:S02]  /*2850*/  UMOV UR15, URZ ;  /* 0x0000003f000f7c82 */ /* 0x000fe40008000000 */
.L_x_987:
[----:B------:R-:W-:Y:S04]  /*2860*/  DEPBAR.LE SB0, 0x1 ;  /* 0x000080400000791a */ /* 0x000fe80000000000 */
[----:B------:R-:W-:Y:S01]  /*2870*/  BAR.SYNC.DEFER_BLOCKING 0x0 ;  /* 0x0000000000007b1d */ /* 0x000fe20000010000 */
[----:B------:R-:W-:Y:S02]  /*2880*/  MOV R3, UR4 ;  /* 0x0000000400037c02 */ /* 0x000fe40008000f00 */
[----:B------:R-:W-:Y:S02]  /*2890*/  MOV R4, UR4 ;  /* 0x0000000400047c02 */ /* 0x000fe40008000f00 */
[----:B------:R-:W-:Y:S01]  /*28a0*/  MOV R2, UR4 ;  /* 0x0000000400027c02 */ /* 0x000fe20008000f00 */
[----:B------:R-:W-:Y:S01]  /*28b0*/  IMAD R3, R3, 0x1800, R183 ;  /* 0x0000180003037824 */ /* 0x000fe200078e02b7 */
[----:B------:R-:W-:Y:S01]  /*28c0*/  MOV R229, UR4 ;  /* 0x0000000400e57c02 */ /* 0x000fe20008000f00 */
[----:B------:R-:W-:Y:S02]  /*28d0*/  IMAD R4, R4, 0x1800, R0 ;  /* 0x0000180004047824 */ /* 0x000fe400078e0200 */
[----:B------:R-:W-:Y:S01]  /*28e0*/  IMAD R2, R2, 0x1800, R181 ;  /* 0x0000180002027824 */ /* 0x000fe200078e02b5 */
[----:B------:R-:W-:Y:S02]  /*28f0*/  SHF.L.U32 R185, R3, 0x1, RZ ;  /* 0x0000000103b97819 */ /* 0x000fe400000006ff */
[----:B------:R-:W-:Y:S02]  /*2900*/  SHF.L.U32 R186, R4, 0x1, RZ ;  /* 0x0000000104ba7819 */ /* 0x000fe400000006ff */
[----:B------:R-:W-:Y:S02]  /*2910*/  IADD3 R2, R183, R2, RZ ;  /* 0x00000002b7027210 */ /* 0x000fe40007ffe0ff */
[-C--:B------:R-:W-:Y:S02]  /*2920*/  LEA R229, R229, R192.reuse, 0x6 ;  /* 0x000000c0e5e57211 */ /* 0x080fe400078e30ff */
[----:B------:R-:W-:Y:S01]  /*2930*/  SHF.L.U32 R184, R2, 0x1, RZ ;  /* 0x0000000102b87819 */ /* 0x000fe200000006ff */
        /* <DEDUP_REMOVED lines=22> */
[-C--:B----4-:R-:W-:Y:S07]  /*2aa0*/  HMMA.16816.F32 R4, R136, R140.reuse, R4 ;  /* 0x0000008c8804723c */ /* 0x090fee0000001804 */
[----:B------:R-:W-:Y:S04]  /*2ab0*/  LDS R238, [R229.X4+0x18080] ;  /* 0x01808000e5ee7984 */ /* 0x000fe80000004800 */
[----:B------:R-:W-:Y:S01]  /*2ac0*/  LDS R234, [R229.X4+0x180a0] ;  /* 0x0180a000e5ea7984 */ /* 0x000fe20000004800 */
[C---:B-1----:R-:W-:Y:S03]  /*2ad0*/  HMMA.16816.F32 R8, R144.reuse, R140, R8 ;  /* 0x0000008c9008723c */ /* 0x042fe60000001808 */
[----:B------:R-:W-:Y:S04]  /*2ae0*/  LDS R233, [R229.X4+0x18100] ;  /* 0x01810000e5e97984 */ /* 0x000fe80000004800 */
[----:B------:R-:W-:Y:S01]  /*2af0*/  LDS R229, [R229.X4+0x18120] ;  /* 0x01812000e5e57984 */ /* 0x000fe20000004800 */
        /* <DEDUP_REMOVED lines=21> */
[-C--:B------:R-:W-:Y:S01]  /*2c50*/  HMMA.16816.F32 R4, R164, R168.reuse, R4 ;  /* 0x000000a8a404723c */ /* 0x080fe20000001804 */
[----:B------:R-:W5:Y:S07]  /*2c60*/  LDSM.16.M88.4 R160, [R173+0x4080] ;  /* 0x00408000ada0783b */ /* 0x000f6e0000000200 */
[C---:B-1----:R-:W-:Y:S08]  /*2c70*/  HMMA.16816.F32 R8, R136.reuse, R168, R8 ;  /* 0x000000a88808723c */ /* 0x042ff00000001808 */
[-C--:B------:R-:W-:Y:S08]  /*2c80*/  HMMA.16816.F32 R12, R136, R170.reuse, R12 ;  /* 0x000000aa880c723c */ /* 0x080ff0000000180c */
[C---:B------:R-:W-:Y:S08]  /*2c90*/  HMMA.16816.F32 R16, R164.reuse, R170, R16 ;  /* 0x000000aaa410723c */ /* 0x040ff00000001810 */
[-C--:B------:R-:W-:Y:S08]  /*2ca0*/  HMMA.16816.F32 R20, R164, R140.reuse, R20 ;  /* 0x0000008ca414723c */ /* 0x080ff00000001814 */
[C---:B------:R-:W-:Y:S08]  /*2cb0*/  HMMA.16816.F32 R24, R136.reuse, R140, R24 ;  /* 0x0000008c8818723c */ /* 0x040ff00000001818 */
[-C--:B------:R-:W-:Y:S01]  /*2cc0*/  HMMA.16816.F32 R28, R136, R142.reuse, R28 ;  /* 0x0000008e881c723c */ /* 0x080fe2000000181c */
[----:B------:R-:W1:Y:S07]  /*2cd0*/  LDSM.16.M88.4 R136, [R186+0xe880] ;  /* 0x00e88000ba88783b */ /* 0x000e6e0000000200 */
[----:B------:R-:W-:Y:S08]  /*2ce0*/  HMMA.16816.F32 R32, R164, R142, R32 ;  /* 0x0000008ea420723c */ /* 0x000ff00000001820 */
[-C--:B--2---:R-:W-:Y:S08]  /*2cf0*/  HMMA.16816.F32 R4, R144, R148.reuse, R4 ;  /* 0x000000949004723c */ /* 0x084ff00000001804 */
[C---:B---3--:R-:W-:Y:S08]  /*2d00*/  HMMA.16816.F32 R8, R132.reuse, R148, R8 ;  /* 0x000000948408723c */ /* 0x048ff00000001808 */
[-C--:B------:R-:W-:Y:S08]  /*2d10*/  HMMA.16816.F32 R12, R132, R150.reuse, R12 ;  /* 0x00000096840c723c */ /* 0x080ff0000000180c */
[C---:B------:R-:W-:Y:S08]  /*2d20*/  HMMA.16816.F32 R16, R144.reuse, R150, R16 ;  /* 0x000000969010723c */ /* 0x040ff00000001810 */
[-C--:B----4-:R-:W-:Y:S08]  /*2d30*/  HMMA.16816.F32 R20, R144, R152.reuse, R20 ;  /* 0x000000989014723c */ /* 0x090ff00000001814 */
[C---:B------:R-:W-:Y:S08]  /*2d40*/  HMMA.16816.F32 R24, R132.reuse, R152, R24 ;  /* 0x000000988418723c */ /* 0x040ff00000001818 */
[-C--:B------:R-:W-:Y:S08]  /*2d50*/  HMMA.16816.F32 R28, R132, R154.reuse, R28 ;  /* 0x0000009a841c723c */ /* 0x080ff0000000181c */
[----:B------:R-:W-:Y:S08]  /*2d60*/  HMMA.16816.F32 R32, R144, R154, R32 ;  /* 0x0000009a9020723c */ /* 0x000ff00000001820 */
[-C--:B-----5:R-:W-:Y:S08]  /*2d70*/  HMMA.16816.F32 R4, R156, R160.reuse, R4 ;  /* 0x000000a09c04723c */ /* 0x0a0ff00000001804 */
[C---:B-1----:R-:W-:Y:S08]  /*2d80*/  HMMA.16816.F32 R8, R136.reuse, R160, R8 ;  /* 0x000000a08808723c */ /* 0x042ff00000001808 */
[-C--:B------:R-:W-:Y:S08]  /*2d90*/  HMMA.16816.F32 R12, R136, R162.reuse, R12 ;  /* 0x000000a2880c723c */ /* 0x080ff0000000180c */
        /* <DEDUP_REMOVED lines=21> */
[----:B------:R1:W1:Y:S10]  /*2ef0*/  MUFU.TANH R164, R8 ;  /* 0x0000000800a47308 */ /* 0x0002740000002400 */
[----:B------:R1:W1:Y:S01]  /*2f00*/  MUFU.TANH R167, R9 ;  /* 0x0000000900a77308 */ /* 0x0002620000002400 */
[----:B----4-:R-:W4:Y:S09]  /*2f10*/  LDSM.16.M88.4 R4, [R173+0x5080] ;  /* 0x00508000ad04783b */ /* 0x010f320000000200 */
[----:B------:R1:W1:Y:S10]  /*2f20*/  MUFU.TANH R168, R10 ;  /* 0x0000000a00a87308 */ /* 0x0002740000002400 */
[----:B------:R1:W1:Y:S10]  /*2f30*/  MUFU.TANH R169, R11 ;  /* 0x0000000b00a97308 */ /* 0x0002740000002400 */
[----:B------:R1:W1:Y:S10]  /*2f40*/  MUFU.TANH R170, R12 ;  /* 0x0000000c00aa7308 */ /* 0x0002740000002400 */
[----:B------:R1:W1:Y:S01]  /*2f50*/  MUFU.TANH R162, R13 ;  /* 0x0000000d00a27308 */ /* 0x0002620000002400 */
[-C--:B----4-:R-:W-:Y:S09]  /*2f60*/  HMMA.16816.F32 R20, R156, R4.reuse, R20 ;  /* 0x000000049c14723c */ /* 0x090ff20000001814 */
[----:B------:R4:W1:Y:S01]  /*2f70*/  MUFU.TANH R163, R14 ;  /* 0x0000000e00a37308 */ /* 0x0008620000002400 */
[C---:B------:R-:W-:Y:S07]  /*2f80*/  HMMA.16816.F32 R24, R136.reuse, R4, R24 ;  /* 0x000000048818723c */ /* 0x040fee0000001818 */
[----:B------:R-:W-:Y:S02]  /*2f90*/  MOV R5, UR8 ;  /* 0x0000000800057c02 */ /* 0x000fe40008000f00 */
[----:B------:R4:W1:Y:S01]  /*2fa0*/  MUFU.TANH R171, R15 ;  /* 0x0000000f00ab7308 */ /* 0x0008620000002400 */
[-C--:B------:R-:W-:Y:S03]  /*2fb0*/  HMMA.16816.F32 R28, R136, R6.reuse, R28 ;  /* 0x00000006881c723c */ /* 0x080fe6000000181c */
[----:B------:R-:W-:Y:S01]  /*2fc0*/  LEA R5, R5, R192, 0x6 ;  /* 0x000000c005057211 */ /* 0x000fe200078e30ff */
[----:B------:R-:W-:Y:S04]  /*2fd0*/  FMUL.FTZ R20, R20, c[0x0][0x2b4] ;  /* 0x0000ad0014147a20 */ /* 0x000fe80000410000 */
[----:B------:R-:W-:Y:S01]  /*2fe0*/  HMMA.16816.F32 R32, R156, R6, R32 ;  /* 0x000000069c20723c */ /* 0x000fe20000001820 */
[----:B------:R4:W1:Y:S03]  /*2ff0*/  MUFU.TANH R186, R16 ;  /* 0x0000001000ba7308 */ /* 0x0008660000002400 */
[----:B------:R-:W-:Y:S01]  /*3000*/  FMUL.FTZ R21, R21, c[0x0][0x2b4] ;  /* 0x0000ad0015157a20 */ /* 0x000fe20000410000 */
[-C--:B------:R-:W-:Y:S01]  /*3010*/  IADD3 R247, R215, R5.reuse, RZ ;  /* 0x00000005d7f77210 */ /* 0x080fe20007ffe0ff */
[----:B------:R-:W-:Y:S01]  /*3020*/  FMUL.FTZ R22, R22, c[0x0][0x2b4] ;  /* 0x0000ad0016167a20 */ /* 0x000fe20000410000 */
[----:B------:R-:W-:Y:S01]  /*3030*/  IADD3 R248, R214, R5, RZ ;  /* 0x00000005d6f87210 */ /* 0x000fe20007ffe0ff */
[----:B------:R-:W-:Y:S01]  /*3040*/  FMUL.FTZ R23, R23, c[0x0][0x2b4] ;  /* 0x0000ad0017177a20 */ /* 0x000fe20000410000 */
[----:B------:R-:W-:Y:S02]  /*3050*/  IMNMX R247, R216, R247, PT ;  /* 0x000000f7d8f77217 */ /* 0x000fe40003800200 */
[----:B------:R4:W1:Y:S01]  /*3060*/  MUFU.TANH R217, R17 ;  /* 0x0000001100d97308 */ /* 0x0008620000002400 */
[----:B------:R-:W-:Y:S02]  /*3070*/  FMUL.FTZ R24, R24, c[0x0][0x2b4] ;  /* 0x0000ad0018187a20 */ /* 0x000fe40000410000 */
[----:B------:R-:W-:Y:S02]  /*3080*/  FMUL.FTZ R25, R25, c[0x0][0x2b4] ;  /* 0x0000ad0019197a20 */ /* 0x000fe40000410000 */
[----:B------:R-:W-:Y:S02]  /*3090*/  FMUL.FTZ R26, R26, c[0x0][0x2b4] ;  /* 0x0000ad001a1a7a20 */ /* 0x000fe40000410000 */
[----:B------:R-:W-:Y:S02]  /*30a0*/  FMUL.FTZ R27, R27, c[0x0][0x2b4] ;  /* 0x0000ad001b1b7a20 */ /* 0x000fe40000410000 */
[----:B------:R-:W-:Y:S01]  /*30b0*/  FMUL.FTZ R28, R28, c[0x0][0x2b4] ;  /* 0x0000ad001c1c7a20 */ /* 0x000fe20000410000 */
        /* <DEDUP_REMOVED lines=8> */
[----:B------:R-:W-:Y:S07]  /*3140*/  FMUL.FTZ R35, R35, c[0x0][0x2b4] ;  /* 0x0000ad0023237a20 */ /* 0x000fee0000410000 */
        /* <DEDUP_REMOVED lines=16> */
[----:B------:R-:W-:-:S05]  /*3250*/  @!P5 BRA `(.L_x_969) ;  /* 0x000001a00000d947 */ /* 0x000fca0003800000 */
[----:B--23--:R-:W-:Y:S01]  /*3260*/  IADD3 R6, R5, UR14, RZ ;  /* 0x0000000e05067c10 */ /* 0x00cfe2000fffe0ff */
        /* <DEDUP_REMOVED lines=12> */
.L_x_971:
[----:B------:R-:W-:Y:S04]  /*3330*/  MOV R4, 0x1 ;  /* 0x0000000100047802 */ /* 0x000fe80000000f00 */
[----:B------:R-:W-:Y:S11]  /*3340*/  ISETP.NE.AND P0, PT, R4, c[0x0][0x2a8], PT ;  /* 0x0000aa0004007a0c */ /* 0x000ff60003f05270 */
[----:B------:R-:W-:Y:S02]  /*3350*/  @!UPT UIADD3 URZ, URZ, URZ, URZ ;  /* 0x0000003f3f3ff290 */ /* 0x000fe4000fffe03f */
[----:B------:R-:W-:Y:S05]  /*3360*/  @P0 IMAD.HI.U32 R4, R6, c[0x0][0x2ac], RZ ;  /* 0x0000ab0006040a27 */ /* 0x000fea00078e00ff */
[----:B------:R-:W-:Y:S02]  /*3370*/  @P0 SHF.R.U32.HI R6, RZ, c[0x0][0x2b0], R4 ;  /* 0x0000ac00ff060a19 */ /* 0x000fe40000011604 */
.L_x_972:
[----:B------:R-:W-:Y:S05]  /*3380*/  BSYNC B0 ;  /* 0x0000000000007941 */ /* 0x000fea0003800000 */
.L_x_970:
[----:B------:R-:W-:Y:S04]  /*3390*/  IMAD.MOV.U32 R4, RZ, RZ, c[0x0][0x2a8] ;  /* 0x0000aa00ff047624 */ /* 0x000fe800078e00ff */
[----:B------:R-:W-:Y:S02]  /*33a0*/  IMAD R4, R6, R4, -UR11 ;  /* 0x8000000b06047e24 */ /* 0x000fe4000f8e0204 */
[----:B------:R-:W-:Y:S03]  /*33b0*/  IMAD.IADD R6, R214, 0x1, R5 ;  /* 0x00000001d6067824 */ /* 0x000fe600078e0205 */
[----:B------:R-:W-:Y:S04]  /*33c0*/  IADD3 R248, -R211, R4, RZ ;  /* 0x00000004d3f87210 */ /* 0x000fe80007ffe1ff */
[----:B------:R-:W-:Y:S02]  /*33d0*/  IADD3 R4, R248, c[0x0][0x2a8], RZ ;  /* 0x0000aa00f8047a10 */ /* 0x000fe40007ffe0ff */
[----:B------:R-:W-:Y:S02]  /*33e0*/  IMNMX R248, R6, R248, !PT ;  /* 0x000000f806f87217 */ /* 0x000fe40007800200 */
[----:B------:R-:W-:Y:S02]  /*33f0*/  IMNMX R247, R247, R4, PT ;  /* 0x00000004f7f77217 */ /* 0x000fe40003800200 */
.L_x_969:
[----:B--23--:R-:W-:Y:S05]  /*3400*/  IADD3 R6, R5, 0x8, RZ ;  /* 0x0000000805067810 */ /* 0x00cfea0007ffe0ff */
        /* <DEDUP_REMOVED lines=17> */
.L_x_975:
[----:B------:R-:W-:Y:S04]  /*3520*/  MOV R4, 0x1 ;  /* 0x0000000100047802 */ /* 0x000fe80000000f00 */
[----:B------:R-:W-:Y:S11]  /*3530*/  ISETP.NE.AND P0, PT, R4, c[0x0][0x2a8], PT ;  /* 0x0000aa0004007a0c */ /* 0x000ff60003f05270 */
[----:B------:R-:W-:Y:S02]  /*3540*/  @!UPT UIADD3 URZ, URZ, URZ, URZ ;  /* 0x0000003f3f3ff290 */ /* 0x000fe4000fffe03f */
[----:B------:R-:W-:Y:S05]  /*3550*/  @P0 IMAD.HI.U32 R4, R6, c[0x0][0x2ac], RZ ;  /* 0x0000ab0006040a27 */ /* 0x000fea00078e00ff */
[----:B------:R-:W-:Y:S02]  /*3560*/  @P0 SHF.R.U32.HI R6, RZ, c[0x0][0x2b0], R4 ;  /* 0x0000ac00ff060a19 */ /* 0x000fe40000011604 */
.L_x_976:
[----:B------:R-:W-:Y:S05]  /*3570*/  BSYNC B0 ;  /* 0x0000000000007941 */ /* 0x000fea0003800000 */
.L_x_974:
[----:B------:R-:W-:Y:S04]  /*3580*/  IMAD.MOV.U32 R4, RZ, RZ, c[0x0][0x2a8] ;  /* 0x0000aa00ff047624 */ /* 0x000fe800078e00ff */
[----:B------:R-:W-:Y:S04]  /*3590*/  IMAD R6, R6, R4, -UR11 ;  /* 0x8000000b06067e24 */ /* 0x000fe8000f8e0204 */
[----:B------:R-:W-:Y:S05]  /*35a0*/  IMAD.IADD R6, R6, 0x1, -R211 ;  /* 0x0000000106067824 */ /* 0x000fea00078e0ad3 */
[----:B------:R-:W-:Y:S02]  /*35b0*/  IADD3 R4, R6, c[0x0][0x2a8], RZ ;  /* 0x0000aa0006047a10 */ /* 0x000fe40007ffe0ff */
[----:B------:R-:W-:Y:S02]  /*35c0*/  IMNMX R242, R242, R6, !PT ;  /* 0x00000006f2f27217 */ /* 0x000fe40007800200 */
[----:B------:R-:W-:Y:S02]  /*35d0*/  IMNMX R240, R240, R4, PT ;  /* 0x00000004f0f07217 */ /* 0x000fe40003800200 */
.L_x_973:
        /* <DEDUP_REMOVED lines=18> */
.L_x_979:
[----:B------:R-:W-:Y:S04]  /*3700*/  MOV R4, 0x1 ;  /* 0x0000000100047802 */ /* 0x000fe80000000f00 */
[----:B------:R-:W-:Y:S11]  /*3710*/  ISETP.NE.AND P0, PT, R4, c[0x0][0x2a8], PT ;  /* 0x0000aa0004007a0c */ /* 0x000ff60003f05270 */
[----:B------:R-:W-:Y:S02]  /*3720*/  @!UPT UIADD3 URZ, URZ, URZ, URZ ;  /* 0x0000003f3f3ff290 */ /* 0x000fe4000fffe03f */
[----:B------:R-:W-:Y:S05]  /*3730*/  @P0 IMAD.HI.U32 R4, R6, c[0x0][0x2ac], RZ ;  /* 0x0000ab0006040a27 */ /* 0x000fea00078e00ff */
[----:B------:R-:W-:Y:S02]  /*3740*/  @P0 SHF.R.U32.HI R6, RZ, c[0x0][0x2b0], R4 ;  /* 0x0000ac00ff060a19 */ /* 0x000fe40000011604 */
.L_x_980:
[----:B------:R-:W-:Y:S05]  /*3750*/  BSYNC B0 ;  /* 0x0000000000007941 */ /* 0x000fea0003800000 */
.L_x_978:
[----:B------:R-:W-:Y:S04]  /*3760*/  IMAD.MOV.U32 R4, RZ, RZ, c[0x0][0x2a8] ;  /* 0x0000aa00ff047624 */ /* 0x000fe800078e00ff */
[----:B------:R-:W-:Y:S04]  /*3770*/  IMAD R6, R6, R4, -UR11 ;  /* 0x8000000b06067e24 */ /* 0x000fe8000f8e0204 */
[----:B------:R-:W-:Y:S05]  /*3780*/  IMAD.IADD R6, R6, 0x1, -R211 ;  /* 0x0000000106067824 */ /* 0x000fea00078e0ad3 */
[----:B------:R-:W-:Y:S02]  /*3790*/  IADD3 R4, R6, c[0x0][0x2a8], RZ ;  /* 0x0000aa0006047a10 */ /* 0x000fe40007ffe0ff */
[----:B------:R-:W-:Y:S02]  /*37a0*/  IMNMX R239, R239, R6, !PT ;  /* 0x00000006efef7217 */ /* 0x000fe40007800200 */
[----:B------:R-:W-:Y:S02]  /*37b0*/  IMNMX R237, R237, R4, PT ;  /* 0x00000004eded7217 */ /* 0x000fe40003800200 */
.L_x_977:
        /* <DEDUP_REMOVED lines=18> */
.L_x_983:
[----:B------:R-:W-:Y:S04]  /*38e0*/  MOV R4, 0x1 ;  /* 0x0000000100047802 */ /* 0x000fe80000000f00 */
[----:B------:R-:W-:Y:S11]  /*38f0*/  ISETP.NE.AND P0, PT, R4, c[0x0][0x2a8], PT ;  /* 0x0000aa0004007a0c */ /* 0x000ff60003f05270 */
[----:B------:R-:W-:Y:S02]  /*3900*/  @!UPT UIADD3 URZ, URZ, URZ, URZ ;  /* 0x0000003f3f3ff290 */ /* 0x000fe4000fffe03f */
[----:B------:R-:W-:Y:S05]  /*3910*/  @P0 IMAD.HI.U32 R4, R5, c[0x0][0x2ac], RZ ;  /* 0x0000ab0005040a27 */ /* 0x000fea00078e00ff */
[----:B------:R-:W-:Y:S02]  /*3920*/  @P0 SHF.R.U32.HI R5, RZ, c[0x0][0x2b0], R4 ;  /* 0x0000ac00ff050a19 */ /* 0x000fe40000011604 */
.L_x_984:
[----:B------:R-:W-:Y:S05]  /*3930*/  BSYNC B0 ;  /* 0x0000000000007941 */ /* 0x000fea0003800000 */
.L_x_982:
[----:B------:R-:W-:Y:S04]  /*3940*/  IMAD.MOV.U32 R4, RZ, RZ, c[0x0][0x2a8] ;  /* 0x0000aa00ff047624 */ /* 0x000fe800078e00ff */
[----:B------:R-:W-:Y:S04]  /*3950*/  IMAD R5, R5, R4, -UR11 ;  /* 0x8000000b05057e24 */ /* 0x000fe8000f8e0204 */
[----:B------:R-:W-:Y:S05]  /*3960*/  IMAD.IADD R5, R5, 0x1, -R211 ;  /* 0x0000000105057824 */ /* 0x000fea00078e0ad3 */
[----:B------:R-:W-:Y:S02]  /*3970*/  IADD3 R4, R5, c[0x0][0x2a8], RZ ;  /* 0x0000aa0005047a10 */ /* 0x000fe40007ffe0ff */
[----:B------:R-:W-:Y:S02]  /*3980*/  IMNMX R235, R235, R5, !PT ;  /* 0x00000005ebeb7217 */ /* 0x000fe40007800200 */
[----:B------:R-:W-:Y:S02]  /*3990*/  IMNMX R236, R236, R4, PT ;  /* 0x00000004ecec7217 */ /* 0x000fe40003800200 */
.L_x_981:
[----:B------:R-:W-:Y:S04]  /*39a0*/  DEPBAR.LE SB0, 0x1 ;  /* 0x000080400000791a */ /* 0x000fe80000000000 */
[----:B------:R-:W-:Y:S01]  /*39b0*/  BAR.SYNC.DEFER_BLOCKING 0x0 ;  /* 0x0000000000007b1d */ /* 0x000fe20000010000 */
[----:B------:R-:W-:Y:S01]  /*39c0*/  UIADD3 UR18, UR8, 0x1, URZ ;  /* 0x0000000108127890 */ /* 0x000fe2000fffe03f */
[----:B------:R-:W-:Y:S02]  /*39d0*/  LEA R3, R3, 0x12080, 0x1 ;  /* 0x0001208003037811 */ /* 0x000fe400078e08ff */
[----:B------:R-:W-:Y:S01]  /*39e0*/  LEA R2, R2, 0x12080, 0x1 ;  /* 0x0001208002027811 */ /* 0x000fe200078e08ff */
[----:B------:R-:W-:Y:S06]  /*39f0*/  UISETP.GE.AND UP0, UPT, UR18, UR9, UPT ;  /* 0x000000091200728c */ /* 0x000fec000bf06270 */
[----:B------:R-:W-:Y:S01]  /*3a00*/  PLOP3.LUT P0, PT, PT, PT, UP0, 0x80, 0x0 ;  /* 0x000000000000781c */ /* 0x000fe20003f0f008 */
[----:B----4-:R2:W3:Y:S04]  /*3a10*/  LDSM.16.M88.4 R32, [R185+0x12080] ;  /* 0x01208000b920783b */ /* 0x0104e80000000200 */
        /* <DEDUP_REMOVED lines=8> */
[----:B------:R-:W-:Y:S01]  /*3aa0*/  LOP3.LUT P6, RZ, R191, 0x1, RZ, 0xc0, !PT ;  /* 0x00000001bfff7812 */ /* 0x000fe200078cc0ff */
[----:B------:R-:W-:Y:S01]  /*3ab0*/  USHF.R.S32.HI UR17, URZ, 0x1f, UR18 ;  /* 0x0000001f3f117899 */ /* 0x000fe20008011412 */
[----:B------:R-:W-:Y:S01]  /*3ac0*/  IMAD.U32 R4, RZ, RZ, UR8 ;  /* 0x00000008ff047e24 */ /* 0x000fe2000f8e00ff */
[----:B------:R-:W-:Y:S02]  /*3ad0*/  ULDC.64 UR6, c[0x0][0x178] ;  /* 0x00005e0000067ab9 */ /* 0x000fe40000000a00 */
[----:B------:R-:W-:Y:S02]  /*3ae0*/  UIMAD UR17, UR17, UR6, URZ ;  /* 0x00000006111172a4 */ /* 0x000fe4000f8e023f */
[----:B------:R-:W-:Y:S01]  /*3af0*/  @!P1 LEA R4, R4, 0x40, 0x6 ;  /* 0x0000004004049811 */ /* 0x000fe200078e30ff */
[----:B------:R-:W-:Y:S02]  /*3b00*/  UIMAD.WIDE.U32 UR20, UR18, UR6, URZ ;  /* 0x00000006121472a5 */ /* 0x000fe4000f8e003f */
[----:B------:R-:W-:Y:S02]  /*3b10*/  UIMAD UR17, UR18, UR7, UR17 ;  /* 0x00000007121172a4 */ /* 0x000fe4000f8e0211 */
[----:B------:R-:W-:Y:S02]  /*3b20*/  UIMAD UR18, UR18, -0x40, UR10 ;  /* 0xffffffc0121278a4 */ /* 0x000fe4000f8e020a */
[----:B------:R-:W-:Y:S01]  /*3b30*/  UIADD3 UR17, UR21, UR17, URZ ;  /* 0x0000001115117290 */ /* 0x000fe2000fffe03f */
[----:B------:R-:W-:Y:S02]  /*3b40*/  IMAD.U32 R7, RZ, RZ, UR20 ;  /* 0x00000014ff077e24 */ /* 0x000fe4000f8e00ff */
[----:B------:R-:W-:Y:S01]  /*3b50*/  IMAD.U32 R6, RZ, RZ, UR20 ;  /* 0x00000014ff067e24 */ /* 0x000fe2000f8e00ff */
[----:B------:R-:W-:Y:S02]  /*3b60*/  ISETP.GE.OR P6, PT, R194, UR18, !P6 ;  /* 0x00000012c2007c0c */ /* 0x000fe4000f7c6670 */
[----:B------:R-:W-:Y:S01]  /*3b70*/  IMAD.U32 R5, RZ, RZ, UR17 ;  /* 0x00000011ff057e24 */ /* 0x000fe2000f8e00ff */
[----:B------:R-:W-:Y:S04]  /*3b80*/  LEA R7, P0, R7, R200, 0x6 ;  /* 0x000000c807077211 */ /* 0x000fe800078030ff */
[----:B------:R-:W-:Y:S02]  /*3b90*/  LEA.HI.X R5, R6, R187, R5, 0x6, P0 ;  /* 0x000000bb06057211 */ /* 0x000fe400000f3405 */
[C---:B-1----:R-:W-:Y:S04]  /*3ba0*/  LEA R8, P0, R7.reuse, c[0x0][0x160], 0x1 ;  /* 0x0000580007087a11 */ /* 0x042fe800078008ff */
[----:B------:R-:W-:Y:S01]  /*3bb0*/  LEA.HI.X R9, R7, c[0x0][0x164], R5, 0x1, P0 ;  /* 0x0000590007097a11 */ /* 0x000fe200000f0c05 */
[----:B------:R-:W-:Y:S01]  /*3bc0*/  IMAD.U32 R5, RZ, RZ, UR16 ;  /* 0x00000010ff057e24 */ /* 0x000fe2000f8e00ff */
[C---:B------:R-:W-:Y:S03]  /*3bd0*/  @!P1 IADD3 R6, P0, R4.reuse, R208, RZ ;  /* 0x000000d004069210 */ /* 0x040fe60007f1e0ff */
[----:B------:R-:W-:Y:S01]  /*3be0*/  IMAD R5, R5, 0x3000, R206 ;  /* 0x0000300005057824 */ /* 0x000fe200078e02ce */
[----:B------:R-:W-:Y:S02]  /*3bf0*/  @!P1 LEA.HI.X.SX32 R4, R4, R189, 0x1, P0 ;  /* 0x000000bd04049211 */ /* 0x000fe400000f0eff */
[----:B------:R-:W-:Y:S02]  /*3c00*/  @!P1 LEA R10, P0, R6, c[0x0][0x258], 0x2 ;  /* 0x00009600060a9a11 */ /* 0x000fe400078010ff */
[----:B------:R-:W-:Y:S01]  /*3c10*/  @!PT LDS RZ, [RZ] ;  /* 0x00000000fffff984 */ /* 0x000fe20000000800 */
[----:B------:R-:W-:Y:S01]  /*3c20*/  @!PT LDS RZ, [RZ] ;  /* 0x00000000fffff984 */ /* 0x000fe20000000800 */
[----:B------:R-:W-:Y:S01]  /*3c30*/  @!PT LDS RZ, [RZ] ;  /* 0x00000000fffff984 */ /* 0x000fe20000000800 */
[----:B------:R1:W-:Y:S01]  /*3c40*/  LDGSTS.E.BYPASS.LTC128B.128 [R5], [R8.64], !P6 ;  /* 0x0000000008057fae */ /* 0x0003e2000f101d4c */
[----:B------:R-:W-:Y:S02]  /*3c50*/  ISETP.LT.AND P6, PT, R194, UR18, PT ;  /* 0x00000012c2007c0c */ /* 0x000fe4000bfc1270 */
[----:B------:R-:W-:Y:S01]  /*3c60*/  @!P1 LEA.HI.X R11, R6, c[0x0][0x25c], R4, 0x2, P0 ;  /* 0x00009700060b9a11 */ /* 0x000fe200000f1404 */
[----:B------:R-:W-:Y:S01]  /*3c70*/  IMAD.U32 R4, RZ, RZ, UR16 ;  /* 0x00000010ff047e24 */ /* 0x000fe2000f8e00ff */
[----:B------:R-:W-:Y:S02]  /*3c80*/  LOP3.LUT P0, RZ, R191, 0x2, RZ, 0xc0, !PT ;  /* 0x00000002bfff7812 */ /* 0x000fe4000780c0ff */
[----:B------:R-:W-:Y:S01]  /*3c90*/  ISETP.GE.OR P6, PT, R190, c[0x0][0x16c], !P6 ;  /* 0x00005b00be007a0c */ /* 0x000fe200077c6670 */
[----:B------:R-:W-:Y:S01]  /*3ca0*/  @!P1 IMAD R4, R4, 0x40, R193 ;  /* 0x0000004004049824 */ /* 0x000fe200078e02c1 */
[----:B------:R-:W-:Y:S03]  /*3cb0*/  ISETP.GE.OR P0, PT, R194, UR18, !P0 ;  /* 0x00000012c2007c0c */ /* 0x000fe6000c706670 */
[----:B------:R-:W-:Y:S10]  /*3cc0*/  @!P1 IMAD.SHL.U32 R4, R4, 0x4, RZ ;  /* 0x0000000404049824 */ /* 0x000ff400078e00ff */
[----:B------:R1:W-:Y:S06]  /*3cd0*/  LDGSTS.E.BYPASS.LTC128B.128 [R5+0x1000], [R8.64+0x40], !P0 ;  /* 0x0100004008057fae */ /* 0x0003ec000c101d4c */
[----:B------:R1:W-:Y:S06]  /*3ce0*/  LDGSTS.E.BYPASS.LTC128B.128 [R5+0x2000], [R8.64+0x80], !P6 ;  /* 0x0200008008057fae */ /* 0x0003ec000f101d4c */
[----:B------:R1:W-:Y:S02]  /*3cf0*/  @!P1 LDGSTS.E.BYPASS.LTC128B.128 [R4+0x18080], [R10.64] ;  /* 0x180800000a049fae */ /* 0x0003e4000b901d4c */
.L_x_985:
[-C--:B-1-3--:R-:W-:Y:S01]  /*3d00*/  HMMA.16816.F32 R4, R32, R16.reuse, RZ ;  /* 0x000000102004723c */ /* 0x08afe200000018ff */
[----:B------:R-:W-:Y:S01]  /*3d10*/  LDSM.16.M88.4 R152, [R180+0x8080] ;  /* 0x00808000b498783b */ /* 0x000fe20000000200 */
[----:B------:R-:W-:Y:S01]  /*3d20*/  PLOP3.LUT P0, PT, PT, PT, UP4, 0x80, 0x0 ;  /* 0x000000000000781c */ /* 0x000fe20003f0f048 */
[----:B------:R-:W-:Y:S03]  /*3d30*/  UIADD3 UR17, UR8, 0x2, URZ ;  /* 0x0000000208117890 */ /* 0x000fe6000fffe03f */
[C---:B------:R-:W-:Y:S01]  /*3d40*/  ISETP.GT.AND P6, PT, R248.reuse, RZ, P0 ;  /* 0x000000fff800720c */ /* 0x040fe200007c4270 */
[----:B------:R-:W-:Y:S01]  /*3d50*/  UISETP.GE.AND UP0, UPT, UR17, UR9, UPT ;  /* 0x000000091100728c */ /* 0x000fe2000bf06270 */
[C---:B----4-:R-:W-:Y:S01]  /*3d60*/  HMMA.16816.F32 R8, R28.reuse, R16, RZ ;  /* 0x000000101c08723c */ /* 0x050fe200000018ff */
[----:B------:R-:W0:Y:S01]  /*3d70*/  LDGDEPBAR ;  /* 0x00000000000079af */ /* 0x000e220000000000 */
[----:B------:R-:W-:Y:S04]  /*3d80*/  ISETP.LT.OR P6, PT, R247, 0x1, P6 ;  /* 0x00000001f700780c */ /* 0x000fe800037c1670 */
[C---:B--2---:R-:W-:Y:S01]  /*3d90*/  FSEL R184, R165.reuse, -INF , !P6 ;  /* 0xff800000a5b87808 */ /* 0x044fe20007000000 */
[----:B------:R-:W-:Y:S01]  /*3da0*/  FFMA.FTZ R165, -R165, R165, 1 ;  /* 0x3f800000a5a57423 */ /* 0x000fe200000101a5 */
[-C--:B------:R-:W-:Y:S01]  /*3db0*/  HMMA.16816.F32 R12, R28, R18.reuse, RZ ;  /* 0x000000121c0c723c */ /* 0x080fe200000018ff */
[----:B------:R-:W-:Y:S04]  /*3dc0*/  ISETP.GT.AND P6, PT, R248, 0x1, P0 ;  /* 0x00000001f800780c */ /* 0x000fe800007c4270 */
[C---:B------:R-:W-:Y:S03]  /*3dd0*/  ISETP.LT.OR P6, PT, R247.reuse, 0x2, P6 ;  /* 0x00000002f700780c */ /* 0x040fe600037c1670 */
[C---:B------:R-:W-:Y:S04]  /*3de0*/  HMMA.16816.F32 R16, R32.reuse, R18, RZ ;  /* 0x000000122010723c */ /* 0x040fe800000018ff */
[C---:B------:R-:W-:Y:S01]  /*3df0*/  FSEL R185, R166.reuse, -INF , !P6 ;  /* 0xff800000a6b97808 */ /* 0x040fe20007000000 */
[----:B------:R-:W-:Y:S01]  /*3e00*/  FFMA.FTZ R166, -R166, R166, 1 ;  /* 0x3f800000a6a67423 */ /* 0x000fe200000101a6 */
[----:B------:R-:W-:Y:S02]  /*3e10*/  ISETP.GT.AND P6, PT, R248, 0x20, P0 ;  /* 0x00000020f800780c */ /* 0x000fe400007c4270 */
[-C--:B------:R-:W-:Y:S02]  /*3e20*/  HMMA.16816.F32 R20, R32, R132.reuse, RZ ;  /* 0x000000842014723c */ /* 0x080fe400000018ff */
[----:B------:R-:W-:Y:S04]  /*3e30*/  ISETP.LT.OR P6, PT, R247, 0x21, P6 ;  /* 0x00000021f700780c */ /* 0x000fe800037c1670 */
[C---:B------:R-:W-:Y:S01]  /*3e40*/  FSEL R241, R186.reuse, -INF , !P6 ;  /* 0xff800000baf17808 */ /* 0x040fe20007000000 */
[----:B------:R-:W-:Y:S01]  /*3e50*/  FFMA.FTZ R186, -R186, R186, 1 ;  /* 0x3f800000baba7423 */ /* 0x000fe200000101ba */
[C---:B------:R-:W-:Y:S02]  /*3e60*/  HMMA.16816.F32 R24, R28.reuse, R132, RZ ;  /* 0x000000841c18723c */ /* 0x040fe400000018ff */
[C---:B------:R-:W-:Y:S02]  /*3e70*/  ISETP.GT.AND P6, PT, R248.reuse, 0x21, P0 ;  /* 0x00000021f800780c */ /* 0x040fe400007c4270 */
[--C-:B------:R-:W-:Y:S02]  /*3e80*/  FFMA.FTZ R241, R241, c[0x0][0x29c], -R238.reuse ;  /* 0x0000a700f1f17a23 */ /* 0x100fe400000108ee */
[----:B------:R-:W-:Y:S02]  /*3e90*/  ISETP.LT.OR P6, PT, R247, 0x22, P6 ;  /* 0x00000022f700780c */ /* 0x000fe400037c1670 */
[-C--:B------:R-:W-:Y:S02]  /*3ea0*/  HMMA.16816.F32 R28, R28, R134.reuse, RZ ;  /* 0x000000861c1c723c */ /* 0x080fe400000018ff */
[----:B------:R-:W-:Y:S02]  /*3eb0*/  MUFU.EX2 R241, R241 ;  /* 0x000000f100f17308 */ /* 0x000fe40000000800 */
[C---:B------:R-:W-:Y:S01]  /*3ec0*/  FSEL R243, R217.reuse, -INF , !P6 ;  /* 0xff800000d9f37808 */ /* 0x040fe20007000000 */
[----:B------:R-:W-:Y:S01]  /*3ed0*/  FFMA.FTZ R217, -R217, R217, 1 ;  /* 0x3f800000d9d97423 */ /* 0x000fe200000101d9 */
[----:B------:R-:W-:Y:S02]  /*3ee0*/  ISETP.GT.AND P6, PT, R248, 0x40, P0 ;  /* 0x00000040f800780c */ /* 0x000fe400007c4270 */
[----:B------:R-:W-:Y:S01]  /*3ef0*/  HMMA.16816.F32 R32, R32, R134, RZ ;  /* 0x000000862020723c */ /* 0x000fe200000018ff */
[----:B------:R-:W1:Y:S01]  /*3f00*/  LDSM.16.M88.4 R132, [R3+0x1000] ;  /* 0x001000000384783b */ /* 0x000e620000000200 */
[C---:B------:R-:W-:Y:S04]  /*3f10*/  ISETP.LT.OR P6, PT, R247.reuse, 0x41, P6 ;  /* 0x00000041f700780c */ /* 0x040fe800037c1670 */
[C---:B------:R-:W-:Y:S01]  /*3f20*/  FSEL R244, R220.reuse, -INF , !P6 ;  /* 0xff800000dcf47808 */ /* 0x040fe20007000000 */
[----:B------:R-:W-:Y:S01]  /*3f30*/  FFMA.FTZ R220, -R220, R220, 1 ;  /* 0x3f800000dcdc7423 */ /* 0x000fe200000101dc */
[-C--:B------:R-:W-:Y:S05]  /*3f40*/  HMMA.16816.F32 R4, R136, R140.reuse, R4 ;  /* 0x0000008c8804723c */ /* 0x080fea0000001804 */
[C---:B------:R-:W-:Y:S03]  /*3f50*/  ISETP.GT.AND P6, PT, R248.reuse, 0x41, P0 ;  /* 0x00000041f800780c */ /* 0x040fe600007c4270 */
[C---:B------:R-:W-:Y:S04]  /*3f60*/  HMMA.16816.F32 R8, R144.reuse, R140, R8 ;  /* 0x0000008c9008723c */ /* 0x040fe80000001808 */
[----:B------:R-:W-:Y:S04]  /*3f70*/  ISETP.LT.OR P6, PT, R247, 0x42, P6 ;  /* 0x00000042f700780c */ /* 0x000fe800037c1670 */
[-C--:B------:R-:W-:Y:S04]  /*3f80*/  HMMA.16816.F32 R12, R144, R142.reuse, R12 ;  /* 0x0000008e900c723c */ /* 0x080fe8000000180c */
[C---:B------:R-:W-:Y:S01]  /*3f90*/  FSEL R245, R221.reuse, -INF , !P6 ;  /* 0xff800000ddf57808 */ /* 0x040fe20007000000 */
[----:B------:R-:W-:Y:S01]  /*3fa0*/  FFMA.FTZ R221, -R221, R221, 1 ;  /* 0x3f800000dddd7423 */ /* 0x000fe200000101dd */
[C---:B------:R-:W-:Y:S02]  /*3fb0*/  ISETP.GT.AND P6, PT, R248.reuse, 0x60, P0 ;  /* 0x00000060f800780c */ /* 0x040fe400007c4270 */
[C---:B------:R-:W-:Y:S01]  /*3fc0*/  HMMA.16816.F32 R16, R136.reuse, R142, R16 ;  /* 0x0000008e8810723c */ /* 0x040fe20000001810 */
[----:B------:R-:W2:Y:S03]  /*3fd0*/  LDSM.16.M88.4 R140, [R3+0x1800] ;  /* 0x00180000038c783b */ /* 0x000ea60000000200 */
[----:B------:R-:W-:Y:S04]  /*3fe0*/  ISETP.LT.OR P6, PT, R247, 0x61, P6 ;  /* 0x00000061f700780c */ /* 0x000fe800037c1670 */
[-C--:B------:R-:W-:Y:S04]  /*3ff0*/  HMMA.16816.F32 R20, R136, R148.reuse, R20 ;  /* 0x000000948814723c */ /* 0x080fe80000001814 */
[C---:B------:R-:W-:Y:S01]  /*4000*/  FSEL R246, R159.reuse, -INF , !P6 ;  /* 0xff8000009ff67808 */ /* 0x040fe20007000000 */
[----:B------:R-:W-:Y:S01]  /*4010*/  FFMA.FTZ R159, -R159, R159, 1 ;  /* 0x3f8000009f9f7423 */ /* 0x000fe2000001019f */
[----:B------:R-:W-:Y:S02]  /*4020*/  ISETP.GT.AND P6, PT, R248, 0x61, P0 ;  /* 0x00000061f800780c */ /* 0x000fe400007c4270 */
[C---:B------:R-:W-:Y:S04]  /*4030*/  HMMA.16816.F32 R24, R144.reuse, R148, R24 ;  /* 0x000000949018723c */ /* 0x040fe80000001818 */
[----:B------:R-:W-:Y:S01]  /*4040*/  FFMA.FTZ R246, R246, c[0x0][0x29c], -R238 ;  /* 0x0000a700f6f67a23 */ /* 0x000fe200000108ee */
[----:B------:R-:W-:Y:S03]  /*4050*/  ISETP.LT.OR P6, PT, R247, 0x62, P6 ;  /* 0x00000062f700780c */ /* 0x000fe600037c1670 */
[-C--:B------:R-:W-:Y:S01]  /*4060*/  HMMA.16816.F32 R28, R144, R150.reuse, R28 ;  /* 0x00000096901c723c */ /* 0x080fe2000000181c */
[----:B------:R-:W3:Y:S03]  /*4070*/  LDSM.16.M88.4 R144, [R180+0x9080] ;  /* 0x00908000b490783b */ /* 0x000ee60000000200 */
[C---:B------:R-:W-:Y:S01]  /*4080*/  FSEL R247, R230.reuse, -INF , !P6 ;  /* 0xff800000e6f77808 */ /* 0x040fe20007000000 */
[----:B------:R-:W-:Y:S01]  /*4090*/  FFMA.FTZ R230, -R230, R230, 1 ;  /* 0x3f800000e6e67423 */ /* 0x000fe200000101e6 */
[----:B------:R-:W-:Y:S02]  /*40a0*/  ISETP.GT.AND P6, PT, R242, RZ, P0 ;  /* 0x000000fff200720c */ /* 0x000fe400007c4270 */
[----:B------:R-:W-:Y:S01]  /*40b0*/  HMMA.16816.F32 R32, R136, R150, R32 ;  /* 0x000000968820723c */ /* 0x000fe20000001820 */
[----:B------:R-:W-:Y:S03]  /*40c0*/  LDSM.16.M88.4 R136, [R2+0x1000] ;  /* 0x001000000288783b */ /* 0x000fe60000000200 */
[----:B------:R-:W-:Y:S04]  /*40d0*/  ISETP.LT.OR P6, PT, R240, 0x1, P6 ;  /* 0x00000001f000780c */ /* 0x000fe800037c1670 */
[-C--:B-1----:R-:W-:Y:S01]  /*40e0*/  HMMA.16816.F32 R4, R132, R152.reuse, R4 ;  /* 0x000000988404723c */ /* 0x082fe20000001804 */
[----:B------:R-:W1:Y:S04]  /*40f0*/  LDSM.16.M88.4 R148, [R173+0x8080] ;  /* 0x00808000ad94783b */ /* 0x000e680000000200 */
[C---:B------:R-:W-:Y:S01]  /*4100*/  FSEL R249, R160.reuse, -INF , !P6 ;  /* 0xff800000a0f97808 */ /* 0x040fe20007000000 */
[----:B------:R-:W-:Y:S01]  /*4110*/  FFMA.FTZ R160, -R160, R160, 1 ;  /* 0x3f800000a0a07423 */ /* 0x000fe200000101a0 */
[----:B------:R-:W-:Y:S01]  /*4120*/  ISETP.GT.AND P6, PT, R242, 0x1, P0 ;  /* 0x00000001f200780c */ /* 0x000fe200007c4270 */
[C---:B--2---:R-:W-:Y:S04]  /*4130*/  HMMA.16816.F32 R8, R140.reuse, R152, R8 ;  /* 0x000000988c08723c */ /* 0x044fe80000001808 */
[----:B------:R-:W-:Y:S04]  /*4140*/  ISETP.LT.OR P6, PT, R240, 0x2, P6 ;  /* 0x00000002f000780c */ /* 0x000fe800037c1670 */
[-C--:B------:R-:W-:Y:S04]  /*4150*/  HMMA.16816.F32 R12, R140, R154.reuse, R12 ;  /* 0x0000009a8c0c723c */ /* 0x080fe8000000180c */
[C---:B------:R-:W-:Y:S01]  /*4160*/  FSEL R248, R161.reuse, -INF , !P6 ;  /* 0xff800000a1f87808 */ /* 0x040fe20007000000 */
[----:B------:R-:W-:Y:S01]  /*4170*/  FFMA.FTZ R161, -R161, R161, 1 ;  /* 0x3f800000a1a17423 */ /* 0x000fe200000101a1 */
[----:B------:R-:W-:Y:S02]  /*4180*/  ISETP.GT.AND P6, PT, R242, 0x20, P0 ;  /* 0x00000020f200780c */ /* 0x000fe400007c4270 */
[C---:B------:R-:W-:Y:S01]  /*4190*/  HMMA.16816.F32 R16, R132.reuse, R154, R16 ;  /* 0x0000009a8410723c */ /* 0x040fe20000001810 */
[----:B------:R-:W2:Y:S03]  /*41a0*/  LDSM.16.M88.4 R152, [R2+0x1800] ;  /* 0x001800000298783b */ /* 0x000ea60000000200 */
[----:B------:R-:W-:Y:S04]  /*41b0*/  ISETP.LT.OR P6, PT, R240, 0x21, P6 ;  /* 0x00000021f000780c */ /* 0x000fe800037c1670 */
[-C--:B---3--:R-:W-:Y:S04]  /*41c0*/  HMMA.16816.F32 R20, R132, R144.reuse, R20 ;  /* 0x000000908414723c */ /* 0x088fe80000001814 */
[C---:B------:R-:W-:Y:S01]  /*41d0*/  FSEL R250, R218.reuse, -INF , !P6 ;  /* 0xff800000dafa7808 */ /* 0x040fe20007000000 */
[----:B------:R-:W-:Y:S01]  /*41e0*/  FFMA.FTZ R218, -R218, R218, 1 ;  /* 0x3f800000dada7423 */ /* 0x000fe200000101da */
[----:B------:R-:W-:Y:S02]  /*41f0*/  ISETP.GT.AND P6, PT, R242, 0x21, P0 ;  /* 0x00000021f200780c */ /* 0x000fe400007c4270 */
[C---:B------:R-:W-:Y:S04]  /*4200*/  HMMA.16816.F32 R24, R140.reuse, R144, R24 ;  /* 0x000000908c18723c */ /* 0x040fe80000001818 */
[----:B------:R-:W-:Y:S01]  /*4210*/  ISETP.LT.OR P6, PT, R240, 0x22, P6 ;  /* 0x00000022f000780c */ /* 0x000fe200037c1670 */
[----:B------:R-:W-:Y:S03]  /*4220*/  FFMA.FTZ R250, R250, c[0x0][0x29c], -R234 ;  /* 0x0000a700fafa7a23 */ /* 0x000fe600000108ea */
[-C--:B------:R-:W-:Y:S01]  /*4230*/  HMMA.16816.F32 R28, R140, R146.reuse, R28 ;  /* 0x000000928c1c723c */ /* 0x080fe2000000181c */
[----:B------:R-:W3:Y:S07]  /*4240*/  LDSM.16.M88.4 R140, [R173+0x9080] ;  /* 0x00908000ad8c783b */ /* 0x000eee0000000200 */
[----:B------:R-:W-:Y:S01]  /*4250*/  HMMA.16816.F32 R32, R132, R146, R32 ;  /* 0x000000928420723c */ /* 0x000fe20000001820 */
[----:B------:R-:W-:Y:S07]  /*4260*/  LDSM.16.M88.4 R132, [R3+0x2000] ;  /* 0x002000000384783b */ /* 0x000fee0000000200 */
[-C--:B-1----:R-:W-:Y:S01]  /*4270*/  HMMA.16816.F32 R4, R136, R148.reuse, R4 ;  /* 0x000000948804723c */ /* 0x082fe20000001804 */
[----:B------:R-:W1:Y:S07]  /*4280*/  LDSM.16.M88.4 R144, [R180+0xa080] ;  /* 0x00a08000b490783b */ /* 0x000e6e0000000200 */
[C---:B--2---:R-:W-:Y:S07]  /*4290*/  HMMA.16816.F32 R8, R152.reuse, R148, R8 ;  /* 0x000000949808723c */ /* 0x044fee0000001808 */
[C---:B------:R-:W-:Y:S01]  /*42a0*/  FSEL R148, R219.reuse, -INF , !P6 ;  /* 0xff800000db947808 */ /* 0x040fe20007000000 */
[-C--:B------:R-:W-:Y:S03]  /*42b0*/  HMMA.16816.F32 R12, R152, R150.reuse, R12 ;  /* 0x00000096980c723c */ /* 0x080fe6000000180c */
[----:B------:R-:W-:Y:S01]  /*42c0*/  ISETP.GT.AND P6, PT, R242, 0x40, P0 ;  /* 0x00000040f200780c */ /* 0x000fe200007c4270 */
[----:B------:R-:W-:Y:S03]  /*42d0*/  FFMA.FTZ R219, -R219, R219, 1 ;  /* 0x3f800000dbdb7423 */ /* 0x000fe600000101db */
[----:B------:R-:W-:Y:S01]  /*42e0*/  ISETP.LT.OR P6, PT, R240, 0x41, P6 ;  /* 0x00000041f000780c */ /* 0x000fe200037c1670 */
[C---:B------:R-:W-:Y:S04]  /*42f0*/  HMMA.16816.F32 R16, R136.reuse, R150, R16 ;  /* 0x000000968810723c */ /* 0x040fe80000001810 */
[C---:B------:R-:W-:Y:S01]  /*4300*/  FSEL R251, R222.reuse, -INF , !P6 ;  /* 0xff800000defb7808 */ /* 0x040fe20007000000 */
[----:B------:R-:W-:Y:S01]  /*4310*/  FFMA.FTZ R222, -R222, R222, 1 ;  /* 0x3f800000dede7423 */ /* 0x000fe200000101de */
[----:B------:R-:W-:Y:S02]  /*4320*/  ISETP.GT.AND P6, PT, R242, 0x41, P0 ;  /* 0x00000041f200780c */ /* 0x000fe400007c4270 */
[-C--:B---3--:R-:W-:Y:S03]  /*4330*/  HMMA.16816.F32 R20, R136, R140.reuse, R20 ;  /* 0x0000008c8814723c */ /* 0x088fe60000001814 */
[----:B------:R-:W-:Y:S04]  /*4340*/  ISETP.LT.OR P6, PT, R240, 0x42, P6 ;  /* 0x00000042f000780c */ /* 0x000fe800037c1670 */
[C---:B------:R-:W-:Y:S01]  /*4350*/  FSEL R149, R223.reuse, -INF , !P6 ;  /* 0xff800000df957808 */ /* 0x040fe20007000000 */
[C---:B------:R-:W-:Y:S04]  /*4360*/  HMMA.16816.F32 R24, R152.reuse, R140, R24 ;  /* 0x0000008c9818723c */ /* 0x040fe80000001818 */
[----:B------:R-:W-:Y:S01]  /*4370*/  FFMA.FTZ R223, -R223, R223, 1 ;  /* 0x3f800000dfdf7423 */ /* 0x000fe200000101df */
[----:B------:R-:W-:Y:S02]  /*4380*/  ISETP.GT.AND P6, PT, R242, 0x60, P0 ;  /* 0x00000060f200780c */ /* 0x000fe400007c4270 */
[----:B------:R-:W-:Y:S01]  /*4390*/  MOV R141, R148 ;  /* 0x00000094008d7202 */ /* 0x000fe20000000f00 */
[-C--:B------:R-:W-:Y:S03]  /*43a0*/  HMMA.16816.F32 R28, R152, R142.reuse, R28 ;  /* 0x0000008e981c723c */ /* 0x080fe6000000181c */
[----:B------:R-:W-:Y:S02]  /*43b0*/  ISETP.LT.OR P6, PT, R240, 0x61, P6 ;  /* 0x00000061f000780c */ /* 0x000fe400037c1670 */
[----:B------:R-:W-:Y:S02]  /*43c0*/  MOV R140, R149 ;  /* 0x00000095008c7202 */ /* 0x000fe40000000f00 */
[----:B------:R2:W3:Y:S01]  /*43d0*/  LDSM.16.M88.4 R148, [R3+0x2800] ;  /* 0x002800000394783b */ /* 0x0004e20000000200 */
[----:B------:R-:W-:Y:S04]  /*43e0*/  HMMA.16816.F32 R32, R136, R142, R32 ;  /* 0x0000008e8820723c */ /* 0x000fe80000001820 */
[C---:B------:R-:W-:Y:S01]  /*43f0*/  FSEL R252, R231.reuse, -INF , !P6 ;  /* 0xff800000e7fc7808 */ /* 0x040fe20007000000 */
[----:B------:R-:W-:Y:S01]  /*4400*/  FFMA.FTZ R231, -R231, R231, 1 ;  /* 0x3f800000e7e77423 */ /* 0x000fe200000101e7 */
[----:B------:R-:W-:Y:S01]  /*4410*/  ISETP.GT.AND P6, PT, R242, 0x61, P0 ;  /* 0x00000061f200780c */ /* 0x000fe200007c4270 */
[----:B------:R-:W4:Y:S01]  /*4420*/  LDSM.16.M88.4 R136, [R180+0xb080] ;  /* 0x00b08000b488783b */ /* 0x000f220000000200 */
[-C--:B-1----:R-:W-:Y:S05]  /*4430*/  HMMA.16816.F32 R4, R132, R144.reuse, R4 ;  /* 0x000000908404723c */ /* 0x082fea0000001804 */
[----:B------:R-:W-:Y:S04]  /*4440*/  ISETP.LT.OR P6, PT, R240, 0x62, P6 ;  /* 0x00000062f000780c */ /* 0x000fe800037c1670 */
[C---:B--2---:R-:W-:Y:S03]  /*4450*/  FSEL R3, R232.reuse, -INF , !P6 ;  /* 0xff800000e8037808 */ /* 0x044fe60007000000 */
[----:B------:R-:W-:Y:S01]  /*4460*/  FFMA.FTZ R232, -R232, R232, 1 ;  /* 0x3f800000e8e87423 */ /* 0x000fe200000101e8 */
[----:B------:R-:W-:Y:S04]  /*4470*/  ISETP.GT.AND P6, PT, R239, RZ, P0 ;  /* 0x000000ffef00720c */ /* 0x000fe800007c4270 */
[----:B------:R-:W-:Y:S04]  /*4480*/  ISETP.LT.OR P6, PT, R237, 0x1, P6 ;  /* 0x00000001ed00780c */ /* 0x000fe800037c1670 */
[C---:B------:R-:W-:Y:S01]  /*4490*/  FSEL R152, R164.reuse, -INF , !P6 ;  /* 0xff800000a4987808 */ /* 0x040fe20007000000 */
[----:B------:R-:W-:Y:S01]  /*44a0*/  FFMA.FTZ R164, -R164, R164, 1 ;  /* 0x3f800000a4a47423 */ /* 0x000fe200000101a4 */
[----:B------:R-:W-:Y:S04]  /*44b0*/  ISETP.GT.AND P6, PT, R239, 0x1, P0 ;  /* 0x00000001ef00780c */ /* 0x000fe800007c4270 */
[----:B------:R-:W-:Y:S01]  /*44c0*/  ISETP.LT.OR P6, PT, R237, 0x2, P6 ;  /* 0x00000002ed00780c */ /* 0x000fe200037c1670 */
[C---:B---3--:R-:W-:Y:S04]  /*44d0*/  HMMA.16816.F32 R8, R148.reuse, R144, R8 ;  /* 0x000000909408723c */ /* 0x048fe80000001808 */
[C---:B------:R-:W-:Y:S01]  /*44e0*/  FSEL R153, R167.reuse, -INF , !P6 ;  /* 0xff800000a7997808 */ /* 0x040fe20007000000 */
[----:B------:R-:W-:Y:S01]  /*44f0*/  FFMA.FTZ R167, -R167, R167, 1 ;  /* 0x3f800000a7a77423 */ /* 0x000fe200000101a7 */
[----:B------:R-:W-:Y:S02]  /*4500*/  ISETP.GT.AND P6, PT, R239, 0x20, P0 ;  /* 0x00000020ef00780c */ /* 0x000fe400007c4270 */
[-C--:B------:R-:W-:Y:S03]  /*4510*/  HMMA.16816.F32 R12, R148, R146.reuse, R12 ;  /* 0x00000092940c723c */ /* 0x080fe6000000180c */
[----:B------:R-:W-:Y:S01]  /*4520*/  ISETP.LT.OR P6, PT, R237, 0x21, P6 ;  /* 0x00000021ed00780c */ /* 0x000fe200037c1670 */
[--C-:B------:R-:W-:Y:S03]  /*4530*/  FFMA.FTZ R153, R153, c[0x0][0x29c], -R233.reuse ;  /* 0x0000a70099997a23 */ /* 0x100fe600000108e9 */
[----:B------:R-:W-:Y:S01]  /*4540*/  FSEL R154, R170, -INF , !P6 ;  /* 0xff800000aa9a7808 */ /* 0x000fe20007000000 */
[C---:B------:R-:W-:Y:S01]  /*4550*/  HMMA.16816.F32 R16, R132.reuse, R146, R16 ;  /* 0x000000928410723c */ /* 0x040fe20000001810 */
[----:B------:R-:W-:Y:S01]  /*4560*/  LDSM.16.M88.4 R144, [R173+0xa080] ;  /* 0x00a08000ad90783b */ /* 0x000fe20000000200 */
[----:B------:R-:W-:Y:S02]  /*4570*/  MUFU.EX2 R153, R153 ;  /* 0x0000009900997308 */ /* 0x000fe40000000800 */
[----:B------:R-:W-:Y:S01]  /*4580*/  ISETP.GT.AND P6, PT, R239, 0x21, P0 ;  /* 0x00000021ef00780c */ /* 0x000fe200007c4270 */
[--C-:B------:R-:W-:Y:S02]  /*4590*/  FFMA.FTZ R154, R154, c[0x0][0x29c], -R233.reuse ;  /* 0x0000a7009a9a7a23 */ /* 0x100fe400000108e9 */
[----:B------:R-:W-:Y:S01]  /*45a0*/  FFMA.FTZ R170, -R170, R170, 1 ;  /* 0x3f800000aaaa7423 */ /* 0x000fe200000101aa */
[-C--:B----4-:R-:W-:Y:S03]  /*45b0*/  HMMA.16816.F32 R20, R132, R136.reuse, R20 ;  /* 0x000000888414723c */ /* 0x090fe60000001814 */
[----:B------:R-:W-:Y:S01]  /*45c0*/  ISETP.LT.OR P6, PT, R237, 0x22, P6 ;  /* 0x00000022ed00780c */ /* 0x000fe200037c1670 */
[----:B------:R-:W-:Y:S03]  /*45d0*/  MUFU.EX2 R154, R154 ;  /* 0x0000009a009a7308 */ /* 0x000fe60000000800 */
[C---:B------:R-:W-:Y:S01]  /*45e0*/  FSEL R155, R162.reuse, -INF , !P6 ;  /* 0xff800000a29b7808 */ /* 0x040fe20007000000 */
[C---:B------:R-:W-:Y:S04]  /*45f0*/  HMMA.16816.F32 R24, R148.reuse, R136, R24 ;  /* 0x000000889418723c */ /* 0x040fe80000001818 */
[----:B------:R-:W-:Y:S01]  /*4600*/  ISETP.GT.AND P6, PT, R239, 0x40, P0 ;  /* 0x00000040ef00780c */ /* 0x000fe200007c4270 */
[----:B------:R-:W-:Y:S02]  /*4610*/  FFMA.FTZ R162, -R162, R162, 1 ;  /* 0x3f800000a2a27423 */ /* 0x000fe400000101a2 */
[--C-:B------:R-:W-:Y:S01]  /*4620*/  FFMA.FTZ R137, R184, c[0x0][0x29c], -R238.reuse ;  /* 0x0000a700b8897a23 */ /* 0x100fe200000108ee */
[-C--:B------:R-:W-:Y:S03]  /*4630*/  HMMA.16816.F32 R28, R148, R138.reuse, R28 ;  /* 0x0000008a941c723c */ /* 0x080fe6000000181c */
[----:B------:R-:W-:Y:S01]  /*4640*/  ISETP.LT.OR P6, PT, R237, 0x41, P6 ;  /* 0x00000041ed00780c */ /* 0x000fe200037c1670 */
[--C-:B------:R-:W-:Y:S01]  /*4650*/  FFMA.FTZ R184, R245, c[0x0][0x29c], -R238.reuse ;  /* 0x0000a700f5b87a23 */ /* 0x100fe200000108ee */
[----:B------:R-:W1:Y:S01]  /*4660*/  MUFU.EX2 R137, R137 ;  /* 0x0000008900897308 */ /* 0x000e620000000800 */
[--C-:B------:R-:W-:Y:S01]  /*4670*/  FFMA.FTZ R155, R155, c[0x0][0x29c], -R233.reuse ;  /* 0x0000a7009b9b7a23 */ /* 0x100fe200000108e9 */
[----:B------:R-:W-:Y:S01]  /*4680*/  FSEL R240, R224, -INF , !P6 ;  /* 0xff800000e0f07808 */ /* 0x000fe20007000000 */
[----:B------:R-:W-:Y:S01]  /*4690*/  HMMA.16816.F32 R32, R132, R138, R32 ;  /* 0x0000008a8420723c */ /* 0x000fe20000001820 */
[----:B------:R-:W-:Y:S03]  /*46a0*/  LDSM.16.M88.4 R132, [R173+0xb080] ;  /* 0x00b08000ad84783b */ /* 0x000fe60000000200 */
[----:B------:R-:W-:Y:S01]  /*46b0*/  ISETP.GT.AND P6, PT, R239, 0x41, P0 ;  /* 0x00000041ef00780c */ /* 0x000fe200007c4270 */
[--C-:B------:R-:W-:Y:S01]  /*46c0*/  FFMA.FTZ R148, R185, c[0x0][0x29c], -R238.reuse ;  /* 0x0000a700b9947a23 */ /* 0x100fe200000108ee */
[----:B------:R-:W-:Y:S01]  /*46d0*/  MOV R150, R140 ;  /* 0x0000008c00967202 */ /* 0x000fe20000000f00 */
[----:B------:R-:W-:Y:S01]  /*46e0*/  FFMA.FTZ R185, R244, c[0x0][0x29c], -R238 ;  /* 0x0000a700f4b97a23 */ /* 0x000fe200000108ee */
[----:B------:R-:W-:Y:S01]  /*46f0*/  ISETP.LT.OR P6, PT, R237, 0x42, P6 ;  /* 0x00000042ed00780c */ /* 0x000fe200037c1670 */
[--C-:B------:R-:W-:Y:S01]  /*4700*/  FFMA.FTZ R139, R248, c[0x0][0x29c], -R234.reuse ;  /* 0x0000a700f88b7a23 */ /* 0x100fe200000108ea */
[----:B------:R-:W-:Y:S02]  /*4710*/  MUFU.EX2 R155, R155 ;  /* 0x0000009b009b7308 */ /* 0x000fe40000000800 */
[----:B------:R-:W-:Y:S01]  /*4720*/  MOV R151, R141 ;  /* 0x0000008d00977202 */ /* 0x000fe20000000f00 */
[----:B------:R-:W-:Y:S01]  /*4730*/  FFMA.FTZ R248, R251, c[0x0][0x29c], -R234 ;  /* 0x0000a700fbf87a23 */ /* 0x000fe200000108ea */
[----:B------:R-:W-:Y:S01]  /*4740*/  FSEL R242, R225, -INF , !P6 ;  /* 0xff800000e1f27808 */ /* 0x000fe20007000000 */
[----:B------:R-:W2:Y:S01]  /*4750*/  LDSM.16.M88.4 R140, [R2+0x2000] ;  /* 0x00200000028c783b */ /* 0x000ea20000000200 */
[----:B------:R-:W-:Y:S01]  /*4760*/  ISETP.GT.AND P6, PT, R239, 0x60, P0 ;  /* 0x00000060ef00780c */ /* 0x000fe200007c4270 */
[----:B------:R-:W-:Y:S01]  /*4770*/  FFMA.FTZ R225, -R225, R225, 1 ;  /* 0x3f800000e1e17423 */ /* 0x000fe200000101e1 */
[----:B------:R-:W-:Y:S01]  /*4780*/  MOV R244, R150 ;  /* 0x0000009600f47202 */ /* 0x000fe20000000f00 */
[--C-:B------:R-:W-:Y:S01]  /*4790*/  FFMA.FTZ R240, R240, c[0x0][0x29c], -R233.reuse ;  /* 0x0000a700f0f07a23 */ /* 0x100fe200000108e9 */
[----:B------:R-:W-:Y:S01]  /*47a0*/  ISETP.LT.OR P6, PT, R237, 0x61, P6 ;  /* 0x00000061ed00780c */ /* 0x000fe200037c1670 */
[----:B------:R-:W-:Y:S01]  /*47b0*/  MUFU.EX2 R139, R139 ;  /* 0x0000008b008b7308 */ /* 0x000fe20000000800 */
[----:B------:R-:W-:Y:S01]  /*47c0*/  MOV R245, R151 ;  /* 0x0000009700f57202 */ /* 0x000fe20000000f00 */
[--C-:B------:R-:W-:Y:S01]  /*47d0*/  FFMA.FTZ R242, R242, c[0x0][0x29c], -R233.reuse ;  /* 0x0000a700f2f27a23 */ /* 0x100fe200000108e9 */
[----:B------:R-:W-:Y:S01]  /*47e0*/  FSEL R136, R228, -INF , !P6 ;  /* 0xff800000e4887808 */ /* 0x000fe20007000000 */
[----:B------:R-:W-:Y:S01]  /*47f0*/  FFMA.FTZ R224, -R224, R224, 1 ;  /* 0x3f800000e0e07423 */ /* 0x000fe200000101e0 */
[----:B------:R-:W-:Y:S01]  /*4800*/  ISETP.GT.AND P6, PT, R239, 0x61, P0 ;  /* 0x00000061ef00780c */ /* 0x000fe200007c4270 */
[--C-:B------:R-:W-:Y:S01]  /*4810*/  FFMA.FTZ R239, R243, c[0x0][0x29c], -R238.reuse ;  /* 0x0000a700f3ef7a23 */ /* 0x100fe200000108ee */
[----:B------:R-:W-:Y:S01]  /*4820*/  MOV R243, R148 ;  /* 0x0000009400f37202 */ /* 0x000fe20000000f00 */
[----:B------:R-:W-:Y:S01]  /*4830*/  FFMA.FTZ R238, R247, c[0x0][0x29c], -R238 ;  /* 0x0000a700f7ee7a23 */ /* 0x000fe200000108ee */
[----:B------:R3:W4:Y:S01]  /*4840*/  LDSM.16.M88.4 R148, [R2+0x2800] ;  /* 0x002800000294783b */ /* 0x0007220000000200 */
[----:B------:R-:W-:Y:S01]  /*4850*/  MUFU.EX2 R185, R185 ;  /* 0x000000b900b97308 */ /* 0x000fe20000000800 */
[--C-:B------:R-:W-:Y:S01]  /*4860*/  FFMA.FTZ R247, R245, c[0x0][0x29c], -R234.reuse ;  /* 0x0000a700f5f77a23 */ /* 0x100fe200000108ea */
[----:B------:R-:W-:Y:S01]  /*4870*/  MOV R245, UR4 ;  /* 0x0000000400f57c02 */ /* 0x000fe20008000f00 */
[----:B------:R-:W-:Y:S01]  /*4880*/  FFMA.FTZ R136, R136, c[0x0][0x29c], -R233 ;  /* 0x0000a70088887a23 */ /* 0x000fe200000108e9 */
[----:B------:R-:W-:Y:S01]  /*4890*/  ISETP.LT.OR P6, PT, R237, 0x62, P6 ;  /* 0x00000062ed00780c */ /* 0x000fe200037c1670 */
[--C-:B------:R-:W-:Y:S01]  /*48a0*/  FFMA.FTZ R237, R249, c[0x0][0x29c], -R234.reuse ;  /* 0x0000a700f9ed7a23 */ /* 0x100fe200000108ea */
[----:B------:R-:W-:Y:S01]  /*48b0*/  LEA R245, R245, R192, 0x6 ;  /* 0x000000c0f5f57211 */ /* 0x000fe200078e30ff */
[----:B------:R-:W-:Y:S01]  /*48c0*/  FFMA.FTZ R228, -R228, R228, 1 ;  /* 0x3f800000e4e47423 */ /* 0x000fe200000101e4 */
[----:B------:R-:W-:Y:S02]  /*48d0*/  MOV R249, R244 ;  /* 0x000000f400f97202 */ /* 0x000fe40000000f00 */
[----:B------:R-:W5:Y:S01]  /*48e0*/  MUFU.EX2 R243, R243 ;  /* 0x000000f300f37308 */ /* 0x000f620000000800 */
[C---:B------:R-:W-:Y:S01]  /*48f0*/  FSEL R244, R156.reuse, -INF , !P6 ;  /* 0xff8000009cf47808 */ /* 0x040fe20007000000 */
[----:B------:R-:W-:Y:S01]  /*4900*/  FFMA.FTZ R156, -R156, R156, 1 ;  /* 0x3f8000009c9c7423 */ /* 0x000fe2000001019c */
[----:B------:R-:W-:Y:S01]  /*4910*/  ISETP.GT.AND P6, PT, R235, RZ, P0 ;  /* 0x000000ffeb00720c */ /* 0x000fe200007c4270 */
[--C-:B------:R-:W-:Y:S03]  /*4920*/  FFMA.FTZ R249, R249, c[0x0][0x29c], -R234.reuse ;  /* 0x0000a700f9f97a23 */ /* 0x100fe600000108ea */
[----:B------:R-:W-:Y:S03]  /*4930*/  ISETP.LT.OR P6, PT, R236, 0x1, P6 ;  /* 0x00000001ec00780c */ /* 0x000fe600037c1670 */
[----:B------:R-:W-:Y:S01]  /*4940*/  MUFU.EX2 R237, R237 ;  /* 0x000000ed00ed7308 */ /* 0x000fe20000000800 */
[C---:B------:R-:W-:Y:S01]  /*4950*/  FSEL R138, R168.reuse, -INF , !P6 ;  /* 0xff800000a88a7808 */ /* 0x040fe20007000000 */
[----:B------:R-:W-:Y:S01]  /*4960*/  FFMA.FTZ R168, -R168, R168, 1 ;  /* 0x3f800000a8a87423 */ /* 0x000fe200000101a8 */
[----:B------:R-:W-:Y:S01]  /*4970*/  ISETP.GT.AND P6, PT, R235, 0x1, P0 ;  /* 0x00000001eb00780c */ /* 0x000fe200007c4270 */
[-C--:B--2---:R-:W-:Y:S05]  /*4980*/  HMMA.16816.F32 R4, R140, R144.reuse, R4 ;  /* 0x000000908c04723c */ /* 0x084fea0000001804 */
[--C-:B------:R-:W-:Y:S01]  /*4990*/  FFMA.FTZ R138, R138, c[0x0][0x29c], -R229.reuse ;  /* 0x0000a7008a8a7a23 */ /* 0x100fe200000108e5 */
[----:B---3--:R2:W-:Y:S01]  /*49a0*/  MUFU.EX2 R2, R246 ;  /* 0x000000f600027308 */ /* 0x0085e20000000800 */
[----:B------:R-:W-:Y:S01]  /*49b0*/  ISETP.LT.OR P6, PT, R236, 0x2, P6 ;  /* 0x00000002ec00780c */ /* 0x000fe200037c1670 */
[C---:B----4-:R-:W-:Y:S08]  /*49c0*/  HMMA.16816.F32 R8, R148.reuse, R144, R8 ;  /* 0x000000909408723c */ /* 0x050ff00000001808 */
[----:B------:R-:W-:Y:S01]  /*49d0*/  MUFU.EX2 R138, R138 ;  /* 0x0000008a008a7308 */ /* 0x000fe20000000800 */
[----:B------:R-:W-:Y:S01]  /*49e0*/  FSEL R144, R169, -INF , !P6 ;  /* 0xff800000a9907808 */ /* 0x000fe20007000000 */
[-C--:B------:R-:W-:Y:S08]  /*49f0*/  HMMA.16816.F32 R12, R148, R146.reuse, R12 ;  /* 0x00000092940c723c */ /* 0x080ff0000000180c */
[----:B------:R3:W-:Y:S01]  /*4a00*/  MUFU.EX2 R145, R250 ;  /* 0x000000fa00917308 */ /* 0x0007e20000000800 */
[--C-:B------:R-:W-:Y:S01]  /*4a10*/  FFMA.FTZ R144, R144, c[0x0][0x29c], -R229.reuse ;  /* 0x0000a70090907a23 */ /* 0x100fe200000108e5 */
[----:B------:R-:W-:Y:S02]  /*4a20*/  ISETP.GT.AND P6, PT, R235, 0x20, P0 ;  /* 0x00000020eb00780c */ /* 0x000fe400007c4270 */
[----:B------:R-:W-:Y:S01]  /*4a30*/  FFMA.FTZ R169, -R169, R169, 1 ;  /* 0x3f800000a9a97423 */ /* 0x000fe200000101a9 */
[C---:B------:R-:W-:Y:S01]  /*4a40*/  HMMA.16816.F32 R16, R140.reuse, R146, R16 ;  /* 0x000000928c10723c */ /* 0x040fe20000001810 */
[----:B------:R-:W4:Y:S03]  /*4a50*/  LDS R146, [R245.X4+0x18280] ;  /* 0x01828000f5927984 */ /* 0x000f260000004800 */
[----:B------:R-:W-:Y:S01]  /*4a60*/  ISETP.LT.OR P6, PT, R236, 0x21, P6 ;  /* 0x00000021ec00780c */ /* 0x000fe200037c1670 */
[----:B------:R-:W-:Y:S03]  /*4a70*/  MUFU.EX2 R144, R144 ;  /* 0x0000009000907308 */ /* 0x000fe60000000800 */
[-C--:B------:R-:W-:Y:S04]  /*4a80*/  HMMA.16816.F32 R20, R140, R132.reuse, R20 ;  /* 0x000000848c14723c */ /* 0x080fe80000001814 */
[C---:B--2---:R-:W-:Y:S01]  /*4a90*/  FSEL R246, R163.reuse, -INF , !P6 ;  /* 0xff800000a3f67808 */ /* 0x044fe20007000000 */
[----:B------:R-:W-:Y:S01]  /*4aa0*/  FFMA.FTZ R163, -R163, R163, 1 ;  /* 0x3f800000a3a37423 */ /* 0x000fe200000101a3 */
[----:B------:R-:W-:Y:S01]  /*4ab0*/  ISETP.GT.AND P6, PT, R235, 0x21, P0 ;  /* 0x00000021eb00780c */ /* 0x000fe200007c4270 */
[----:B------:R-:W2:Y:S01]  /*4ac0*/  MUFU.EX2 R239, R239 ;  /* 0x000000ef00ef7308 */ /* 0x000ea20000000800 */
[C---:B------:R-:W-:Y:S04]  /*4ad0*/  HMMA.16816.F32 R24, R148.reuse, R132, R24 ;  /* 0x000000849418723c */ /* 0x040fe80000001818 */
[----:B------:R-:W-:Y:S01]  /*4ae0*/  FFMA.FTZ R246, R246, c[0x0][0x29c], -R229 ;  /* 0x0000a700f6f67a23 */ /* 0x000fe200000108e5 */
[----:B------:R-:W-:Y:S01]  /*4af0*/  ISETP.LT.OR P6, PT, R236, 0x22, P6 ;  /* 0x00000022ec00780c */ /* 0x000fe200037c1670 */
[--C-:B---3--:R-:W-:Y:S02]  /*4b00*/  FFMA.FTZ R250, R252, c[0x0][0x29c], -R234.reuse ;  /* 0x0000a700fcfa7a23 */ /* 0x108fe400000108ea */
[-C--:B------:R-:W-:Y:S01]  /*4b10*/  HMMA.16816.F32 R28, R148, R134.reuse, R28 ;  /* 0x00000086941c723c */ /* 0x080fe2000000181c */
[----:B------:R-:W3:Y:S03]  /*4b20*/  MUFU.EX2 R247, R247 ;  /* 0x000000f700f77308 */ /* 0x000ee60000000800 */
[C---:B------:R-:W-:Y:S01]  /*4b30*/  FSEL R147, R171.reuse, -INF , !P6 ;  /* 0xff800000ab937808 */ /* 0x040fe20007000000 */
[----:B------:R-:W-:Y:S01]  /*4b40*/  FFMA.FTZ R171, -R171, R171, 1 ;  /* 0x3f800000abab7423 */ /* 0x000fe200000101ab */
[----:B------:R-:W-:Y:S01]  /*4b50*/  ISETP.GT.AND P6, PT, R235, 0x40, P0 ;  /* 0x00000040eb00780c */ /* 0x000fe200007c4270 */
[----:B------:R-:W-:Y:S01]  /*4b60*/  FFMA.FTZ R234, R3, c[0x0][0x29c], -R234 ;  /* 0x0000a70003ea7a23 */ /* 0x000fe200000108ea */
[----:B------:R-:W-:Y:S01]  /*4b70*/  HMMA.16816.F32 R32, R140, R134, R32 ;  /* 0x000000868c20723c */ /* 0x000fe20000001820 */
[----:B------:R-:W3:Y:S02]  /*4b80*/  LDS R134, [R245.X4+0x182a0] ;  /* 0x0182a000f5867984 */ /* 0x000ee40000004800 */
[----:B------:R-:W-:Y:S01]  /*4b90*/  MUFU.EX2 R246, R246 ;  /* 0x000000f600f67308 */ /* 0x000fe20000000800 */
[----:B------:R-:W-:Y:S01]  /*4ba0*/  FFMA.FTZ R3, R152, c[0x0][0x29c], -R233 ;  /* 0x0000a70098037a23 */ /* 0x000fe200000108e9 */
[----:B------:R-:W-:Y:S01]  /*4bb0*/  ISETP.LT.OR P6, PT, R236, 0x41, P6 ;  /* 0x00000041ec00780c */ /* 0x000fe200037c1670 */
[----:B------:R-:W-:Y:S02]  /*4bc0*/  FFMA.FTZ R147, R147, c[0x0][0x29c], -R229 ;  /* 0x0000a70093937a23 */ /* 0x000fe400000108e5 */
[----:B------:R-:W-:Y:S01]  /*4bd0*/  FFMA.FTZ R233, R244, c[0x0][0x29c], -R233 ;  /* 0x0000a700f4e97a23 */ /* 0x000fe200000108e9 */
[----:B------:R-:W-:Y:S02]  /*4be0*/  FSEL R132, R226, -INF , !P6 ;  /* 0xff800000e2847808 */ /* 0x000fe40007000000 */
[----:B------:R-:W-:Y:S01]  /*4bf0*/  ISETP.GT.AND P6, PT, R235, 0x41, P0 ;  /* 0x00000041eb00780c */ /* 0x000fe200007c4270 */
[--C-:B----4-:R-:W-:Y:S01]  /*4c00*/  FADD.FTZ R148, R4, -R146.reuse ;  /* 0x8000009204947221 */ /* 0x110fe20000010000 */
[----:B------:R-:W-:Y:S01]  /*4c10*/  MUFU.EX2 R3, R3 ;  /* 0x0000000300037308 */ /* 0x000fe20000000800 */
[--C-:B------:R-:W-:Y:S01]  /*4c20*/  FADD.FTZ R4, R5, -R146.reuse ;  /* 0x8000009205047221 */ /* 0x100fe20000010000 */
[----:B------:R-:W-:Y:S01]  /*4c30*/  ISETP.LT.OR P6, PT, R236, 0x42, P6 ;  /* 0x00000042ec00780c */ /* 0x000fe200037c1670 */
[----:B-1----:R-:W-:Y:S01]  /*4c40*/  FMUL.FTZ R5, R137, R148 ;  /* 0x0000009489057220 */ /* 0x002fe20000410000 */
[C---:B-----5:R-:W-:Y:S01]  /*4c50*/  F2FP.PACK_AB R137, R243.reuse, R137 ;  /* 0x00000089f389723e */ /* 0x060fe200000000ff */
[----:B------:R-:W-:Y:S01]  /*4c60*/  FMUL.FTZ R4, R243, R4 ;  /* 0x00000004f3047220 */ /* 0x000fe20000410000 */
[----:B------:R-:W-:Y:S01]  /*4c70*/  FSEL R133, R227, -INF , !P6 ;  /* 0xff800000e3857808 */ /* 0x000fe20007000000 */
[----:B------:R-:W-:Y:S01]  /*4c80*/  FMUL.FTZ R5, R5, R165 ;  /* 0x000000a505057220 */ /* 0x000fe20000410000 */
[C---:B------:R-:W-:Y:S01]  /*4c90*/  ISETP.GT.AND P6, PT, R235.reuse, 0x60, P0 ;  /* 0x00000060eb00780c */ /* 0x040fe200007c4270 */
[----:B------:R-:W-:Y:S01]  /*4ca0*/  FMUL.FTZ R4, R4, R166 ;  /* 0x000000a604047220 */ /* 0x000fe20000410000 */
[----:B------:R-:W-:Y:S01]  /*4cb0*/  MUFU.EX2 R147, R147 ;  /* 0x0000009300937308 */ /* 0x000fe20000000800 */
[--C-:B------:R-:W-:Y:S01]  /*4cc0*/  FADD.FTZ R16, R16, -R146.reuse ;  /* 0x8000009210107221 */ /* 0x100fe20000010000 */
[----:B------:R-:W-:Y:S01]  /*4cd0*/  ISETP.GT.AND P0, PT, R235, 0x61, P0 ;  /* 0x00000061eb00780c */ /* 0x000fe20000704270 */
[--C-:B------:R-:W-:Y:S01]  /*4ce0*/  FADD.FTZ R20, R20, -R146.reuse ;  /* 0x8000009214147221 */ /* 0x100fe20000010000 */
[----:B------:R-:W-:Y:S01]  /*4cf0*/  F2FP.PACK_AB R4, R4, R5 ;  /* 0x000000050404723e */ /* 0x000fe200000000ff */
[----:B------:R-:W-:Y:S01]  /*4d00*/  FMUL.FTZ R16, R241, R16 ;  /* 0x00000010f1107220 */ /* 0x000fe20000410000 */
[----:B------:R-:W1:Y:S01]  /*4d10*/  LDS R5, [R245.X4+0x18300] ;  /* 0x01830000f5057984 */ /* 0x000e620000004800 */
[----:B--2---:R-:W-:Y:S01]  /*4d20*/  F2FP.PACK_AB R241, R239, R241 ;  /* 0x000000f1eff1723e */ /* 0x004fe200000000ff */
[----:B------:R-:W-:Y:S01]  /*4d30*/  FADD.FTZ R32, R32, -R146 ;  /* 0x8000009220207221 */ /* 0x000fe20000010000 */
[C---:B------:R-:W-:Y:S01]  /*4d40*/  ISETP.LT.OR P0, PT, R236.reuse, 0x62, P0 ;  /* 0x00000062ec00780c */ /* 0x040fe20000701670 */
[----:B------:R-:W2:Y:S01]  /*4d50*/  MUFU.EX2 R184, R184 ;  /* 0x000000b800b87308 */ /* 0x000ea20000000800 */
[----:B------:R-:W4:Y:S01]  /*4d60*/  LDS R245, [R245.X4+0x18320] ;  /* 0x01832000f5f57984 */ /* 0x000f220000004800 */
[----:B------:R-:W-:Y:S01]  /*4d70*/  FMUL.FTZ R20, R185, R20 ;  /* 0x00000014b9147220 */ /* 0x000fe20000410000 */
[----:B------:R-:W-:Y:S01]  /*4d80*/  ISETP.LT.OR P6, PT, R236, 0x61, P6 ;  /* 0x00000061ec00780c */ /* 0x000fe200037c1670 */
[--C-:B------:R-:W-:Y:S01]  /*4d90*/  FFMA.FTZ R132, R132, c[0x0][0x29c], -R229.reuse ;  /* 0x0000a70084847a23 */ /* 0x100fe200000108e5 */
[----:B------:R-:W-:Y:S01]  /*4da0*/  STS [R207+0x18480], R137 ;  /* 0x01848089cf007388 */ /* 0x000fe20000000800 */
[----:B------:R-:W-:Y:S01]  /*4db0*/  FFMA.FTZ R133, R133, c[0x0][0x29c], -R229 ;  /* 0x0000a70085857a23 */ /* 0x000fe200000108e5 */
[----:B------:R-:W-:Y:S01]  /*4dc0*/  FSEL R135, R158, -INF , !P0 ;  /* 0xff8000009e877808 */ /* 0x000fe20004000000 */
[--C-:B---3--:R-:W-:Y:S01]  /*4dd0*/  FADD.FTZ R6, R6, -R134.reuse ;  /* 0x8000008606067221 */ /* 0x108fe20000010000 */
[----:B------:R-:W-:Y:S01]  /*4de0*/  FSEL R140, R157, -INF , !P6 ;  /* 0xff8000009d8c7808 */ /* 0x000fe20007000000 */
[----:B------:R-:W3:Y:S01]  /*4df0*/  MUFU.EX2 R248, R248 ;  /* 0x000000f800f87308 */ /* 0x000ee20000000800 */
[--C-:B------:R-:W-:Y:S01]  /*4e00*/  FADD.FTZ R7, R7, -R134.reuse ;  /* 0x8000008607077221 */ /* 0x100fe20000010000 */
[----:B------:R-:W-:Y:S01]  /*4e10*/  PLOP3.LUT P0, PT, PT, PT, UP0, 0x80, 0x0 ;  /* 0x000000000000781c */ /* 0x000fe20003f0f008 */
[--C-:B------:R-:W-:Y:S02]  /*4e20*/  FADD.FTZ R18, R18, -R134.reuse ;  /* 0x8000008612127221 */ /* 0x100fe40000010000 */
[----:B------:R-:W-:Y:S01]  /*4e30*/  FMUL.FTZ R6, R237, R6 ;  /* 0x00000006ed067220 */ /* 0x000fe20000410000 */
[C---:B------:R-:W-:Y:S01]  /*4e40*/  F2FP.PACK_AB R237, R139.reuse, R237 ;  /* 0x000000ed8bed723e */ /* 0x040fe200000000ff */
[----:B------:R-:W-:Y:S02]  /*4e50*/  FMUL.FTZ R7, R139, R7 ;  /* 0x000000078b077220 */ /* 0x000fe40000410000 */
[----:B------:R-:W-:Y:S01]  /*4e60*/  FMUL.FTZ R18, R145, R18 ;  /* 0x0000001291127220 */ /* 0x000fe20000410000 */
[----:B------:R-:W5:Y:S01]  /*4e70*/  MUFU.EX2 R249, R249 ;  /* 0x000000f900f97308 */ /* 0x000f620000000800 */
[----:B------:R-:W-:Y:S01]  /*4e80*/  F2FP.PACK_AB R145, R247, R145 ;  /* 0x00000091f791723e */ /* 0x000fe200000000ff */
[----:B------:R-:W-:Y:S01]  /*4e90*/  STS [R207+0x18880], R237 ;  /* 0x018880edcf007388 */ /* 0x000fe20000000800 */
[----:B------:R-:W-:Y:S01]  /*4ea0*/  FMUL.FTZ R6, R6, R160 ;  /* 0x000000a006067220 */ /* 0x000fe20000410000 */
[----:B--2---:R-:W-:Y:S01]  /*4eb0*/  F2FP.PACK_AB R185, R184, R185 ;  /* 0x000000b9b8b9723e */ /* 0x004fe200000000ff */
[----:B------:R-:W-:Y:S01]  /*4ec0*/  FMUL.FTZ R7, R7, R161 ;  /* 0x000000a107077220 */ /* 0x000fe20000410000 */
[----:B------:R-:W-:Y:S01]  /*4ed0*/  STS [R210], R241 ;  /* 0x000000f1d2007388 */ /* 0x000fe20000000800 */
[--C-:B------:R-:W-:Y:S02]  /*4ee0*/  FADD.FTZ R22, R22, -R134.reuse ;  /* 0x8000008616167221 */ /* 0x100fe40000010000 */
[----:B------:R-:W-:Y:S01]  /*4ef0*/  FMUL.FTZ R32, R2, R32 ;  /* 0x0000002002207220 */ /* 0x000fe20000410000 */
[----:B------:R-:W2:Y:S01]  /*4f00*/  MUFU.EX2 R238, R238 ;  /* 0x000000ee00ee7308 */ /* 0x000ea20000000800 */
[----:B------:R-:W-:Y:S01]  /*4f10*/  STS [R210+0x400], R145 ;  /* 0x00040091d2007388 */ /* 0x000fe20000000800 */
[----:B------:R-:W-:Y:S01]  /*4f20*/  F2FP.PACK_AB R6, R7, R6 ;  /* 0x000000060706723e */ /* 0x000fe200000000ff */
[----:B------:R-:W-:Y:S01]  /*4f30*/  FADD.FTZ R34, R34, -R134 ;  /* 0x8000008622227221 */ /* 0x000fe20000010000 */
[----:B------:R-:W-:Y:S01]  /*4f40*/  F2FP.PACK_AB R7, R147, R246 ;  /* 0x000000f69307723e */ /* 0x000fe200000000ff */
[----:B---3--:R-:W-:Y:S02]  /*4f50*/  FMUL.FTZ R22, R248, R22 ;  /* 0x00000016f8167220 */ /* 0x008fe40000410000 */
[--C-:B-1----:R-:W-:Y:S02]  /*4f60*/  FADD.FTZ R8, R8, -R5.reuse ;  /* 0x8000000508087221 */ /* 0x102fe40000010000 */
[--C-:B------:R-:W-:Y:S01]  /*4f70*/  FADD.FTZ R9, R9, -R5.reuse ;  /* 0x8000000509097221 */ /* 0x100fe20000010000 */
[----:B------:R-:W1:Y:S01]  /*4f80*/  MUFU.EX2 R250, R250 ;  /* 0x000000fa00fa7308 */ /* 0x000e620000000800 */
[----:B------:R-:W-:Y:S01]  /*4f90*/  FMUL.FTZ R8, R3, R8 ;  /* 0x0000000803087220 */ /* 0x000fe20000410000 */
[----:B------:R-:W-:Y:S01]  /*4fa0*/  F2FP.PACK_AB R3, R153, R3 ;  /* 0x000000039903723e */ /* 0x000fe200000000ff */
[--C-:B------:R-:W-:Y:S01]  /*4fb0*/  FADD.FTZ R12, R12, -R5.reuse ;  /* 0x800000050c0c7221 */ /* 0x100fe20000010000 */
[----:B-----5:R-:W-:Y:S01]  /*4fc0*/  F2FP.PACK_AB R248, R249, R248 ;  /* 0x000000f8f9f8723e */ /* 0x020fe200000000ff */
[--C-:B------:R-:W-:Y:S02]  /*4fd0*/  FADD.FTZ R13, R13, -R5.reuse ;  /* 0x800000050d0d7221 */ /* 0x100fe40000010000 */
[--C-:B------:R-:W-:Y:S01]  /*4fe0*/  FADD.FTZ R24, R24, -R5.reuse ;  /* 0x8000000518187221 */ /* 0x100fe20000010000 */
[----:B------:R-:W-:Y:S01]  /*4ff0*/  STS [R207+0x19480], R3 ;  /* 0x01948003cf007388 */ /* 0x000fe20000000800 */
[--C-:B------:R-:W-:Y:S01]  /*5000*/  FADD.FTZ R25, R25, -R5.reuse ;  /* 0x8000000519197221 */ /* 0x100fe20000010000 */
[----:B------:R-:W3:Y:S01]  /*5010*/  MUFU.EX2 R234, R234 ;  /* 0x000000ea00ea7308 */ /* 0x000ee20000000800 */
[--C-:B------:R-:W-:Y:S02]  /*5020*/  FADD.FTZ R28, R28, -R5.reuse ;  /* 0x800000051c1c7221 */ /* 0x100fe40000010000 */
[----:B------:R-:W-:Y:S01]  /*5030*/  FADD.FTZ R29, R29, -R5 ;  /* 0x800000051d1d7221 */ /* 0x000fe20000010000 */
[----:B------:R-:W-:Y:S01]  /*5040*/  F2FP.PACK_AB R5, R144, R138 ;  /* 0x0000008a9005723e */ /* 0x000fe200000000ff */
[----:B------:R-:W-:Y:S01]  /*5050*/  FMUL.FTZ R12, R154, R12 ;  /* 0x0000000c9a0c7220 */ /* 0x000fe20000410000 */
[----:B------:R-:W-:Y:S01]  /*5060*/  F2FP.PACK_AB R154, R155, R154 ;  /* 0x0000009a9b9a723e */ /* 0x000fe200000000ff */
[--C-:B------:R-:W-:Y:S01]  /*5070*/  FFMA.FTZ R140, R140, c[0x0][0x29c], -R229.reuse ;  /* 0x0000a7008c8c7a23 */ /* 0x100fe200000108e5 */
[----:B--2---:R-:W-:Y:S01]  /*5080*/  F2FP.PACK_AB R2, R238, R2 ;  /* 0x00000002ee02723e */ /* 0x004fe200000000ff */
[----:B------:R-:W-:Y:S01]  /*5090*/  STS [R207+0x19880], R5 ;  /* 0x01988005cf007388 */ /* 0x000fe20000000800 */
[----:B------:R-:W-:Y:S01]  /*50a0*/  MUFU.EX2 R132, R132 ;  /* 0x0000008400847308 */ /* 0x000fe20000000800 */
[----:B------:R-:W-:Y:S02]  /*50b0*/  FFMA.FTZ R229, R135, c[0x0][0x29c], -R229 ;  /* 0x0000a70087e57a23 */ /* 0x000fe400000108e5 */
[----:B------:R-:W-:Y:S01]  /*50c0*/  STS [R210+0x1000], R154 ;  /* 0x0010009ad2007388 */ /* 0x000fe20000000800 */
[----:B-1----:R-:W-:Y:S02]  /*50d0*/  FMUL.FTZ R34, R250, R34 ;  /* 0x00000022fa227220 */ /* 0x002fe40000410000 */
[----:B------:R-:W-:Y:S01]  /*50e0*/  FADD.FTZ R17, R17, -R146 ;  /* 0x8000009211117221 */ /* 0x000fe20000010000 */
[----:B------:R-:W-:Y:S01]  /*50f0*/  STS [R210+0x1400], R7 ;  /* 0x00140007d2007388 */ /* 0x000fe20000000800 */
[----:B------:R-:W-:Y:S02]  /*5100*/  FADD.FTZ R19, R19, -R134 ;  /* 0x8000008613137221 */ /* 0x000fe40000010000 */
[----:B------:R-:W1:Y:S01]  /*5110*/  MUFU.EX2 R133, R133 ;  /* 0x0000008500857308 */ /* 0x000e620000000800 */
[----:B------:R-:W-:Y:S01]  /*5120*/  STS [R207+0x1a480], R185 ;  /* 0x01a480b9cf007388 */ /* 0x000fe20000000800 */
[----:B------:R-:W-:Y:S01]  /*5130*/  FMUL.FTZ R17, R239, R17 ;  /* 0x00000011ef117220 */ /* 0x000fe20000410000 */
[----:B---3--:R-:W-:Y:S02]  /*5140*/  F2FP.PACK_AB R250, R234, R250 ;  /* 0x000000faeafa723e */ /* 0x008fe400000000ff */
[----:B------:R-:W-:Y:S01]  /*5150*/  STS [R207+0x1a880], R248 ;  /* 0x01a880f8cf007388 */ /* 0x000fe20000000800 */
[----:B------:R-:W-:Y:S02]  /*5160*/  FMUL.FTZ R19, R247, R19 ;  /* 0x00000013f7137220 */ /* 0x000fe40000410000 */
[--C-:B----4-:R-:W-:Y:S01]  /*5170*/  FADD.FTZ R10, R10, -R245.reuse ;  /* 0x800000f50a0a7221 */ /* 0x110fe20000010000 */
[----:B------:R1:W-:Y:S01]  /*5180*/  STS [R210+0x2000], R2 ;  /* 0x00200002d2007388 */ /* 0x0003e20000000800 */
[----:B------:R-:W2:Y:S01]  /*5190*/  MUFU.EX2 R240, R240 ;  /* 0x000000f000f07308 */ /* 0x000ea20000000800 */
[--C-:B------:R-:W-:Y:S02]  /*51a0*/  FADD.FTZ R11, R11, -R245.reuse ;  /* 0x800000f50b0b7221 */ /* 0x100fe40000010000 */
[----:B------:R-:W-:Y:S01]  /*51b0*/  STS [R210+0x2400], R250 ;  /* 0x002400fad2007388 */ /* 0x000fe20000000800 */
[----:B------:R-:W-:Y:S02]  /*51c0*/  FMUL.FTZ R17, R17, R217 ;  /* 0x000000d911117220 */ /* 0x000fe40000410000 */
[----:B------:R-:W-:Y:S02]  /*51d0*/  FMUL.FTZ R19, R19, R219 ;  /* 0x000000db13137220 */ /* 0x000fe40000410000 */
[----:B------:R-:W-:Y:S02]  /*51e0*/  FMUL.FTZ R10, R138, R10 ;  /* 0x0000000a8a0a7220 */ /* 0x000fe40000410000 */
[----:B------:R-:W3:Y:S01]  /*51f0*/  MUFU.EX2 R242, R242 ;  /* 0x000000f200f27308 */ /* 0x000ee20000000800 */
[----:B------:R-:W-:Y:S02]  /*5200*/  FMUL.FTZ R11, R144, R11 ;  /* 0x0000000b900b7220 */ /* 0x000fe40000410000 */
[----:B------:R-:W-:Y:S02]  /*5210*/  FMUL.FTZ R16, R16, R186 ;  /* 0x000000ba10107220 */ /* 0x000fe40000410000 */
[----:B------:R-:W-:Y:S02]  /*5220*/  FMUL.FTZ R18, R18, R218 ;  /* 0x000000da12127220 */ /* 0x000fe40000410000 */
[----:B------:R-:W-:Y:S01]  /*5230*/  FMUL.FTZ R9, R153, R9 ;  /* 0x0000000999097220 */ /* 0x000fe20000410000 */
[----:B------:R-:W-:Y:S01]  /*5240*/  F2FP.PACK_AB R16, R17, R16 ;  /* 0x000000101110723e */ /* 0x000fe200000000ff */
[--C-:B------:R-:W-:Y:S01]  /*5250*/  FADD.FTZ R15, R15, -R245.reuse ;  /* 0x800000f50f0f7221 */ /* 0x100fe20000010000 */
[----:B------:R-:W-:Y:S01]  /*5260*/  MUFU.EX2 R140, R140 ;  /* 0x0000008c008c7308 */ /* 0x000fe20000000800 */
[--C-:B------:R-:W-:Y:S01]  /*5270*/  FADD.FTZ R14, R14, -R245.reuse ;  /* 0x800000f50e0e7221 */ /* 0x100fe20000010000 */
[----:B------:R-:W-:Y:S01]  /*5280*/  F2FP.PACK_AB R18, R19, R18 ;  /* 0x000000121312723e */ /* 0x000fe200000000ff */
[----:B------:R-:W-:Y:S01]  /*5290*/  FADD.FTZ R21, R21, -R146 ;  /* 0x8000009215157221 */ /* 0x000fe20000010000 */
[----:B-1----:R-:W-:Y:S01]  /*52a0*/  F2FP.PACK_AB R2, R133, R132 ;  /* 0x000000848502723e */ /* 0x002fe200000000ff */
[----:B--2---:R-:W-:Y:S02]  /*52b0*/  FMUL.FTZ R24, R240, R24 ;  /* 0x00000018f0187220 */ /* 0x004fe40000410000 */
[----:B------:R-:W-:Y:S02]  /*52c0*/  FADD.FTZ R23, R23, -R134 ;  /* 0x8000008617177221 */ /* 0x000fe40000010000 */
[----:B------:R1:W-:Y:S01]  /*52d0*/  STS [R207+0x1b880], R2 ;  /* 0x01b88002cf007388 */ /* 0x0003e20000000800 */
[----:B------:R-:W2:Y:S01]  /*52e0*/  MUFU.EX2 R136, R136 ;  /* 0x0000008800887308 */ /* 0x000ea20000000800 */
[----:B------:R-:W-:Y:S02]  /*52f0*/  FMUL.FTZ R9, R9, R167 ;  /* 0x000000a709097220 */ /* 0x000fe40000410000 */
[----:B------:R-:W-:Y:S01]  /*5300*/  FMUL.FTZ R15, R147, R15 ;  /* 0x0000000f930f7220 */ /* 0x000fe20000410000 */
[----:B---3--:R-:W-:Y:S01]  /*5310*/  F2FP.PACK_AB R240, R242, R240 ;  /* 0x000000f0f2f0723e */ /* 0x008fe200000000ff */
[----:B------:R-:W-:Y:S02]  /*5320*/  FMUL.FTZ R11, R11, R169 ;  /* 0x000000a90b0b7220 */ /* 0x000fe40000410000 */
[----:B------:R-:W-:Y:S02]  /*5330*/  FMUL.FTZ R13, R155, R13 ;  /* 0x0000000d9b0d7220 */ /* 0x000fe40000410000 */
[----:B------:R-:W-:Y:S01]  /*5340*/  STS [R207+0x1b480], R240 ;  /* 0x01b480f0cf007388 */ /* 0x000fe20000000800 */
[----:B------:R-:W3:Y:S01]  /*5350*/  MUFU.EX2 R233, R233 ;  /* 0x000000e900e97308 */ /* 0x000ee20000000800 */
[----:B------:R-:W-:Y:S02]  /*5360*/  FMUL.FTZ R8, R8, R164 ;  /* 0x000000a408087220 */ /* 0x000fe40000410000 */
[----:B------:R-:W-:Y:S02]  /*5370*/  FMUL.FTZ R10, R10, R168 ;  /* 0x000000a80a0a7220 */ /* 0x000fe40000410000 */
[----:B------:R-:W-:Y:S01]  /*5380*/  FMUL.FTZ R14, R246, R14 ;  /* 0x0000000ef60e7220 */ /* 0x000fe20000410000 */
[----:B------:R-:W-:Y:S01]  /*5390*/  F2FP.PACK_AB R8, R9, R8 ;  /* 0x000000080908723e */ /* 0x000fe200000000ff */
[----:B------:R-:W-:Y:S01]  /*53a0*/  FADD.FTZ R33, R33, -R146 ;  /* 0x8000009221217221 */ /* 0x000fe20000010000 */
[----:B------:R-:W-:Y:S01]  /*53b0*/  F2FP.PACK_AB R10, R11, R10 ;  /* 0x0000000a0b0a723e */ /* 0x000fe200000000ff */
[----:B------:R-:W-:Y:S01]  /*53c0*/  FADD.FTZ R35, R35, -R134 ;  /* 0x8000008623237221 */ /* 0x000fe20000010000 */
[----:B------:R-:W1:Y:S01]  /*53d0*/  MUFU.EX2 R229, R229 ;  /* 0x000000e500e57308 */ /* 0x000e620000000800 */
[----:B------:R-:W-:Y:S02]  /*53e0*/  FMUL.FTZ R13, R13, R162 ;  /* 0x000000a20d0d7220 */ /* 0x000fe40000410000 */
[----:B------:R-:W-:Y:S02]  /*53f0*/  FMUL.FTZ R15, R15, R171 ;  /* 0x000000ab0f0f7220 */ /* 0x000fe40000410000 */
[----:B--2---:R-:W-:Y:S02]  /*5400*/  FMUL.FTZ R28, R136, R28 ;  /* 0x0000001c881c7220 */ /* 0x004fe40000410000 */
[----:B------:R-:W-:Y:S02]  /*5410*/  FMUL.FTZ R21, R184, R21 ;  /* 0x00000015b8157220 */ /* 0x000fe40000410000 */
[----:B------:R-:W-:Y:S02]  /*5420*/  FMUL.FTZ R23, R249, R23 ;  /* 0x00000017f9177220 */ /* 0x000fe40000410000 */
[----:B------:R-:W-:Y:S02]  /*5430*/  FMUL.FTZ R12, R12, R170 ;  /* 0x000000aa0c0c7220 */ /* 0x000fe40000410000 */
[----:B------:R-:W-:Y:S01]  /*5440*/  FMUL.FTZ R14, R14, R163 ;  /* 0x000000a30e0e7220 */ /* 0x000fe20000410000 */
[----:B---3--:R-:W-:Y:S01]  /*5450*/  F2FP.PACK_AB R136, R233, R136 ;  /* 0x00000088e988723e */ /* 0x008fe200000000ff */
[----:B------:R-:W-:Y:S01]  /*5460*/  FMUL.FTZ R21, R21, R221 ;  /* 0x000000dd15157220 */ /* 0x000fe20000410000 */
[----:B------:R-:W-:Y:S01]  /*5470*/  F2FP.PACK_AB R12, R13, R12 ;  /* 0x0000000c0d0c723e */ /* 0x000fe200000000ff */
[----:B------:R-:W-:Y:S01]  /*5480*/  FMUL.FTZ R23, R23, R223 ;  /* 0x000000df17177220 */ /* 0x000fe20000410000 */
[----:B------:R-:W-:Y:S01]  /*5490*/  F2FP.PACK_AB R14, R15, R14 ;  /* 0x0000000e0f0e723e */ /* 0x000fe200000000ff */
[----:B------:R-:W-:Y:S01]  /*54a0*/  STS [R210+0x3000], R136 ;  /* 0x00300088d2007388 */ /* 0x000fe20000000800 */
[----:B------:R-:W-:Y:S02]  /*54b0*/  FMUL.FTZ R20, R20, R220 ;  /* 0x000000dc14147220 */ /* 0x000fe40000410000 */
[----:B------:R-:W-:Y:S01]  /*54c0*/  FMUL.FTZ R33, R238, R33 ;  /* 0x00000021ee217220 */ /* 0x000fe20000410000 */
[----:B-1----:R-:W-:Y:S01]  /*54d0*/  F2FP.PACK_AB R2, R229, R140 ;  /* 0x0000008ce502723e */ /* 0x002fe200000000ff */
[----:B------:R-:W-:Y:S01]  /*54e0*/  FMUL.FTZ R22, R22, R222 ;  /* 0x000000de16167220 */ /* 0x000fe20000410000 */
[----:B------:R-:W-:Y:S01]  /*54f0*/  F2FP.PACK_AB R20, R21, R20 ;  /* 0x000000141514723e */ /* 0x000fe200000000ff */
[----:B------:R-:W-:Y:S02]  /*5500*/  FMUL.FTZ R35, R234, R35 ;  /* 0x00000023ea237220 */ /* 0x000fe40000410000 */
[----:B------:R1:W-:Y:S01]  /*5510*/  STS [R210+0x3400], R2 ;  /* 0x00340002d2007388 */ /* 0x0003e20000000800 */
[--C-:B------:R-:W-:Y:S01]  /*5520*/  FADD.FTZ R26, R26, -R245.reuse ;  /* 0x800000f51a1a7221 */ /* 0x100fe20000010000 */
[----:B------:R-:W-:Y:S01]  /*5530*/  F2FP.PACK_AB R22, R23, R22 ;  /* 0x000000161716723e */ /* 0x000fe200000000ff */
[--C-:B------:R-:W-:Y:S01]  /*5540*/  FADD.FTZ R27, R27, -R245.reuse ;  /* 0x800000f51b1b7221 */ /* 0x100fe20000010000 */
[----:B------:R-:W-:Y:S01]  /*5550*/  BAR.SYNC.DEFER_BLOCKING 0x0 ;  /* 0x0000000000007b1d */ /* 0x000fe20000010000 */
[----:B------:R-:W-:Y:S02]  /*5560*/  FMUL.FTZ R33, R33, R230 ;  /* 0x000000e621217220 */ /* 0x000fe40000410000 */
[----:B------:R-:W-:Y:S02]  /*5570*/  FMUL.FTZ R35, R35, R232 ;  /* 0x000000e823237220 */ /* 0x000fe40000410000 */
[----:B------:R-:W-:Y:S02]  /*5580*/  FMUL.FTZ R26, R132, R26 ;  /* 0x0000001a841a7220 */ /* 0x000fe40000410000 */
[----:B------:R-:W-:Y:S02]  /*5590*/  FMUL.FTZ R27, R133, R27 ;  /* 0x0000001b851b7220 */ /* 0x000fe40000410000 */
[----:B------:R-:W-:Y:S02]  /*55a0*/  FMUL.FTZ R32, R32, R159 ;  /* 0x0000009f20207220 */ /* 0x000fe40000410000 */
[----:B------:R-:W-:Y:S02]  /*55b0*/  FMUL.FTZ R34, R34, R231 ;  /* 0x000000e722227220 */ /* 0x000fe40000410000 */
[----:B------:R-:W-:Y:S01]  /*55c0*/  FMUL.FTZ R25, R242, R25 ;  /* 0x00000019f2197220 */ /* 0x000fe20000410000 */
[----:B------:R-:W-:Y:S01]  /*55d0*/  F2FP.PACK_AB R32, R33, R32 ;  /* 0x000000202120723e */ /* 0x000fe200000000ff */
[--C-:B------:R-:W-:Y:S01]  /*55e0*/  FADD.FTZ R30, R30, -R245.reuse ;  /* 0x800000f51e1e7221 */ /* 0x100fe20000010000 */
[----:B------:R-:W-:Y:S01]  /*55f0*/  F2FP.PACK_AB R34, R35, R34 ;  /* 0x000000222322723e */ /* 0x000fe200000000ff */
[----:B------:R-:W-:Y:S02]  /*5600*/  FFMA.FTZ R227, -R227, R227, 1 ;  /* 0x3f800000e3e37423 */ /* 0x000fe400000101e3 */
[----:B------:R-:W-:Y:S02]  /*5610*/  FADD.FTZ R31, R31, -R245 ;  /* 0x800000f51f1f7221 */ /* 0x000fe40000010000 */
[----:B------:R-:W-:Y:S01]  /*5620*/  FFMA.FTZ R226, -R226, R226, 1 ;  /* 0x3f800000e2e27423 */ /* 0x000fe200000101e2 */
[----:B-1----:R-:W-:Y:S01]  /*5630*/  MOV R2, UR4 ;  /* 0x0000000400027c02 */ /* 0x002fe20008000f00 */
[----:B------:R-:W-:Y:S01]  /*5640*/  FMUL.FTZ R25, R25, R225 ;  /* 0x000000e119197220 */ /* 0x000fe20000410000 */
[----:B------:R-:W-:Y:S01]  /*5650*/  STS [R207+0x1c480], R4 ;  /* 0x01c48004cf007388 */ /* 0x000fe20000000800 */
[----:B------:R-:W-:Y:S02]  /*5660*/  FMUL.FTZ R30, R140, R30 ;  /* 0x0000001e8c1e7220 */ /* 0x000fe40000410000 */
        /* <DEDUP_REMOVED lines=8> */
[----:B------:R-:W-:Y:S01]  /*56f0*/  FFMA.FTZ R158, -R158, R158, 1 ;  /* 0x3f8000009e9e7423 */ /* 0x000fe2000001019e */
[----:B------:R-:W-:Y:S01]  /*5700*/  F2FP.PACK_AB R24, R25, R24 ;  /* 0x000000181918723e */ /* 0x000fe200000000ff */
[----:B------:R-:W-:Y:S01]  /*5710*/  FFMA.FTZ R157, -R157, R157, 1 ;  /* 0x3f8000009d9d7423 */ /* 0x000fe2000001019d */
        /* <DEDUP_REMOVED lines=101> */
[----:B-12-4-:R-:W-:Y:S02]  /*5d70*/  USHF.R.S32.HI UR18, URZ, 0x1f, UR17 ;  /* 0x0000001f3f127899 */ /* 0x016fe40008011411 */
[----:B------:R-:W-:Y:S02]  /*5d80*/  ULDC.64 UR6, c[0x0][0x208] ;  /* 0x0000820000067ab9 */ /* 0x000fe40000000a00 */
[----:B------:R-:W-:Y:S02]  /*5d90*/  UIMAD UR18, UR18, UR6, URZ ;  /* 0x00000006121272a4 */ /* 0x000fe4000f8e023f */
[----:B------:R-:W-:Y:S02]  /*5da0*/  UIMAD.WIDE.U32 UR20, UR17, UR6, URZ ;  /* 0x00000006111472a5 */ /* 0x000fe4000f8e003f */
[----:B------:R-:W-:Y:S02]  /*5db0*/  UIMAD UR18, UR17, UR7, UR18 ;  /* 0x00000007111272a4 */ /* 0x000fe4000f8e0212 */
[----:B------:R-:W-:Y:S02]  /*5dc0*/  USHF.L.U32 UR17, UR17, 0x6, URZ ;  /* 0x0000000611117899 */ /* 0x000fe4000800063f */
[----:B------:R-:W-:Y:S01]  /*5dd0*/  UIADD3 UR18, UR21, UR18, URZ ;  /* 0x0000001215127290 */ /* 0x000fe2000fffe03f */
[----:B------:R-:W-:Y:S01]  /*5de0*/  IMAD.U32 R6, RZ, RZ, UR20 ;  /* 0x00000014ff067e24 */ /* 0x000fe2000f8e00ff */
[----:B------:R-:W-:Y:S01]  /*5df0*/  UIADD3 UR6, -UR17, UR10, URZ ;  /* 0x0000000a11067290 */ /* 0x000fe2000fffe13f */
[----:B------:R-:W-:Y:S03]  /*5e00*/  IMAD.U32 R7, RZ, RZ, UR21 ;  /* 0x00000015ff077e24 */ /* 0x000fe6000f8e00ff */
[----:B------:R-:W-:Y:S01]  /*5e10*/  IMAD.U32 R4, RZ, RZ, UR18 ;  /* 0x00000012ff047e24 */ /* 0x000fe2000f8e00ff */
[C---:B------:R-:W-:Y:S04]  /*5e20*/  LEA R5, P0, R6.reuse, R198, 0x6 ;  /* 0x000000c606057211 */ /* 0x040fe800078030ff */
[C---:B------:R-:W-:Y:S02]  /*5e30*/  LEA R8, P6, R5.reuse, c[0x0][0x1f0], 0x1 ;  /* 0x00007c0005087a11 */ /* 0x040fe400078c08ff */
[----:B------:R-:W-:Y:S02]  /*5e40*/  LEA.HI.X R4, R6, R213, R4, 0x6, P0 ;  /* 0x000000d506047211 */ /* 0x000fe400000f3404 */
[----:B------:R-:W-:Y:S02]  /*5e50*/  IADD3 R6, P0, R204, UR17, RZ ;  /* 0x00000011cc067c10 */ /* 0x000fe4000ff1e0ff */
[----:B------:R-:W-:Y:S01]  /*5e60*/  LEA.HI.X R9, R5, c[0x0][0x1f4], R4, 0x1, P6 ;  /* 0x00007d0005097a11 */ /* 0x000fe200030f0c04 */
[----:B------:R-:W-:Y:S01]  /*5e70*/  IMAD.U32 R5, RZ, RZ, UR17 ;  /* 0x00000011ff057e24 */ /* 0x000fe2000f8e00ff */
[----:B------:R-:W-:Y:S01]  /*5e80*/  ISETP.GE.OR P6, PT, R194, UR6, !P4 ;  /* 0x00000006c2007c0c */ /* 0x000fe2000e7c6670 */
[----:B------:R-:W-:Y:S03]  /*5e90*/  IMAD.U32 R4, RZ, RZ, UR15 ;  /* 0x0000000fff047e24 */ /* 0x000fe6000f8e00ff */
[----:B------:R-:W-:Y:S01]  /*5ea0*/  LEA.HI.X.SX32 R5, R5, R188, 0x1, P0 ;  /* 0x000000bc05057211 */ /* 0x000fe200000f0eff */
[----:B------:R-:W-:Y:S01]  /*5eb0*/  IMAD R4, R4, 0x3000, R203 ;  /* 0x0000300004047824 */ /* 0x000fe200078e02cb */
[C---:B------:R-:W-:Y:S04]  /*5ec0*/  LEA R10, P0, R6.reuse, c[0x0][0x280], 0x2 ;  /* 0x0000a000060a7a11 */ /* 0x040fe800078010ff */
[----:B------:R-:W-:Y:S01]  /*5ed0*/  LEA.HI.X R11, R6, c[0x0][0x284], R5, 0x2, P0 ;  /* 0x0000a100060b7a11 */ /* 0x000fe200000f1405 */
[----:B------:R-:W-:Y:S01]  /*5ee0*/  IMAD.U32 R5, RZ, RZ, UR15 ;  /* 0x0000000fff057e24 */ /* 0x000fe2000f8e00ff */
[C---:B------:R-:W-:Y:S01]  /*5ef0*/  ISETP.GE.OR P0, PT, R194.reuse, UR6, !P3 ;  /* 0x00000006c2007c0c */ /* 0x040fe2000df06670 */
[----:B------:R-:W-:Y:S01]  /*5f00*/  @!PT LDS RZ, [RZ] ;  /* 0x00000000fffff984 */ /* 0x000fe20000000800 */
[----:B------:R-:W-:Y:S01]  /*5f10*/  @!PT LDS RZ, [RZ] ;  /* 0x00000000fffff984 */ /* 0x000fe20000000800 */
[----:B------:R-:W-:Y:S01]  /*5f20*/  @!PT LDS RZ, [RZ] ;  /* 0x00000000fffff984 */ /* 0x000fe20000000800 */
[----:B------:R1:W-:Y:S01]  /*5f30*/  LDGSTS.E.BYPASS.LTC128B.128 [R4], [R8.64], !P6 ;  /* 0x0000000008047fae */ /* 0x0003e2000f101d4c */
[----:B------:R-:W-:Y:S01]  /*5f40*/  ISETP.GE.OR P6, PT, R194, UR6, !P2 ;  /* 0x00000006c2007c0c */ /* 0x000fe2000d7c6670 */
[----:B------:R-:W-:Y:S04]  /*5f50*/  @!P1 IMAD R5, R5, 0x40, R193 ;  /* 0x0000004005059824 */ /* 0x000fe800078e02c1 */
[----:B------:R-:W-:Y:S06]  /*5f60*/  @!P1 IMAD.SHL.U32 R5, R5, 0x4, RZ ;  /* 0x0000000405059824 */ /* 0x000fec00078e00ff */
[----:B------:R1:W-:Y:S06]  /*5f70*/  LDGSTS.E.BYPASS.LTC128B.128 [R4+0x1000], [R8.64+0x40], !P0 ;  /* 0x0100004008047fae */ /* 0x0003ec000c101d4c */
[----:B------:R1:W-:Y:S06]  /*5f80*/  LDGSTS.E.BYPASS.LTC128B.128 [R4+0x2000], [R8.64+0x80], !P6 ;  /* 0x0200008008047fae */ /* 0x0003ec000f101d4c */
[----:B------:R1:W-:Y:S02]  /*5f90*/  @!P1 LDGSTS.E.BYPASS.LTC128B.128 [R5+0x18280], [R10.64] ;  /* 0x182800000a059fae */ /* 0x0003e4000b901d4c */
.L_x_986:
        /* <DEDUP_REMOVED lines=10> */
[----:B------:R-:W-:Y:S01]  /*6040*/  LDSM.16.M88.4 R152, [R174+0x1000] ;  /* 0x00100000ae98783b */ /* 0x000fe20000000200 */
[----:B------:R-:W-:Y:S02]  /*6050*/  UIADD3 UR7, UR16, 0x1, URZ ;  /* 0x0000000110077890 */ /* 0x000fe4000fffe03f */
[-C--:B------:R-:W-:Y:S01]  /*6060*/  HMMA.16816.F32 R12, R24, R28.reuse, RZ ;  /* 0x0000001c180c723c */ /* 0x080fe200000018ff */
[----:B------:R-:W-:Y:S01]  /*6070*/  LDSM.16.MT88.2 R156, [R178+0x2c00] ;  /* 0x002c0000b29c783b */ /* 0x000fe20000004100 */
[----:B------:R-:W-:Y:S02]  /*6080*/  UISETP.GE.AND UP2, UPT, UR16, 0x1, UPT ;  /* 0x000000011000788c */ /* 0x000fe4000bf46270 */
[----:B------:R-:W-:Y:S01]  /*6090*/  UISETP.GE.AND UP1, UPT, UR15, 0x1, UPT ;  /* 0x000000010f00788c */ /* 0x000fe2000bf26270 */
[----:B------:R-:W0:Y:S01]  /*60a0*/  LDGDEPBAR ;  /* 0x00000000000079af */ /* 0x000e220000000000 */
[----:B------:R-:W-:Y:S02]  /*60b0*/  USEL UR4, UR17, URZ, !UP3 ;  /* 0x0000003f11047287 */ /* 0x000fe4000d800000 */
[C---:B------:R-:W-:Y:S01]  /*60c0*/  HMMA.16816.F32 R16, R20.reuse, R28, RZ ;  /* 0x0000001c1410723c */ /* 0x040fe200000018ff */
[----:B------:R-:W2:Y:S01]  /*60d0*/  LDSM.16.MT88.2 R28, [R178+0x2800] ;  /* 0x00280000b21c783b */ /* 0x000ea20000004100 */
[----:B------:R-:W-:Y:S06]  /*60e0*/  USEL UR16, UR7, URZ, !UP2 ;  /* 0x0000003f07107287 */ /* 0x000fec000d000000 */
        /* <DEDUP_REMOVED lines=24> */
[----:B------:R-:W5:Y:S03]  /*6270*/  LDSM.16.MT88.2 R136, [R178+0x1400] ;  /* 0x00140000b288783b */ /* 0x000f660000004100 */
[-C--:B----4-:R-:W-:Y:S01]  /*6280*/  HMMA.16816.F32 R4, R140, R148.reuse, R4 ;  /* 0x000000948c04723c */ /* 0x090fe20000001804 */
        /* <DEDUP_REMOVED lines=21> */
[-C--:B-----5:R-:W-:Y:S08]  /*63e0*/  HMMA.16816.F32 R4, R132, R136.reuse, R4 ;  /* 0x000000888404723c */ /* 0x0a0ff00000001804 */
[C---:B----4-:R-:W-:Y:S01]  /*63f0*/  HMMA.16816.F32 R8, R156.reuse, R136, R8 ;  /* 0x000000889c08723c */ /* 0x050fe20000001808 */
[----:B------:R-:W4:Y:S07]  /*6400*/  LDSM.16.MT88.2 R136, [R178+0x1c00] ;  /* 0x001c0000b288783b */ /* 0x000f2e0000004100 */
[-C--:B------:R-:W-:Y:S08]  /*6410*/  HMMA.16816.F32 R12, R156, R138.reuse, R12 ;  /* 0x0000008a9c0c723c */ /* 0x080ff0000000180c */
[C---:B------:R-:W-:Y:S01]  /*6420*/  HMMA.16816.F32 R16, R132.reuse, R138, R16 ;  /* 0x0000008a8410723c */ /* 0x040fe20000001810 */
[----:B------:R-:W5:Y:S07]  /*6430*/  LDSM.16.MT88.2 R138, [R178+0x3c00] ;  /* 0x003c0000b28a783b */ /* 0x000f6e0000004100 */
[-C--:B-1----:R-:W-:Y:S01]  /*6440*/  HMMA.16816.F32 R20, R132, R2.reuse, R20 ;  /* 0x000000028414723c */ /* 0x082fe20000001814 */
[----:B------:R-:W-:Y:S07]  /*6450*/  LDSM.16.MT88.4 R132, [R179+0x1ec80] ;  /* 0x01ec8000b384783b */ /* 0x000fee0000004200 */
[----:B------:R-:W-:Y:S01]  /*6460*/  HMMA.16816.F32 R24, R156, R2, R24 ;  /* 0x000000029c18723c */ /* 0x000fe20000001818 */
[----:B------:R-:W1:Y:S07]  /*6470*/  LDSM.16.MT88.2 R2, [R178+0x5c00] ;  /* 0x005c0000b202783b */ /* 0x000e6e0000004100 */
[-C--:B--2---:R-:W-:Y:S08]  /*6480*/  HMMA.16816.F32 R4, R140, R28.reuse, R4 ;  /* 0x0000001c8c04723c */ /* 0x084ff00000001804 */
[C---:B------:R-:W-:Y:S07]  /*6490*/  HMMA.16816.F32 R8, R148.reuse, R28, R8 ;  /* 0x0000001c9408723c */ /* 0x040fee0000001808 */
[----:B------:R-:W-:Y:S01]  /*64a0*/  IADD3 R29, P0, R196, UR6, RZ ;  /* 0x00000006c41d7c10 */ /* 0x000fe2000ff1e0ff */
[-C--:B------:R-:W-:Y:S01]  /*64b0*/  HMMA.16816.F32 R12, R148, R152.reuse, R12 ;  /* 0x00000098940c723c */ /* 0x080fe2000000180c */
[----:B------:R-:W-:Y:S01]  /*64c0*/  IMAD.U32 R28, RZ, RZ, UR6 ;  /* 0x00000006ff1c7e24 */ /* 0x000fe2000f8e00ff */
[----:B------:R-:W-:Y:S04]  /*64d0*/  UIADD3 UR6, UR15, 0x1, URZ ;  /* 0x000000010f067890 */ /* 0x000fe8000fffe03f */
[----:B------:R-:W-:Y:S01]  /*64e0*/  LEA.HI.X.SX32 R28, R28, R202, 0x1, P0 ;  /* 0x000000ca1c1c7211 */ /* 0x000fe200000f0eff */
[----:B------:R-:W-:Y:S01]  /*64f0*/  USEL UR15, UR6, URZ, !UP1 ;  /* 0x0000003f060f7287 */ /* 0x000fe2000c800000 */
[C---:B------:R-:W-:Y:S08]  /*6500*/  HMMA.16816.F32 R16, R140.reuse, R152, R16 ;  /* 0x000000988c10723c */ /* 0x040ff00000001810 */
[-C--:B---3--:R-:W-:Y:S08]  /*6510*/  HMMA.16816.F32 R20, R140, R30.reuse, R20 ;  /* 0x0000001e8c14723c */ /* 0x088ff00000001814 */
[----:B------:R-:W-:Y:S08]  /*6520*/  HMMA.16816.F32 R24, R148, R30, R24 ;  /* 0x0000001e9418723c */ /* 0x000ff00000001818 */
[-C--:B----4-:R-:W-:Y:S08]  /*6530*/  HMMA.16816.F32 R4, R32, R136.reuse, R4 ;  /* 0x000000882004723c */ /* 0x090ff00000001804 */
[C---:B------:R-:W-:Y:S07]  /*6540*/  HMMA.16816.F32 R8, R144.reuse, R136, R8 ;  /* 0x000000889008723c */ /* 0x040fee0000001808 */
[C---:B------:R-:W-:Y:S01]  /*6550*/  LEA R136, P0, R29.reuse, c[0x0][0x220], 0x2 ;  /* 0x000088001d887a11 */ /* 0x040fe200078010ff */
[-C--:B-----5:R-:W-:Y:S04]  /*6560*/  HMMA.16816.F32 R12, R144, R138.reuse, R12 ;  /* 0x0000008a900c723c */ /* 0x0a0fe8000000180c */
[----:B------:R-:W-:Y:S02]  /*6570*/  LEA.HI.X R137, R29, c[0x0][0x224], R28, 0x2, P0 ;  /* 0x000089001d897a11 */ /* 0x000fe400000f141c */
[----:B------:R-:W-:Y:S01]  /*6580*/  LDSM.16.MT88.4 R28, [R160+0xe080] ;  /* 0x00e08000a01c783b */ /* 0x000fe20000004200 */
[----:B------:R-:W-:Y:S01]  /*6590*/  PLOP3.LUT P0, PT, PT, PT, UP0, 0x80, 0x0 ;  /* 0x000000000000781c */ /* 0x000fe20003f0f008 */
[C---:B------:R-:W-:Y:S02]  /*65a0*/  HMMA.16816.F32 R16, R32.reuse, R138, R16 ;  /* 0x0000008a2010723c */ /* 0x040fe40000001810 */
[----:B------:R-:W-:Y:S04]  /*65b0*/  RED.E.ADD.F32.FTZ.RN.STRONG.GPU [R136.64], R4 ;  /* 0x000000048800798e */ /* 0x000fe8000c10e78c */
[----:B------:R-:W-:Y:S02]  /*65c0*/  RED.E.ADD.F32.FTZ.RN.STRONG.GPU [R136.64+0x400], R5 ;  /* 0x000400058800798e */ /* 0x000fe4000c10e78c */
[-C--:B-1----:R-:W-:Y:S02]  /*65d0*/  HMMA.16816.F32 R20, R32, R2.reuse, R20 ;  /* 0x000000022014723c */ /* 0x082fe40000001814 */
[----:B------:R-:W-:Y:S04]  /*65e0*/  RED.E.ADD.F32.FTZ.RN.STRONG.GPU [R136.64+0x800], R6 ;  /* 0x000800068800798e */ /* 0x000fe8000c10e78c */
[----:B------:R-:W-:Y:S02]  /*65f0*/  RED.E.ADD.F32.FTZ.RN.STRONG.GPU [R136.64+0xc00], R7 ;  /* 0x000c00078800798e */ /* 0x000fe4000c10e78c */
[----:B------:R-:W-:Y:S02]  /*6600*/  HMMA.16816.F32 R24, R144, R2, R24 ;  /* 0x000000029018723c */ /* 0x000fe40000001818 */
        /* <DEDUP_REMOVED lines=17> */
[----:B------:R-:W-:Y:S04]  /*6720*/  RED.E.ADD.F32.FTZ.RN.STRONG.GPU [R136.64+0x4000], R20 ;  /* 0x004000148800798e */ /* 0x000fe8000c10e78c */
[----:B------:R-:W-:Y:S04]  /*6730*/  RED.E.ADD.F32.FTZ.RN.STRONG.GPU [R136.64+0x4400], R21 ;  /* 0x004400158800798e */ /* 0x000fe8000c10e78c */
[----:B------:R-:W-:Y:S01]  /*6740*/  RED.E.ADD.F32.FTZ.RN.STRONG.GPU [R136.64+0x4800], R22 ;  /* 0x004800168800798e */ /* 0x000fe2000c10e78c */
[-C--:B-1----:R-:W-:Y:S03]  /*6750*/  HMMA.16816.F32 R84, R4, R8.reuse, R84 ;  /* 0x000000080454723c */ /* 0x082fe60000001854 */
[----:B------:R-:W-:Y:S04]  /*6760*/  RED.E.ADD.F32.FTZ.RN.STRONG.GPU [R136.64+0x4c00], R23 ;  /* 0x004c00178800798e */ /* 0x000fe8000c10e78c */
[----:B------:R-:W1:Y:S04]  /*6770*/  LDSM.16.MT88.4 R20, [R160+0xc480] ;  /* 0x00c48000a014783b */ /* 0x000e680000004200 */
[----:B------:R-:W-:Y:S04]  /*6780*/  RED.E.ADD.F32.FTZ.RN.STRONG.GPU [R136.64+0x5000], R24 ;  /* 0x005000188800798e */ /* 0x000fe8000c10e78c */
[----:B------:R-:W-:Y:S01]  /*6790*/  RED.E.ADD.F32.FTZ.RN.STRONG.GPU [R136.64+0x5400], R25 ;  /* 0x005400198800798e */ /* 0x000fe2000c10e78c */
[C---:B--2---:R-:W-:Y:S03]  /*67a0*/  HMMA.16816.F32 R88, R12.reuse, R8, R88 ;  /* 0x000000080c58723c */ /* 0x044fe60000001858 */
[----:B------:R-:W-:Y:S04]  /*67b0*/  RED.E.ADD.F32.FTZ.RN.STRONG.GPU [R136.64+0x5800], R26 ;  /* 0x0058001a8800798e */ /* 0x000fe8000c10e78c */
[----:B------:R-:W-:Y:S01]  /*67c0*/  RED.E.ADD.F32.FTZ.RN.STRONG.GPU [R136.64+0x5c00], R27 ;  /* 0x005c001b8800798e */ /* 0x000fe2000c10e78c */
[-C--:B------:R-:W-:Y:S03]  /*67d0*/  HMMA.16816.F32 R92, R12, R10.reuse, R92 ;  /* 0x0000000a0c5c723c */ /* 0x080fe6000000185c */
[----:B------:R-:W2:Y:S04]  /*67e0*/  LDSM.16.MT88.4 R24, [R160+0xd480] ;  /* 0x00d48000a018783b */ /* 0x000ea80000004200 */
[----:B------:R-:W-:Y:S01]  /*67f0*/  LDSM.16.MT88.4 R136, [R179+0x1fc80] ;  /* 0x01fc8000b388783b */ /* 0x000fe20000004200 */
[C---:B------:R-:W-:Y:S03]  /*6800*/  HMMA.16816.F32 R96, R4.reuse, R10, R96 ;  /* 0x0000000a0460723c */ /* 0x040fe60000001860 */
[----:B------:R-:W4:Y:S05]  /*6810*/  LDSM.16.MT88.4 R8, [R160+0xe480] ;  /* 0x00e48000a008783b */ /* 0x000f2a0000004200 */
[-C--:B---3--:R-:W-:Y:S08]  /*6820*/  HMMA.16816.F32 R100, R4, R16.reuse, R100 ;  /* 0x000000100464723c */ /* 0x088ff00000001864 */
        /* <DEDUP_REMOVED lines=9> */
[----:B------:R-:W3:Y:S04]  /*68c0*/  LDSM.16.MT88.4 R4, [R179+0x1d480] ;  /* 0x01d48000b304783b */ /* 0x000ee80000004200 */
        /* <DEDUP_REMOVED lines=11> */
[-C--:B----4-:R-:W-:Y:S08]  /*6980*/  HMMA.16816.F32 R116, R32, R8.reuse, R116 ;  /* 0x000000082074723c */ /* 0x090ff00000001874 */
[C---:B------:R-:W-:Y:S08]  /*6990*/  HMMA.16816.F32 R120, R132.reuse, R8, R120 ;  /* 0x000000088478723c */ /* 0x040ff00000001878 */
[-C--:B------:R-:W-:Y:S01]  /*69a0*/  HMMA.16816.F32 R124, R132, R10.reuse, R124 ;  /* 0x0000000a847c723c */ /* 0x080fe2000000187c */
[----:B------:R-:W2:Y:S07]  /*69b0*/  LDSM.16.MT88.4 R132, [R160+0xcc80] ;  /* 0x00cc8000a084783b */ /* 0x000eae0000004200 */
[----:B------:R-:W-:Y:S01]  /*69c0*/  HMMA.16816.F32 R128, R32, R10, R128 ;  /* 0x0000000a2080723c */ /* 0x000fe20000001880 */
[----:B------:R-:W4:Y:S04]  /*69d0*/  LDSM.16.MT88.4 R8, [R160+0xdc80] ;  /* 0x00dc8000a008783b */ /* 0x000f280000004200 */
[----:B------:R-:W1:Y:S03]  /*69e0*/  LDSM.16.MT88.4 R32, [R160+0xec80] ;  /* 0x00ec8000a020783b */ /* 0x000e660000004200 */
[-C--:B---3--:R-:W-:Y:S08]  /*69f0*/  HMMA.16816.F32 R84, R4, R12.reuse, R84 ;  /* 0x0000000c0454723c */ /* 0x088ff00000001854 */
        /* <DEDUP_REMOVED lines=15> */
[-C--:B----4-:R-:W-:Y:S08]  /*6af0*/  HMMA.16816.F32 R100, R24, R8.reuse, R100 ;  /* 0x000000081864723c */ /* 0x090ff00000001864 */
        /* <DEDUP_REMOVED lines=57> */
.L_x_966:
        /* <DEDUP_REMOVED lines=18> */
[----:B-1----:R-:W-:Y:S02]  /*6fb0*/  LEA.HI R6, R2, R0, RZ, 0x5 ;  /* 0x0000000002067211 */ /* 0x002fe400078f28ff */
[--C-:B-----5:R-:W-:Y:S02]  /*6fc0*/  SHF.R.S32.HI R5, RZ, 0x2, R3.reuse ;  /* 0x00000002ff057819 */ /* 0x120fe40000011403 */
[----:B------:R-:W-:Y:S02]  /*6fd0*/  SHF.R.S32.HI R4, RZ, 0x1f, R3 ;  /* 0x0000001fff047819 */ /* 0x000fe40000011403 */
[--C-:B------:R-:W-:Y:S02]  /*6fe0*/  SHF.R.S32.HI R7, RZ, 0x5, R6.reuse ;  /* 0x00000005ff077819 */ /* 0x100fe40000011406 */
[----:B------:R-:W-:Y:S02]  /*6ff0*/  LEA.HI R4, R4, R5, RZ, 0x3 ;  /* 0x0000000504047211 */ /* 0x000fe400078f18ff */
[----:B------:R-:W-:-:S02]  /*7000*/  SHF.R.S32.HI R10, RZ, 0x1f, R6 ;  /* 0x0000001fff0a7819 */ /* 0x000fc40000011406 */
[----:B------:R-:W-:Y:S02]  /*7010*/  LOP3.LUT R4, R4, 0xfffffff8, RZ, 0xc0, !PT ;  /* 0xfffffff804047812 */ /* 0x000fe400078ec0ff */
[----:B------:R-:W-:Y:S02]  /*7020*/  LEA.HI R10, R10, R7, RZ, 0x2 ;  /* 0x000000070a0a7211 */ /* 0x000fe400078f10ff */
[----:B------:R-:W-:Y:S01]  /*7030*/  LEA.HI R9, R2, R0, RZ, 0x7 ;  /* 0x0000000002097211 */ /* 0x000fe200078f38ff */
[----:B------:R-:W-:Y:S01]  /*7040*/  IMAD.IADD R4, R5, 0x1, -R4 ;  /* 0x0000000105047824 */ /* 0x000fe200078e0a04 */
[----:B------:R-:W-:Y:S02]  /*7050*/  LOP3.LUT R3, R3, 0xfffffffc, RZ, 0xc0, !PT ;  /* 0xfffffffc03037812 */ /* 0x000fe400078ec0ff */
[----:B------:R-:W-:Y:S02]  /*7060*/  LOP3.LUT R10, R10, 0x7ffffc, RZ, 0xc0, !PT ;  /* 0x007ffffc0a0a7812 */ /* 0x000fe400078ec0ff */
[----:B------:R-:W-:Y:S01]  /*7070*/  LEA.HI R6, R4, R4, RZ, 0x1 ;  /* 0x0000000404067211 */ /* 0x000fe200078f08ff */
[----:B------:R-:W-:Y:S01]  /*7080*/  IMAD.IADD R3, R0, 0x1, -R3 ;  /* 0x0000000100037824 */ /* 0x000fe200078e0a03 */
[----:B------:R-:W-:Y:S01]  /*7090*/  SHF.R.U32.HI R9, RZ, 0x4, R9 ;  /* 0x00000004ff097819 */ /* 0x000fe20000011609 */
[----:B------:R-:W-:Y:S01]  /*70a0*/  IMAD.IADD R10, R7, 0x1, -R10 ;  /* 0x00000001070a7824 */ /* 0x000fe200078e0a0a */
[----:B------:R-:W-:-:S02]  /*70b0*/  SHF.R.S32.HI R8, RZ, 0x1, R6 ;  /* 0x00000001ff087819 */ /* 0x000fc40000011406 */
[----:B------:R-:W-:Y:S01]  /*70c0*/  LOP3.LUT R6, R6, 0x3fffffe, RZ, 0xc0, !PT ;  /* 0x03fffffe06067812 */ /* 0x000fe200078ec0ff */
[----:B------:R-:W-:Y:S01]  /*70d0*/  IMAD R10, R10, 0x100, R3 ;  /* 0x000001000a0a7824 */ /* 0x000fe200078e0203 */
[C---:B------:R-:W-:Y:S01]  /*70e0*/  LOP3.LUT P0, RZ, R8.reuse, 0x2, RZ, 0xc0, !PT ;  /* 0x0000000208ff7812 */ /* 0x040fe2000780c0ff */
[----:B------:R-:W-:Y:S01]  /*70f0*/  IMAD.SHL.U32 R11, R8, 0x40, RZ ;  /* 0x00000040080b7824 */ /* 0x000fe200078e00ff */
[----:B------:R-:W-:Y:S01]  /*7100*/  F2FP.PACK_AB R58, R59, R58 ;  /* 0x0000003a3b3a723e */ /* 0x000fe200000000ff */
[----:B------:R-:W-:Y:S01]  /*7110*/  IMAD.IADD R6, R4, 0x1, -R6 ;  /* 0x0000000104067824 */ /* 0x000fe200078e0a06 */
[----:B------:R-:W-:Y:S01]  /*7120*/  F2FP.PACK_AB R60, R61, R60 ;  /* 0x0000003c3d3c723e */ /* 0x000fe200000000ff */
[----:B------:R-:W-:Y:S01]  /*7130*/  IMAD.MOV.U32 R8, RZ, RZ, 0x4 ;  /* 0x00000004ff087424 */ /* 0x000fe200078e00ff */
[----:B------:R-:W-:Y:S01]  /*7140*/  LOP3.LUT R11, R11, 0xc0, RZ, 0xc0, !PT ;  /* 0x000000c00b0b7812 */ /* 0x000fe200078ec0ff */
[----:B------:R-:W-:Y:S01]  /*7150*/  IMAD R6, R6, 0x10, R10 ;  /* 0x0000001006067824 */ /* 0x000fe200078e020a */
[----:B------:R-:W-:-:S02]  /*7160*/  F2FP.PACK_AB R62, R63, R62 ;  /* 0x0000003e3f3e723e */ /* 0x000fc400000000ff */
[----:B------:R-:W-:Y:S02]  /*7170*/  LOP3.LUT R9, R11, 0x8, R9, 0xf8, !PT ;  /* 0x000000080b097812 */ /* 0x000fe400078ef809 */
[----:B------:R-:W-:Y:S02]  /*7180*/  SHF.R.U32.HI R11, RZ, 0x3, R11 ;  /* 0x00000003ff0b7819 */ /* 0x000fe4000001160b */
[----:B------:R-:W-:Y:S02]  /*7190*/  F2FP.PACK_AB R68, R69, R68 ;  /* 0x000000444544723e */ /* 0x000fe400000000ff */
[----:B------:R-:W-:Y:S01]  /*71a0*/  LOP3.LUT R9, R9, R11, RZ, 0x3c, !PT ;  /* 0x0000000b09097212 */ /* 0x000fe200078e3cff */
[----:B------:R-:W-:Y:S01]  /*71b0*/  IMAD.WIDE R10, R195, R8, c[0x0][0x358] ;  /* 0x0000d600c30a7625 */ /* 0x000fe200078e0208 */
[----:B------:R-:W-:Y:S02]  /*71c0*/  F2FP.PACK_AB R70, R71, R70 ;  /* 0x000000464746723e */ /* 0x000fe400000000ff */
[----:B------:R-:W-:Y:S01]  /*71d0*/  F2FP.PACK_AB R80, R81, R80 ;  /* 0x000000505150723e */ /* 0x000fe200000000ff */
[----:B------:R-:W-:Y:S01]  /*71e0*/  IMAD.U32 R6, R6, 0x2, R9 ;  /* 0x0000000206067824 */ /* 0x000fe200078e0009 */
[----:B------:R-:W-:-:S02]  /*71f0*/  F2FP.PACK_AB R82, R83, R82 ;  /* 0x000000525352723e */ /* 0x000fc400000000ff */
[----:B------:R-:W-:Y:S01]  /*7200*/  F2FP.PACK_AB R72, R73, R72 ;  /* 0x000000484948723e */ /* 0x000fe200000000ff */
[----:B------:R-:W-:Y:S01]  /*7210*/  IMAD.SHL.U32 R6, R6, 0x2, RZ ;  /* 0x0000000206067824 */ /* 0x000fe200078e00ff */
[----:B------:R-:W-:Y:S02]  /*7220*/  F2FP.PACK_AB R74, R75, R74 ;  /* 0x0000004a4b4a723e */ /* 0x000fe400000000ff */
[----:B------:R-:W-:Y:S02]  /*7230*/  F2FP.PACK_AB R76, R77, R76 ;  /* 0x0000004c4d4c723e */ /* 0x000fe400000000ff */
[C---:B------:R-:W-:Y:S01]  /*7240*/  IADD3 R4, R6.reuse, 0x20, RZ ;  /* 0x0000002006047810 */ /* 0x040fe20007ffe0ff */
[----:B------:R-:W-:Y:S01]  /*7250*/  STS [R6+0x6080], R36 ;  /* 0x0060802406007388 */ /* 0x000fe20000000800 */
[----:B------:R-:W-:Y:S02]  /*7260*/  @P0 IADD3 R4, R6, -0x20, RZ ;  /* 0xffffffe006040810 */ /* 0x000fe40007ffe0ff */
        /* <DEDUP_REMOVED lines=38> */
[----:B------:R-:W-:-:S02]  /*74d0*/  ISETP.NE.U32.AND P0, PT, RZ, c[0x0][0x360], PT ;  /* 0x0000d800ff007a0c */ /* 0x000fc40003f05070 */
[----:B------:R-:W-:Y:S01]  /*74e0*/  ISETP.NE.U32.AND P1, PT, RZ, c[0x0][0x358], PT ;  /* 0x0000d600ff007a0c */ /* 0x000fe20003f25070 */
[----:B------:R-:W-:Y:S01]  /*74f0*/  STS [R4+0x9080], R60 ;  /* 0x0090803c04007388 */ /* 0x000fe20000000800 */
[----:B------:R-:W-:Y:S02]  /*7500*/  ISETP.NE.AND.EX P0, PT, RZ, c[0x0][0x364], PT, P0 ;  /* 0x0000d900ff007a0c */ /* 0x000fe40003f05300 */
[----:B------:R-:W-:Y:S01]  /*7510*/  ISETP.NE.AND.EX P1, PT, RZ, c[0x0][0x35c], PT, P1 ;  /* 0x0000d700ff007a0c */ /* 0x000fe20003f25310 */
        /* <DEDUP_REMOVED lines=33> */
[----:B------:R-:W-:Y:S01]  /*7730*/  BAR.SYNC.DEFER_BLOCKING 0x1, 0x100 ;  /* 0x0044000000007b1d */ /* 0x000fe20000010000 */
[----:B------:R-:W-:-:S04]  /*7740*/  @P0 IMAD.WIDE R8, R195, R8, c[0x0][0x360] ;  /* 0x0000d800c3080625 */ /* 0x000fc800078e0208 */
[----:B-1----:R-:W-:Y:S01]  /*7750*/  IMAD.MOV.U32 R4, RZ, RZ, c[0x0][0x2f0] ;  /* 0x0000bc00ff047624 */ /* 0x002fe200078e00ff */
[----:B------:R-:W2:Y:S05]  /*7760*/  @P1 LDG.E R6, [R10.64] ;  /* 0x0000000c0a061981 */ /* 0x000eaa000c1e1900 */
[----:B------:R1:W5:Y:S01]  /*7770*/  @P0 LDG.E R4, [R8.64] ;  /* 0x0000000c08040981 */ /* 0x000362000c1e1900 */
[----:B------:R-:W-:Y:S02]  /*7780*/  CS2R R44, SRZ ;  /* 0x00000000002c7805 */ /* 0x000fe4000001ff00 */
[--C-:B--2---:R-:W-:Y:S01]  /*7790*/  @P1 SHF.R.S32.HI R45, RZ, 0x1f, R6.reuse ;  /* 0x0000001fff2d1819 */ /* 0x104fe20000011406 */
[----:B------:R-:W-:Y:S01]  /*77a0*/  @P1 IMAD.MOV.U32 R44, RZ, RZ, R6 ;  /* 0x000000ffff2c1224 */ /* 0x000fe200078e0006 */
[----:B------:R-:W-:Y:S05]  /*77b0*/  @P0 BRA `(.L_x_989) ;  /* 0x0000004000000947 */ /* 0x000fea0003800000 */
[----:B-1----:R-:W-:Y:S05]  /*77c0*/  @!P1 BRA `(.L_x_989) ;  /* 0x0000003000009947 */ /* 0x002fea0003800000 */
[----:B-----5:R1:W2:Y:S04]  /*77d0*/  LDG.E R4, [R10.64] ;  /* 0x0000000c0a047981 */ /* 0x0202a8000c1e1900 */
[----:B-1----:R-:W2:Y:S02]  /*77e0*/  LDG.E R10, [R10.64+0x4] ;  /* 0x0000040c0a0a7981 */ /* 0x002ea4000c1e1900 */
[----:B--2---:R-:W-:-:S02]  /*77f0*/  IADD3 R4, -R4, R10, RZ ;  /* 0x0000000a04047210 */ /* 0x004fc40007ffe1ff */
.L_x_989:
[----:B-1----:R-:W-:Y:S01]  /*7800*/  LEA.HI R0, R2, R0, RZ, 0x3 ;  /* 0x0000000002007211 */ /* 0x002fe200078f18ff */
[----:B------:R-:W-:Y:S01]  /*7810*/  IMAD.SHL.U32 R58, R3, 0x8, RZ ;  /* 0x00000008033a7824 */ /* 0x000fe200078e00ff */
[----:B------:R-:W-:Y:S01]  /*7820*/  LEA.HI R2, R5, R5, RZ, 0x1 ;  /* 0x0000000505027211 */ /* 0x000fe200078f08ff */
[----:B------:R-:W-:Y:S01]  /*7830*/  BSSY B0, `(.L_x_990) ;  /* 0x000003c000007945 */ /* 0x000fe20003800000 */
[----:B-----5:R-:W-:Y:S01]  /*7840*/  IADD3 R4, R4, -UR11, RZ ;  /* 0x8000000b04047c10 */ /* 0x020fe2000fffe0ff */
[----:B------:R-:W-:Y:S01]  /*7850*/  IMAD.SHL.U32 R0, R0, 0x8, RZ ;  /* 0x0000000800007824 */ /* 0x000fe200078e00ff */
[----:B------:R-:W-:-:S02]  /*7860*/  LOP3.LUT R3, R2, 0x3fffffe, RZ, 0xc0, !PT ;  /* 0x03fffffe02037812 */ /* 0x000fc400078ec0ff */
[--C-:B------:R-:W-:Y:S02]  /*7870*/  SHF.R.S32.HI R59, RZ, 0x1f, R58.reuse ;  /* 0x0000001fff3b7819 */ /* 0x100fe4000001143a */
[----:B------:R-:W-:Y:S01]  /*7880*/  LOP3.LUT R0, R0, 0xc0, RZ, 0xc0, !PT ;  /* 0x000000c000007812 */ /* 0x000fe200078ec0ff */
[C---:B------:R-:W-:Y:S01]  /*7890*/  IMAD.IADD R3, R5.reuse, 0x1, -R3 ;  /* 0x0000000105037824 */ /* 0x040fe200078e0a03 */
[----:B------:R-:W-:Y:S02]  /*78a0*/  IADD3 R62, P0, R5, R44, RZ ;  /* 0x0000002c053e7210 */ /* 0x000fe40007f1e0ff */
[----:B------:R-:W-:Y:S01]  /*78b0*/  LOP3.LUT R2, R0, 0x18, R58, 0xf8, !PT ;  /* 0x0000001800027812 */ /* 0x000fe200078ef83a */
[----:B------:R-:W-:Y:S01]  /*78c0*/  IMAD R3, R7, 0x8, R3 ;  /* 0x0000000807037824 */ /* 0x000fe200078e0203 */
[----:B------:R-:W-:Y:S02]  /*78d0*/  SHF.R.U32.HI R0, RZ, 0x3, R0 ;  /* 0x00000003ff007819 */ /* 0x000fe40000011600 */
[----:B------:R-:W-:-:S02]  /*78e0*/  IMNMX R7, R4, 0x80, PT ;  /* 0x0000008004077817 */ /* 0x000fc40003800200 */
[----:B------:R-:W-:Y:S02]  /*78f0*/  LOP3.LUT R0, R2, R0, RZ, 0x3c, !PT ;  /* 0x0000000002007212 */ /* 0x000fe400078e3cff */
[----:B------:R-:W1:Y:S01]  /*7900*/  S2R R2, SR_CTAID.Y ;  /* 0x0000000000027919 */ /* 0x000e620000002600 */
[----:B------:R-:W-:Y:S02]  /*7910*/  ISETP.GE.AND P4, PT, R5, R7, PT ;  /* 0x000000070500720c */ /* 0x000fe40003f86270 */
[----:B------:R-:W-:Y:S01]  /*7920*/  IMAD.U32 R0, R3, 0x20, R0 ;  /* 0x0000002003007824 */ /* 0x000fe200078e0000 */
[----:B------:R-:W-:Y:S02]  /*7930*/  SHF.R.S32.HI R3, RZ, 0x1f, R195 ;  /* 0x0000001fff037819 */ /* 0x000fe400000114c3 */
[----:B------:R-:W-:Y:S01]  /*7940*/  SEL R195, R195, RZ, !P1 ;  /* 0x000000ffc3c37207 */ /* 0x000fe20004800000 */
[----:B------:R-:W-:Y:S01]  /*7950*/  IMAD.SHL.U32 R48, R0, 0x2, RZ ;  /* 0x0000000200307824 */ /* 0x000fe200078e00ff */
[----:B------:R-:W-:-:S02]  /*7960*/  SEL R3, R3, RZ, !P1 ;  /* 0x000000ff03037207 */ /* 0x000fc40004800000 */
[----:B------:R-:W-:Y:S02]  /*7970*/  LEA.HI.X.SX32 R63, R5, R45, 0x1, P0 ;  /* 0x0000002d053f7211 */ /* 0x000fe400000f0eff */
[----:B------:R2:W3:Y:S01]  /*7980*/  LDS.128 R40, [R48+0x7080] ;  /* 0x0070800030287984 */ /* 0x0004e20000000c00 */
[----:B------:R-:W-:-:S03]  /*7990*/  IMAD R4, R3, c[0x0][0x340], RZ ;  /* 0x0000d00003047a24 */ /* 0x000fc600078e02ff */
[----:B------:R2:W4:Y:S01]  /*79a0*/  LDS.128 R36, [R48+0x9080] ;  /* 0x0090800030247984 */ /* 0x0005220000000c00 */
[----:B------:R-:W-:-:S03]  /*79b0*/  IMAD R4, R195, c[0x0][0x344], R4 ;  /* 0x0000d100c3047a24 */ /* 0x000fc600078e0204 */
[----:B------:R2:W2:Y:S04]  /*79c0*/  LDS.128 R32, [R48+0xb080] ;  /* 0x00b0800030207984 */ /* 0x0004a80000000c00 */
[----:B------:R2:W2:Y:S01]  /*79d0*/  LDS.128 R28, [R48+0x80] ;  /* 0x00008000301c7984 */ /* 0x0004a20000000c00 */
[----:B-1----:R-:W-:Y:S01]  /*79e0*/  SHF.R.S32.HI R0, RZ, 0x1f, R2 ;  /* 0x0000001fff007819 */ /* 0x002fe20000011402 */
[----:B------:R-:W-:Y:S02]  /*79f0*/  IMAD.WIDE.U32 R46, R2, c[0x0][0x338], R58 ;  /* 0x0000ce00022e7a25 */ /* 0x000fe400078e003a */
[----:B------:R1:W1:Y:S02]  /*7a00*/  LDS.128 R24, [R48+0x2080] ;  /* 0x0020800030187984 */ /* 0x0002640000000c00 */
[----:B------:R-:W-:-:S02]  /*7a10*/  IMAD R6, R0, c[0x0][0x338], RZ ;  /* 0x0000ce0000067a24 */ /* 0x000fc400078e02ff */
[----:B------:R1:W1:Y:S02]  /*7a20*/  LDS.128 R20, [R48+0x4080] ;  /* 0x0040800030147984 */ /* 0x0002640000000c00 */
[----:B------:R-:W-:Y:S02]  /*7a30*/  IMAD R6, R2, c[0x0][0x33c], R6 ;  /* 0x0000cf0002067a24 */ /* 0x000fe400078e0206 */
[----:B------:R1:W1:Y:S02]  /*7a40*/  LDS.128 R16, [R48+0x1080] ;  /* 0x0010800030107984 */ /* 0x0002640000000c00 */
[----:B------:R-:W-:Y:S02]  /*7a50*/  IMAD.IADD R47, R47, 0x1, R6 ;  /* 0x000000012f2f7824 */ /* 0x000fe400078e0206 */
[----:B------:R1:W1:Y:S01]  /*7a60*/  LDS.128 R12, [R48+0x3080] ;  /* 0x00308000300c7984 */ /* 0x0002620000000c00 */
[----:B------:R-:W-:Y:S02]  /*7a70*/  IMAD.U32 R6, RZ, RZ, UR5 ;  /* 0x00000005ff067e24 */ /* 0x000fe4000f8e00ff */
[----:B------:R-:W-:Y:S01]  /*7a80*/  IMAD.WIDE.U32 R60, R195, c[0x0][0x340], R46 ;  /* 0x0000d000c33c7a25 */ /* 0x000fe200078e002e */
[----:B------:R1:W1:Y:S03]  /*7a90*/  LDS.128 R8, [R48+0x5080] ;  /* 0x0050800030087984 */ /* 0x0002660000000c00 */
[----:B------:R-:W-:Y:S01]  /*7aa0*/  IMAD.WIDE R62, R6, 0x80, R62 ;  /* 0x00000080063e7825 */ /* 0x000fe200078e023e */
[----:B------:R-:W-:-:S03]  /*7ab0*/  IADD3 R6, R58, 0x20, RZ ;  /* 0x000000203a067810 */ /* 0x000fc60007ffe0ff */
[----:B------:R-:W-:Y:S01]  /*7ac0*/  IMAD.IADD R65, R61, 0x1, R4 ;  /* 0x000000013d417824 */ /* 0x000fe200078e0204 */
[----:B------:R-:W-:Y:S05]  /*7ad0*/  @P4 BRA `(.L_x_991) ;  /* 0x0000011000004947 */ /* 0x000fea0003800000 */
[C---:B---3--:R-:W-:Y:S01]  /*7ae0*/  ISETP.GE.AND P3, PT, R58.reuse, c[0x0][0x324], PT ;  /* 0x0000c9003a007a0c */ /* 0x048fe20003f66270 */
[----:B------:R-:W3:Y:S01]  /*7af0*/  LDS.128 R52, [R48+0x8080] ;  /* 0x0080800030347984 */ /* 0x000ee20000000c00 */
[----:B------:R-:W-:Y:S01]  /*7b00*/  IMAD R56, R63, c[0x0][0x330], RZ ;  /* 0x0000cc003f387a24 */ /* 0x000fe200078e02ff */
[----:B------:R-:W-:Y:S01]  /*7b10*/  IADD3 R4, R58, 0x40, RZ ;  /* 0x000000403a047810 */ /* 0x000fe20007ffe0ff */
[----:B------:R-:W-:Y:S01]  /*7b20*/  IMAD.MOV.U32 R64, RZ, RZ, R60 ;  /* 0x000000ffff407224 */ /* 0x000fe200078e003c */
[----:B------:R-:W-:Y:S01]  /*7b30*/  ISETP.GE.AND P2, PT, R6, c[0x0][0x324], PT ;  /* 0x0000c90006007a0c */ /* 0x000fe20003f46270 */
[----:B------:R-:W-:Y:S01]  /*7b40*/  IMAD R56, R62, c[0x0][0x334], R56 ;  /* 0x0000cd003e387a24 */ /* 0x000fe200078e0238 */
[----:B------:R-:W-:Y:S01]  /*7b50*/  ISETP.GE.AND P1, PT, R4, c[0x0][0x324], PT ;  /* 0x0000c90004007a0c */ /* 0x000fe20003f26270 */
[----:B------:R-:W-:-:S04]  /*7b60*/  IMAD.WIDE.U32 R66, R62, c[0x0][0x330], R64 ;  /* 0x0000cc003e427a25 */ /* 0x000fc800078e0040 */
[----:B------:R-:W-:Y:S01]  /*7b70*/  IMAD.IADD R56, R67, 0x1, R56 ;  /* 0x0000000143387824 */ /* 0x000fe200078e0238 */
[----:B------:R-:W5:Y:S01]  /*7b80*/  @!P3 LDS.128 R44, [R48+0x6080] ;  /* 0x00608000302cb984 */ /* 0x000f620000000c00 */
[----:B------:R-:W-:-:S03]  /*7b90*/  LEA R68, P0, R66, c[0x0][0x318], 0x1 ;  /* 0x0000c60042447a11 */ /* 0x000fc600078008ff */
[----:B-12---:R-:W1:Y:S01]  /*7ba0*/  LDS.128 R48, [R48+0xa080] ;  /* 0x00a0800030307984 */ /* 0x006e620000000c00 */
[----:B------:R-:W-:-:S05]  /*7bb0*/  LEA.HI.X R69, R66, c[0x0][0x31c], R56, 0x1, P0 ;  /* 0x0000c70042457a11 */ /* 0x000fca00000f0c38 */
[----:B---3--:R2:W-:Y:S04]  /*7bc0*/  @!P2 STG.E.128 [R68.64+0x40], R52 ;  /* 0x000040344400a986 */ /* 0x0085e8000c101d0c */
[----:B-----5:R2:W-:Y:S04]  /*7bd0*/  @!P3 STG.E.128 [R68.64], R44 ;  /* 0x0000002c4400b986 */ /* 0x0205e8000c101d0c */
[----:B-1----:R2:W-:Y:S02]  /*7be0*/  @!P1 STG.E.128 [R68.64+0x80], R48 ;  /* 0x0000803044009986 */ /* 0x0025e4000c101d0c */
.L_x_991:
[----:B---3--:R-:W-:Y:S05]  /*7bf0*/  BSYNC B0 ;  /* 0x0000000000007941 */ /* 0x008fea0003800000 */
.L_x_990:
[----:B------:R-:W-:Y:S01]  /*7c00*/  IADD3 R5, R5, 0x40, RZ ;  /* 0x0000004005057810 */ /* 0x000fe20007ffe0ff */
[----:B------:R-:W-:Y:S03]  /*7c10*/  BSSY B0, `(.L_x_992) ;  /* 0x0000014000007945 */ /* 0x000fe60003800000 */
[----:B------:R-:W-:-:S13]  /*7c20*/  ISETP.GE.AND P3, PT, R5, R7, PT ;  /* 0x000000070500720c */ /* 0x000fda0003f66270 */
[----:B------:R-:W-:Y:S05]  /*7c30*/  @P3 BRA `(.L_x_993) ;  /* 0x0000011000003947 */ /* 0x000fea0003800000 */
[----:B------:R-:W-:Y:S01]  /*7c40*/  IADD3 R7, P0, R62, 0x40, RZ ;  /* 0x000000403e077810 */ /* 0x000fe20007f1e0ff */
[----:B--2---:R-:W-:Y:S01]  /*7c50*/  IMAD.MOV.U32 R44, RZ, RZ, R60 ;  /* 0x000000ffff2c7224 */ /* 0x004fe200078e003c */
        /* <DEDUP_REMOVED lines=13> */
[----:B----4-:R2:W-:Y:S04]  /*7d30*/  @!P1 STG.E.128 [R4.64+0x40], R36 ;  /* 0x0000402404009986 */ /* 0x0105e8000c101d0c */
[----:B------:R2:W-:Y:S02]  /*7d40*/  @!P0 STG.E.128 [R4.64+0x80], R32 ;  /* 0x0000802004008986 */ /* 0x0005e4000c101d0c */
.L_x_993:
[----:B------:R-:W-:Y:S05]  /*7d50*/  BSYNC B0 ;  /* 0x0000000000007941 */ /* 0x000fea0003800000 */
.L_x_992:
[----:B------:R-:W-:Y:S01]  /*7d60*/  IMAD R0, R0, c[0x0][0x308], RZ ;  /* 0x0000c20000007a24 */ /* 0x000fe200078e02ff */
[----:B------:R-:W-:Y:S01]  /*7d70*/  BSSY B0, `(.L_x_994) ;  /* 0x0000017000007945 */ /* 0x000fe20003800000 */
[----:B--2---:R-:W-:-:S04]  /*7d80*/  IMAD.WIDE.U32 R4, R2, c[0x0][0x308], R58 ;  /* 0x0000c20002047a25 */ /* 0x004fc800078e003a */
        /* <DEDUP_REMOVED lines=16> */
[----:B----4-:R-:W-:-:S04]  /*7e90*/  LEA R36, P0, R34, c[0x0][0x2e8], 0x1 ;  /* 0x0000ba0022247a11 */ /* 0x010fc800078008ff */
[----:B------:R-:W-:-:S05]  /*7ea0*/  LEA.HI.X R37, R34, c[0x0][0x2ec], R2, 0x1, P0 ;  /* 0x0000bb0022257a11 */ /* 0x000fca00000f0c02 */
[----:B------:R2:W-:Y:S04]  /*7eb0*/  @!P4 STG.E.128 [R36.64], R28 ;  /* 0x0000001c2400c986 */ /* 0x0005e8000c101d0c */
[----:B-1----:R2:W-:Y:S04]  /*7ec0*/  @!P2 STG.E.128 [R36.64+0x40], R24 ;  /* 0x000040182400a986 */ /* 0x0025e8000c101d0c */
[----:B------:R2:W-:Y:S02]  /*7ed0*/  @!P1 STG.E.128 [R36.64+0x80], R20 ;  /* 0x0000801424009986 */ /* 0x0005e4000c101d0c */
.L_x_995:
[----:B------:R-:W-:Y:S05]  /*7ee0*/  BSYNC B0 ;  /* 0x0000000000007941 */ /* 0x000fea0003800000 */
.L_x_994:
[----:B------:R-:W-:Y:S05]  /*7ef0*/  @P3 EXIT ;  /* 0x000000000000394d */ /* 0x000fea0003800000 */
[----:B------:R-:W-:Y:S01]  /*7f00*/  IADD3 R0, P0, R62, 0x40, RZ ;  /* 0x000000403e007810 */ /* 0x000fe20007f1e0ff */
[----:B------:R-:W-:Y:S01]  /*7f10*/  IMAD.MOV.U32 R2, RZ, RZ, R4 ;  /* 0x000000ffff027224 */ /* 0x000fe200078e0004 */
[C---:B------:R-:W-:Y:S01]  /*7f20*/  ISETP.GE.AND P1, PT, R58.reuse, c[0x0][0x2f4], PT ;  /* 0x0000bd003a007a0c */ /* 0x040fe20003f26270 */
[----:B------:R-:W-:Y:S01]  /*7f30*/  IMAD.MOV.U32 R3, RZ, RZ, R33 ;  /* 0x000000ffff037224 */ /* 0x000fe200078e0021 */
        /* <DEDUP_REMOVED lines=15> */
.L_x_988:
[----:B------:R-:W-:Y:S01]  /*8030*/  ISETP.NE.U32.AND P1, PT, RZ, c[0x0][0x358], PT ;  /* 0x0000d600ff007a0c */ /* 0x000fe20003f25070 */
[----:B-----5:R-:W-:Y:S01]  /*8040*/  IMAD.MOV.U32 R4, RZ, RZ, 0x4 ;  /* 0x00000004ff047424 */ /* 0x020fe200078e00ff */
[----:B------:R-:W-:-:S02]  /*8050*/  ISETP.NE.U32.AND P0, PT, RZ, c[0x0][0x360], PT ;  /* 0x0000d800ff007a0c */ /* 0x000fc40003f05070 */
[----:B------:R-:W-:Y:S01]  /*8060*/  ISETP.NE.AND.EX P1, PT, RZ, c[0x0][0x35c], PT, P1 ;  /* 0x0000d700ff007a0c */ /* 0x000fe20003f25310 */
[----:B------:R-:W-:Y:S01]  /*8070*/  IMAD.WIDE R2, R195, R4, c[0x0][0x358] ;  /* 0x0000d600c3027625 */ /* 0x000fe200078e0204 */
[----:B------:R-:W-:-:S11]  /*8080*/  ISETP.NE.AND.EX P0, PT, RZ, c[0x0][0x364], PT, P0 ;  /* 0x0000d900ff007a0c */ /* 0x000fd60003f05300 */
[----:B------:R-:W2:Y:S01]  /*8090*/  @P1 LDG.E R0, [R2.64] ;  /* 0x0000000c02001981 */ /* 0x000ea2000c1e1900 */
[----:B------:R-:W-:Y:S02]  /*80a0*/  IMAD.MOV.U32 R5, RZ, RZ, c[0x0][0x2f0] ;  /* 0x0000bc00ff057624 */ /* 0x000fe400078e00ff */
[----:B-1----:R-:W-:-:S05]  /*80b0*/  @P0 IMAD.WIDE R6, R195, R4, c[0x0][0x360] ;  /* 0x0000d800c3060625 */ /* 0x002fca00078e0204 */
[----:B------:R1:W5:Y:S02]  /*80c0*/  @P0 LDG.E R5, [R6.64] ;  /* 0x0000000c06050981 */ /* 0x000364000c1e1900 */
[----:B-1----:R-:W-:Y:S02]  /*80d0*/  CS2R R6, SRZ ;  /* 0x0000000000067805 */ /* 0x002fe4000001ff00 */
[--C-:B--2---:R-:W-:Y:S01]  /*80e0*/  @P1 SHF.R.S32.HI R7, RZ, 0x1f, R0.reuse ;  /* 0x0000001fff071819 */ /* 0x104fe20000011400 */
[----:B------:R-:W-:Y:S01]  /*80f0*/  @P1 IMAD.MOV.U32 R6, RZ, RZ, R0 ;  /* 0x000000ffff061224 */ /* 0x000fe200078e0000 */
[----:B------:R-:W-:Y:S05]  /*8100*/  @P0 BRA `(.L_x_996) ;  /* 0x0000004000000947 */ /* 0x000fea0003800000 */
[----:B------:R-:W-:Y:S05]  /*8110*/  @!P1 BRA `(.L_x_996) ;  /* 0x0000003000009947 */ /* 0x000fea0003800000 */
[----:B-----5:R1:W2:Y:S04]  /*8120*/  LDG.E R5, [R2.64] ;  /* 0x0000000c02057981 */ /* 0x0202a8000c1e1900 */
[----:B-1----:R-:W2:Y:S02]  /*8130*/  LDG.E R2, [R2.64+0x4] ;  /* 0x0000040c02027981 */ /* 0x002ea4000c1e1900 */
[----:B--2---:R-:W-:-:S03]  /*8140*/  IADD3 R5, -R5, R2, RZ ;  /* 0x0000000205057210 */ /* 0x004fc60007ffe1ff */
.L_x_996:
[----:B------:R-:W1:Y:S01]  /*8150*/  S2R R8, SR_TID.X ;  /* 0x0000000000087919 */ /* 0x000e620000002100 */
[----:B-----5:R-:W-:Y:S01]  /*8160*/  IADD3 R5, R5, -UR11, RZ ;  /* 0x8000000b05057c10 */ /* 0x020fe2000fffe0ff */
[----:B------:R-:W-:Y:S01]  /*8170*/  IMAD.U32 R14, RZ, RZ, UR5 ;  /* 0x00000005ff0e7e24 */ /* 0x000fe2000f8e00ff */
[----:B------:R-:W-:Y:S01]  /*8180*/  SHF.R.S32.HI R4, RZ, 0x1f, R195 ;  /* 0x0000001fff047819 */ /* 0x000fe200000114c3 */
[----:B------:R-:W2:Y:S01]  /*8190*/  S2R R2, SR_CTAID.Y ;  /* 0x0000000000027919 */ /* 0x000ea20000002600 */
[----:B------:R-:W-:Y:S01]  /*81a0*/  SEL R195, R195, RZ, !P1 ;  /* 0x000000ffc3c37207 */ /* 0x000fe20004800000 */
[----:B------:R-:W-:Y:S01]  /*81b0*/  BSSY B0, `(.L_x_997) ;  /* 0x0000027000007945 */ /* 0x000fe20003800000 */
[----:B------:R-:W-:-:S05]  /*81c0*/  SEL R4, R4, RZ, !P1 ;  /* 0x000000ff04047207 */ /* 0x000fca0004800000 */
[----:B------:R-:W-:-:S04]  /*81d0*/  IMAD R16, R4, c[0x0][0x310], RZ ;  /* 0x0000c40004107a24 */ /* 0x000fc800078e02ff */
[----:B------:R-:W-:Y:S01]  /*81e0*/  IMAD R16, R195, c[0x0][0x314], R16 ;  /* 0x0000c500c3107a24 */ /* 0x000fe200078e0210 */
[----:B-1----:R-:W-:-:S04]  /*81f0*/  SHF.R.S32.HI R3, RZ, 0x1f, R8 ;  /* 0x0000001fff037819 */ /* 0x002fc80000011408 */
[----:B------:R-:W-:-:S04]  /*8200*/  LEA.HI R3, R3, R8, RZ, 0x2 ;  /* 0x0000000803037211 */ /* 0x000fc800078f10ff */
[----:B------:R-:W-:Y:S02]  /*8210*/  LOP3.LUT R0, R3, 0x1ffffffc, RZ, 0xc0, !PT ;  /* 0x1ffffffc03007812 */ /* 0x000fe400078ec0ff */
[----:B------:R-:W-:-:S03]  /*8220*/  SHF.R.S32.HI R3, RZ, 0x2, R3 ;  /* 0x00000002ff037819 */ /* 0x000fc60000011403 */
[----:B------:R-:W-:Y:S01]  /*8230*/  IMAD.IADD R8, R8, 0x1, -R0 ;  /* 0x0000000108087824 */ /* 0x000fe200078e0a00 */
[----:B--2---:R-:W-:Y:S02]  /*8240*/  SHF.R.S32.HI R0, RZ, 0x1f, R2 ;  /* 0x0000001fff007819 */ /* 0x004fe40000011402 */
[C---:B------:R-:W-:Y:S01]  /*8250*/  ISETP.GE.AND P4, PT, R3.reuse, R5, PT ;  /* 0x000000050300720c */ /* 0x040fe20003f86270 */
[----:B------:R-:W-:Y:S01]  /*8260*/  IMAD.SHL.U32 R8, R8, 0x8, RZ ;  /* 0x0000000808087824 */ /* 0x000fe200078e00ff */
[----:B------:R-:W-:Y:S01]  /*8270*/  IADD3 R6, P0, R3, R6, RZ ;  /* 0x0000000603067210 */ /* 0x000fe20007f1e0ff */
[----:B------:R-:W-:-:S03]  /*8280*/  IMAD R12, R0, c[0x0][0x308], RZ ;  /* 0x0000c200000c7a24 */ /* 0x000fc600078e02ff */
[----:B------:R-:W-:Y:S01]  /*8290*/  SHF.R.S32.HI R9, RZ, 0x1f, R8 ;  /* 0x0000001fff097819 */ /* 0x000fe20000011408 */
[----:B------:R-:W-:Y:S01]  /*82a0*/  IMAD R12, R2, c[0x0][0x30c], R12 ;  /* 0x0000c300020c7a24 */ /* 0x000fe200078e020c */
[----:B------:R-:W-:-:S03]  /*82b0*/  LEA.HI.X.SX32 R7, R3, R7, 0x1, P0 ;  /* 0x0000000703077211 */ /* 0x000fc600000f0eff */
[----:B------:R-:W-:-:S04]  /*82c0*/  IMAD.WIDE.U32 R10, R2, c[0x0][0x308], R8 ;  /* 0x0000c200020a7a25 */ /* 0x000fc800078e0008 */
[----:B------:R-:W-:Y:S02]  /*82d0*/  IMAD.IADD R13, R12, 0x1, R11 ;  /* 0x000000010c0d7824 */ /* 0x000fe400078e020b */
[----:B------:R-:W-:Y:S01]  /*82e0*/  IMAD.MOV.U32 R12, RZ, RZ, R10 ;  /* 0x000000ffff0c7224 */ /* 0x000fe200078e000a */
[----:B------:R-:W-:Y:S01]  /*82f0*/  IADD3 R10, R8, 0x20, RZ ;  /* 0x00000020080a7810 */ /* 0x000fe20007ffe0ff */
[----:B------:R-:W-:Y:S01]  /*8300*/  IMAD.WIDE R14, R14, 0x80, R6 ;  /* 0x000000800e0e7825 */ /* 0x000fe200078e0206 */
[----:B------:R-:W-:-:S03]  /*8310*/  IADD3 R7, R8, 0x40, RZ ;  /* 0x0000004008077810 */ /* 0x000fc60007ffe0ff */
        /* <DEDUP_REMOVED lines=16> */
.L_x_998:
[----:B------:R-:W-:Y:S05]  /*8420*/  BSYNC B0 ;  /* 0x0000000000007941 */ /* 0x000fea0003800000 */
.L_x_997:
        /* <DEDUP_REMOVED lines=19> */
.L_x_1000:
[----:B------:R-:W-:Y:S05]  /*8560*/  BSYNC B0 ;  /* 0x0000000000007941 */ /* 0x000fea0003800000 */
.L_x_999:
[----:B------:R-:W-:Y:S01]  /*8570*/  IMAD R0, R0, c[0x0][0x338], RZ ;  /* 0x0000ce0000007a24 */ /* 0x000fe200078e02ff */
[----:B------:R-:W-:Y:S01]  /*8580*/  BSSY B0, `(.L_x_1001) ;  /* 0x0000017000007945 */ /* 0x000fe20003800000 */
[----:B------:R-:W-:-:S04]  /*8590*/  IMAD.WIDE.U32 R12, R2, c[0x0][0x338], R8 ;  /* 0x0000ce00020c7a25 */ /* 0x000fc800078e0008 */
[----:B------:R-:W-:Y:S01]  /*85a0*/  IMAD R0, R2, c[0x0][0x33c], R0 ;  /* 0x0000cf0002007a24 */ /* 0x000fe200078e0200 */
[----:B------:R-:W-:Y:S01]  /*85b0*/  MOV R2, R12 ;  /* 0x0000000c00027202 */ /* 0x000fe20000000f00 */
        /* <DEDUP_REMOVED lines=14> */
[----:B--2---:R-:W-:-:S04]  /*86a0*/  LEA R16, P0, R12, c[0x0][0x318], 0x1 ;  /* 0x0000c6000c107a11 */ /* 0x004fc800078008ff */
[----:B------:R-:W-:-:S05]  /*86b0*/  LEA.HI.X R17, R12, c[0x0][0x31c], R0, 0x1, P0 ;  /* 0x0000c7000c117a11 */ /* 0x000fca00000f0c00 */
[----:B------:R2:W-:Y:S04]  /*86c0*/  @!P4 STG.E.128 [R16.64], RZ ;  /* 0x000000ff1000c986 */ /* 0x0005e8000c101d0c */
[----:B------:R2:W-:Y:S04]  /*86d0*/  @!P2 STG.E.128 [R16.64+0x40], RZ ;  /* 0x000040ff1000a986 */ /* 0x0005e8000c101d0c */
[----:B------:R2:W-:Y:S02]  /*86e0*/  @!P1 STG.E.128 [R16.64+0x80], RZ ;  /* 0x000080ff10009986 */ /* 0x0005e4000c101d0c */
.L_x_1002:
[----:B------:R-:W-:Y:S05]  /*86f0*/  BSYNC B0 ;  /* 0x0000000000007941 */ /* 0x000fea0003800000 */
.L_x_1001:
[----:B------:R-:W-:Y:S05]  /*8700*/  @P3 EXIT ;  /* 0x000000000000394d */ /* 0x000fea0003800000 */
[----:B------:R-:W-:Y:S01]  /*8710*/  IADD3 R0, P0, R14, 0x40, RZ ;  /* 0x000000400e007810 */ /* 0x000fe20007f1e0ff */
[----:B------:R-:W-:Y:S01]  /*8720*/  IMAD.MOV.U32 R3, RZ, RZ, R5 ;  /* 0x000000ffff037224 */ /* 0x000fe200078e0005 */
[----:B------:R-:W-:-:S03]  /*8730*/  ISETP.GE.AND P1, PT, R8, c[0x0][0x324], PT ;  /* 0x0000c90008007a0c */ /* 0x000fc60003f26270 */
        /* <DEDUP_REMOVED lines=14> */
.L_x_1003:
        /* <DEDUP_REMOVED lines=14> */
.L_x_1426:


//--------------------- .text._ZN7cutlass13device_kernelIN5flash19enable_sm80_to_sm89INS1_16FlashAttnBwdSm80INS1_25CollectiveMainloopBwdSm80ILi2ELi2EN4cute5tupleIJNS5_1CILi64EEENS7_ILi128EEENS7_ILi96EEEEEENS_6half_tEfNS_4arch4Sm80ELb0ELb1ELb1ELb1ELb1ELb0ELb0ELb0ELi2ELi2ELi4ELi2ELb0EEENS1_21CollectiveEpilogueBwdISB_SC_SE_Li256ELb1ELb0ELi2EEENS1_19SingleTileSchedulerILb1ELb0ELb0ELi128EEEEEEEEEvNT_6ParamsE --------------------------
	.section	.text._ZN7cutlass13device_kernelIN5flash19enable_sm80_to_sm89INS1_16FlashAttnBwdSm80INS1_25CollectiveMainloopBwdSm80ILi2ELi2EN4cute5tupleIJNS5_1CILi64EEENS7_ILi128EEENS7_ILi96EEEEEENS_6half_tEfNS_4arch4Sm80ELb0ELb1ELb1ELb1ELb1ELb0ELb0ELb0ELi2ELi2ELi4ELi2ELb0EEENS1_21CollectiveEpilogueBwdISB_SC_SE_Li256ELb1ELb0ELi2EEENS1_19SingleTileSchedulerILb1ELb0ELb0ELi128EEEEEEEEEvNT_6ParamsE,"ax",@progbits
	.sectioninfo	@"SHI_REGISTERS=255"
	.align	128
.text._ZN7cutlass13device_kernelIN5flash19enable_sm80_to_sm89INS1_16FlashAttnBwdSm80INS1_25CollectiveMainloopBwdSm80ILi2ELi2EN4cute5tupleIJNS5_1CILi64EEENS7_ILi128EEENS7_ILi96EEEEEENS_6half_tEfNS_4arch4Sm80ELb0ELb1ELb1ELb1ELb1ELb0ELb0ELb0ELi2ELi2ELi4ELi2ELb0EEENS1_21CollectiveEpilogueBwdISB_SC_SE_Li256ELb1ELb0ELi2EEENS1_19SingleTileSchedulerILb1ELb0ELb0ELi128EEEEEEEEEvNT_6ParamsE:
        .type           _ZN7cutlass13device_kernelIN5flash19enable_sm80_to_sm89INS1_16FlashAttnBwdSm80INS1_25CollectiveMainloopBwdSm80ILi2ELi2EN4cute5tupleIJNS5_1CILi64EEENS7_ILi128EEENS7_ILi96EEEEEENS_6half_tEfNS_4arch4Sm80ELb0ELb1ELb1ELb1ELb1ELb0ELb0ELb0ELi2ELi2ELi4ELi2ELb0EEENS1_21CollectiveEpilogueBwdISB_SC_SE_Li256ELb1ELb0ELi2EEENS1_19SingleTileSchedulerILb1ELb0ELb0ELi128EEEEEEEEEvNT_6ParamsE,@function
        .size           _ZN7cutlass13device_kernelIN5flash19enable_sm80_to_sm89INS1_16FlashAttnBwdSm80INS1_25CollectiveMainloopBwdSm80ILi2ELi2EN4cute5tupleIJNS5_1CILi64EEENS7_ILi128EEENS7_ILi96EEEEEENS_6half_tEfNS_4arch4Sm80ELb0ELb1ELb1ELb1ELb1ELb0ELb0ELb0ELi2ELi2ELi4ELi2ELb0EEENS1_21CollectiveEpilogueBwdISB_SC_SE_Li256ELb1ELb0ELi2EEENS1_19SingleTileSchedulerILb1ELb0ELb0ELi128EEEEEEEEEvNT_6ParamsE,(.L_x_1427 - _ZN7cutlass13device_kernelIN5flash19enable_sm80_to_sm89INS1_16FlashAttnBwdSm80INS1_25CollectiveMainloopBwdSm80ILi2ELi2EN4cute5tupleIJNS5_1CILi64EEENS7_ILi128EEENS7_ILi96EEEEEENS_6half_tEfNS_4arch4Sm80ELb0ELb1ELb1ELb1ELb1ELb0ELb0ELb0ELi2ELi2ELi4ELi2ELb0EEENS1_21CollectiveEpilogueBwdISB_SC_SE_Li256ELb1ELb0ELi2EEENS1_19SingleTileSchedulerILb1ELb0ELb0ELi128EEEEEEEEEvNT_6ParamsE)
        .other          _ZN7cutlass13device_kernelIN5flash19enable_sm80_to_sm89INS1_16FlashAttnBwdSm80INS1_25CollectiveMainloopBwdSm80ILi2ELi2EN4cute5tupleIJNS5_1CILi64EEENS7_ILi128EEENS7_ILi96EEEEEENS_6half_tEfNS_4arch4Sm80ELb0ELb1ELb1ELb1ELb1ELb0ELb0ELb0ELi2ELi2ELi4ELi2ELb0EEENS1_21CollectiveEpilogueBwdISB_SC_SE_Li256ELb1ELb0ELi2EEENS1_19SingleTileSchedulerILb1ELb0ELb0ELi128EEEEEEEEEvNT_6ParamsE,@"STO_CUDA_ENTRY STV_DEFAULT"
_ZN7cutlass13device_kernelIN5flash19enable_sm80_to_sm89INS1_16FlashAttnBwdSm80INS1_25CollectiveMainloopBwdSm80ILi2ELi2EN4cute5tupleIJNS5_1CILi64EEENS7_ILi128EEENS7_ILi96EEEEEENS_6half_tEfNS_4arch4Sm80ELb0ELb1ELb1ELb1ELb1ELb0ELb0ELb0ELi2ELi2ELi4ELi2ELb0EEENS1_21CollectiveEpilogueBwdISB_SC_SE_Li256ELb1ELb0ELi2EEENS1_19SingleTileSchedulerILb1ELb0ELb0ELi128EEEEEEEEEvNT_6ParamsE:
        /* <DEDUP_REMOVED lines=17> */
.L_x_1005:
        /* <DEDUP_REMOVED lines=8> */
.L_x_1007:
[----:B------:R-:W-:Y:S02]  /*0190*/  MOV R3, c[0x0][0x3a4] ;  /* 0x0000e90000037a02 */ /* 0x000fe40000000f00 */
.L_x_1006:
[----:B------:R-:W-:-:S06]  /*01a0*/  USHF.L.U32 UR11, UR5, 0x7, URZ ;  /* 0x00000007050b7899 */ /* 0x000fcc000800063f */
[----:B-----5:R-:W-:-:S04]  /*01b0*/  ISETP.LE.AND P0, PT, R3, UR11, PT ;  /* 0x0000000b03007c0c */ /* 0x020fc8000bf03270 */
[----:B------:R-:W-:Y:S01]  /*01c0*/  SEL R195, R195, 0xffffffff, !P0 ;  /* 0xffffffffc3c37807 */ /* 0x000fe20004000000 */
[----:B------:R-:W-:Y:S05]  /*01d0*/  BRA `(.L_x_1008) ;  /* 0x0000011000007947 */ /* 0x000fea0003800000 */
.L_x_1004:
[----:B--2-4-:R-:W-:-:S04]  /*01e0*/  ISETP.NE.U32.AND P0, PT, RZ, c[0x0][0x3c0], PT ;  /* 0x0000f000ff007a0c */ /* 0x014fc80003f05070 */
[----:B------:R-:W-:-:S13]  /*01f0*/  ISETP.NE.AND.EX P0, PT, RZ, c[0x0][0x3c4], PT, P0 ;  /* 0x0000f100ff007a0c */ /* 0x000fda0003f05300 */
[----:B------:R-:W-:Y:S05]  /*0200*/  @!P0 BRA `(.L_x_1009) ;  /* 0x0000002000008947 */ /* 0x000fea0003800000 */
[----:B------:R1:W5:Y:S01]  /*0210*/  LDG.E R3, [R4.64] ;  /* 0x0000000c04037981 */ /* 0x000362000c1e1900 */
[----:B------:R-:W-:Y:S05]  /*0220*/  BRA `(.L_x_1010) ;  /* 0x0000009000007947 */ /* 0x000fea0003800000 */
.L_x_1009:
        /* <DEDUP_REMOVED lines=8> */
.L_x_1011:
[----:B------:R-:W-:Y:S02]  /*02b0*/  MOV R3, c[0x0][0x3a4] ;  /* 0x0000e90000037a02 */ /* 0x000fe40000000f00 */
.L_x_1010:
[----:B------:R-:W-:-:S06]  /*02c0*/  USHF.L.U32 UR11, UR5, 0x7, URZ ;  /* 0x00000007050b7899 */ /* 0x000fcc000800063f */
[----:B-----5:R-:W-:-:S04]  /*02d0*/  ISETP.LE.AND P0, PT, R3, UR11, PT ;  /* 0x0000000b03007c0c */ /* 0x020fc8000bf03270 */
[----:B------:R-:W-:-:S04]  /*02e0*/  SEL R195, R195, 0xffffffff, !P0 ;  /* 0xffffffffc3c37807 */ /* 0x000fc80004000000 */
.L_x_1008:
        /* <DEDUP_REMOVED lines=31> */
.L_x_1012:
[----:B-1-3--:R-:W-:-:S04]  /*04e0*/  ISETP.NE.U32.AND P1, PT, RZ, c[0x0][0x2e0], PT ;  /* 0x0000b800ff007a0c */ /* 0x00afc80003f25070 */
[----:B------:R-:W-:-:S13]  /*04f0*/  ISETP.NE.AND.EX P1, PT, RZ, c[0x0][0x2e4], PT, P1 ;  /* 0x0000b900ff007a0c */ /* 0x000fda0003f25310 */
[----:B------:R-:W-:Y:S05]  /*0500*/  @!P1 BRA `(.L_x_1013) ;  /* 0x0000004000009947 */ /* 0x000fea0003800000 */
[----:B------:R-:W-:-:S06]  /*0510*/  IMAD.WIDE R6, R195, R7, c[0x0][0x2e0] ;  /* 0x0000b800c3067625 */ /* 0x000fcc00078e0207 */
[----:B------:R-:W2:Y:S02]  /*0520*/  LDG.E R6, [R6.64] ;  /* 0x0000000c06067981 */ /* 0x000ea4000c1e1900 */
[----:B--2---:R1:W2:Y:S01]  /*0530*/  R2UR UR14, R6 ;  /* 0x00000000060e73c2 */ /* 0x0042a200000e0000 */
[----:B------:R-:W-:Y:S05]  /*0540*/  BRA `(.L_x_1014) ;  /* 0x0000006000007947 */ /* 0x000fea0003800000 */
.L_x_1013:
[----:B------:R-:W-:Y:S05]  /*0550*/  @!P4 BRA `(.L_x_1014) ;  /* 0x000000500000c947 */ /* 0x000fea0003800000 */
[----:B------:R1:W2:Y:S04]  /*0560*/  LDG.E R6, [R8.64] ;  /* 0x0000000c08067981 */ /* 0x0002a8000c1e1900 */
[----:B-1----:R-:W3:Y:S01]  /*0570*/  LDG.E R8, [R8.64+0x4] ;  /* 0x0000040c08087981 */ /* 0x002ee2000c1e1900 */
[----:B--2---:R-:W1:Y:S08]  /*0580*/  R2UR UR14, R6 ;  /* 0x00000000060e73c2 */ /* 0x004e7000000e0000 */
[----:B---3--:R-:W1:Y:S02]  /*0590*/  R2UR UR4, R8 ;  /* 0x00000000080473c2 */ /* 0x008e6400000e0000 */
[----:B-1----:R-:W-:-:S06]  /*05a0*/  UIADD3 UR14, -UR14, UR4, URZ ;  /* 0x000000040e0e7290 */ /* 0x002fcc000fffe13f */
.L_x_1014:
        /* <DEDUP_REMOVED lines=15> */
.L_x_1015:
        /* <DEDUP_REMOVED lines=454> */
.L_x_1018:
[----:B------:R-:W-:Y:S05]  /*2300*/  BSYNC B0 ;  /* 0x0000000000007941 */ /* 0x000fea0003800000 */
.L_x_1017:
        /* <DEDUP_REMOVED lines=85> */
.L_x_1037:
        /* <DEDUP_REMOVED lines=173> */
.L_x_1021:
[----:B------:R-:W-:Y:S04]  /*3330*/  MOV R4, 0x1 ;  /* 0x0000000100047802 */ /* 0x000fe80000000f00 */
[----:B------:R-:W-:Y:S11]  /*3340*/  ISETP.NE.AND P0, PT, R4, c[0x0][0x2a8], PT ;  /* 0x0000aa0004007a0c */ /* 0x000ff60003f05270 */
[----:B------:R-:W-:Y:S02]  /*3350*/  @!UPT UIADD3 URZ, URZ, URZ, URZ ;  /* 0x0000003f3f3ff290 */ /* 0x000fe4000fffe03f */
[----:B------:R-:W-:Y:S05]  /*3360*/  @P0 IMAD.HI.U32 R4, R6, c[0x0][0x2ac], RZ ;  /* 0x0000ab0006040a27 */ /* 0x000fea00078e00ff */
[----:B------:R-:W-:Y:S02]  /*3370*/  @P0 SHF.R.U32.HI R6, RZ, c[0x0][0x2b0], R4 ;  /* 0x0000ac00ff060a19 */ /* 0x000fe40000011604 */
.L_x_1022:
[----:B------:R-:W-:Y:S05]  /*3380*/  BSYNC B0 ;  /* 0x0000000000007941 */ /* 0x000fea0003800000 */
.L_x_1020:
[----:B------:R-:W-:Y:S04]  /*3390*/  IMAD.MOV.U32 R4, RZ, RZ, c[0x0][0x2a8] ;  /* 0x0000aa00ff047624 */ /* 0x000fe800078e00ff */
[----:B------:R-:W-:Y:S02]  /*33a0*/  IMAD R4, R6, R4, -UR11 ;  /* 0x8000000b06047e24 */ /* 0x000fe4000f8e0204 */
[----:B------:R-:W-:Y:S03]  /*33b0*/  IMAD.IADD R6, R214, 0x1, R5 ;  /* 0x00000001d6067824 */ /* 0x000fe600078e0205 */
[----:B------:R-:W-:Y:S04]  /*33c0*/  IADD3 R248, -R211, R4, RZ ;  /* 0x00000004d3f87210 */ /* 0x000fe80007ffe1ff */
[----:B------:R-:W-:Y:S02]  /*33d0*/  IADD3 R4, R248, c[0x0][0x2a8], RZ ;  /* 0x0000aa00f8047a10 */ /* 0x000fe40007ffe0ff */
[----:B------:R-:W-:Y:S02]  /*33e0*/  IMNMX R248, R6, R248, !PT ;  /* 0x000000f806f87217 */ /* 0x000fe40007800200 */
[----:B------:R-:W-:Y:S02]  /*33f0*/  IMNMX R247, R247, R4, PT ;  /* 0x00000004f7f77217 */ /* 0x000fe40003800200 */
.L_x_1019:
        /* <DEDUP_REMOVED lines=18> */
.L_x_1025:
[----:B------:R-:W-:Y:S04]  /*3520*/  MOV R4, 0x1 ;  /* 0x0000000100047802 */ /* 0x000fe80000000f00 */
[----:B------:R-:W-:Y:S11]  /*3530*/  ISETP.NE.AND P0, PT, R4, c[0x0][0x2a8], PT ;  /* 0x0000aa0004007a0c */ /* 0x000ff60003f05270 */
[----:B------:R-:W-:Y:S02]  /*3540*/  @!UPT UIADD3 URZ, URZ, URZ, URZ ;  /* 0x0000003f3f3ff290 */ /* 0x000fe4000fffe03f */
[----:B------:R-:W-:Y:S05]  /*3550*/  @P0 IMAD.HI.U32 R4, R6, c[0x0][0x2ac], RZ ;  /* 0x0000ab0006040a27 */ /* 0x000fea00078e00ff */
[----:B------:R-:W-:Y:S02]  /*3560*/  @P0 SHF.R.U32.HI R6, RZ, c[0x0][0x2b0], R4 ;  /* 0x0000ac00ff060a19 */ /* 0x000fe40000011604 */
.L_x_1026:
[----:B------:R-:W-:Y:S05]  /*3570*/  BSYNC B0 ;  /* 0x0000000000007941 */ /* 0x000fea0003800000 */
.L_x_1024:
[----:B------:R-:W-:Y:S04]  /*3580*/  IMAD.MOV.U32 R4, RZ, RZ, c[0x0][0x2a8] ;  /* 0x0000aa00ff047624 */ /* 0x000fe800078e00ff */
[----:B------:R-:W-:Y:S04]  /*3590*/  IMAD R6, R6, R4, -UR11 ;  /* 0x8000000b06067e24 */ /* 0x000fe8000f8e0204 */
[----:B------:R-:W-:Y:S05]  /*35a0*/  IMAD.IADD R6, R6, 0x1, -R211 ;  /* 0x0000000106067824 */ /* 0x000fea00078e0ad3 */
[----:B------:R-:W-:Y:S02]  /*35b0*/  IADD3 R4, R6, c[0x0][0x2a8], RZ ;  /* 0x0000aa0006047a10 */ /* 0x000fe40007ffe0ff */
[----:B------:R-:W-:Y:S02]  /*35c0*/  IMNMX R242, R242, R6, !PT ;  /* 0x00000006f2f27217 */ /* 0x000fe40007800200 */
[----:B------:R-:W-:Y:S02]  /*35d0*/  IMNMX R240, R240, R4, PT ;  /* 0x00000004f0f07217 */ /* 0x000fe40003800200 */
.L_x_1023:
        /* <DEDUP_REMOVED lines=18> */
.L_x_1029:
[----:B------:R-:W-:Y:S04]  /*3700*/  MOV R4, 0x1 ;  /* 0x0000000100047802 */ /* 0x000fe80000000f00 */
[----:B------:R-:W-:Y:S11]  /*3710*/  ISETP.NE.AND P0, PT, R4, c[0x0][0x2a8], PT ;  /* 0x0000aa0004007a0c */ /* 0x000ff60003f05270 */
[----:B------:R-:W-:Y:S02]  /*3720*/  @!UPT UIADD3 URZ, URZ, URZ, URZ ;  /* 0x0000003f3f3ff290 */ /* 0x000fe4000fffe03f */
[----:B------:R-:W-:Y:S05]  /*3730*/  @P0 IMAD.HI.U32 R4, R6, c[0x0][0x2ac], RZ ;  /* 0x0000ab0006040a27 */ /* 0x000fea00078e00ff */
[----:B------:R-:W-:Y:S02]  /*3740*/  @P0 SHF.R.U32.HI R6, RZ, c[0x0][0x2b0], R4 ;  /* 0x0000ac00ff060a19 */ /* 0x000fe40000011604 */
.L_x_1030:
[----:B------:R-:W-:Y:S05]  /*3750*/  BSYNC B0 ;  /* 0x0000000000007941 */ /* 0x000fea0003800000 */
.L_x_1028:
[----:B------:R-:W-:Y:S04]  /*3760*/  IMAD.MOV.U32 R4, RZ, RZ, c[0x0][0x2a8] ;  /* 0x0000aa00ff047624 */ /* 0x000fe800078e00ff */
[----:B------:R-:W-:Y:S04]  /*3770*/  IMAD R6, R6, R4, -UR11 ;  /* 0x8000000b06067e24 */ /* 0x000fe8000f8e0204 */
[----:B------:R-:W-:Y:S05]  /*3780*/  IMAD.IADD R6, R6, 0x1, -R211 ;  /* 0x0000000106067824 */ /* 0x000fea00078e0ad3 */
[----:B------:R-:W-:Y:S02]  /*3790*/  IADD3 R4, R6, c[0x0][0x2a8], RZ ;  /* 0x0000aa0006047a10 */ /* 0x000fe40007ffe0ff */
[----:B------:R-:W-:Y:S02]  /*37a0*/  IMNMX R239, R239, R6, !PT ;  /* 0x00000006efef7217 */ /* 0x000fe40007800200 */
[----:B------:R-:W-:Y:S02]  /*37b0*/  IMNMX R237, R237, R4, PT ;  /* 0x00000004eded7217 */ /* 0x000fe40003800200 */
.L_x_1027:
        /* <DEDUP_REMOVED lines=18> */
.L_x_1033:
[----:B------:R-:W-:Y:S04]  /*38e0*/  MOV R4, 0x1 ;  /* 0x0000000100047802 */ /* 0x000fe80000000f00 */
[----:B------:R-:W-:Y:S11]  /*38f0*/  ISETP.NE.AND P0, PT, R4, c[0x0][0x2a8], PT ;  /* 0x0000aa0004007a0c */ /* 0x000ff60003f05270 */
[----:B------:R-:W-:Y:S02]  /*3900*/  @!UPT UIADD3 URZ, URZ, URZ, URZ ;  /* 0x0000003f3f3ff290 */ /* 0x000fe4000fffe03f */
[----:B------:R-:W-:Y:S05]  /*3910*/  @P0 IMAD.HI.U32 R4, R5, c[0x0][0x2ac], RZ ;  /* 0x0000ab0005040a27 */ /* 0x000fea00078e00ff */
[----:B------:R-:W-:Y:S02]  /*3920*/  @P0 SHF.R.U32.HI R5, RZ, c[0x0][0x2b0], R4 ;  /* 0x0000ac00ff050a19 */ /* 0x000fe40000011604 */
.L_x_1034:
[----:B------:R-:W-:Y:S05]  /*3930*/  BSYNC B0 ;  /* 0x0000000000007941 */ /* 0x000fea0003800000 */
.L_x_1032:
[----:B------:R-:W-:Y:S04]  /*3940*/  IMAD.MOV.U32 R4, RZ, RZ, c[0x0][0x2a8] ;  /* 0x0000aa00ff047624 */ /* 0x000fe800078e00ff */
[----:B------:R-:W-:Y:S04]  /*3950*/  IMAD R5, R5, R4, -UR11 ;  /* 0x8000000b05057e24 */ /* 0x000fe8000f8e0204 */
[----:B------:R-:W-:Y:S05]  /*3960*/  IMAD.IADD R5, R5, 0x1, -R211 ;  /* 0x0000000105057824 */ /* 0x000fea00078e0ad3 */
[----:B------:R-:W-:Y:S02]  /*3970*/  IADD3 R4, R5, c[0x0][0x2a8], RZ ;  /* 0x0000aa0005047a10 */ /* 0x000fe40007ffe0ff */
[----:B------:R-:W-:Y:S02]  /*3980*/  IMNMX R235, R235, R5, !PT ;  /* 0x00000005ebeb7217 */ /* 0x000fe40007800200 */
[----:B------:R-:W-:Y:S02]  /*3990*/  IMNMX R236, R236, R4, PT ;  /* 0x00000004ecec7217 */ /* 0x000fe40003800200 */
.L_x_1031:
        /* <DEDUP_REMOVED lines=54> */
.L_x_1035:
        /* <DEDUP_REMOVED lines=554> */
.L_x_1036:
        /* <DEDUP_REMOVED lines=239> */
.L_x_1016:
        /* <DEDUP_REMOVED lines=151> */
.L_x_1039:
        /* <DEDUP_REMOVED lines=63> */
.L_x_1041:
[----:B---3--:R-:W-:Y:S05]  /*7bf0*/  BSYNC B0 ;  /* 0x0000000000007941 */ /* 0x008fea0003800000 */
.L_x_1040:
        /* <DEDUP_REMOVED lines=21> */
.L_x_1043:
[----:B------:R-:W-:Y:S05]  /*7d50*/  BSYNC B0 ;  /* 0x0000000000007941 */ /* 0x000fea0003800000 */
.L_x_1042:
        /* <DEDUP_REMOVED lines=24> */
.L_x_1045:
[----:B------:R-:W-:Y:S05]  /*7ee0*/  BSYNC B0 ;  /* 0x0000000000007941 */ /* 0x000fea0003800000 */
.L_x_1044:
        /* <DEDUP_REMOVED lines=20> */
.L_x_1038:
        /* <DEDUP_REMOVED lines=18> */
.L_x_1046:
        /* <DEDUP_REMOVED lines=45> */
.L_x_1048:
[----:B------:R-:W-:Y:S05]  /*8420*/  BSYNC B0 ;  /* 0x0000000000007941 */ /* 0x000fea0003800000 */
.L_x_1047:
        /* <DEDUP_REMOVED lines=19> */
.L_x_1050:
[----:B------:R-:W-:Y:S05]  /*8560*/  BSYNC B0 ;  /* 0x0000000000007941 */ /* 0x000fea0003800000 */
.L_x_1049:
        /* <DEDUP_REMOVED lines=24> */
.L_x_1052:
[----:B------:R-:W-:Y:S05]  /*86f0*/  BSYNC B0 ;  /* 0x0000000000007941 */ /* 0x000fea0003800000 */
.L_x_1051:
        /* <DEDUP_REMOVED lines=18> */
.L_x_1053:
        /* <DEDUP_REMOVED lines=14> */
.L_x_1427:


//--------------------- .text._ZN7cutlass13device_kernelIN5flash19enable_sm80_to_sm89INS1_16FlashAttnBwdSm80INS1_25CollectiveMainloopBwdSm80ILi2ELi2EN4cute5tupleIJNS5_1CILi64EEENS7_ILi128EEENS7_ILi96EEEEEENS_6half_tEfNS_4arch4Sm80ELb0ELb1ELb1ELb1ELb0ELb0ELb0ELb0ELi2ELi2ELi4ELi2ELb0EEENS1_24CollectiveEpilogueBwdGQAISB_fSE_Li256ELb1ELb0EEENS1_19SingleTileSchedulerILb1ELb0ELb0ELi128EEEEEEEEEvNT_6ParamsE --------------------------
	.section	.text._ZN7cutlass13device_kernelIN5flash19enable_sm80_to_sm89INS1_16FlashAttnBwdSm80INS1_25CollectiveMainloopBwdSm80ILi2ELi2EN4cute5tupleIJNS5_1CILi64EEENS7_ILi128EEENS7_ILi96EEEEEENS_6half_tEfNS_4arch4Sm80ELb0ELb1ELb1ELb1ELb0ELb0ELb0ELb0ELi2ELi2ELi4ELi2ELb0EEENS1_24CollectiveEpilogueBwdGQAISB_fSE_Li256ELb1ELb0EEENS1_19SingleTileSchedulerILb1ELb0ELb0ELi128EEEEEEEEEvNT_6ParamsE,"ax",@progbits
	.sectioninfo	@"SHI_REGISTERS=255"
	.align	128
.text._ZN7cutlass13device_kernelIN5flash19enable_sm80_to_sm89INS1_16FlashAttnBwdSm80INS1_25CollectiveMainloopBwdSm80ILi2ELi2EN4cute5tupleIJNS5_1CILi64EEENS7_ILi128EEENS7_ILi96EEEEEENS_6half_tEfNS_4arch4Sm80ELb0ELb1ELb1ELb1ELb0ELb0ELb0ELb0ELi2ELi2ELi4ELi2ELb0EEENS1_24CollectiveEpilogueBwdGQAISB_fSE_Li256ELb1ELb0EEENS1_19SingleTileSchedulerILb1ELb0ELb0ELi128EEEEEEEEEvNT_6ParamsE:
        .type           _ZN7cutlass13device_kernelIN5flash19enable_sm80_to_sm89INS1_16FlashAttnBwdSm80INS1_25CollectiveMainloopBwdSm80ILi2ELi2EN4cute5tupleIJNS5_1CILi64EEENS7_ILi128EEENS7_ILi96EEEEEENS_6half_tEfNS_4arch4Sm80ELb0ELb1ELb1ELb1ELb0ELb0ELb0ELb0ELi2ELi2ELi4ELi2ELb0EEENS1_24CollectiveEpilogueBwdGQAISB_fSE_Li256ELb1ELb0EEENS1_19SingleTileSchedulerILb1ELb0ELb0ELi128EEEEEEEEEvNT_6ParamsE,@function
        .size           _ZN7cutlass13device_kernelIN5flash19enable_sm80_to_sm89INS1_16FlashAttnBwdSm80INS1_25CollectiveMainloopBwdSm80ILi2ELi2EN4cute5tupleIJNS5_1CILi64EEENS7_ILi128EEENS7_ILi96EEEEEENS_6half_tEfNS_4arch4Sm80ELb0ELb1ELb1ELb1ELb0ELb0ELb0ELb0ELi2ELi2ELi4ELi2ELb0EEENS1_24CollectiveEpilogueBwdGQAISB_fSE_Li256ELb1ELb0EEENS1_19SingleTileSchedulerILb1ELb0ELb0ELi128EEEEEEEEEvNT_6ParamsE,(.L_x_1428 - _ZN7cutlass13device_kernelIN5flash19enable_sm80_to_sm89INS1_16FlashAttnBwdSm80INS1_25CollectiveMainloopBwdSm80ILi2ELi2EN4cute5tupleIJNS5_1CILi64EEENS7_ILi128EEENS7_ILi96EEEEEENS_6half_tEfNS_4arch4Sm80ELb0ELb1ELb1ELb1ELb0ELb0ELb0ELb0ELi2ELi2ELi4ELi2ELb0EEENS1_24CollectiveEpilogueBwdGQAISB_fSE_Li256ELb1ELb0EEENS1_19SingleTileSchedulerILb1ELb0ELb0ELi128EEEEEEEEEvNT_6ParamsE)
        .other          _ZN7cutlass13device_kernelIN5flash19enable_sm80_to_sm89INS1_16FlashAttnBwdSm80INS1_25CollectiveMainloopBwdSm80ILi2ELi2EN4cute5tupleIJNS5_1CILi64EEENS7_ILi128EEENS7_ILi96EEEEEENS_6half_tEfNS_4arch4Sm80ELb0ELb1ELb1ELb1ELb0ELb0ELb0ELb0ELi2ELi2ELi4ELi2ELb0EEENS1_24CollectiveEpilogueBwdGQAISB_fSE_Li256ELb1ELb0EEENS1_19SingleTileSchedulerILb1ELb0ELb0ELi128EEEEEEEEEvNT_6ParamsE,@"STO_CUDA_ENTRY STV_DEFAULT"
_ZN7cutlass13device_kernelIN5flash19enable_sm80_to_sm89INS1_16FlashAttnBwdSm80INS1_25CollectiveMainloopBwdSm80ILi2ELi2EN4cute5tupleIJNS5_1CILi64EEENS7_ILi128EEENS7_ILi96EEEEEENS_6half_tEfNS_4arch4Sm80ELb0ELb1ELb1ELb1ELb0ELb0ELb0ELb0ELi2ELi2ELi4ELi2ELb0EEENS1_24CollectiveEpilogueBwdGQAISB_fSE_Li256ELb1ELb0EEENS1_19SingleTileSchedulerILb1ELb0ELb0ELi128EEEEEEEEEvNT_6ParamsE:
        /* <DEDUP_REMOVED lines=17> */
.L_x_1055:
        /* <DEDUP_REMOVED lines=8> */
.L_x_1057:
[----:B------:R-:W-:Y:S02]  /*0190*/  MOV R3, c[0x0][0x3ac] ;  /* 0x0000eb0000037a02 */ /* 0x000fe40000000f00 */
.L_x_1056:
[----:B------:R-:W-:-:S06]  /*01a0*/  USHF.L.U32 UR12, UR5, 0x7, URZ ;  /* 0x00000007050c7899 */ /* 0x000fcc000800063f */
[----:B-----5:R-:W-:-:S04]  /*01b0*/  ISETP.LE.AND P0, PT, R3, UR12, PT ;  /* 0x0000000c03007c0c */ /* 0x020fc8000bf03270 */
[----:B------:R-:W-:Y:S01]  /*01c0*/  SEL R195, R195, 0xffffffff, !P0 ;  /* 0xffffffffc3c37807 */ /* 0x000fe20004000000 */
[----:B------:R-:W-:Y:S05]  /*01d0*/  BRA `(.L_x_1058) ;  /* 0x0000011000007947 */ /* 0x000fea0003800000 */
.L_x_1054:
[----:B--2-4-:R-:W-:-:S04]  /*01e0*/  ISETP.NE.U32.AND P0, PT, RZ, c[0x0][0x3c8], PT ;  /* 0x0000f200ff007a0c */ /* 0x014fc80003f05070 */
[----:B------:R-:W-:-:S13]  /*01f0*/  ISETP.NE.AND.EX P0, PT, RZ, c[0x0][0x3cc], PT, P0 ;  /* 0x0000f300ff007a0c */ /* 0x000fda0003f05300 */
[----:B------:R-:W-:Y:S05]  /*0200*/  @!P0 BRA `(.L_x_1059) ;  /* 0x0000002000008947 */ /* 0x000fea0003800000 */
[----:B------:R1:W5:Y:S01]  /*0210*/  LDG.E R3, [R4.64] ;  /* 0x0000000e04037981 */ /* 0x000362000c1e1900 */
[----:B------:R-:W-:Y:S05]  /*0220*/  BRA `(.L_x_1060) ;  /* 0x0000009000007947 */ /* 0x000fea0003800000 */
.L_x_1059:
        /* <DEDUP_REMOVED lines=8> */
.L_x_1061:
[----:B------:R-:W-:Y:S02]  /*02b0*/  MOV R3, c[0x0][0x3ac] ;  /* 0x0000eb0000037a02 */ /* 0x000fe40000000f00 */
.L_x_1060:
[----:B------:R-:W-:-:S06]  /*02c0*/  USHF.L.U32 UR12, UR5, 0x7, URZ ;  /* 0x00000007050c7899 */ /* 0x000fcc000800063f */
[----:B-----5:R-:W-:-:S04]  /*02d0*/  ISETP.LE.AND P0, PT, R3, UR12, PT ;  /* 0x0000000c03007c0c */ /* 0x020fc8000bf03270 */
[----:B------:R-:W-:-:S04]  /*02e0*/  SEL R195, R195, 0xffffffff, !P0 ;  /* 0xffffffffc3c37807 */ /* 0x000fc80004000000 */
.L_x_1058:
        /* <DEDUP_REMOVED lines=10> */
[CC--:B-1----:R-:W-:Y:S02]  /*0390*/  @P1 IMAD.WIDE R4, R195.reuse, R8.reuse, c[0x0][0x2d8] ;  /* 0x0000b600c3041625 */ /* 0x0c2fe400078e0208 */
[----:B------:R-:W3:Y:S02]  /*03a0*/  @P0 LDG.E R11, [R14.64] ;  /* 0x0000000e0e0b0981 */ /* 0x000ee4000c1e1900 */
[C---:B------:R-:W-:Y:S02]  /*03b0*/  IMAD.WIDE R12, R195.reuse, R8, c[0x0][0x2d0] ;  /* 0x0000b400c30c7625 */ /* 0x040fe400078e0208 */
[----:B------:R-:W4:Y:S04]  /*03c0*/  @P1 LDG.E R4, [R4.64] ;  /* 0x0000000e04041981 */ /* 0x000f28000c1e1900 */
[----:B------:R-:W5:Y:S01]  /*03d0*/  @P4 LDG.E R10, [R12.64] ;  /* 0x0000000e0c0a4981 */ /* 0x000f62000c1e1900 */
[----:B------:R-:W-:Y:S01]  /*03e0*/  ULDC UR11, c[0x0][0x168] ;  /* 0x00005a00000b7ab9 */ /* 0x000fe20000000800 */
[----:B------:R-:W-:Y:S01]  /*03f0*/  CS2R R6, SRZ ;  /* 0x0000000000067805 */ /* 0x000fe2000001ff00 */
[----:B------:R-:W-:Y:S01]  /*0400*/  ULDC UR10, c[0x0][0x198] ;  /* 0x00006600000a7ab9 */ /* 0x000fe20000000800 */
[----:B--2---:R-:W-:-:S05]  /*0410*/  @P0 IMAD R3, R195, 0x40, R3 ;  /* 0x00000040c3030824 */ /* 0x004fca00078e0203 */
[----:B------:R-:W-:Y:S01]  /*0420*/  @P0 SHF.R.S32.HI R9, RZ, 0x1f, R3 ;  /* 0x0000001fff090819 */ /* 0x000fe20000011403 */
[----:B----4-:R1:W2:Y:S03]  /*0430*/  @P1 R2UR UR11, R4 ;  /* 0x00000000040b13c2 */ /* 0x0102a600000e0000 */
[----:B------:R-:W-:Y:S01]  /*0440*/  @P0 LEA.HI R9, R9, R3, RZ, 0x6 ;  /* 0x0000000309090211 */ /* 0x000fe200078f30ff */
[----:B------:R-:W-:Y:S01]  /*0450*/  IMAD.MOV.U32 R3, RZ, RZ, RZ ;  /* 0x000000ffff037224 */ /* 0x000fe200078e00ff */
[--C-:B-----5:R-:W-:Y:S01]  /*0460*/  @P4 SHF.R.S32.HI R7, RZ, 0x1f, R10.reuse ;  /* 0x0000001fff074819 */ /* 0x120fe2000001140a */
[----:B------:R-:W-:Y:S01]  /*0470*/  @P4 IMAD.MOV.U32 R6, RZ, RZ, R10 ;  /* 0x000000ffff064224 */ /* 0x000fe200078e000a */
[----:B------:R-:W-:Y:S01]  /*0480*/  @P0 LOP3.LUT R3, R9, 0xffffffc0, RZ, 0xc0, !PT ;  /* 0xffffffc009030812 */ /* 0x000fe200078ec0ff */
[----:B-1----:R-:W-:Y:S02]  /*0490*/  CS2R R4, SRZ ;  /* 0x0000000000047805 */ /* 0x002fe4000001ff00 */
[--C-:B---3--:R-:W-:Y:S01]  /*04a0*/  @P0 SHF.R.S32.HI R5, RZ, 0x1f, R11.reuse ;  /* 0x0000001fff050819 */ /* 0x108fe2000001140b */
[----:B------:R-:W-:Y:S01]  /*04b0*/  @P0 IMAD.MOV.U32 R4, RZ, RZ, R11 ;  /* 0x000000ffff040224 */ /* 0x000fe200078e000b */
[----:B------:R-:W-:Y:S05]  /*04c0*/  @P1 BRA `(.L_x_1062) ;  /* 0x0000006000001947 */ /* 0x000fea0003800000 */
[----:B--2---:R-:W-:Y:S05]  /*04d0*/  @!P0 BRA `(.L_x_1062) ;  /* 0x0000005000008947 */ /* 0x004fea0003800000 */
[----:B------:R-:W2:Y:S04]  /*04e0*/  LDG.E R10, [R14.64] ;  /* 0x0000000e0e0a7981 */ /* 0x000ea8000c1e1900 */
[----:B------:R-:W3:Y:S01]  /*04f0*/  LDG.E R9, [R14.64+0x4] ;  /* 0x0000040e0e097981 */ /* 0x000ee2000c1e1900 */
[----:B--2---:R-:W1:Y:S08]  /*0500*/  R2UR UR11, R10 ;  /* 0x000000000a0b73c2 */ /* 0x004e7000000e0000 */
[----:B---3--:R-:W1:Y:S02]  /*0510*/  R2UR UR4, R9 ;  /* 0x00000000090473c2 */ /* 0x008e6400000e0000 */
[----:B-1----:R-:W-:-:S06]  /*0520*/  UIADD3 UR11, -UR11, UR4, URZ ;  /* 0x000000040b0b7290 */ /* 0x002fcc000fffe13f */
.L_x_1062:
[----:B--2---:R-:W-:-:S04]  /*0530*/  ISETP.NE.U32.AND P1, PT, RZ, c[0x0][0x2e0], PT ;  /* 0x0000b800ff007a0c */ /* 0x004fc80003f25070 */
[----:B------:R-:W-:-:S13]  /*0540*/  ISETP.NE.AND.EX P1, PT, RZ, c[0x0][0x2e4], PT, P1 ;  /* 0x0000b900ff007a0c */ /* 0x000fda0003f25310 */
[----:B------:R-:W-:Y:S05]  /*0550*/  @!P1 BRA `(.L_x_1063) ;  /* 0x0000004000009947 */ /* 0x000fea0003800000 */
[----:B------:R-:W-:-:S06]  /*0560*/  IMAD.WIDE R8, R195, R8, c[0x0][0x2e0] ;  /* 0x0000b800c3087625 */ /* 0x000fcc00078e0208 */
[----:B------:R-:W2:Y:S02]  /*0570*/  LDG.E R8, [R8.64] ;  /* 0x0000000e08087981 */ /* 0x000ea4000c1e1900 */
[----:B--2---:R1:W2:Y:S01]  /*0580*/  R2UR UR10, R8 ;  /* 0x00000000080a73c2 */ /* 0x0042a200000e0000 */
[----:B------:R-:W-:Y:S05]  /*0590*/  BRA `(.L_x_1064) ;  /* 0x0000006000007947 */ /* 0x000fea0003800000 */
.L_x_1063:
[----:B------:R-:W-:Y:S05]  /*05a0*/  @!P4 BRA `(.L_x_1064) ;  /* 0x000000500000c947 */ /* 0x000fea0003800000 */
[----:B------:R1:W2:Y:S04]  /*05b0*/  LDG.E R8, [R12.64] ;  /* 0x0000000e0c087981 */ /* 0x0002a8000c1e1900 */
[----:B-1----:R-:W3:Y:S01]  /*05c0*/  LDG.E R12, [R12.64+0x4] ;  /* 0x0000040e0c0c7981 */ /* 0x002ee2000c1e1900 */
[----:B--2---:R-:W1:Y:S08]  /*05d0*/  R2UR UR10, R8 ;  /* 0x00000000080a73c2 */ /* 0x004e7000000e0000 */
[----:B---3--:R-:W1:Y:S02]  /*05e0*/  R2UR UR4, R12 ;  /* 0x000000000c0473c2 */ /* 0x008e6400000e0000 */
[----:B-1----:R-:W-:-:S06]  /*05f0*/  UIADD3 UR10, -UR10, UR4, URZ ;  /* 0x000000040a0a7290 */ /* 0x002fcc000fffe13f */
.L_x_1064:
        /* <DEDUP_REMOVED lines=15> */
.L_x_1065:
        /* <DEDUP_REMOVED lines=68> */
[----:B------:R-:W-:Y:S01]  /*0b30*/  IMAD.U32 R36, RZ, RZ, UR5 ;  /* 0x00000005ff247e24 */ /* 0x000fe2000f8e00ff */
[----:B------:R-:W-:Y:S01]  /*0b40*/  IADD3 R26, P2, R14, R2, RZ ;  /* 0x000000020e1a7210 */ /* 0x000fe20007f5e0ff */
[----:B------:R-:W-:Y:S01]  /*0b50*/  UIADD3 UR16, -UR12, UR10, URZ ;  /* 0x0000000a0c107290 */ /* 0x000fe2000fffe13f */
[----:B------:R-:W-:Y:S01]  /*0b60*/  LOP3.LUT R207, R16, 0xfffffffc, RZ, 0xc0, !PT ;  /* 0xfffffffc10cf7812 */ /* 0x000fe200078ec0ff */
[----:B------:R-:W-:Y:S01]  /*0b70*/  USHF.R.S32.HI UR4, URZ, 0x1f, UR8 ;  /* 0x0000001f3f047899 */ /* 0x000fe20008011408 */
[----:B------:R-:W-:Y:S01]  /*0b80*/  SHF.R.S32.HI R194, RZ, 0x2, R16 ;  /* 0x00000002ffc27819 */ /* 0x000fe20000011410 */
[----:B------:R-:W-:Y:S01]  /*0b90*/  ULDC.64 UR6, c[0x0][0x178] ;  /* 0x00005e0000067ab9 */ /* 0x000fe20000000a00 */
[----:B------:R-:W-:Y:S01]  /*0ba0*/  SHF.R.S32.HI R9, RZ, 0x1f, R195 ;  /* 0x0000001fff097819 */ /* 0x000fe200000114c3 */
[----:B------:R-:W-:Y:S01]  /*0bb0*/  IMAD.IADD R207, R2, 0x1, -R207 ;  /* 0x0000000102cf7824 */ /* 0x000fe200078e0acf */
[----:B------:R-:W-:Y:S01]  /*0bc0*/  IADD3 R30, P3, R194, R4, RZ ;  /* 0x00000004c21e7210 */ /* 0x000fe20007f7e0ff */
[----:B------:R-:W-:Y:S01]  /*0bd0*/  @P1 IMAD.HI.U32 R8, R0, c[0x0][0x24c], RZ ;  /* 0x0000930000081a27 */ /* 0x000fe200078e00ff */
[----:B------:R-:W-:Y:S01]  /*0be0*/  LEA.HI.X.SX32 R27, R14, R12, 0x1, P2 ;  /* 0x0000000c0e1b7211 */ /* 0x000fe200010f0eff */
[----:B------:R-:W-:Y:S01]  /*0bf0*/  UIMAD UR13, UR4, UR6, URZ ;  /* 0x00000006040d72a4 */ /* 0x000fe2000f8e023f */
[----:B------:R-:W-:Y:S01]  /*0c00*/  SEL R14, R9, RZ, !P4 ;  /* 0x000000ff090e7207 */ /* 0x000fe20006000000 */
[----:B------:R-:W-:Y:S01]  /*0c10*/  IMAD.SHL.U32 R10, R207, 0x8, RZ ;  /* 0x00000008cf0a7824 */ /* 0x000fe200078e00ff */
[----:B------:R-:W-:Y:S01]  /*0c20*/  @P1 SHF.R.U32.HI R18, RZ, c[0x0][0x250], R8 ;  /* 0x00009400ff121a19 */ /* 0x000fe20000011608 */
[----:B------:R-:W-:Y:S01]  /*0c30*/  IMAD.WIDE.U32 R26, R0, c[0x0][0x238], R26 ;  /* 0x00008e00001a7a25 */ /* 0x000fe200078e001a */
[----:B------:R-:W-:Y:S01]  /*0c40*/  SHF.R.S32.HI R8, RZ, 0x1f, R194 ;  /* 0x0000001fff087819 */ /* 0x000fe200000114c2 */
[----:B------:R-:W-:Y:S01]  /*0c50*/  UIMAD.WIDE.U32 UR18, UR8, UR6, URZ ;  /* 0x00000006081272a5 */ /* 0x000fe2000f8e003f */
[----:B------:R-:W-:Y:S01]  /*0c60*/  SHF.R.S32.HI R19, RZ, 0x1f, R18 ;  /* 0x0000001fff137819 */ /* 0x000fe20000011412 */
[C---:B------:R-:W-:Y:S01]  /*0c70*/  IMAD R28, R14.reuse, c[0x0][0x1e8], RZ ;  /* 0x00007a000e1c7a24 */ /* 0x040fe200078e02ff */
[--C-:B------:R-:W-:Y:S01]  /*0c80*/  SHF.R.S32.HI R11, RZ, 0x1f, R10.reuse ;  /* 0x0000001fff0b7819 */ /* 0x100fe2000001140a */
[----:B------:R-:W-:Y:S01]  /*0c90*/  IMAD R14, R14, c[0x0][0x1b8], RZ ;  /* 0x00006e000e0e7a24 */ /* 0x000fe200078e02ff */
[----:B------:R-:W-:Y:S01]  /*0ca0*/  IADD3 R4, P1, R194, R6, RZ ;  /* 0x00000006c2047210 */ /* 0x000fe20007f3e0ff */
[----:B------:R-:W-:Y:S01]  /*0cb0*/  IMAD R34, R19, c[0x0][0x1e0], RZ ;  /* 0x0000780013227a24 */ /* 0x000fe200078e02ff */
[----:B------:R-:W-:Y:S01]  /*0cc0*/  SEL R22, R195, RZ, !P4 ;  /* 0x000000ffc3167207 */ /* 0x000fe20006000000 */
[----:B------:R-:W-:Y:S01]  /*0cd0*/  IMAD.WIDE.U32 R20, R18, c[0x0][0x1e0], R10 ;  /* 0x0000780012147a25 */ /* 0x000fe200078e000a */
[----:B------:R-:W-:Y:S01]  /*0ce0*/  SHF.R.S32.HI R24, RZ, 0x1f, R0 ;  /* 0x0000001fff187819 */ /* 0x000fe20000011400 */
[----:B------:R-:W-:Y:S01]  /*0cf0*/  UIMAD UR7, UR8, UR7, UR13 ;  /* 0x00000007080772a4 */ /* 0x000fe2000f8e020d */
[----:B------:R-:W-:Y:S01]  /*0d00*/  IADD3 R190, R10, 0x40, RZ ;  /* 0x000000400abe7810 */ /* 0x000fe20007ffe0ff */
[----:B------:R-:W-:Y:S01]  /*0d10*/  IMAD R34, R18, c[0x0][0x1e4], R34 ;  /* 0x0000790012227a24 */ /* 0x000fe200078e0222 */
[----:B------:R-:W-:Y:S01]  /*0d20*/  IADD3 R15, -R194, UR16, RZ ;  /* 0x00000010c20f7c10 */ /* 0x000fe2000fffe1ff */
[----:B------:R-:W-:Y:S01]  /*0d30*/  IMAD.X R6, R8, 0x1, R5, P3 ;  /* 0x0000000108067824 */ /* 0x000fe200018e0605 */
[----:B------:R-:W-:Y:S01]  /*0d40*/  ISETP.GE.AND P4, PT, R10, c[0x0][0x1cc], PT ;  /* 0x000073000a007a0c */ /* 0x000fe20003f86270 */
[----:B------:R-:W-:Y:S01]  /*0d50*/  IMAD.X R5, R8, 0x1, R7, P1 ;  /* 0x0000000108057824 */ /* 0x000fe200008e0607 */
[----:B------:R-:W-:Y:S01]  /*0d60*/  IADD3 R32, P1, R193, R3, RZ ;  /* 0x00000003c1207210 */ /* 0x000fe20007f3e0ff */
[----:B------:R-:W-:Y:S01]  /*0d70*/  IMAD.IADD R35, R21, 0x1, R34 ;  /* 0x0000000115237824 */ /* 0x000fe200078e0222 */
[CC--:B------:R-:W-:Y:S01]  /*0d80*/  LEA.HI R21, R13.reuse, R2.reuse, RZ, 0x3 ;  /* 0x000000020d157211 */ /* 0x0c0fe200078f18ff */
[----:B------:R-:W-:Y:S01]  /*0d90*/  IMAD.MOV.U32 R34, RZ, RZ, R20 ;  /* 0x000000ffff227224 */ /* 0x000fe200078e0014 */
[----:B------:R-:W-:Y:S01]  /*0da0*/  LEA.HI R20, R13, R2, RZ, 0x4 ;  /* 0x000000020d147211 */ /* 0x000fe200078f20ff */
[----:B------:R-:W-:Y:S01]  /*0db0*/  IMAD.WIDE R36, R36, 0x80, R4 ;  /* 0x0000008024247825 */ /* 0x000fe200078e0204 */
[----:B------:R-:W-:Y:S01]  /*0dc0*/  SHF.R.S32.HI R4, RZ, 0x1f, R3 ;  /* 0x0000001fff047819 */ /* 0x000fe20000011403 */
[----:B------:R-:W-:Y:S01]  /*0dd0*/  UIADD3 UR7, UR19, UR7, URZ ;  /* 0x0000000713077290 */ /* 0x000fe2000fffe03f */
[----:B------:R-:W-:Y:S01]  /*0de0*/  SHF.R.S32.HI R5, RZ, 0x4, R20 ;  /* 0x00000004ff057819 */ /* 0x000fe20000011414 */
[C---:B------:R-:W-:Y:S01]  /*0df0*/  IMAD R28, R22.reuse, c[0x0][0x1ec], R28 ;  /* 0x00007b00161c7a24 */ /* 0x040fe200078e021c */
[----:B------:R-:W-:Y:S01]  /*0e00*/  LEA.HI.X.SX32 R33, R193, R4, 0x1, P1 ;  /* 0x00000004c1217211 */ /* 0x000fe200008f0eff */
[----:B------:R-:W-:Y:S01]  /*0e10*/  IMAD.WIDE.U32 R34, R22, c[0x0][0x1e8], R34 ;  /* 0x00007a0016227a25 */ /* 0x000fe200078e0022 */
[----:B------:R-:W-:Y:S01]  /*0e20*/  LEA.HI R12, R20, R5, RZ, 0x1 ;  /* 0x00000005140c7211 */ /* 0x000fe200078f08ff */
[----:B------:R-:W-:Y:S01]  /*0e30*/  USHF.L.U32 UR17, UR8, 0x6, URZ ;  /* 0x0000000608117899 */ /* 0x000fe2000800063f */
[----:B------:R-:W-:Y:S01]  /*0e40*/  LEA.HI R8, R13, R2, RZ, 0x5 ;  /* 0x000000020d087211 */ /* 0x000fe200078f28ff */
[----:B------:R-:W-:Y:S01]  /*0e50*/  IMAD.IADD R29, R35, 0x1, R28 ;  /* 0x00000001231d7824 */ /* 0x000fe200078e021c */
[----:B------:R-:W-:Y:S01]  /*0e60*/  LOP3.LUT R12, R12, 0xfffffffe, RZ, 0xc0, !PT ;  /* 0xfffffffe0c0c7812 */ /* 0x000fe200078ec0ff */
[----:B------:R-:W-:Y:S01]  /*0e70*/  IMAD.SHL.U32 R4, R21, 0x8, RZ ;  /* 0x0000000815047824 */ /* 0x000fe200078e00ff */
[----:B------:R-:W-:Y:S01]  /*0e80*/  SHF.R.S32.HI R17, RZ, 0x5, R8 ;  /* 0x00000005ff117819 */ /* 0x000fe20000011408 */
[----:B------:R-:W-:Y:S01]  /*0e90*/  IMAD.MOV.U32 R28, RZ, RZ, R34 ;  /* 0x000000ffff1c7224 */ /* 0x000fe200078e0022 */
[----:B------:R-:W-:Y:S01]  /*0ea0*/  ISETP.GE.AND P5, PT, R190, c[0x0][0x1cc], PT ;  /* 0x00007300be007a0c */ /* 0x000fe20003fa6270 */
[----:B------:R-:W-:Y:S01]  /*0eb0*/  IMAD R3, R37, c[0x0][0x1d8], RZ ;  /* 0x0000760025037a24 */ /* 0x000fe200078e02ff */
[----:B------:R-:W-:Y:S01]  /*0ec0*/  LOP3.LUT R4, R4, 0xc0, RZ, 0xc0, !PT ;  /* 0x000000c004047812 */ /* 0x000fe200078ec0ff */
[C---:B------:R-:W-:Y:S01]  /*0ed0*/  IMAD.WIDE.U32 R28, R36.reuse, c[0x0][0x1d8], R28 ;  /* 0x00007600241c7a25 */ /* 0x040fe200078e001c */
[----:B------:R-:W-:Y:S01]  /*0ee0*/  ISETP.LT.OR P3, PT, R15, 0x1, P4 ;  /* 0x000000010f00780c */ /* 0x000fe20002761670 */
[----:B------:R-:W-:Y:S01]  /*0ef0*/  USHF.R.S32.HI UR13, URZ, 0x1f, UR17 ;  /* 0x0000001f3f0d7899 */ /* 0x000fe20008011411 */
[----:B------:R-:W-:Y:S01]  /*0f00*/  SHF.R.U32.HI R7, RZ, 0x3, R4 ;  /* 0x00000003ff077819 */ /* 0x000fe20000011604 */
[----:B------:R-:W-:Y:S01]  /*0f10*/  IMAD R3, R36, c[0x0][0x1dc], R3 ;  /* 0x0000770024037a24 */ /* 0x000fe200078e0203 */
[----:B------:R-:W-:Y:S01]  /*0f20*/  LOP3.LUT R4, R4, 0x18, R10, 0xf8, !PT ;  /* 0x0000001804047812 */ /* 0x000fe200078ef80a */
[----:B------:R-:W-:Y:S01]  /*0f30*/  IMAD.IADD R12, R5, 0x1, -R12 ;  /* 0x00000001050c7824 */ /* 0x000fe200078e0a0c */
[----:B------:R-:W-:Y:S01]  /*0f40*/  LEA R38, P1, R28, c[0x0][0x1c0], 0x1 ;  /* 0x000070001c267a11 */ /* 0x000fe200078208ff */
[----:B------:R-:W-:Y:S01]  /*0f50*/  IMAD.IADD R3, R29, 0x1, R3 ;  /* 0x000000011d037824 */ /* 0x000fe200078e0203 */
[----:B------:R-:W-:Y:S01]  /*0f60*/  LOP3.LUT R7, R4, R7, RZ, 0x3c, !PT ;  /* 0x0000000704077212 */ /* 0x000fe200078e3cff */
[----:B------:R-:W-:Y:S01]  /*0f70*/  IMAD.MOV.U32 R5, RZ, RZ, c[0x0][0x1d8] ;  /* 0x00007600ff057624 */ /* 0x000fe200078e00ff */
[----:B------:R-:W-:Y:S01]  /*0f80*/  LEA.HI R4, R16, R194, RZ, 0x1 ;  /* 0x000000c210047211 */ /* 0x000fe200078f08ff */
[----:B------:R-:W-:Y:S01]  /*0f90*/  IMAD R204, R24, c[0x0][0x288], RZ ;  /* 0x0000a20018cc7a24 */ /* 0x000fe200078e02ff */
[----:B------:R-:W-:Y:S01]  /*0fa0*/  LEA.HI.X R39, R28, c[0x0][0x1c4], R3, 0x1, P1 ;  /* 0x000071001c277a11 */ /* 0x000fe200008f0c03 */
[----:B------:R-:W-:Y:S01]  /*0fb0*/  IMAD.MOV.U32 R3, RZ, RZ, c[0x0][0x1dc] ;  /* 0x00007700ff037624 */ /* 0x000fe200078e00ff */
[C---:B------:R-:W-:Y:S01]  /*0fc0*/  LEA R28, P1, R5.reuse, R38, 0x7 ;  /* 0x00000026051c7211 */ /* 0x040fe200078238ff */
[----:B------:R-:W-:Y:S01]  /*0fd0*/  IMAD R196, R24, c[0x0][0x238], RZ ;  /* 0x00008e0018c47a24 */ /* 0x000fe200078e02ff */
[----:B------:R-:W-:Y:S01]  /*0fe0*/  LOP3.LUT R4, R4, 0x7fffffe, RZ, 0xc0, !PT ;  /* 0x07fffffe04047812 */ /* 0x000fe200078ec0ff */
[----:B------:R-:W-:Y:S01]  /*0ff0*/  IMAD.WIDE.U32 R34, R0, c[0x0][0x270], R32 ;  /* 0x00009c0000227a25 */ /* 0x000fe200078e0020 */
[----:B------:R-:W-:-:S02]  /*1000*/  LEA.HI.X R29, R5, R39, R3, 0x7, P1 ;  /* 0x00000027051d7211 */ /* 0x000fc400008f3c03 */
[----:B------:R-:W-:Y:S01]  /*1010*/  IADD3 R5, R10, 0x20, RZ ;  /* 0x000000200a057810 */ /* 0x000fe20007ffe0ff */
[----:B------:R-:W-:Y:S01]  /*1020*/  IMAD R3, R19, c[0x0][0x1b0], RZ ;  /* 0x00006c0013037a24 */ /* 0x000fe200078e02ff */
[----:B------:R-:W-:Y:S01]  /*1030*/  ISETP.LT.OR P1, PT, R15, 0x1, P5 ;  /* 0x000000010f00780c */ /* 0x000fe20002f21670 */
[C---:B------:R-:W-:Y:S01]  /*1040*/  IMAD R204, R0.reuse, c[0x0][0x28c], R204 ;  /* 0x0000a30000cc7a24 */ /* 0x040fe200078e02cc */
[----:B------:R-:W-:Y:S01]  /*1050*/  ISETP.GE.AND P6, PT, R5, c[0x0][0x1cc], PT ;  /* 0x0000730005007a0c */ /* 0x000fe20003fc6270 */
[C---:B------:R-:W-:Y:S01]  /*1060*/  IMAD R196, R0.reuse, c[0x0][0x23c], R196 ;  /* 0x00008f0000c47a24 */ /* 0x040fe200078e02c4 */
[C---:B------:R-:W-:Y:S01]  /*1070*/  ISETP.LT.OR P4, PT, R15.reuse, 0x41, P4 ;  /* 0x000000410f00780c */ /* 0x040fe20002781670 */
[----:B------:R-:W-:Y:S01]  /*1080*/  IMAD.WIDE.U32 R32, R0, c[0x0][0x288], R32 ;  /* 0x0000a20000207a25 */ /* 0x000fe200078e0020 */
[C---:B------:R-:W-:Y:S02]  /*1090*/  ISETP.LT.OR P2, PT, R15.reuse, 0x1, P6 ;  /* 0x000000010f00780c */ /* 0x040fe40003741670 */
[----:B------:R-:W-:Y:S01]  /*10a0*/  ISETP.LT.OR P6, PT, R15, 0x41, P6 ;  /* 0x000000410f00780c */ /* 0x000fe200037c1670 */
[----:B------:R-:W-:Y:S01]  /*10b0*/  IMAD.IADD R4, R194, 0x1, -R4 ;  /* 0x00000001c2047824 */ /* 0x000fe200078e0a04 */
[----:B------:R-:W-:Y:S01]  /*10c0*/  LOP3.LUT R20, R20, 0xfffffff0, RZ, 0xc0, !PT ;  /* 0xfffffff014147812 */ /* 0x000fe200078ec0ff */
[C---:B------:R-:W-:Y:S01]  /*10d0*/  IMAD R3, R18.reuse, c[0x0][0x1b4], R3 ;  /* 0x00006d0012037a24 */ /* 0x040fe200078e0203 */
[----:B------:R-:W-:Y:S01]  /*10e0*/  SEL R198, R195, RZ, !P0 ;  /* 0x000000ffc3c67207 */ /* 0x000fe20004000000 */
[----:B------:R-:W-:Y:S01]  /*10f0*/  IMAD.WIDE.U32 R18, R18, c[0x0][0x1b0], R10 ;  /* 0x00006c0012127a25 */ /* 0x000fe200078e000a */
[----:B------:R-:W-:-:S02]  /*1100*/  ISETP.LT.OR P5, PT, R15, 0x41, P5 ;  /* 0x000000410f00780c */ /* 0x000fc40002fa1670 */
[----:B------:R-:W-:Y:S01]  /*1110*/  LEA.HI R182, R13, R2, RZ, 0x7 ;  /* 0x000000020db67211 */ /* 0x000fe200078f38ff */
[----:B------:R-:W-:Y:S01]  /*1120*/  IMAD.IADD R205, R33, 0x1, R204 ;  /* 0x0000000121cd7824 */ /* 0x000fe200078e02cc */
[----:B------:R-:W-:Y:S01]  /*1130*/  SHF.R.S32.HI R16, RZ, 0x1f, R16 ;  /* 0x0000001fff107819 */ /* 0x000fe20000011410 */
[----:B------:R-:W-:Y:S01]  /*1140*/  IMAD.IADD R197, R27, 0x1, R196 ;  /* 0x000000011bc57824 */ /* 0x000fe200078e02c4 */
[----:B------:R-:W-:Y:S01]  /*1150*/  SHF.R.U32.HI R182, RZ, 0x4, R182 ;  /* 0x00000004ffb67819 */ /* 0x000fe200000116b6 */
[----:B------:R-:W-:Y:S01]  /*1160*/  IMAD R4, R17, 0x8, R4 ;  /* 0x0000000811047824 */ /* 0x000fe200078e0204 */
[----:B------:R-:W-:Y:S01]  /*1170*/  LEA.HI R16, R16, R194, RZ, 0x3 ;  /* 0x000000c210107211 */ /* 0x000fe200078f18ff */
[----:B------:R-:W-:Y:S02]  /*1180*/  IMAD.MOV.U32 R204, RZ, RZ, R32 ;  /* 0x000000ffffcc7224 */ /* 0x000fe400078e0020 */
[----:B------:R-:W-:Y:S01]  /*1190*/  IMAD.MOV.U32 R196, RZ, RZ, R26 ;  /* 0x000000ffffc47224 */ /* 0x000fe200078e001a */
[----:B------:R-:W-:Y:S01]  /*11a0*/  LOP3.LUT R16, R16, 0xfffffff8, RZ, 0xc0, !PT ;  /* 0xfffffff810107812 */ /* 0x000fe200078ec0ff */
[----:B------:R-:W-:-:S02]  /*11b0*/  IMAD R32, R6, c[0x0][0x178], RZ ;  /* 0x00005e0006207a24 */ /* 0x000fc400078e02ff */
[----:B------:R-:W-:Y:S02]  /*11c0*/  IMAD R26, R6, c[0x0][0x208], RZ ;  /* 0x00008200061a7a24 */ /* 0x000fe400078e02ff */
[----:B------:R-:W-:Y:S01]  /*11d0*/  IMAD.MOV.U32 R6, RZ, RZ, R18 ;  /* 0x000000ffff067224 */ /* 0x000fe200078e0012 */
[----:B------:R-:W-:Y:S01]  /*11e0*/  LOP3.LUT R18, R21, 0xfffffff8, RZ, 0xc0, !PT ;  /* 0xfffffff815127812 */ /* 0x000fe200078ec0ff */
[----:B------:R-:W-:Y:S02]  /*11f0*/  IMAD.U32 R4, R4, 0x20, R7 ;  /* 0x0000002004047824 */ /* 0x000fe400078e0007 */
[----:B------:R-:W-:Y:S01]  /*1200*/  IMAD.IADD R7, R19, 0x1, R3 ;  /* 0x0000000113077824 */ /* 0x000fe200078e0203 */
[----:B------:R-:W-:Y:S01]  /*1210*/  LEA.HI R3, R13, R2, RZ, 0x6 ;  /* 0x000000020d037211 */ /* 0x000fe200078f30ff */
[----:B------:R-:W-:Y:S01]  /*1220*/  IMAD.SHL.U32 R4, R4, 0x2, RZ ;  /* 0x0000000204047824 */ /* 0x000fe200078e00ff */
[----:B------:R-:W-:Y:S01]  /*1230*/  LEA.HI R19, R8, R17, RZ, 0x1 ;  /* 0x0000001108137211 */ /* 0x000fe200078f08ff */
[----:B------:R-:W-:Y:S01]  /*1240*/  IMAD.IADD R18, R2, 0x1, -R18 ;  /* 0x0000000102127824 */ /* 0x000fe200078e0a12 */
[----:B------:R-:W-:Y:S01]  /*1250*/  SHF.R.S32.HI R3, RZ, 0x6, R3 ;  /* 0x00000006ff037819 */ /* 0x000fe20000011403 */
[C---:B------:R-:W-:Y:S01]  /*1260*/  IMAD R14, R22.reuse, c[0x0][0x1bc], R14 ;  /* 0x00006f00160e7a24 */ /* 0x040fe200078e020e */
[----:B------:R-:W-:Y:S01]  /*1270*/  @!PT LDS RZ, [RZ] ;  /* 0x00000000fffff984 */ /* 0x000fe20000000800 */
[----:B------:R-:W-:Y:S01]  /*1280*/  @!PT LDS RZ, [RZ] ;  /* 0x00000000fffff984 */ /* 0x000fe20000000800 */
[----:B------:R-:W-:Y:S01]  /*1290*/  @!PT LDS RZ, [RZ] ;  /* 0x00000000fffff984 */ /* 0x000fe20000000800 */
[----:B------:R1:W-:Y:S01]  /*12a0*/  LDGSTS.E.BYPASS.LTC128B.128 [R4+0x6080], [R38.64], !P3 ;  /* 0x0608000026047fae */ /* 0x0003e2000d901d4e */
[----:B------:R-:W-:Y:S01]  /*12b0*/  IMAD.WIDE.U32 R22, R22, c[0x0][0x1b8], R6 ;  /* 0x00006e0016167a25 */ /* 0x000fe200078e0006 */
[----:B------:R-:W-:-:S02]  /*12c0*/  SEL R6, R9, RZ, !P0 ;  /* 0x000000ff09067207 */ /* 0x000fc40004000000 */
[----:B------:R-:W-:Y:S01]  /*12d0*/  LEA.HI R9, R18, R18, RZ, 0x1 ;  /* 0x0000001212097211 */ /* 0x000fe200078f08ff */
[----:B------:R1:W-:Y:S01]  /*12e0*/  LDGSTS.E.BYPASS.LTC128B.128 [R4+0x8080], [R38.64+0x40], !P2 ;  /* 0x0808004026047fae */ /* 0x0003e2000d101d4e */
[----:B------:R-:W-:Y:S01]  /*12f0*/  ISETP.GE.AND P2, PT, R10, c[0x0][0x19c], PT ;  /* 0x000067000a007a0c */ /* 0x000fe20003f46270 */
[----:B------:R-:W-:Y:S01]  /*1300*/  IMAD.IADD R20, R2, 0x1, -R20 ;  /* 0x0000000102147824 */ /* 0x000fe200078e0a14 */
[----:B------:R-:W-:Y:S01]  /*1310*/  ISETP.GE.AND P0, PT, R5, c[0x0][0x19c], PT ;  /* 0x0000670005007a0c */ /* 0x000fe20003f06270 */
[----:B------:R1:W-:Y:S01]  /*1320*/  LDGSTS.E.BYPASS.LTC128B.128 [R4+0xa080], [R38.64+0x80], !P1 ;  /* 0x0a08008026047fae */ /* 0x0003e2000c901d4e */
[----:B------:R-:W-:Y:S01]  /*1330*/  ISETP.GE.AND P3, PT, R190, c[0x0][0x19c], PT ;  /* 0x00006700be007a0c */ /* 0x000fe20003f66270 */
[----:B------:R-:W-:Y:S01]  /*1340*/  IMAD R180, R12, 0x4, R3 ;  /* 0x000000040cb47824 */ /* 0x000fe200078e0203 */
[----:B------:R-:W-:Y:S01]  /*1350*/  LOP3.LUT R7, R9, 0x7fffffe, RZ, 0xc0, !PT ;  /* 0x07fffffe09077812 */ /* 0x000fe200078ec0ff */
[----:B------:R2:W-:Y:S01]  /*1360*/  LDGSTS.E.BYPASS.LTC128B.128 [R4+0x7080], [R28.64], !P4 ;  /* 0x070800001c047fae */ /* 0x0005e2000e101d4e */
[C---:B------:R-:W-:Y:S01]  /*1370*/  ISETP.LT.OR P1, PT, R15.reuse, 0x1, P2 ;  /* 0x000000010f00780c */ /* 0x040fe20001721670 */
[----:B------:R-:W-:Y:S01]  /*1380*/  IMAD R208, R24, c[0x0][0x270], RZ ;  /* 0x00009c0018d07a24 */ /* 0x000fe200078e02ff */
[C---:B------:R-:W-:Y:S01]  /*1390*/  ISETP.LT.OR P4, PT, R15.reuse, 0x1, P0 ;  /* 0x000000010f00780c */ /* 0x040fe20000781670 */
[----:B------:R2:W-:Y:S01]  /*13a0*/  LDGSTS.E.BYPASS.LTC128B.128 [R4+0x9080], [R28.64+0x40], !P6 ;  /* 0x090800401c047fae */ /* 0x0005e2000f101d4e */
[C---:B------:R-:W-:Y:S01]  /*13b0*/  ISETP.LT.OR P6, PT, R15.reuse, 0x1, P3 ;  /* 0x000000010f00780c */ /* 0x040fe20001fc1670 */
[----:B------:R-:W-:Y:S01]  /*13c0*/  IMAD.IADD R7, R18, 0x1, -R7 ;  /* 0x0000000112077824 */ /* 0x000fe200078e0a07 */
[C---:B------:R-:W-:Y:S01]  /*13d0*/  ISETP.LT.OR P2, PT, R15.reuse, 0x41, P2 ;  /* 0x000000410f00780c */ /* 0x040fe20001741670 */
[----:B------:R2:W-:Y:S01]  /*13e0*/  LDGSTS.E.BYPASS.LTC128B.128 [R4+0xb080], [R28.64+0x80], !P5 ;  /* 0x0b0800801c047fae */ /* 0x0005e2000e901d4e */
[C---:B------:R-:W-:Y:S01]  /*13f0*/  ISETP.LT.OR P0, PT, R15.reuse, 0x41, P0 ;  /* 0x000000410f00780c */ /* 0x040fe20000701670 */
[----:B------:R-:W-:Y:S01]  /*1400*/  IMAD R180, R180, 0x8, R7 ;  /* 0x00000008b4b47824 */ /* 0x000fe200078e0207 */
[----:B------:R-:W-:Y:S01]  /*1410*/  ISETP.LT.OR P3, PT, R15, 0x41, P3 ;  /* 0x000000410f00780c */ /* 0x000fe20001f61670 */
[----:B------:R-:W-:Y:S01]  /*1420*/  IMAD R15, R37, c[0x0][0x1a8], RZ ;  /* 0x00006a00250f7a24 */ /* 0x000fe200078e02ff */
[----:B------:R-:W-:Y:S01]  /*1430*/  LEA.HI R7, R20, R20, RZ, 0x1 ;  /* 0x0000001414077211 */ /* 0x000fe200078f08ff */
[----:B------:R-:W-:Y:S01]  /*1440*/  IMAD R208, R0, c[0x0][0x274], R208 ;  /* 0x00009d0000d07a24 */ /* 0x000fe200078e02d0 */
[----:B------:R-:W-:Y:S01]  /*1450*/  LOP3.LUT R19, R19, 0xfffffffe, RZ, 0xc0, !PT ;  /* 0xfffffffe13137812 */ /* 0x000fe200078ec0ff */
[----:B------:R-:W-:Y:S01]  /*1460*/  IMAD R15, R36, c[0x0][0x1ac], R15 ;  /* 0x00006b00240f7a24 */ /* 0x000fe200078e020f */
[----:B------:R-:W-:Y:S01]  /*1470*/  LOP3.LUT R178, R7, 0x7fffffe, RZ, 0xc0, !PT ;  /* 0x07fffffe07b27812 */ /* 0x000fe200078ec0ff */
[----:B------:R-:W-:Y:S01]  /*1480*/  IMAD.IADD R209, R35, 0x1, R208 ;  /* 0x0000000123d17824 */ /* 0x000fe200078e02d0 */
[----:B------:R-:W-:Y:S01]  /*1490*/  LOP3.LUT R8, R8, 0xffffffe0, RZ, 0xc0, !PT ;  /* 0xffffffe008087812 */ /* 0x000fe200078ec0ff */
[----:B------:R-:W-:Y:S01]  /*14a0*/  IMAD.MOV.U32 R208, RZ, RZ, R34 ;  /* 0x000000ffffd07224 */ /* 0x000fe200078e0022 */
[----:B------:R-:W-:Y:S01]  /*14b0*/  IADD3 R206, R4, 0xc080, RZ ;  /* 0x0000c08004ce7810 */ /* 0x000fe20007ffe0ff */
[----:B------:R-:W-:Y:S01]  /*14c0*/  IMAD.IADD R178, R20, 0x1, -R178 ;  /* 0x0000000114b27824 */ /* 0x000fe200078e0ab2 */
[----:B------:R-:W-:Y:S01]  /*14d0*/  IADD3 R203, R4, 0x12080, RZ ;  /* 0x0001208004cb7810 */ /* 0x000fe20007ffe0ff */
[----:B-1----:R-:W-:Y:S01]  /*14e0*/  IMAD.IADD R39, R23, 0x1, R14 ;  /* 0x0000000117277824 */ /* 0x002fe200078e020e */
[----:B------:R-:W-:Y:S01]  /*14f0*/  SHF.R.S32.HI R23, RZ, 0x1f, R20 ;  /* 0x0000001fff177819 */ /* 0x000fe20000011414 */
[----:B------:R-:W-:-:S02]  /*1500*/  IMAD.MOV.U32 R38, RZ, RZ, R22 ;  /* 0x000000ffff267224 */ /* 0x000fc400078e0016 */
[----:B------:R-:W-:Y:S01]  /*1510*/  IMAD R32, R30, c[0x0][0x17c], R32 ;  /* 0x00005f001e207a24 */ /* 0x000fe200078e0220 */
[----:B------:R-:W-:Y:S01]  /*1520*/  LEA.HI R23, R23, R20, RZ, 0x3 ;  /* 0x0000001417177211 */ /* 0x000fe200078f18ff */
[----:B------:R-:W-:-:S03]  /*1530*/  IMAD.WIDE.U32 R36, R36, c[0x0][0x1a8], R38 ;  /* 0x00006a0024247a25 */ /* 0x000fc600078e0026 */
[----:B------:R-:W-:Y:S01]  /*1540*/  LOP3.LUT R14, R23, 0xfffffff8, RZ, 0xc0, !PT ;  /* 0xfffffff8170e7812 */ /* 0x000fe200078ec0ff */
[----:B------:R-:W-:Y:S01]  /*1550*/  IMAD.IADD R15, R37, 0x1, R15 ;  /* 0x00000001250f7824 */ /* 0x000fe200078e020f */
[----:B--2---:R-:W-:Y:S01]  /*1560*/  LEA R28, P5, R36, c[0x0][0x190], 0x1 ;  /* 0x00006400241c7a11 */ /* 0x004fe200078a08ff */
[----:B------:R-:W-:Y:S01]  /*1570*/  IMAD.WIDE.U32 R34, R30, c[0x0][0x178], R10 ;  /* 0x00005e001e227a25 */ /* 0x000fe200078e000a */
[----:B------:R-:W-:Y:S02]  /*1580*/  SHF.R.S32.HI R23, RZ, 0x3, R23 ;  /* 0x00000003ff177819 */ /* 0x000fe40000011417 */
[----:B------:R-:W-:Y:S01]  /*1590*/  LEA.HI.X R29, R36, c[0x0][0x194], R15, 0x1, P5 ;  /* 0x00006500241d7a11 */ /* 0x000fe200028f0c0f */
[----:B------:R-:W-:Y:S02]  /*15a0*/  IMAD.IADD R14, R20, 0x1, -R14 ;  /* 0x00000001140e7824 */ /* 0x000fe400078e0a0e */
[----:B------:R-:W-:Y:S02]  /*15b0*/  IMAD.IADD R15, R17, 0x1, -R19 ;  /* 0x00000001110f7824 */ /* 0x000fe400078e0a13 */
[----:B------:R-:W-:Y:S01]  /*15c0*/  IMAD.MOV.U32 R20, RZ, RZ, c[0x0][0x1a8] ;  /* 0x00006a00ff147624 */ /* 0x000fe200078e00ff */
[----:B------:R1:W-:Y:S01]  /*15d0*/  LDGSTS.E.BYPASS.LTC128B.128 [R4+0x80], [R28.64], !P1 ;  /* 0x000800001c047fae */ /* 0x0003e2000c901d4e */
[----:B------:R-:W-:-:S02]  /*15e0*/  IMAD.SHL.U32 R177, R15, 0x400, RZ ;  /* 0x000004000fb17824 */ /* 0x000fc400078e00ff */
[----:B------:R-:W-:Y:S01]  /*15f0*/  IMAD.MOV.U32 R19, RZ, RZ, c[0x0][0x1ac] ;  /* 0x00006b00ff137624 */ /* 0x000fe200078e00ff */
[C---:B------:R-:W-:Y:S01]  /*1600*/  LEA R22, P5, R20.reuse, R28, 0x7 ;  /* 0x0000001c14167211 */ /* 0x040fe200078a38ff */
[--C-:B------:R-:W-:Y:S01]  /*1610*/  IMAD R207, R207, 0x2, R177.reuse ;  /* 0x00000002cfcf7824 */ /* 0x100fe200078e02b1 */
[----:B------:R1:W-:Y:S01]  /*1620*/  LDGSTS.E.BYPASS.LTC128B.128 [R4+0x2080], [R28.64+0x40], !P4 ;  /* 0x020800401c047fae */ /* 0x0003e2000e101d4e */
[C---:B------:R-:W-:Y:S02]  /*1630*/  IMAD R178, R23.reuse, 0x8, R178 ;  /* 0x0000000817b27824 */ /* 0x040fe400078e02b2 */
[----:B------:R-:W-:Y:S01]  /*1640*/  IMAD R177, R23, 0x200, R177 ;  /* 0x0000020017b17824 */ /* 0x000fe200078e02b1 */
[----:B------:R-:W-:Y:S01]  /*1650*/  LEA.HI.X R23, R20, R29, R19, 0x7, P5 ;  /* 0x0000001d14177211 */ /* 0x000fe200028f3c13 */
[----:B------:R-:W-:Y:S01]  /*1660*/  IMAD.IADD R33, R35, 0x1, R32 ;  /* 0x0000000123217824 */ /* 0x000fe200078e0220 */
[----:B------:R-:W-:Y:S01]  /*1670*/  ISETP.GE.AND P5, PT, R10, c[0x0][0x16c], PT ;  /* 0x00005b000a007a0c */ /* 0x000fe20003fa6270 */
[----:B------:R-:W-:Y:S01]  /*1680*/  IMAD.MOV.U32 R32, RZ, RZ, R34 ;  /* 0x000000ffff207224 */ /* 0x000fe200078e0022 */
[--C-:B------:R-:W-:Y:S01]  /*1690*/  SHF.R.S32.HI R19, RZ, 0x1, R7.reuse ;  /* 0x00000001ff137819 */ /* 0x100fe20000011407 */
[----:B------:R-:W-:Y:S01]  /*16a0*/  IMAD R200, R24, c[0x0][0x180], RZ ;  /* 0x0000600018c87a24 */ /* 0x000fe200078e02ff */
[----:B------:R-:W-:Y:S01]  /*16b0*/  SEL R191, RZ, 0x1, P5 ;  /* 0x00000001ffbf7807 */ /* 0x000fe20002800000 */
[----:B------:R-:W-:Y:S01]  /*16c0*/  IMAD.SHL.U32 R179, R18, 0x40, RZ ;  /* 0x0000004012b37824 */ /* 0x000fe200078e00ff */
[----:B------:R-:W-:Y:S01]  /*16d0*/  ISETP.GE.AND P5, PT, R190, c[0x0][0x16c], PT ;  /* 0x00005b00be007a0c */ /* 0x000fe20003fa6270 */
[----:B------:R-:W-:Y:S01]  /*16e0*/  IMAD.SHL.U32 R17, R17, 0x10, RZ ;  /* 0x0000001011117824 */ /* 0x000fe200078e00ff */
[----:B------:R-:W-:Y:S01]  /*16f0*/  SHF.R.S32.HI R7, RZ, 0x1f, R7 ;  /* 0x0000001fff077819 */ /* 0x000fe20000011407 */
[C---:B------:R-:W-:Y:S01]  /*1700*/  IMAD R200, R0.reuse, c[0x0][0x184], R200 ;  /* 0x0000610000c87a24 */ /* 0x040fe200078e02c8 */
[----:B------:R-:W-:Y:S01]  /*1710*/  LOP3.LUT R179, R179, 0x1c0, RZ, 0xc0, !PT ;  /* 0x000001c0b3b37812 */ /* 0x000fe200078ec0ff */
        /* <DEDUP_REMOVED lines=9> */
[----:B------:R-:W-:Y:S01]  /*17b0*/  SHF.R.U32.HI R179, RZ, 0x3, R179 ;  /* 0x00000003ffb37819 */ /* 0x000fe200000116b3 */
[C---:B------:R-:W-:Y:S01]  /*17c0*/  IMAD.WIDE.U32 R200, R198.reuse, c[0x0][0x188], R200 ;  /* 0x00006200c6c87a25 */ /* 0x040fe200078e00c8 */
[----:B------:R-:W-:Y:S01]  /*17d0*/  LOP3.LUT R17, R17, 0x8, R21, 0xf8, !PT ;  /* 0x0000000811117812 */ /* 0x000fe200078ef815 */
[----:B------:R2:W-:Y:S01]  /*17e0*/  LDGSTS.E.BYPASS.LTC128B.128 [R4+0x1080], [R22.64], !P2 ;  /* 0x0108000016047fae */ /* 0x0005e2000d101d4e */
[----:B------:R-:W-:Y:S01]  /*17f0*/  IADD3 R25, R25, R18, R191 ;  /* 0x0000001219197210 */ /* 0x000fe20007ffe0bf */
[----:B------:R-:W-:Y:S01]  /*1800*/  IMAD R187, R198, c[0x0][0x18c], R187 ;  /* 0x00006300c6bb7a24 */ /* 0x000fe200078e02bb */
[----:B------:R-:W-:Y:S01]  /*1810*/  LOP3.LUT R179, R17, R179, RZ, 0x3c, !PT ;  /* 0x000000b311b37212 */ /* 0x000fe200078e3cff */
[----:B------:R-:W-:Y:S01]  /*1820*/  IMAD.U32 R32, RZ, RZ, UR18 ;  /* 0x00000012ff207e24 */ /* 0x000fe2000f8e00ff */
[----:B------:R-:W-:Y:S01]  /*1830*/  LEA.HI R7, R7, R19, RZ, 0x2 ;  /* 0x0000001307077211 */ /* 0x000fe200078f10ff */
[----:B------:R-:W-:Y:S01]  /*1840*/  IMAD.SHL.U32 R18, R12, 0x10, RZ ;  /* 0x000000100c127824 */ /* 0x000fe200078e00ff */
[----:B------:R2:W-:Y:S01]  /*1850*/  LDGSTS.E.BYPASS.LTC128B.128 [R4+0x3080], [R22.64+0x40], !P0 ;  /* 0x0308004016047fae */ /* 0x0005e2000c101d4e */
[----:B------:R-:W-:Y:S01]  /*1860*/  IMAD.U32 R13, RZ, RZ, UR7 ;  /* 0x00000007ff0d7e24 */ /* 0x000fe2000f8e00ff */
[----:B------:R-:W-:Y:S01]  /*1870*/  LEA R17, P1, R32, R200, 0x6 ;  /* 0x000000c820117211 */ /* 0x000fe200078230ff */
[----:B------:R-:W-:Y:S01]  /*1880*/  IMAD.IADD R187, R201, 0x1, R187 ;  /* 0x00000001c9bb7824 */ /* 0x000fe200078e02bb */
[----:B------:R-:W-:Y:S01]  /*1890*/  LOP3.LUT R18, R18, 0x10, RZ, 0xc0, !PT ;  /* 0x0000001012127812 */ /* 0x000fe200078ec0ff */
[----:B------:R-:W-:Y:S01]  /*18a0*/  IMAD R189, R6, c[0x0][0x278], RZ ;  /* 0x00009e0006bd7a24 */ /* 0x000fe200078e02ff */
[----:B------:R-:W-:Y:S01]  /*18b0*/  LOP3.LUT R7, R7, 0xfffffffc, RZ, 0xc0, !PT ;  /* 0xfffffffc07077812 */ /* 0x000fe200078ec0ff */
[----:B------:R-:W-:Y:S01]  /*18c0*/  IMAD R26, R30, c[0x0][0x20c], R26 ;  /* 0x000083001e1a7a24 */ /* 0x000fe200078e021a */
[----:B------:R-:W-:Y:S01]  /*18d0*/  LEA.HI.X R13, R32, R187, R13, 0x6, P1 ;  /* 0x000000bb200d7211 */ /* 0x000fe200008f340d */
[----:B------:R-:W-:Y:S01]  /*18e0*/  IMAD.WIDE.U32 R30, R30, c[0x0][0x208], R10 ;  /* 0x000082001e1e7a25 */ /* 0x000fe200078e000a */
[----:B------:R-:W-:Y:S01]  /*18f0*/  ISETP.GT.AND P1, PT, R2, 0xf, PT ;  /* 0x0000000f0200780c */ /* 0x000fe20003f24270 */
[----:B------:R-:W-:Y:S01]  /*1900*/  UMOV UR18, 0x6 ;  /* 0x0000000600127882 */ /* 0x000fe20000000000 */
[----:B------:R-:W-:Y:S01]  /*1910*/  LOP3.LUT R182, R18, 0x8, R182, 0xf8, !PT ;  /* 0x0000000812b67812 */ /* 0x000fe200078ef8b6 */
[----:B------:R-:W-:Y:S01]  /*1920*/  IMAD.IADD R7, R19, 0x1, -R7 ;  /* 0x0000000113077824 */ /* 0x000fe200078e0a07 */
[C---:B------:R-:W-:Y:S01]  /*1930*/  LEA R18, P4, R17.reuse, c[0x0][0x160], 0x1 ;  /* 0x0000580011127a11 */ /* 0x040fe200078808ff */
[----:B------:R-:W-:Y:S01]  /*1940*/  IMAD R189, R198, c[0x0][0x27c], R189 ;  /* 0x00009f00c6bd7a24 */ /* 0x000fe200078e02bd */
[----:B------:R-:W-:Y:S01]  /*1950*/  ISETP.GE.AND P6, PT, R10, c[0x0][0x1fc], PT ;  /* 0x00007f000a007a0c */ /* 0x000fe20003fc6270 */
[----:B------:R-:W-:Y:S01]  /*1960*/  IMAD.WIDE.U32 R208, R198, c[0x0][0x278], R208 ;  /* 0x00009e00c6d07a25 */ /* 0x000fe200078e00d0 */
[----:B------:R-:W-:Y:S01]  /*1970*/  LEA.HI.X R19, R17, c[0x0][0x164], R13, 0x1, P4 ;  /* 0x0000590011137a11 */ /* 0x000fe200020f0c0d */
[----:B------:R-:W-:Y:S01]  /*1980*/  ULDC.64 UR6, c[0x0][0x208] ;  /* 0x0000820000067ab9 */ /* 0x000fe20000000a00 */
[----:B------:R-:W-:Y:S01]  /*1990*/  ISETP.GE.AND P4, PT, R5, c[0x0][0x1fc], PT ;  /* 0x00007f0005007a0c */ /* 0x000fe20003f86270 */
[----:B------:R-:W-:Y:S01]  /*19a0*/  IMAD.IADD R27, R31, 0x1, R26 ;  /* 0x000000011f1b7824 */ /* 0x000fe200078e021a */
[----:B------:R-:W-:Y:S01]  /*19b0*/  USHF.L.U64.HI UR18, UR6, UR18, UR7 ;  /* 0x0000001206127299 */ /* 0x000fe20008010207 */
[----:B------:R-:W-:Y:S01]  /*19c0*/  IMAD.MOV.U32 R26, RZ, RZ, R30 ;  /* 0x000000ffff1a7224 */ /* 0x000fe200078e001e */
[----:B------:R-:W-:Y:S01]  /*19d0*/  SEL R17, RZ, 0xffffffff, P4 ;  /* 0xffffffffff117807 */ /* 0x000fe20002000000 */
[----:B------:R-:W-:Y:S01]  /*19e0*/  IMAD R24, R24, c[0x0][0x210], RZ ;  /* 0x0000840018187a24 */ /* 0x000fe200078e02ff */
[----:B------:R-:W-:Y:S01]  /*19f0*/  @!P1 IADD3 R13, P4, R208, UR17, RZ ;  /* 0x00000011d00d9c10 */ /* 0x000fe2000ff9e0ff */
[----:B------:R-:W-:Y:S01]  /*1a00*/  IMAD.IADD R189, R209, 0x1, R189 ;  /* 0x00000001d1bd7824 */ /* 0x000fe200078e02bd */
[----:B------:R-:W-:Y:S01]  /*1a10*/  UIADD3 UR7, -UR17, UR11, URZ ;  /* 0x0000000b11077290 */ /* 0x000fe2000fffe13f */
[C---:B------:R-:W-:Y:S01]  /*1a20*/  IMAD R24, R0.reuse, c[0x0][0x214], R24 ;  /* 0x0000850000187a24 */ /* 0x040fe200078e0218 */
[----:B------:R-:W-:Y:S01]  /*1a30*/  SEL R20, RZ, 0x1, P6 ;  /* 0x00000001ff147807 */ /* 0x000fe20003000000 */
[----:B-1----:R-:W-:Y:S01]  /*1a40*/  IMAD.WIDE.U32 R28, R0, c[0x0][0x210], R26 ;  /* 0x00008400001c7a25 */ /* 0x002fe200078e001a */
[----:B------:R-:W-:Y:S01]  /*1a50*/  @!P1 LEA R26, P0, R13, c[0x0][0x258], 0x2 ;  /* 0x000096000d1a9a11 */ /* 0x000fe200078010ff */
[----:B------:R2:W-:Y:S01]  /*1a60*/  LDGSTS.E.BYPASS.LTC128B.128 [R4+0x5080], [R22.64+0x80], !P3 ;  /* 0x0508008016047fae */ /* 0x0005e2000d901d4e */
[----:B------:R-:W-:Y:S01]  /*1a70*/  LOP3.LUT P2, RZ, R25, 0x2, RZ, 0xc0, !PT ;  /* 0x0000000219ff7812 */ /* 0x000fe2000784c0ff */
[----:B------:R-:W-:Y:S01]  /*1a80*/  IMAD.SHL.U32 R0, R17, 0x2, RZ ;  /* 0x0000000211007824 */ /* 0x000fe200078e00ff */
[----:B------:R-:W-:Y:S01]  /*1a90*/  @!P1 IADD3.X R17, R189, UR13, RZ, P4, !PT ;  /* 0x0000000dbd119c10 */ /* 0x000fe2000a7fe4ff */
[C---:B------:R-:W-:Y:S01]  /*1aa0*/  IMAD R212, R6.reuse, c[0x0][0x218], RZ ;  /* 0x0000860006d47a24 */ /* 0x040fe200078e02ff */
[----:B------:R-:W-:Y:S01]  /*1ab0*/  LOP3.LUT P4, RZ, R25, 0x1, RZ, 0xc0, !PT ;  /* 0x0000000119ff7812 */ /* 0x000fe2000788c0ff */
[C---:B------:R-:W-:Y:S01]  /*1ac0*/  IMAD R188, R6.reuse, c[0x0][0x290], RZ ;  /* 0x0000a40006bc7a24 */ /* 0x040fe200078e02ff */
[----:B------:R-:W-:Y:S01]  /*1ad0*/  @!P1 LEA.HI.X R27, R13, c[0x0][0x25c], R17, 0x2, P0 ;  /* 0x000097000d1b9a11 */ /* 0x000fe200000f1411 */
[----:B------:R-:W-:Y:S01]  /*1ae0*/  IMAD R202, R6, c[0x0][0x240], RZ ;  /* 0x0000900006ca7a24 */ /* 0x000fe200078e02ff */
[----:B------:R-:W-:Y:S01]  /*1af0*/  ISETP.GE.AND P0, PT, R190, c[0x0][0x1fc], PT ;  /* 0x00007f00be007a0c */ /* 0x000fe20003f06270 */
[----:B------:R-:W-:Y:S01]  /*1b00*/  IMAD.U32 R33, RZ, RZ, UR19 ;  /* 0x00000013ff217e24 */ /* 0x000fe2000f8e00ff */
[----:B------:R-:W-:Y:S01]  /*1b10*/  LOP3.LUT P6, RZ, R25, 0x4, RZ, 0xc0, !PT ;  /* 0x0000000419ff7812 */ /* 0x000fe200078cc0ff */
[----:B------:R-:W-:Y:S01]  /*1b20*/  IMAD.IADD R25, R29, 0x1, R24 ;  /* 0x000000011d197824 */ /* 0x000fe200078e0218 */
[----:B------:R-:W-:Y:S01]  /*1b30*/  SEL R13, RZ, 0x4, P0 ;  /* 0x00000004ff0d7807 */ /* 0x000fe20000000000 */
[----:B------:R-:W-:Y:S01]  /*1b40*/  IMAD.MOV.U32 R24, RZ, RZ, R28 ;  /* 0x000000ffff187224 */ /* 0x000fe200078e001c */
[----:B------:R-:W-:Y:S01]  /*1b50*/  ISETP.GE.OR P0, PT, R194, UR7, !P4 ;  /* 0x00000007c2007c0c */ /* 0x000fe2000e706670 */
[C---:B------:R-:W-:Y:S01]  /*1b60*/  IMAD R212, R198.reuse, c[0x0][0x21c], R212 ;  /* 0x00008700c6d47a24 */ /* 0x040fe200078e02d4 */
[----:B------:R-:W-:Y:S01]  /*1b70*/  USHF.L.U32 UR19, UR6, 0x6, URZ ;  /* 0x0000000606137899 */ /* 0x000fe2000800063f */
[----:B------:R-:W-:Y:S01]  /*1b80*/  IMAD R188, R198, c[0x0][0x294], R188 ;  /* 0x0000a500c6bc7a24 */ /* 0x000fe200078e02bc */
[----:B------:R-:W-:Y:S01]  /*1b90*/  ISETP.GE.OR P2, PT, R194, UR7, !P2 ;  /* 0x00000007c2007c0c */ /* 0x000fe2000d746670 */
[----:B------:R-:W-:Y:S01]  /*1ba0*/  IMAD R202, R198, c[0x0][0x244], R202 ;  /* 0x00009100c6ca7a24 */ /* 0x000fe200078e02ca */
[----:B------:R-:W-:Y:S01]  /*1bb0*/  ISETP.GE.OR P6, PT, R194, UR7, !P6 ;  /* 0x00000007c2007c0c */ /* 0x000fe2000f7c6670 */
[----:B------:R-:W-:Y:S01]  /*1bc0*/  IMAD.WIDE.U32 R204, R198, c[0x0][0x290], R204 ;  /* 0x0000a400c6cc7a25 */ /* 0x000fe200078e00cc */
[----:B------:R-:W-:Y:S01]  /*1bd0*/  LOP3.LUT R0, R0, 0x2, R20, 0xe2, !PT ;  /* 0x0000000200007812 */ /* 0x000fe200078ee214 */
[----:B------:R-:W-:Y:S01]  /*1be0*/  UIMAD UR6, UR18, UR8, URZ ;  /* 0x00000008120672a4 */ /* 0x000fe2000f8e023f */
[----:B------:R-:W0:Y:S01]  /*1bf0*/  LDGDEPBAR ;  /* 0x00000000000079af */ /* 0x000e220000000000 */
[----:B------:R-:W-:Y:S01]  /*1c00*/  IMAD.WIDE.U32 R196, R198, c[0x0][0x240], R196 ;  /* 0x00009000c6c47a25 */ /* 0x000fe200078e00c4 */
[----:B------:R-:W-:Y:S01]  /*1c10*/  LOP3.LUT R13, R0, R13, RZ, 0xfc, !PT ;  /* 0x0000000d000d7212 */ /* 0x000fe200078efcff */
[----:B------:R-:W-:Y:S01]  /*1c20*/  UIMAD UR6, UR4, UR19, UR6 ;  /* 0x00000013040672a4 */ /* 0x000fe2000f8e0206 */
[----:B------:R1:W-:Y:S01]  /*1c30*/  LDGSTS.E.BYPASS.LTC128B.128 [R4+0xc080], [R18.64], !P0 ;  /* 0x0c08000012047fae */ /* 0x0003e2000c101d4e */
[----:B------:R-:W-:Y:S01]  /*1c40*/  IMAD.WIDE.U32 R198, R198, c[0x0][0x218], R24 ;  /* 0x00008600c6c67a25 */ /* 0x000fe200078e0018 */
[C---:B------:R-:W-:Y:S01]  /*1c50*/  LOP3.LUT P4, RZ, R13.reuse, 0x1, RZ, 0xc0, !PT ;  /* 0x000000010dff7812 */ /* 0x040fe2000788c0ff */
[----:B------:R-:W-:Y:S01]  /*1c60*/  UIADD3 UR4, UR8, 0x1, URZ ;  /* 0x0000000108047890 */ /* 0x000fe2000fffe03f */
[----:B------:R-:W-:Y:S01]  /*1c70*/  LOP3.LUT P3, RZ, R13, 0x2, RZ, 0xc0, !PT ;  /* 0x000000020dff7812 */ /* 0x000fe2000786c0ff */
[----:B------:R-:W-:Y:S01]  /*1c80*/  IMAD.IADD R213, R199, 0x1, R212 ;  /* 0x00000001c7d57824 */ /* 0x000fe200078e02d4 */
[----:B------:R1:W-:Y:S01]  /*1c90*/  LDGSTS.E.BYPASS.LTC128B.128 [R4+0xd080], [R18.64+0x40], !P2 ;  /* 0x0d08004012047fae */ /* 0x0003e2000d101d4e */
[----:B------:R-:W-:Y:S01]  /*1ca0*/  IMAD.U32 R6, RZ, RZ, UR19 ;  /* 0x00000013ff067e24 */ /* 0x000fe2000f8e00ff */
[----:B--2---:R-:W-:Y:S01]  /*1cb0*/  SEL R22, RZ, 0xffffffff, P5 ;  /* 0xffffffffff167807 */ /* 0x004fe20002800000 */
[----:B------:R-:W-:Y:S01]  /*1cc0*/  IMAD.MOV.U32 R212, RZ, RZ, R198 ;  /* 0x000000ffffd47224 */ /* 0x000fe200078e00c6 */
[----:B------:R1:W-:Y:S01]  /*1cd0*/  LDGSTS.E.BYPASS.LTC128B.128 [R4+0xe080], [R18.64+0x80], !P6 ;  /* 0x0e08008012047fae */ /* 0x0003e2000f101d4e */
[C---:B------:R-:W-:Y:S01]  /*1ce0*/  ISETP.GE.OR P5, PT, R194.reuse, UR7, !P4 ;  /* 0x00000007c2007c0c */ /* 0x040fe2000e7a6670 */
[----:B------:R-:W-:Y:S01]  /*1cf0*/  IMAD.IADD R188, R205, 0x1, R188 ;  /* 0x00000001cdbc7824 */ /* 0x000fe200078e02bc */
[----:B------:R-:W-:Y:S01]  /*1d00*/  ISETP.GE.OR P6, PT, R194, UR7, !P3 ;  /* 0x00000007c2007c0c */ /* 0x000fe2000dfc6670 */
[----:B------:R-:W-:Y:S01]  /*1d10*/  IMAD.WIDE.U32 R28, R6, UR8, R212 ;  /* 0x00000008061c7c25 */ /* 0x000fe2000f8e00d4 */
[----:B------:R-:W-:Y:S01]  /*1d20*/  SHF.R.S32.HI R20, RZ, 0x1, R9 ;  /* 0x00000001ff147819 */ /* 0x000fe20000011409 */
[----:B------:R-:W-:Y:S01]  /*1d30*/  UISETP.GE.AND UP0, UPT, UR4, UR9, UPT ;  /* 0x000000090400728c */ /* 0x000fe2000bf06270 */
[----:B------:R-:W-:Y:S01]  /*1d40*/  LOP3.LUT P2, RZ, R13, 0x4, RZ, 0xc0, !PT ;  /* 0x000000040dff7812 */ /* 0x000fe2000784c0ff */
[----:B------:R-:W-:Y:S01]  /*1d50*/  IMAD.IADD R9, R194, 0x1, -R16 ;  /* 0x00000001c2097824 */ /* 0x000fe200078e0a10 */
[----:B------:R-:W-:Y:S01]  /*1d60*/  IADD3 R0, R29, UR6, RZ ;  /* 0x000000061d007c10 */ /* 0x000fe2000fffe0ff */
[----:B------:R-:W-:Y:S01]  /*1d70*/  IMAD.SHL.U32 R13, R3, 0x8, RZ ;  /* 0x00000008030d7824 */ /* 0x000fe200078e00ff */
[----:B------:R-:W-:Y:S01]  /*1d80*/  LEA R24, P0, R28, c[0x0][0x1f0], 0x1 ;  /* 0x00007c001c187a11 */ /* 0x000fe200078008ff */
[----:B------:R-:W-:-:S02]  /*1d90*/  IMAD.IADD R8, R2, 0x1, -R8 ;  /* 0x0000000102087824 */ /* 0x000fc400078e0a08 */
[----:B------:R-:W-:Y:S01]  /*1da0*/  IMAD.MOV.U32 R181, RZ, RZ, 0x10 ;  /* 0x00000010ffb57424 */ /* 0x000fe200078e00ff */
[----:B------:R-:W-:Y:S01]  /*1db0*/  LEA.HI.X R25, R28, c[0x0][0x1f4], R0, 0x1, P0 ;  /* 0x00007d001c197a11 */ /* 0x000fe200000f0c00 */
[----:B------:R-:W-:Y:S01]  /*1dc0*/  @!P1 IMAD.SHL.U32 R0, R2, 0x10, RZ ;  /* 0x0000001002009824 */ /* 0x000fe200078e00ff */
[----:B------:R-:W-:Y:S01]  /*1dd0*/  LOP3.LUT R13, R13, 0x18, RZ, 0xc0, !PT ;  /* 0x000000180d0d7812 */ /* 0x000fe200078ec0ff */
[----:B------:R-:W-:Y:S01]  /*1de0*/  IMAD.SHL.U32 R183, R12, 0x8, RZ ;  /* 0x000000080cb77824 */ /* 0x000fe200078e00ff */
[C---:B------:R-:W-:Y:S01]  /*1df0*/  LOP3.LUT P0, RZ, R20.reuse, 0x2, RZ, 0xc0, !PT ;  /* 0x0000000214ff7812 */ /* 0x040fe2000780c0ff */
[----:B------:R-:W-:Y:S01]  /*1e00*/  IMAD.SHL.U32 R20, R20, 0x40, RZ ;  /* 0x0000004014147824 */ /* 0x000fe200078e00ff */
[----:B------:R2:W-:Y:S01]  /*1e10*/  @!P1 LDGSTS.E.BYPASS.LTC128B.128 [R0+0x18080], [R26.64] ;  /* 0x180800001a009fae */ /* 0x0005e2000b901d4e */
[----:B------:R-:W-:Y:S01]  /*1e20*/  IMAD R179, R12, 0x200, R179 ;  /* 0x000002000cb37824 */ /* 0x000fe200078e02b3 */
[----:B------:R-:W-:Y:S01]  /*1e30*/  SEL R173, R181, 0xfffffff0, !P0 ;  /* 0xfffffff0b5ad7807 */ /* 0x000fe20004000000 */
[----:B------:R-:W-:Y:S01]  /*1e40*/  IMAD.SHL.U32 R178, R178, 0x20, RZ ;  /* 0x00000020b2b27824 */ /* 0x000fe200078e00ff */
[----:B------:R-:W0:Y:S01]  /*1e50*/  LDGDEPBAR ;  /* 0x00000000000079af */ /* 0x000e220000000000 */
[----:B------:R-:W-:Y:S01]  /*1e60*/  LOP3.LUT P0, RZ, R7, 0x2, RZ, 0xc0, !PT ;  /* 0x0000000207ff7812 */ /* 0x000fe2000780c0ff */
[----:B-1----:R-:W-:Y:S01]  /*1e70*/  IMAD.SHL.U32 R19, R9, 0x40, RZ ;  /* 0x0000004009137824 */ /* 0x002fe200078e00ff */
[----:B------:R-:W-:Y:S01]  /*1e80*/  LOP3.LUT R20, R20, 0xc0, RZ, 0xc0, !PT ;  /* 0x000000c014147812 */ /* 0x000fe200078ec0ff */
[----:B------:R1:W-:Y:S01]  /*1e90*/  LDGSTS.E.BYPASS.LTC128B.128 [R4+0x12080], [R24.64], !P5 ;  /* 0x1208000018047fae */ /* 0x0003e2000e901d4e */
[----:B------:R-:W-:Y:S01]  /*1ea0*/  IADD3 R17, P5, R204, UR17, RZ ;  /* 0x00000011cc117c10 */ /* 0x000fe2000ffbe0ff */
[----:B------:R-:W-:Y:S01]  /*1eb0*/  IMAD.SHL.U32 R22, R22, 0x2, RZ ;  /* 0x0000000216167824 */ /* 0x000fe200078e00ff */
[----:B------:R-:W-:Y:S01]  /*1ec0*/  LOP3.LUT R19, R19, 0x1c0, RZ, 0xc0, !PT ;  /* 0x000001c013137812 */ /* 0x000fe200078ec0ff */
[----:B------:R1:W-:Y:S01]  /*1ed0*/  LDGSTS.E.BYPASS.LTC128B.128 [R4+0x13080], [R24.64+0x40], !P6 ;  /* 0x1308004018047fae */ /* 0x0003e2000f101d4e */
[----:B------:R-:W-:Y:S01]  /*1ee0*/  ISETP.GE.OR P6, PT, R194, UR7, !P2 ;  /* 0x00000007c2007c0c */ /* 0x000fe2000d7c6670 */
[----:B------:R-:W-:Y:S01]  /*1ef0*/  IMAD.MOV.U32 R172, RZ, RZ, 0x20 ;  /* 0x00000020ffac7424 */ /* 0x000fe200078e00ff */
[----:B------:R-:W-:Y:S01]  /*1f00*/  SHF.R.U32.HI R18, RZ, 0x3, R19 ;  /* 0x00000003ff127819 */ /* 0x000fe20000011613 */
[----:B------:R-:W-:Y:S01]  /*1f10*/  IMAD.IADD R202, R197, 0x1, R202 ;  /* 0x00000001c5ca7824 */ /* 0x000fe200078e02ca */
[----:B------:R-:W-:-:S02]  /*1f20*/  LOP3.LUT R183, R183, 0x8, RZ, 0xc0, !PT ;  /* 0x00000008b7b77812 */ /* 0x000fc400078ec0ff */
[----:B------:R-:W-:Y:S01]  /*1f30*/  LOP3.LUT R18, R18, R19, R13, 0x1e, !PT ;  /* 0x0000001312127212 */ /* 0x000fe200078e1e0d */
[----:B------:R-:W-:Y:S01]  /*1f40*/  IMAD.SHL.U32 R19, R14, 0x40, RZ ;  /* 0x000000400e137824 */ /* 0x000fe200078e00ff */
[----:B------:R-:W-:Y:S02]  /*1f50*/  LOP3.LUT R21, R20, 0x8, R21, 0xf8, !PT ;  /* 0x0000000814157812 */ /* 0x000fe400078ef815 */
[----:B------:R-:W-:Y:S01]  /*1f60*/  SHF.R.U32.HI R20, RZ, 0x3, R20 ;  /* 0x00000003ff147819 */ /* 0x000fe20000011614 */
[----:B------:R-:W-:Y:S01]  /*1f70*/  IMAD.IADD R207, R207, 0x1, R18 ;  /* 0x00000001cfcf7824 */ /* 0x000fe200078e0212 */
[----:B------:R-:W-:Y:S01]  /*1f80*/  LOP3.LUT R19, R19, 0x1c0, RZ, 0xc0, !PT ;  /* 0x000001c013137812 */ /* 0x000fe200078ec0ff */
[----:B------:R1:W-:Y:S01]  /*1f90*/  LDGSTS.E.BYPASS.LTC128B.128 [R4+0x14080], [R24.64+0x80], !P6 ;  /* 0x1408008018047fae */ /* 0x0003e2000f101d4e */
[----:B--2---:R-:W-:Y:S01]  /*1fa0*/  IADD3.X R0, R188, UR13, RZ, P5, !PT ;  /* 0x0000000dbc007c10 */ /* 0x004fe2000affe4ff */
[----:B------:R-:W-:Y:S01]  /*1fb0*/  IMAD.SHL.U32 R18, R7, 0x40, RZ ;  /* 0x0000004007127824 */ /* 0x000fe200078e00ff */
[----:B------:R-:W-:Y:S01]  /*1fc0*/  LEA R16, P5, R17, c[0x0][0x280], 0x2 ;  /* 0x0000a00011107a11 */ /* 0x000fe200078a10ff */
[----:B------:R-:W-:Y:S01]  /*1fd0*/  IMAD.SHL.U32 R207, R207, 0x2, RZ ;  /* 0x00000002cfcf7824 */ /* 0x000fe200078e00ff */
[----:B------:R-:W-:-:S02]  /*1fe0*/  LOP3.LUT P6, RZ, R14, 0x4, RZ, 0xc0, !PT ;  /* 0x000000040eff7812 */ /* 0x000fc400078cc0ff */
[----:B------:R-:W-:Y:S01]  /*1ff0*/  LEA.HI.X R17, R17, c[0x0][0x284], R0, 0x2, P5 ;  /* 0x0000a10011117a11 */ /* 0x000fe200028f1400 */
[----:B------:R-:W-:Y:S01]  /*2000*/  @!P1 IMAD.SHL.U32 R0, R2, 0x10, RZ ;  /* 0x0000001002009824 */ /* 0x000fe200078e00ff */
[----:B------:R-:W-:Y:S02]  /*2010*/  LOP3.LUT P5, RZ, R14, 0x2, RZ, 0xc0, !PT ;  /* 0x000000020eff7812 */ /* 0x000fe400078ac0ff */
[----:B------:R-:W-:Y:S02]  /*2020*/  SHF.R.S32.HI R14, RZ, 0x1f, R8 ;  /* 0x0000001fff0e7819 */ /* 0x000fe40000011408 */
[----:B------:R-:W-:Y:S01]  /*2030*/  SEL R174, R181, 0xfffffff0, !P5 ;  /* 0xfffffff0b5ae7807 */ /* 0x000fe20006800000 */
[----:B------:R2:W-:Y:S01]  /*2040*/  @!P1 LDGSTS.E.BYPASS.LTC128B.128 [R0+0x18280], [R16.64] ;  /* 0x1828000010009fae */ /* 0x0005e2000b901d4e */
[----:B------:R-:W-:Y:S02]  /*2050*/  LEA.HI R7, R14, R8, RZ, 0x2 ;  /* 0x000000080e077211 */ /* 0x000fe400078f10ff */
[----:B------:R-:W-:Y:S01]  /*2060*/  PLOP3.LUT P5, PT, PT, PT, UP0, 0x80, 0x0 ;  /* 0x000000000000781c */ /* 0x000fe20003faf008 */
[----:B------:R-:W0:Y:S01]  /*2070*/  LDGDEPBAR ;  /* 0x00000000000079af */ /* 0x000e220000000000 */
[----:B------:R-:W-:-:S02]  /*2080*/  LOP3.LUT R14, R18, 0xc0, RZ, 0xc0, !PT ;  /* 0x000000c0120e7812 */ /* 0x000fc400078ec0ff */
[----:B------:R-:W-:Y:S01]  /*2090*/  SHF.R.U32.HI R12, RZ, 0x3, R19 ;  /* 0x00000003ff0c7819 */ /* 0x000fe20000011613 */
[----:B------:R-:W0:Y:S01]  /*20a0*/  LDGDEPBAR ;  /* 0x00000000000079af */ /* 0x000e220000000000 */
[----:B------:R-:W-:Y:S02]  /*20b0*/  LOP3.LUT R20, R21, R20, RZ, 0x3c, !PT ;  /* 0x0000001415147212 */ /* 0x000fe400078e3cff */
[----:B------:R-:W-:Y:S02]  /*20c0*/  LOP3.LUT R12, R12, R19, R183, 0x1e, !PT ;  /* 0x000000130c0c7212 */ /* 0x000fe400078e1eb7 */
[----:B------:R-:W-:Y:S01]  /*20d0*/  SHF.R.S32.HI R192, RZ, 0x2, R7 ;  /* 0x00000002ffc07819 */ /* 0x000fe20000011407 */
[----:B------:R-:W-:Y:S01]  /*20e0*/  IMAD.U32 R180, R180, 0x20, R20 ;  /* 0x00000020b4b47824 */ /* 0x000fe200078e0014 */
[----:B------:R-:W-:Y:S01]  /*20f0*/  LOP3.LUT R191, R22, 0x2, R191, 0xe2, !PT ;  /* 0x0000000216bf7812 */ /* 0x000fe200078ee2bf */
[----:B------:R-:W-:Y:S01]  /*2100*/  IMAD.IADD R177, R177, 0x1, R12 ;  /* 0x00000001b1b17824 */ /* 0x000fe200078e020c */
[----:B------:R-:W-:Y:S01]  /*2110*/  SEL R172, R172, 0xffffffe0, !P6 ;  /* 0xffffffe0acac7807 */ /* 0x000fe20007000000 */
[----:B------:R-:W-:Y:S01]  /*2120*/  IMAD R192, R15, 0x10, R192 ;  /* 0x000000100fc07824 */ /* 0x000fe200078e02c0 */
[----:B------:R-:W-:-:S02]  /*2130*/  SEL R181, R181, 0xfffffff0, !P0 ;  /* 0xfffffff0b5b57807 */ /* 0x000fc40004000000 */
        /* <DEDUP_REMOVED lines=35> */
.L_x_1068:
[----:B------:R-:W-:Y:S05]  /*2370*/  BSYNC B0 ;  /* 0x0000000000007941 */ /* 0x000fea0003800000 */
.L_x_1067:
        /* <DEDUP_REMOVED lines=85> */
.L_x_1087:
        /* <DEDUP_REMOVED lines=173> */
.L_x_1071:
[----:B------:R-:W-:Y:S04]  /*33a0*/  MOV R4, 0x1 ;  /* 0x0000000100047802 */ /* 0x000fe80000000f00 */
[----:B------:R-:W-:Y:S11]  /*33b0*/  ISETP.NE.AND P0, PT, R4, c[0x0][0x2a8], PT ;  /* 0x0000aa0004007a0c */ /* 0x000ff60003f05270 */
[----:B------:R-:W-:Y:S02]  /*33c0*/  @!UPT UIADD3 URZ, URZ, URZ, URZ ;  /* 0x0000003f3f3ff290 */ /* 0x000fe4000fffe03f */
[----:B------:R-:W-:Y:S05]  /*33d0*/  @P0 IMAD.HI.U32 R4, R6, c[0x0][0x2ac], RZ ;  /* 0x0000ab0006040a27 */ /* 0x000fea00078e00ff */
[----:B------:R-:W-:Y:S02]  /*33e0*/  @P0 SHF.R.U32.HI R6, RZ, c[0x0][0x2b0], R4 ;  /* 0x0000ac00ff060a19 */ /* 0x000fe40000011604 */
.L_x_1072:
[----:B------:R-:W-:Y:S05]  /*33f0*/  BSYNC B0 ;  /* 0x0000000000007941 */ /* 0x000fea0003800000 */
.L_x_1070:
[----:B------:R-:W-:Y:S04]  /*3400*/  IMAD.MOV.U32 R4, RZ, RZ, c[0x0][0x2a8] ;  /* 0x0000aa00ff047624 */ /* 0x000fe800078e00ff */
[----:B------:R-:W-:Y:S02]  /*3410*/  IMAD R4, R6, R4, -UR12 ;  /* 0x8000000c06047e24 */ /* 0x000fe4000f8e0204 */
[----:B------:R-:W-:Y:S03]  /*3420*/  IMAD.IADD R6, R214, 0x1, R5 ;  /* 0x00000001d6067824 */ /* 0x000fe600078e0205 */
[----:B------:R-:W-:Y:S04]  /*3430*/  IADD3 R248, -R211, R4, RZ ;  /* 0x00000004d3f87210 */ /* 0x000fe80007ffe1ff */
[----:B------:R-:W-:Y:S02]  /*3440*/  IADD3 R4, R248, c[0x0][0x2a8], RZ ;  /* 0x0000aa00f8047a10 */ /* 0x000fe40007ffe0ff */
[----:B------:R-:W-:Y:S02]  /*3450*/  IMNMX R248, R6, R248, !PT ;  /* 0x000000f806f87217 */ /* 0x000fe40007800200 */
[----:B------:R-:W-:Y:S02]  /*3460*/  IMNMX R247, R247, R4, PT ;  /* 0x00000004f7f77217 */ /* 0x000fe40003800200 */
.L_x_1069:
        /* <DEDUP_REMOVED lines=18> */
.L_x_1075:
[----:B------:R-:W-:Y:S04]  /*3590*/  MOV R4, 0x1 ;  /* 0x0000000100047802 */ /* 0x000fe80000000f00 */
[----:B------:R-:W-:Y:S11]  /*35a0*/  ISETP.NE.AND P0, PT, R4, c[0x0][0x2a8], PT ;  /* 0x0000aa0004007a0c */ /* 0x000ff60003f05270 */
[----:B------:R-:W-:Y:S02]  /*35b0*/  @!UPT UIADD3 URZ, URZ, URZ, URZ ;  /* 0x0000003f3f3ff290 */ /* 0x000fe4000fffe03f */
[----:B------:R-:W-:Y:S05]  /*35c0*/  @P0 IMAD.HI.U32 R4, R6, c[0x0][0x2ac], RZ ;  /* 0x0000ab0006040a27 */ /* 0x000fea00078e00ff */
[----:B------:R-:W-:Y:S02]  /*35d0*/  @P0 SHF.R.U32.HI R6, RZ, c[0x0][0x2b0], R4 ;  /* 0x0000ac00ff060a19 */ /* 0x000fe40000011604 */
.L_x_1076:
[----:B------:R-:W-:Y:S05]  /*35e0*/  BSYNC B0 ;  /* 0x0000000000007941 */ /* 0x000fea0003800000 */
.L_x_1074:
[----:B------:R-:W-:Y:S04]  /*35f0*/  IMAD.MOV.U32 R4, RZ, RZ, c[0x0][0x2a8] ;  /* 0x0000aa00ff047624 */ /* 0x000fe800078e00ff */
[----:B------:R-:W-:Y:S04]  /*3600*/  IMAD R6, R6, R4, -UR12 ;  /* 0x8000000c06067e24 */ /* 0x000fe8000f8e0204 */
[----:B------:R-:W-:Y:S05]  /*3610*/  IMAD.IADD R6, R6, 0x1, -R211 ;  /* 0x0000000106067824 */ /* 0x000fea00078e0ad3 */
[----:B------:R-:W-:Y:S02]  /*3620*/  IADD3 R4, R6, c[0x0][0x2a8], RZ ;  /* 0x0000aa0006047a10 */ /* 0x000fe40007ffe0ff */
[----:B------:R-:W-:Y:S02]  /*3630*/  IMNMX R242, R242, R6, !PT ;  /* 0x00000006f2f27217 */ /* 0x000fe40007800200 */
[----:B------:R-:W-:Y:S02]  /*3640*/  IMNMX R240, R240, R4, PT ;  /* 0x00000004f0f07217 */ /* 0x000fe40003800200 */
.L_x_1073:
        /* <DEDUP_REMOVED lines=18> */
.L_x_1079:
[----:B------:R-:W-:Y:S04]  /*3770*/  MOV R4, 0x1 ;  /* 0x0000000100047802 */ /* 0x000fe80000000f00 */
[----:B------:R-:W-:Y:S11]  /*3780*/  ISETP.NE.AND P0, PT, R4, c[0x0][0x2a8], PT ;  /* 0x0000aa0004007a0c */ /* 0x000ff60003f05270 */
[----:B------:R-:W-:Y:S02]  /*3790*/  @!UPT UIADD3 URZ, URZ, URZ, URZ ;  /* 0x0000003f3f3ff290 */ /* 0x000fe4000fffe03f */
[----:B------:R-:W-:Y:S05]  /*37a0*/  @P0 IMAD.HI.U32 R4, R6, c[0x0][0x2ac], RZ ;  /* 0x0000ab0006040a27 */ /* 0x000fea00078e00ff */
[----:B------:R-:W-:Y:S02]  /*37b0*/  @P0 SHF.R.U32.HI R6, RZ, c[0x0][0x2b0], R4 ;  /* 0x0000ac00ff060a19 */ /* 0x000fe40000011604 */
.L_x_1080:
[----:B------:R-:W-:Y:S05]  /*37c0*/  BSYNC B0 ;  /* 0x0000000000007941 */ /* 0x000fea0003800000 */
.L_x_1078:
[----:B------:R-:W-:Y:S04]  /*37d0*/  IMAD.MOV.U32 R4, RZ, RZ, c[0x0][0x2a8] ;  /* 0x0000aa00ff047624 */ /* 0x000fe800078e00ff */
[----:B------:R-:W-:Y:S04]  /*37e0*/  IMAD R6, R6, R4, -UR12 ;  /* 0x8000000c06067e24 */ /* 0x000fe8000f8e0204 */
[----:B------:R-:W-:Y:S05]  /*37f0*/  IMAD.IADD R6, R6, 0x1, -R211 ;  /* 0x0000000106067824 */ /* 0x000fea00078e0ad3 */
[----:B------:R-:W-:Y:S02]  /*3800*/  IADD3 R4, R6, c[0x0][0x2a8], RZ ;  /* 0x0000aa0006047a10 */ /* 0x000fe40007ffe0ff */
[----:B------:R-:W-:Y:S02]  /*3810*/  IMNMX R239, R239, R6, !PT ;  /* 0x00000006efef7217 */ /* 0x000fe40007800200 */
[----:B------:R-:W-:Y:S02]  /*3820*/  IMNMX R237, R237, R4, PT ;  /* 0x00000004eded7217 */ /* 0x000fe40003800200 */
.L_x_1077:
        /* <DEDUP_REMOVED lines=18> */
.L_x_1083:
[----:B------:R-:W-:Y:S04]  /*3950*/  MOV R4, 0x1 ;  /* 0x0000000100047802 */ /* 0x000fe80000000f00 */
[----:B------:R-:W-:Y:S11]  /*3960*/  ISETP.NE.AND P0, PT, R4, c[0x0][0x2a8], PT ;  /* 0x0000aa0004007a0c */ /* 0x000ff60003f05270 */
[----:B------:R-:W-:Y:S02]  /*3970*/  @!UPT UIADD3 URZ, URZ, URZ, URZ ;  /* 0x0000003f3f3ff290 */ /* 0x000fe4000fffe03f */
[----:B------:R-:W-:Y:S05]  /*3980*/  @P0 IMAD.HI.U32 R4, R5, c[0x0][0x2ac], RZ ;  /* 0x0000ab0005040a27 */ /* 0x000fea00078e00ff */
[----:B------:R-:W-:Y:S02]  /*3990*/  @P0 SHF.R.U32.HI R5, RZ, c[0x0][0x2b0], R4 ;  /* 0x0000ac00ff050a19 */ /* 0x000fe40000011604 */
.L_x_1084:
[----:B------:R-:W-:Y:S05]  /*39a0*/  BSYNC B0 ;  /* 0x0000000000007941 */ /* 0x000fea0003800000 */
.L_x_1082:
[----:B------:R-:W-:Y:S04]  /*39b0*/  IMAD.MOV.U32 R4, RZ, RZ, c[0x0][0x2a8] ;  /* 0x0000aa00ff047624 */ /* 0x000fe800078e00ff */
[----:B------:R-:W-:Y:S04]  /*39c0*/  IMAD R5, R5, R4, -UR12 ;  /* 0x8000000c05057e24 */ /* 0x000fe8000f8e0204 */
[----:B------:R-:W-:Y:S05]  /*39d0*/  IMAD.IADD R5, R5, 0x1, -R211 ;  /* 0x0000000105057824 */ /* 0x000fea00078e0ad3 */
[----:B------:R-:W-:Y:S02]  /*39e0*/  IADD3 R4, R5, c[0x0][0x2a8], RZ ;  /* 0x0000aa0005047a10 */ /* 0x000fe40007ffe0ff */
[----:B------:R-:W-:Y:S02]  /*39f0*/  IMNMX R235, R235, R5, !PT ;  /* 0x00000005ebeb7217 */ /* 0x000fe40007800200 */
[----:B------:R-:W-:Y:S02]  /*3a00*/  IMNMX R236, R236, R4, PT ;  /* 0x00000004ecec7217 */ /* 0x000fe40003800200 */
.L_x_1081:
        /* <DEDUP_REMOVED lines=54> */
.L_x_1085:
        /* <DEDUP_REMOVED lines=554> */
.L_x_1086:
        /* <DEDUP_REMOVED lines=239> */
.L_x_1066:
[----:B------:R-:W-:Y:S05]  /*6f00*/  @P2 EXIT ;  /* 0x000000000000294d */ /* 0x000fea0003800000 */
[----:B------:R-:W-:-:S04]  /*6f10*/  ISETP.NE.U32.AND P2, PT, RZ, c[0x0][0x360], PT ;  /* 0x0000d800ff007a0c */ /* 0x000fc80003f45070 */
[----:B------:R-:W-:-:S13]  /*6f20*/  ISETP.NE.AND.EX P2, PT, RZ, c[0x0][0x364], PT, P2 ;  /* 0x0000d900ff007a0c */ /* 0x000fda0003f45320 */
[----:B------:R-:W-:-:S04]  /*6f30*/  @P2 IMAD.MOV.U32 R0, RZ, RZ, 0x4 ;  /* 0x00000004ff002424 */ /* 0x000fc800078e00ff */
[----:B------:R-:W-:-:S06]  /*6f40*/  @P2 IMAD.WIDE R2, R195, R0, c[0x0][0x360] ;  /* 0x0000d800c3022625 */ /* 0x000fcc00078e0200 */
[----:B------:R2:W3:Y:S01]  /*6f50*/  @P2 LDG.E R2, [R2.64] ;  /* 0x0000000e02022981 */ /* 0x0004e2000c1e1900 */
[----:B------:R-:W-:-:S03]  /*6f60*/  UIMAD UR6, UR5, 0x3000, URZ ;  /* 0x00003000050678a4 */ /* 0x000fc6000f8e023f */
[----:B------:R-:W4:Y:S01]  /*6f70*/  S2R R4, SR_CTAID.Y ;  /* 0x0000000000047919 */ /* 0x000f220000002600 */
[----:B------:R-:W-:-:S03]  /*6f80*/  USHF.R.S32.HI UR4, URZ, 0x1f, UR6 ;  /* 0x0000001f3f047899 */ /* 0x000fc60008011406 */
[----:B-1----:R-:W1:Y:S01]  /*6f90*/  S2R R8, SR_TID.X ;  /* 0x0000000000087919 */ /* 0x002e620000002100 */
[----:B--2---:R-:W-:-:S03]  /*6fa0*/  MOV R3, 0x1 ;  /* 0x0000000100037802 */ /* 0x004fc60000000f00 */
[----:B------:R-:W-:Y:S01]  /*6fb0*/  BAR.SYNC.DEFER_BLOCKING 0x1, 0x100 ;  /* 0x0044000000007b1d */ /* 0x000fe20000010000 */
[----:B------:R-:W-:Y:S01]  /*6fc0*/  ISETP.NE.AND P0, PT, R3, c[0x0][0x338], PT ;  /* 0x0000ce0003007a0c */ /* 0x000fe20003f05270 */
[----:B---3--:R-:W-:-:S05]  /*6fd0*/  @P2 IMAD R2, R195, 0x80, R2 ;  /* 0x00000080c3022824 */ /* 0x008fca00078e0202 */
[----:B------:R-:W-:-:S04]  /*6fe0*/  @P2 SHF.R.S32.HI R0, RZ, 0x1f, R2 ;  /* 0x0000001fff002819 */ /* 0x000fc80000011402 */
[----:B------:R-:W-:-:S04]  /*6ff0*/  @P2 LEA.HI R0, R0, R2, RZ, 0x7 ;  /* 0x0000000200002211 */ /* 0x000fc800078f38ff */
[----:B------:R-:W-:Y:S01]  /*7000*/  @P2 SHF.R.S32.HI R6, RZ, 0x7, R0 ;  /* 0x00000007ff062819 */ /* 0x000fe20000011400 */
[----:B----4-:R-:W-:-:S04]  /*7010*/  @P0 IMAD.HI.U32 R0, R4, c[0x0][0x33c], RZ ;  /* 0x0000cf0004000a27 */ /* 0x010fc800078e00ff */
[----:B------:R-:W-:Y:S01]  /*7020*/  @P2 IMAD R6, R6, 0x3000, RZ ;  /* 0x0000300006062824 */ /* 0x000fe200078e02ff */
[----:B------:R-:W-:Y:S02]  /*7030*/  @P0 SHF.R.U32.HI R4, RZ, c[0x0][0x340], R0 ;  /* 0x0000d000ff040a19 */ /* 0x000fe40000011600 */
[----:B-1----:R-:W-:Y:S02]  /*7040*/  SHF.R.S32.HI R0, RZ, 0x1f, R8 ;  /* 0x0000001fff007819 */ /* 0x002fe40000011408 */
        /* <DEDUP_REMOVED lines=125> */
.L_x_1088:
        /* <DEDUP_REMOVED lines=14> */
.L_x_1428:


//--------------------- .text._ZN7cutlass13device_kernelIN5flash19enable_sm80_to_sm89INS1_16FlashAttnBwdSm80INS1_25CollectiveMainloopBwdSm80ILi2ELi2EN4cute5tupleIJNS5_1CILi64EEENS7_ILi128EEENS7_ILi96EEEEEENS_6half_tEfNS_4arch4Sm80ELb0ELb1ELb1ELb1ELb1ELb0ELb0ELb0ELi2ELi2ELi4ELi2ELb0EEENS1_24CollectiveEpilogueBwdGQAISB_fSE_Li256ELb1ELb1EEENS1_19SingleTileSchedulerILb1ELb0ELb0ELi128EEEEEEEEEvNT_6ParamsE --------------------------
	.section	.text._ZN7cutlass13device_kernelIN5flash19enable_sm80_to_sm89INS1_16FlashAttnBwdSm80INS1_25CollectiveMainloopBwdSm80ILi2ELi2EN4cute5tupleIJNS5_1CILi64EEENS7_ILi128EEENS7_ILi96EEEEEENS_6half_tEfNS_4arch4Sm80ELb0ELb1ELb1ELb1ELb1ELb0ELb0ELb0ELi2ELi2ELi4ELi2ELb0EEENS1_24CollectiveEpilogueBwdGQAISB_fSE_Li256ELb1ELb1EEENS1_19SingleTileSchedulerILb1ELb0ELb0ELi128EEEEEEEEEvNT_6ParamsE,"ax",@progbits
	.sectioninfo	@"SHI_REGISTERS=255"
	.align	128
.text._ZN7cutlass13device_kernelIN5flash19enable_sm80_to_sm89INS1_16FlashAttnBwdSm80INS1_25CollectiveMainloopBwdSm80ILi2ELi2EN4cute5tupleIJNS5_1CILi64EEENS7_ILi128EEENS7_ILi96EEEEEENS_6half_tEfNS_4arch4Sm80ELb0ELb1ELb1ELb1ELb1ELb0ELb0ELb0ELi2ELi2ELi4ELi2ELb0EEENS1_24CollectiveEpilogueBwdGQAISB_fSE_Li256ELb1ELb1EEENS1_19SingleTileSchedulerILb1ELb0ELb0ELi128EEEEEEEEEvNT_6ParamsE:
        .type           _ZN7cutlass13device_kernelIN5flash19enable_sm80_to_sm89INS1_16FlashAttnBwdSm80INS1_25CollectiveMainloopBwdSm80ILi2ELi2EN4cute5tupleIJNS5_1CILi64EEENS7_ILi128EEENS7_ILi96EEEEEENS_6half_tEfNS_4arch4Sm80ELb0ELb1ELb1ELb1ELb1ELb0ELb0ELb0ELi2ELi2ELi4ELi2ELb0EEENS1_24CollectiveEpilogueBwdGQAISB_fSE_Li256ELb1ELb1EEENS1_19SingleTileSchedulerILb1ELb0ELb0ELi128EEEEEEEEEvNT_6ParamsE,@function
        .size           _ZN7cutlass13device_kernelIN5flash19enable_sm80_to_sm89INS1_16FlashAttnBwdSm80INS1_25CollectiveMainloopBwdSm80ILi2ELi2EN4cute5tupleIJNS5_1CILi64EEENS7_ILi128EEENS7_ILi96EEEEEENS_6half_tEfNS_4arch4Sm80ELb0ELb1ELb1ELb1ELb1ELb0ELb0ELb0ELi2ELi2ELi4ELi2ELb0EEENS1_24CollectiveEpilogueBwdGQAISB_fSE_Li256ELb1ELb1EEENS1_19SingleTileSchedulerILb1ELb0ELb0ELi128EEEEEEEEEvNT_6ParamsE,(.L_x_1429 - _ZN7cutlass13device_kernelIN5flash19enable_sm80_to_sm89INS1_16FlashAttnBwdSm80INS1_25CollectiveMainloopBwdSm80ILi2ELi2EN4cute5tupleIJNS5_1CILi64EEENS7_ILi128EEENS7_ILi96EEEEEENS_6half_tEfNS_4arch4Sm80ELb0ELb1ELb1ELb1ELb1ELb0ELb0ELb0ELi2ELi2ELi4ELi2ELb0EEENS1_24CollectiveEpilogueBwdGQAISB_fSE_Li256ELb1ELb1EEENS1_19SingleTileSchedulerILb1ELb0ELb0ELi128EEEEEEEEEvNT_6ParamsE)
        .other          _ZN7cutlass13device_kernelIN5flash19enable_sm80_to_sm89INS1_16FlashAttnBwdSm80INS1_25CollectiveMainloopBwdSm80ILi2ELi2EN4cute5tupleIJNS5_1CILi64EEENS7_ILi128EEENS7_ILi96EEEEEENS_6half_tEfNS_4arch4Sm80ELb0ELb1ELb1ELb1ELb1ELb0ELb0ELb0ELi2ELi2ELi4ELi2ELb0EEENS1_24CollectiveEpilogueBwdGQAISB_fSE_Li256ELb1ELb1EEENS1_19SingleTileSchedulerILb1ELb0ELb0ELi128EEEEEEEEEvNT_6ParamsE,@"STO_CUDA_ENTRY STV_DEFAULT"
_ZN7cutlass13device_kernelIN5flash19enable_sm80_to_sm89INS1_16FlashAttnBwdSm80INS1_25CollectiveMainloopBwdSm80ILi2ELi2EN4cute5tupleIJNS5_1CILi64EEENS7_ILi128EEENS7_ILi96EEEEEENS_6half_tEfNS_4arch4Sm80ELb0ELb1ELb1ELb1ELb1ELb0ELb0ELb0ELi2ELi2ELi4ELi2ELb0EEENS1_24CollectiveEpilogueBwdGQAISB_fSE_Li256ELb1ELb1EEENS1_19SingleTileSchedulerILb1ELb0ELb0ELi128EEEEEEEEEvNT_6ParamsE:
        /* <DEDUP_REMOVED lines=17> */
.L_x_1090:
        /* <DEDUP_REMOVED lines=8> */
.L_x_1092:
[----:B------:R-:W-:Y:S02]  /*0190*/  MOV R3, c[0x0][0x3ac] ;  /* 0x0000eb0000037a02 */ /* 0x000fe40000000f00 */
.L_x_1091:
[----:B------:R-:W-:-:S06]  /*01a0*/  USHF.L.U32 UR12, UR5, 0x7, URZ ;  /* 0x00000007050c7899 */ /* 0x000fcc000800063f */
[----:B-----5:R-:W-:-:S04]  /*01b0*/  ISETP.LE.AND P0, PT, R3, UR12, PT ;  /* 0x0000000c03007c0c */ /* 0x020fc8000bf03270 */
[----:B------:R-:W-:Y:S01]  /*01c0*/  SEL R195, R195, 0xffffffff, !P0 ;  /* 0xffffffffc3c37807 */ /* 0x000fe20004000000 */
[----:B------:R-:W-:Y:S05]  /*01d0*/  BRA `(.L_x_1093) ;  /* 0x0000011000007947 */ /* 0x000fea0003800000 */
.L_x_1089:
[----:B--2-4-:R-:W-:-:S04]  /*01e0*/  ISETP.NE.U32.AND P0, PT, RZ, c[0x0][0x3c8], PT ;  /* 0x0000f200ff007a0c */ /* 0x014fc80003f05070 */
[----:B------:R-:W-:-:S13]  /*01f0*/  ISETP.NE.AND.EX P0, PT, RZ, c[0x0][0x3cc], PT, P0 ;  /* 0x0000f300ff007a0c */ /* 0x000fda0003f05300 */
[----:B------:R-:W-:Y:S05]  /*0200*/  @!P0 BRA `(.L_x_1094) ;  /* 0x0000002000008947 */ /* 0x000fea0003800000 */
[----:B------:R1:W5:Y:S01]  /*0210*/  LDG.E R3, [R4.64] ;  /* 0x0000000e04037981 */ /* 0x000362000c1e1900 */
[----:B------:R-:W-:Y:S05]  /*0220*/  BRA `(.L_x_1095) ;  /* 0x0000009000007947 */ /* 0x000fea0003800000 */
.L_x_1094:
        /* <DEDUP_REMOVED lines=8> */
.L_x_1096:
[----:B------:R-:W-:Y:S02]  /*02b0*/  MOV R3, c[0x0][0x3ac] ;  /* 0x0000eb0000037a02 */ /* 0x000fe40000000f00 */
.L_x_1095:
[----:B------:R-:W-:-:S06]  /*02c0*/  USHF.L.U32 UR12, UR5, 0x7, URZ ;  /* 0x00000007050c7899 */ /* 0x000fcc000800063f */
[----:B-----5:R-:W-:-:S04]  /*02d0*/  ISETP.LE.AND P0, PT, R3, UR12, PT ;  /* 0x0000000c03007c0c */ /* 0x020fc8000bf03270 */
[----:B------:R-:W-:-:S04]  /*02e0*/  SEL R195, R195, 0xffffffff, !P0 ;  /* 0xffffffffc3c37807 */ /* 0x000fc80004000000 */
.L_x_1093:
        /* <DEDUP_REMOVED lines=36> */
.L_x_1097:
[----:B--2---:R-:W-:-:S04]  /*0530*/  ISETP.NE.U32.AND P1, PT, RZ, c[0x0][0x2e0], PT ;  /* 0x0000b800ff007a0c */ /* 0x004fc80003f25070 */
[----:B------:R-:W-:-:S13]  /*0540*/  ISETP.NE.AND.EX P1, PT, RZ, c[0x0][0x2e4], PT, P1 ;  /* 0x0000b900ff007a0c */ /* 0x000fda0003f25310 */
[----:B------:R-:W-:Y:S05]  /*0550*/  @!P1 BRA `(.L_x_1098) ;  /* 0x0000004000009947 */ /* 0x000fea0003800000 */
[----:B------:R-:W-:-:S06]  /*0560*/  IMAD.WIDE R8, R195, R8, c[0x0][0x2e0] ;  /* 0x0000b800c3087625 */ /* 0x000fcc00078e0208 */
[----:B------:R-:W2:Y:S02]  /*0570*/  LDG.E R8, [R8.64] ;  /* 0x0000000e08087981 */ /* 0x000ea4000c1e1900 */
[----:B--2---:R1:W2:Y:S01]  /*0580*/  R2UR UR10, R8 ;  /* 0x00000000080a73c2 */ /* 0x0042a200000e0000 */
[----:B------:R-:W-:Y:S05]  /*0590*/  BRA `(.L_x_1099) ;  /* 0x0000006000007947 */ /* 0x000fea0003800000 */
.L_x_1098:
[----:B------:R-:W-:Y:S05]  /*05a0*/  @!P4 BRA `(.L_x_1099) ;  /* 0x000000500000c947 */ /* 0x000fea0003800000 */
[----:B------:R1:W2:Y:S04]  /*05b0*/  LDG.E R8, [R12.64] ;  /* 0x0000000e0c087981 */ /* 0x0002a8000c1e1900 */
[----:B-1----:R-:W3:Y:S01]  /*05c0*/  LDG.E R12, [R12.64+0x4] ;  /* 0x0000040e0c0c7981 */ /* 0x002ee2000c1e1900 */
[----:B--2---:R-:W1:Y:S08]  /*05d0*/  R2UR UR10, R8 ;  /* 0x00000000080a73c2 */ /* 0x004e7000000e0000 */
[----:B---3--:R-:W1:Y:S02]  /*05e0*/  R2UR UR4, R12 ;  /* 0x000000000c0473c2 */ /* 0x008e6400000e0000 */
[----:B-1----:R-:W-:-:S06]  /*05f0*/  UIADD3 UR10, -UR10, UR4, URZ ;  /* 0x000000040a0a7290 */ /* 0x002fcc000fffe13f */
.L_x_1099:
        /* <DEDUP_REMOVED lines=15> */
.L_x_1100:
        /* <DEDUP_REMOVED lines=456> */
.L_x_1103:
[----:B------:R-:W-:Y:S05]  /*2370*/  BSYNC B0 ;  /* 0x0000000000007941 */ /* 0x000fea0003800000 */
.L_x_1102:
        /* <DEDUP_REMOVED lines=85> */
.L_x_1122:
        /* <DEDUP_REMOVED lines=173> */
.L_x_1106:
[----:B------:R-:W-:Y:S04]  /*33a0*/  MOV R4, 0x1 ;  /* 0x0000000100047802 */ /* 0x000fe80000000f00 */
[----:B------:R-:W-:Y:S11]  /*33b0*/  ISETP.NE.AND P0, PT, R4, c[0x0][0x2a8], PT ;  /* 0x0000aa0004007a0c */ /* 0x000ff60003f05270 */
[----:B------:R-:W-:Y:S02]  /*33c0*/  @!UPT UIADD3 URZ, URZ, URZ, URZ ;  /* 0x0000003f3f3ff290 */ /* 0x000fe4000fffe03f */
[----:B------:R-:W-:Y:S05]  /*33d0*/  @P0 IMAD.HI.U32 R4, R6, c[0x0][0x2ac], RZ ;  /* 0x0000ab0006040a27 */ /* 0x000fea00078e00ff */
[----:B------:R-:W-:Y:S02]  /*33e0*/  @P0 SHF.R.U32.HI R6, RZ, c[0x0][0x2b0], R4 ;  /* 0x0000ac00ff060a19 */ /* 0x000fe40000011604 */
.L_x_1107:
[----:B------:R-:W-:Y:S05]  /*33f0*/  BSYNC B0 ;  /* 0x0000000000007941 */ /* 0x000fea0003800000 */
.L_x_1105:
[----:B------:R-:W-:Y:S04]  /*3400*/  IMAD.MOV.U32 R4, RZ, RZ, c[0x0][0x2a8] ;  /* 0x0000aa00ff047624 */ /* 0x000fe800078e00ff */
[----:B------:R-:W-:Y:S02]  /*3410*/  IMAD R4, R6, R4, -UR12 ;  /* 0x8000000c06047e24 */ /* 0x000fe4000f8e0204 */
[----:B------:R-:W-:Y:S03]  /*3420*/  IMAD.IADD R6, R214, 0x1, R5 ;  /* 0x00000001d6067824 */ /* 0x000fe600078e0205 */
[----:B------:R-:W-:Y:S04]  /*3430*/  IADD3 R248, -R211, R4, RZ ;  /* 0x00000004d3f87210 */ /* 0x000fe80007ffe1ff */
[----:B------:R-:W-:Y:S02]  /*3440*/  IADD3 R4, R248, c[0x0][0x2a8], RZ ;  /* 0x0000aa00f8047a10 */ /* 0x000fe40007ffe0ff */
[----:B------:R-:W-:Y:S02]  /*3450*/  IMNMX R248, R6, R248, !PT ;  /* 0x000000f806f87217 */ /* 0x000fe40007800200 */
[----:B------:R-:W-:Y:S02]  /*3460*/  IMNMX R247, R247, R4, PT ;  /* 0x00000004f7f77217 */ /* 0x000fe40003800200 */
.L_x_1104:
        /* <DEDUP_REMOVED lines=18> */
.L_x_1110:
[----:B------:R-:W-:Y:S04]  /*3590*/  MOV R4, 0x1 ;  /* 0x0000000100047802 */ /* 0x000fe80000000f00 */
[----:B------:R-:W-:Y:S11]  /*35a0*/  ISETP.NE.AND P0, PT, R4, c[0x0][0x2a8], PT ;  /* 0x0000aa0004007a0c */ /* 0x000ff60003f05270 */
[----:B------:R-:W-:Y:S02]  /*35b0*/  @!UPT UIADD3 URZ, URZ, URZ, URZ ;  /* 0x0000003f3f3ff290 */ /* 0x000fe4000fffe03f */
[----:B------:R-:W-:Y:S05]  /*35c0*/  @P0 IMAD.HI.U32 R4, R6, c[0x0][0x2ac], RZ ;  /* 0x0000ab0006040a27 */ /* 0x000fea00078e00ff */
[----:B------:R-:W-:Y:S02]  /*35d0*/  @P0 SHF.R.U32.HI R6, RZ, c[0x0][0x2b0], R4 ;  /* 0x0000ac00ff060a19 */ /* 0x000fe40000011604 */
.L_x_1111:
[----:B------:R-:W-:Y:S05]  /*35e0*/  BSYNC B0 ;  /* 0x0000000000007941 */ /* 0x000fea0003800000 */
.L_x_1109:
[----:B------:R-:W-:Y:S04]  /*35f0*/  IMAD.MOV.U32 R4, RZ, RZ, c[0x0][0x2a8] ;  /* 0x0000aa00ff047624 */ /* 0x000fe800078e00ff */
[----:B------:R-:W-:Y:S04]  /*3600*/  IMAD R6, R6, R4, -UR12 ;  /* 0x8000000c06067e24 */ /* 0x000fe8000f8e0204 */
[----:B------:R-:W-:Y:S05]  /*3610*/  IMAD.IADD R6, R6, 0x1, -R211 ;  /* 0x0000000106067824 */ /* 0x000fea00078e0ad3 */
[----:B------:R-:W-:Y:S02]  /*3620*/  IADD3 R4, R6, c[0x0][0x2a8], RZ ;  /* 0x0000aa0006047a10 */ /* 0x000fe40007ffe0ff */
[----:B------:R-:W-:Y:S02]  /*3630*/  IMNMX R242, R242, R6, !PT ;  /* 0x00000006f2f27217 */ /* 0x000fe40007800200 */
[----:B------:R-:W-:Y:S02]  /*3640*/  IMNMX R240, R240, R4, PT ;  /* 0x00000004f0f07217 */ /* 0x000fe40003800200 */
.L_x_1108:
        /* <DEDUP_REMOVED lines=18> */
.L_x_1114:
[----:B------:R-:W-:Y:S04]  /*3770*/  MOV R4, 0x1 ;  /* 0x0000000100047802 */ /* 0x000fe80000000f00 */
[----:B------:R-:W-:Y:S11]  /*3780*/  ISETP.NE.AND P0, PT, R4, c[0x0][0x2a8], PT ;  /* 0x0000aa0004007a0c */ /* 0x000ff60003f05270 */
[----:B------:R-:W-:Y:S02]  /*3790*/  @!UPT UIADD3 URZ, URZ, URZ, URZ ;  /* 0x0000003f3f3ff290 */ /* 0x000fe4000fffe03f */
[----:B------:R-:W-:Y:S05]  /*37a0*/  @P0 IMAD.HI.U32 R4, R6, c[0x0][0x2ac], RZ ;  /* 0x0000ab0006040a27 */ /* 0x000fea00078e00ff */
[----:B------:R-:W-:Y:S02]  /*37b0*/  @P0 SHF.R.U32.HI R6, RZ, c[0x0][0x2b0], R4 ;  /* 0x0000ac00ff060a19 */ /* 0x000fe40000011604 */
.L_x_1115:
[----:B------:R-:W-:Y:S05]  /*37c0*/  BSYNC B0 ;  /* 0x0000000000007941 */ /* 0x000fea0003800000 */
.L_x_1113:
[----:B------:R-:W-:Y:S04]  /*37d0*/  IMAD.MOV.U32 R4, RZ, RZ, c[0x0][0x2a8] ;  /* 0x0000aa00ff047624 */ /* 0x000fe800078e00ff */
[----:B------:R-:W-:Y:S04]  /*37e0*/  IMAD R6, R6, R4, -UR12 ;  /* 0x8000000c06067e24 */ /* 0x000fe8000f8e0204 */
[----:B------:R-:W-:Y:S05]  /*37f0*/  IMAD.IADD R6, R6, 0x1, -R211 ;  /* 0x0000000106067824 */ /* 0x000fea00078e0ad3 */
[----:B------:R-:W-:Y:S02]  /*3800*/  IADD3 R4, R6, c[0x0][0x2a8], RZ ;  /* 0x0000aa0006047a10 */ /* 0x000fe40007ffe0ff */
[----:B------:R-:W-:Y:S02]  /*3810*/  IMNMX R239, R239, R6, !PT ;  /* 0x00000006efef7217 */ /* 0x000fe40007800200 */
[----:B------:R-:W-:Y:S02]  /*3820*/  IMNMX R237, R237, R4, PT ;  /* 0x00000004eded7217 */ /* 0x000fe40003800200 */
.L_x_1112:
        /* <DEDUP_REMOVED lines=18> */
.L_x_1118:
[----:B------:R-:W-:Y:S04]  /*3950*/  MOV R4, 0x1 ;  /* 0x0000000100047802 */ /* 0x000fe80000000f00 */
[----:B------:R-:W-:Y:S11]  /*3960*/  ISETP.NE.AND P0, PT, R4, c[0x0][0x2a8], PT ;  /* 0x0000aa0004007a0c */ /* 0x000ff60003f05270 */
[----:B------:R-:W-:Y:S02]  /*3970*/  @!UPT UIADD3 URZ, URZ, URZ, URZ ;  /* 0x0000003f3f3ff290 */ /* 0x000fe4000fffe03f */
[----:B------:R-:W-:Y:S05]  /*3980*/  @P0 IMAD.HI.U32 R4, R5, c[0x0][0x2ac], RZ ;  /* 0x0000ab0005040a27 */ /* 0x000fea00078e00ff */
[----:B------:R-:W-:Y:S02]  /*3990*/  @P0 SHF.R.U32.HI R5, RZ, c[0x0][0x2b0], R4 ;  /* 0x0000ac00ff050a19 */ /* 0x000fe40000011604 */
.L_x_1119:
[----:B------:R-:W-:Y:S05]  /*39a0*/  BSYNC B0 ;  /* 0x0000000000007941 */ /* 0x000fea0003800000 */
.L_x_1117:
[----:B------:R-:W-:Y:S04]  /*39b0*/  IMAD.MOV.U32 R4, RZ, RZ, c[0x0][0x2a8] ;  /* 0x0000aa00ff047624 */ /* 0x000fe800078e00ff */
[----:B------:R-:W-:Y:S04]  /*39c0*/  IMAD R5, R5, R4, -UR12 ;  /* 0x8000000c05057e24 */ /* 0x000fe8000f8e0204 */
[----:B------:R-:W-:Y:S05]  /*39d0*/  IMAD.IADD R5, R5, 0x1, -R211 ;  /* 0x0000000105057824 */ /* 0x000fea00078e0ad3 */
[----:B------:R-:W-:Y:S02]  /*39e0*/  IADD3 R4, R5, c[0x0][0x2a8], RZ ;  /* 0x0000aa0005047a10 */ /* 0x000fe40007ffe0ff */
[----:B------:R-:W-:Y:S02]  /*39f0*/  IMNMX R235, R235, R5, !PT ;  /* 0x00000005ebeb7217 */ /* 0x000fe40007800200 */
[----:B------:R-:W-:Y:S02]  /*3a00*/  IMNMX R236, R236, R4, PT ;  /* 0x00000004ecec7217 */ /* 0x000fe40003800200 */
.L_x_1116:
        /* <DEDUP_REMOVED lines=54> */
.L_x_1120:
        /* <DEDUP_REMOVED lines=554> */
.L_x_1121:
        /* <DEDUP_REMOVED lines=239> */
.L_x_1101:
[----:B------:R-:W-:Y:S05]  /*6f00*/  @P2 EXIT ;  /* 0x000000000000294d */ /* 0x000fea0003800000 */
[----:B------:R-:W-:-:S04]  /*6f10*/  ISETP.NE.U32.AND P1, PT, RZ, c[0x0][0x360], PT ;  /* 0x0000d800ff007a0c */ /* 0x000fc80003f25070 */
[----:B------:R-:W-:-:S13]  /*6f20*/  ISETP.NE.AND.EX P1, PT, RZ, c[0x0][0x364], PT, P1 ;  /* 0x0000d900ff007a0c */ /* 0x000fda0003f25310 */
[----:B------:R-:W-:-:S04]  /*6f30*/  @P1 IMAD.MOV.U32 R0, RZ, RZ, 0x4 ;  /* 0x00000004ff001424 */ /* 0x000fc800078e00ff */
[----:B------:R-:W-:-:S05]  /*6f40*/  @P1 IMAD.WIDE R2, R195, R0, c[0x0][0x360] ;  /* 0x0000d800c3021625 */ /* 0x000fca00078e0200 */
[----:B------:R2:W3:Y:S01]  /*6f50*/  @P1 LDG.E R0, [R2.64] ;  /* 0x0000000e02001981 */ /* 0x0004e2000c1e1900 */
[----:B------:R-:W-:Y:S01]  /*6f60*/  ULDC UR6, c[0x0][0x358] ;  /* 0x0000d60000067ab9 */ /* 0x000fe20000000800 */
[----:B------:R-:W-:Y:S01]  /*6f70*/  IMAD R4, R195, c[0x0][0x2f4], RZ ;  /* 0x0000bd00c3047a24 */ /* 0x000fe200078e02ff */
[----:B------:R-:W-:Y:S01]  /*6f80*/  UIMAD UR6, UR5, UR6, URZ ;  /* 0x00000006050672a4 */ /* 0x000fe2000f8e023f */
[----:B------:R-:W-:Y:S01]  /*6f90*/  BSSY B0, `(.L_x_1123) ;  /* 0x0000028000007945 */ /* 0x000fe20003800000 */
[----:B------:R-:W-:Y:S02]  /*6fa0*/  ULDC UR4, c[0x0][0x2f4] ;  /* 0x0000bd0000047ab9 */ /* 0x000fe40000000800 */
[----:B------:R-:W-:-:S04]  /*6fb0*/  UIMAD UR6, UR6, UR4, URZ ;  /* 0x00000004060672a4 */ /* 0x000fc8000f8e023f */
[----:B------:R-:W-:Y:S01]  /*6fc0*/  USHF.R.S32.HI UR4, URZ, 0x1f, UR6 ;  /* 0x0000001f3f047899 */ /* 0x000fe20008011406 */
[----:B--2---:R-:W2:Y:S01]  /*6fd0*/  S2R R3, SR_CTAID.Y ;  /* 0x0000000000037919 */ /* 0x004ea20000002600 */
[----:B------:R-:W-:-:S03]  /*6fe0*/  IMAD.MOV.U32 R2, RZ, RZ, 0x1 ;  /* 0x00000001ff027424 */ /* 0x000fc600078e00ff */
[----:B------:R-:W-:Y:S02]  /*6ff0*/  BAR.SYNC.DEFER_BLOCKING 0x1, 0x100 ;  /* 0x0044000000007b1d */ /* 0x000fe40000010000 */
[----:B------:R-:W-:-:S04]  /*7000*/  ISETP.NE.AND P0, PT, R2, c[0x0][0x338], PT ;  /* 0x0000ce0002007a0c */ /* 0x000fc80003f05270 */
[----:B------:R-:W4:Y:S09]  /*7010*/  S2R R2, SR_TID.X ;  /* 0x0000000000027919 */ /* 0x000f320000002100 */
[----:B--2---:R-:W-:-:S04]  /*7020*/  @P0 IMAD.HI.U32 R5, R3, c[0x0][0x33c], RZ ;  /* 0x0000cf0003050a27 */ /* 0x004fc800078e00ff */
[----:B------:R-:W-:Y:S01]  /*7030*/  IMAD.MOV.U32 R9, RZ, RZ, R3 ;  /* 0x000000ffff097224 */ /* 0x000fe200078e0003 */
[----:B------:R-:W-:Y:S02]  /*7040*/  @P0 SHF.R.U32.HI R9, RZ, c[0x0][0x340], R5 ;  /* 0x0000d000ff090a19 */ /* 0x000fe40000011605 */
[----:B------:R-:W-:Y:S02]  /*7050*/  SHF.R.S32.HI R5, RZ, 0x1f, R4 ;  /* 0x0000001fff057819 */ /* 0x000fe40000011404 */
[--C-:B------:R-:W-:Y:S01]  /*7060*/  IADD3 R4, P2, P0, R4, UR6, R9.reuse ;  /* 0x0000000604047c10 */ /* 0x100fe2000f85e009 */
[--C-:B------:R-:W-:Y:S01]  /*7070*/  IMAD.MOV R7, RZ, RZ, -R9.reuse ;  /* 0x000000ffff077224 */ /* 0x100fe200078e0a09 */
[----:B------:R-:W-:-:S03]  /*7080*/  SHF.R.S32.HI R6, RZ, 0x1f, R9 ;  /* 0x0000001fff067819 */ /* 0x000fc60000011409 */
[----:B------:R-:W-:Y:S01]  /*7090*/  IMAD R7, R7, c[0x0][0x338], R3 ;  /* 0x0000ce0007077a24 */ /* 0x000fe200078e0203 */
[----:B------:R-:W-:Y:S02]  /*70a0*/  IADD3.X R5, R5, UR4, R6, P2, P0 ;  /* 0x0000000405057c10 */ /* 0x000fe400097e0406 */
[----:B----4-:R-:W-:Y:S02]  /*70b0*/  ISETP.NE.AND P2, PT, R2, RZ, PT ;  /* 0x000000ff0200720c */ /* 0x010fe40003f45270 */
[C---:B------:R-:W-:Y:S01]  /*70c0*/  SHF.L.U64.HI R5, R4.reuse, 0x2, R5 ;  /* 0x0000000204057819 */ /* 0x040fe20000010205 */
[----:B------:R-:W-:-:S05]  /*70d0*/  IMAD.SHL.U32 R4, R4, 0x4, RZ ;  /* 0x0000000404047824 */ /* 0x000fca00078e00ff */
[----:B------:R-:W-:-:S04]  /*70e0*/  IADD3 R10, P0, R4, c[0x0][0x350], RZ ;  /* 0x0000d400040a7a10 */ /* 0x000fc80007f1e0ff */
[----:B------:R-:W-:Y:S01]  /*70f0*/  IADD3.X R11, R5, c[0x0][0x354], RZ, P0, !PT ;  /* 0x0000d500050b7a10 */ /* 0x000fe200007fe4ff */
[----:B---3--:R-:W-:-:S05]  /*7100*/  @P1 IMAD R0, R195, 0x80, R0 ;  /* 0x00000080c3001824 */ /* 0x008fca00078e0200 */
[----:B-1----:R-:W-:-:S04]  /*7110*/  @P1 SHF.R.S32.HI R8, RZ, 0x1f, R0 ;  /* 0x0000001fff081819 */ /* 0x002fc80000011400 */
[----:B------:R-:W-:Y:S02]  /*7120*/  @P1 LEA.HI R8, R8, R0, RZ, 0x7 ;  /* 0x0000000008081211 */ /* 0x000fe400078f38ff */
[----:B------:R-:W-:Y:S02]  /*7130*/  SHF.R.S32.HI R0, RZ, 0x1f, R195 ;  /* 0x0000001fff007819 */ /* 0x000fe400000114c3 */
[----:B------:R-:W-:Y:S02]  /*7140*/  @P1 SHF.R.S32.HI R8, RZ, 0x7, R8 ;  /* 0x00000007ff081819 */ /* 0x000fe40000011408 */
[----:B------:R-:W-:Y:S02]  /*7150*/  SEL R0, R0, RZ, !P1 ;  /* 0x000000ff00007207 */ /* 0x000fe40004800000 */
[----:B------:R-:W-:Y:S01]  /*7160*/  SEL R195, R195, RZ, !P1 ;  /* 0x000000ffc3c37207 */ /* 0x000fe20004800000 */
[----:B------:R-:W-:-:S04]  /*7170*/  @P1 IMAD R8, R8, 0x3000, RZ ;  /* 0x0000300008081824 */ /* 0x000fc800078e02ff */
[--C-:B------:R-:W-:Y:S01]  /*7180*/  @P1 IMAD.MOV.U32 R12, RZ, RZ, R8.reuse ;  /* 0x000000ffff0c1224 */ /* 0x100fe200078e0008 */
[----:B------:R-:W-:Y:S01]  /*7190*/  @P1 SHF.R.S32.HI R13, RZ, 0x1f, R8 ;  /* 0x0000001fff0d1819 */ /* 0x000fe20000011408 */
[----:B------:R-:W-:Y:S01]  /*71a0*/  @!P1 CS2R R12, SRZ ;  /* 0x00000000000c9805 */ /* 0x000fe2000001ff00 */
[----:B------:R-:W-:Y:S05]  /*71b0*/  @P2 BRA `(.L_x_1124) ;  /* 0x0000005000002947 */ /* 0x000fea0003800000 */
.L_x_1125:
[----:B------:R-:W2:Y:S01]  /*71c0*/  LDG.E.STRONG.GPU R3, [R10.64] ;  /* 0x0000000e0a037981 */ /* 0x000ea2000c1ef900 */
[----:B------:R-:W-:Y:S01]  /*71d0*/  YIELD ;  /* 0x0000000000007946 */ /* 0x000fe20003800000 */
[----:B--2---:R-:W-:Y:S01]  /*71e0*/  ISETP.NE.AND P0, PT, R3, R7, PT ;  /* 0x000000070300720c */ /* 0x004fe20003f05270 */
[----:B------:R-:W-:-:S12]  /*71f0*/  CCTL.IVALL ;  /* 0x00000000ff00798f */ /* 0x000fd80002000000 */
[----:B------:R-:W-:Y:S05]  /*7200*/  @P0 BRA `(.L_x_1125) ;  /* 0xffffffb000000947 */ /* 0x000fea000383ffff */
.L_x_1124:
[----:B------:R-:W-:Y:S05]  /*7210*/  BSYNC B0 ;  /* 0x0000000000007941 */ /* 0x000fea0003800000 */
.L_x_1123:
[----:B------:R-:W-:Y:S01]  /*7220*/  MOV R8, 0xffffffff ;  /* 0xffffffff00087802 */ /* 0x000fe20000000f00 */
[----:B------:R-:W-:Y:S05]  /*7230*/  BRA.CONV ~URZ, `(.L_x_1126) ;  /* 0x000000237f007947 */ /* 0x000fea000b800000 */
[----:B------:R-:W-:Y:S02]  /*7240*/  MOV R3, 0x7260 ;  /* 0x0000726000037802 */ /* 0x000fe40000000f00 */
[----:B------:R-:W-:Y:S05]  /*7250*/  CALL.REL.NOINC `($__internal_9_$__cuda_sm70_warpsync) ;  /* 0x00000a9000007944 */ /* 0x000fea0003c00000 */
.L_x_1126:
        /* <DEDUP_REMOVED lines=66> */
[----:B-1----:R-:W-:Y:S05]  /*7680*/  CALL.REL.NOINC `($__internal_9_$__cuda_sm70_warpsync) ;  /* 0x0000066000007944 */ /* 0x002fea0003c00000 */
.L_x_1127:
        /* <DEDUP_REMOVED lines=12> */
.L_x_1129:
[----:B------:R-:W-:Y:S05]  /*7750*/  BSYNC B0 ;  /* 0x0000000000007941 */ /* 0x000fea0003800000 */
.L_x_1128:
[----:B------:R-:W-:Y:S01]  /*7760*/  IADD3 R4, P0, R4, c[0x0][0x348], RZ ;  /* 0x0000d20004047a10 */ /* 0x000fe20007f1e0ff */
[----:B------:R-:W-:Y:S03]  /*7770*/  BSSY B0, `(.L_x_1130) ;  /* 0x0000008000007945 */ /* 0x000fe60003800000 */
[----:B------:R-:W-:Y:S01]  /*7780*/  IADD3.X R5, R5, c[0x0][0x34c], RZ, P0, !PT ;  /* 0x0000d30005057a10 */ /* 0x000fe200007fe4ff */
[----:B------:R-:W-:Y:S05]  /*7790*/  @P2 BRA `(.L_x_1131) ;  /* 0x0000005000002947 */ /* 0x000fea0003800000 */
.L_x_1132:
[----:B--2---:R-:W2:Y:S01]  /*77a0*/  LDG.E.STRONG.GPU R2, [R4.64] ;  /* 0x0000000e04027981 */ /* 0x004ea2000c1ef900 */
[----:B------:R-:W-:Y:S01]  /*77b0*/  YIELD ;  /* 0x0000000000007946 */ /* 0x000fe20003800000 */
[----:B--2---:R-:W-:Y:S01]  /*77c0*/  ISETP.NE.AND P0, PT, R2, R7, PT ;  /* 0x000000070200720c */ /* 0x004fe20003f05270 */
[----:B------:R-:W-:-:S12]  /*77d0*/  CCTL.IVALL ;  /* 0x00000000ff00798f */ /* 0x000fd80002000000 */
[----:B------:R-:W-:Y:S05]  /*77e0*/  @P0 BRA `(.L_x_1132) ;  /* 0xffffffb000000947 */ /* 0x000fea000383ffff */
.L_x_1131:
[----:B------:R-:W-:Y:S05]  /*77f0*/  BSYNC B0 ;  /* 0x0000000000007941 */ /* 0x000fea0003800000 */
.L_x_1130:
[----:B------:R-:W-:Y:S05]  /*7800*/  BRA.CONV ~URZ, `(.L_x_1133) ;  /* 0x000000237f007947 */ /* 0x000fea000b800000 */
[----:B------:R-:W-:Y:S02]  /*7810*/  MOV R3, 0x7830 ;  /* 0x0000783000037802 */ /* 0x000fe40000000f00 */
[----:B-12---:R-:W-:Y:S05]  /*7820*/  CALL.REL.NOINC `($__internal_9_$__cuda_sm70_warpsync) ;  /* 0x000004c000007944 */ /* 0x006fea0003c00000 */
.L_x_1133:
[----:B--2---:R-:W-:Y:S01]  /*7830*/  MOV R2, R12 ;  /* 0x0000000c00027202 */ /* 0x004fe20000000f00 */
        /* <DEDUP_REMOVED lines=62> */
[----:B-12---:R-:W-:Y:S05]  /*7c20*/  CALL.REL.NOINC `($__internal_9_$__cuda_sm70_warpsync) ;  /* 0x000000c000007944 */ /* 0x006fea0003c00000 */
.L_x_1134:
        /* <DEDUP_REMOVED lines=12> */
        .weak           $__internal_9_$__cuda_sm70_warpsync
        .type           $__internal_9_$__cuda_sm70_warpsync,@function
        .size           $__internal_9_$__cuda_sm70_warpsync,(.L_x_1429 - $__internal_9_$__cuda_sm70_warpsync)
$__internal_9_$__cuda_sm70_warpsync:
[----:B------:R-:W-:Y:S01]  /*7cf0*/  MOV R14, R3 ;  /* 0x00000003000e7202 */ /* 0x000fe20000000f00 */
[----:B------:R-:W-:Y:S04]  /*7d00*/  WARPSYNC R8 ;  /* 0x0000000800007348 */ /* 0x000fe80003800000 */
[----:B------:R-:W-:-:S04]  /*7d10*/  MOV R15, 0x0 ;  /* 0x00000000000f7802 */ /* 0x000fc80000000f00 */
[----:B------:R-:W-:Y:S05]  /*7d20*/  RET.REL.NODEC R14 `(_ZN7cutlass13device_kernelIN5flash19enable_sm80_to_sm89INS1_16FlashAttnBwdSm80INS1_25CollectiveMainloopBwdSm80ILi2ELi2EN4cute5tupleIJNS5_1CILi64EEENS7_ILi128EEENS7_ILi96EEEEEENS_6half_tEfNS_4arch4Sm80ELb0ELb1ELb1ELb1ELb1ELb0ELb0ELb0ELi2ELi2ELi4ELi2ELb0EEENS1_24CollectiveEpilogueBwdGQAISB_fSE_Li256ELb1ELb1EEENS1_19SingleTileSchedulerILb1ELb0ELb0ELi128EEEEEEEEEvNT_6ParamsE) ;  /* 0xffff82d00e007950 */ /* 0x000fea0003c3ffff */
.L_x_1135:
        /* <DEDUP_REMOVED lines=13> */
.L_x_1429:


//--------------------- .text._ZN7cutlass13device_kernelIN5flash19enable_sm80_to_sm89INS1_16FlashAttnBwdSm80INS1_25CollectiveMainloopBwdSm80ILi2ELi2EN4cute5tupleIJNS5_1CILi64EEENS7_ILi128EEENS7_ILi96EEEEEENS_6half_tEfNS_4arch4Sm80ELb1ELb0ELb1ELb0ELb0ELb0ELb0ELb0ELi2ELi2ELi4ELi2ELb0EEENS1_21CollectiveEpilogueBwdISB_SC_SE_Li256ELb0ELb0ELi2EEENS1_25SingleTileBwdLPTSchedulerILb0ELi128ELb0EEEEEEEEEvNT_6ParamsE --------------------------
	.section	.text._ZN7cutlass13device_kernelIN5flash19enable_sm80_to_sm89INS1_16FlashAttnBwdSm80INS1_25CollectiveMainloopBwdSm80ILi2ELi2EN4cute5tupleIJNS5_1CILi64EEENS7_ILi128EEENS7_ILi96EEEEEENS_6half_tEfNS_4arch4Sm80ELb1ELb0ELb1ELb0ELb0ELb0ELb0ELb0ELi2ELi2ELi4ELi2ELb0EEENS1_21CollectiveEpilogueBwdISB_SC_SE_Li256ELb0ELb0ELi2EEENS1_25SingleTileBwdLPTSchedulerILb0ELi128ELb0EEEEEEEEEvNT_6ParamsE,"ax",@progbits
	.sectioninfo	@"SHI_REGISTERS=253"
	.align	128
.text._ZN7cutlass13device_kernelIN5flash19enable_sm80_to_sm89INS1_16FlashAttnBwdSm80INS1_25CollectiveMainloopBwdSm80ILi2ELi2EN4cute5tupleIJNS5_1CILi64EEENS7_ILi128EEENS7_ILi96EEEEEENS_6half_tEfNS_4arch4Sm80ELb1ELb0ELb1ELb0ELb0ELb0ELb0ELb0ELi2ELi2ELi4ELi2ELb0EEENS1_21CollectiveEpilogueBwdISB_SC_SE_Li256ELb0ELb0ELi2EEENS1_25SingleTileBwdLPTSchedulerILb0ELi128ELb0EEEEEEEEEvNT_6ParamsE:
        .type           _ZN7cutlass13device_kernelIN5flash19enable_sm80_to_sm89INS1_16FlashAttnBwdSm80INS1_25CollectiveMainloopBwdSm80ILi2ELi2EN4cute5tupleIJNS5_1CILi64EEENS7_ILi128EEENS7_ILi96EEEEEENS_6half_tEfNS_4arch4Sm80ELb1ELb0ELb1ELb0ELb0ELb0ELb0ELb0ELi2ELi2ELi4ELi2ELb0EEENS1_21CollectiveEpilogueBwdISB_SC_SE_Li256ELb0ELb0ELi2EEENS1_25SingleTileBwdLPTSchedulerILb0ELi128ELb0EEEEEEEEEvNT_6ParamsE,@function
        .size           _ZN7cutlass13device_kernelIN5flash19enable_sm80_to_sm89INS1_16FlashAttnBwdSm80INS1_25CollectiveMainloopBwdSm80ILi2ELi2EN4cute5tupleIJNS5_1CILi64EEENS7_ILi128EEENS7_ILi96EEEEEENS_6half_tEfNS_4arch4Sm80ELb1ELb0ELb1ELb0ELb0ELb0ELb0ELb0ELi2ELi2ELi4ELi2ELb0EEENS1_21CollectiveEpilogueBwdISB_SC_SE_Li256ELb0ELb0ELi2EEENS1_25SingleTileBwdLPTSchedulerILb0ELi128ELb0EEEEEEEEEvNT_6ParamsE,(.L_x_1431 - _ZN7cutlass13device_kernelIN5flash19enable_sm80_to_sm89INS1_16FlashAttnBwdSm80INS1_25CollectiveMainloopBwdSm80ILi2ELi2EN4cute5tupleIJNS5_1CILi64EEENS7_ILi128EEENS7_ILi96EEEEEENS_6half_tEfNS_4arch4Sm80ELb1ELb0ELb1ELb0ELb0ELb0ELb0ELb0ELi2ELi2ELi4ELi2ELb0EEENS1_21CollectiveEpilogueBwdISB_SC_SE_Li256ELb0ELb0ELi2EEENS1_25SingleTileBwdLPTSchedulerILb0ELi128ELb0EEEEEEEEEvNT_6ParamsE)
        .other          _ZN7cutlass13device_kernelIN5flash19enable_sm80_to_sm89INS1_16FlashAttnBwdSm80INS1_25CollectiveMainloopBwdSm80ILi2ELi2EN4cute5tupleIJNS5_1CILi64EEENS7_ILi128EEENS7_ILi96EEEEEENS_6half_tEfNS_4arch4Sm80ELb1ELb0ELb1ELb0ELb0ELb0ELb0ELb0ELi2ELi2ELi4ELi2ELb0EEENS1_21CollectiveEpilogueBwdISB_SC_SE_Li256ELb0ELb0ELi2EEENS1_25SingleTileBwdLPTSchedulerILb0ELi128ELb0EEEEEEEEEvNT_6ParamsE,@"STO_CUDA_ENTRY STV_DEFAULT"
_ZN7cutlass13device_kernelIN5flash19enable_sm80_to_sm89INS1_16FlashAttnBwdSm80INS1_25CollectiveMainloopBwdSm80ILi2ELi2EN4cute5tupleIJNS5_1CILi64EEENS7_ILi128EEENS7_ILi96EEEEEENS_6half_tEfNS_4arch4Sm80ELb1ELb0ELb1ELb0ELb0ELb0ELb0ELb0ELi2ELi2ELi4ELi2ELb0EEENS1_21CollectiveEpilogueBwdISB_SC_SE_Li256ELb0ELb0ELi2EEENS1_25SingleTileBwdLPTSchedulerILb0ELi128ELb0EEEEEEEEEvNT_6ParamsE:
[----:B------:R-:W-:Y:S02]  /*0000*/  MOV R1, c[0x0][0x28] ;  /* 0x00000a0000017a02 */ /* 0x000fe40000000f00 */
[----:B------:R-:W1:Y:S01]  /*0010*/  S2R R198, SR_TID.X ;  /* 0x0000000000c67919 */ /* 0x000e620000002100 */
[----:B------:R-:W2:Y:S01]  /*0020*/  S2UR UR7, SR_CTAID.X ;  /* 0x00000000000779c3 */ /* 0x000ea20000002500 */
[----:B-1----:R-:W-:-:S06]  /*0030*/  SHF.R.U32.HI R0, RZ, 0x5, R198 ;  /* 0x00000005ff007819 */ /* 0x002fcc00000116c6 */
        /* <DEDUP_REMOVED lines=23> */
.L_x_1137:
[----:B------:R-:W-:Y:S02]  /*01b0*/  ULDC UR8, c[0x0][0x3ac] ;  /* 0x0000eb0000087ab9 */ /* 0x000fe40000000800 */
[----:B------:R-:W-:Y:S02]  /*01c0*/  UISETP.NE.AND UP0, UPT, UR8, 0x1, UPT ;  /* 0x000000010800788c */ /* 0x000fe4000bf05270 */
[----:B------:R-:W-:Y:S02]  /*01d0*/  ULDC.64 UR4, c[0x0][0x3b0] ;  /* 0x0000ec0000047ab9 */ /* 0x000fe40000000a00 */
[----:B------:R-:W-:Y:S02]  /*01e0*/  UIMAD.WIDE.U32 UR10, UR7, UR4, URZ ;  /* 0x00000004070a72a5 */ /* 0x000fe4000f8e003f */
[----:B------:R-:W-:-:S05]  /*01f0*/  UMOV UR18, UR7 ;  /* 0x0000000700127c82 */ /* 0x000fca0008000000 */
[----:B------:R-:W-:-:S04]  /*0200*/  @UP0 USHF.R.U32.HI UR18, URZ, UR5, UR11 ;  /* 0x000000053f120299 */ /* 0x000fc8000801160b */
[----:B------:R-:W-:Y:S02]  /*0210*/  UIMAD UR8, UR18, UR8, URZ ;  /* 0x00000008120872a4 */ /* 0x000fe4000f8e023f */
.L_x_1138:
        /* <DEDUP_REMOVED lines=11> */
.L_x_1136:
        /* <DEDUP_REMOVED lines=20> */
.L_x_1140:
[----:B------:R-:W-:Y:S02]  /*0410*/  ULDC UR8, c[0x0][0x3ac] ;  /* 0x0000eb0000087ab9 */ /* 0x000fe40000000800 */
[----:B------:R-:W-:Y:S02]  /*0420*/  UISETP.NE.AND UP0, UPT, UR8, 0x1, UPT ;  /* 0x000000010800788c */ /* 0x000fe4000bf05270 */
[----:B------:R-:W-:Y:S02]  /*0430*/  ULDC.64 UR4, c[0x0][0x3b0] ;  /* 0x0000ec0000047ab9 */ /* 0x000fe40000000a00 */
[----:B------:R-:W-:Y:S02]  /*0440*/  UIMAD.WIDE.U32 UR10, UR7, UR4, URZ ;  /* 0x00000004070a72a5 */ /* 0x000fe4000f8e003f */
[----:B------:R-:W-:-:S05]  /*0450*/  UMOV UR18, UR7 ;  /* 0x0000000700127c82 */ /* 0x000fca0008000000 */
[----:B------:R-:W-:-:S04]  /*0460*/  @UP0 USHF.R.U32.HI UR18, URZ, UR5, UR11 ;  /* 0x000000053f120299 */ /* 0x000fc8000801160b */
[----:B------:R-:W-:Y:S02]  /*0470*/  UIMAD UR8, UR18, UR8, URZ ;  /* 0x00000008120872a4 */ /* 0x000fe4000f8e023f */
.L_x_1141:
        /* <DEDUP_REMOVED lines=10> */
.L_x_1139:
        /* <DEDUP_REMOVED lines=71> */
[----:B------:R-:W-:Y:S01]  /*0990*/  USHF.R.S32.HI UR6, URZ, 0x1f, UR16 ;  /* 0x0000001f3f067899 */ /* 0x000fe20008011410 */
[C---:B------:R-:W-:Y:S01]  /*09a0*/  IMAD.SHL.U32 R210, R198.reuse, 0x4, RZ ;  /* 0x00000004c6d27824 */ /* 0x040fe200078e00ff */
[----:B------:R-:W-:Y:S01]  /*09b0*/  ULDC.64 UR4, c[0x0][0x288] ;  /* 0x0000a20000047ab9 */ /* 0x000fe20000000a00 */
[----:B------:R-:W-:Y:S01]  /*09c0*/  SHF.R.S32.HI R19, RZ, 0x1f, R198 ;  /* 0x0000001fff137819 */ /* 0x000fe200000114c6 */
[----:B------:R-:W-:Y:S01]  /*09d0*/  ULDC.64 UR8, c[0x0][0x270] ;  /* 0x00009c0000087ab9 */ /* 0x000fe20000000a00 */
[----:B------:R-:W-:Y:S01]  /*09e0*/  IMAD.U32 R3, RZ, RZ, UR16 ;  /* 0x00000010ff037e24 */ /* 0x000fe2000f8e00ff */
[----:B------:R-:W-:Y:S01]  /*09f0*/  UIMAD UR4, UR6, UR4, URZ ;  /* 0x00000004060472a4 */ /* 0x000fe2000f8e023f */
[--C-:B------:R-:W-:Y:S01]  /*0a00*/  SHF.R.S32.HI R211, RZ, 0x1f, R210.reuse ;  /* 0x0000001fffd37819 */ /* 0x100fe200000114d2 */
[----:B------:R-:W-:Y:S01]  /*0a10*/  UIMAD UR8, UR6, UR8, URZ ;  /* 0x00000008060872a4 */ /* 0x000fe2000f8e023f */
[----:B------:R-:W-:Y:S01]  /*0a20*/  IMAD.U32 R5, RZ, RZ, UR16 ;  /* 0x00000010ff057e24 */ /* 0x000fe2000f8e00ff */
[-C--:B------:R-:W-:Y:S01]  /*0a30*/  LEA.HI R11, R19, R198.reuse, RZ, 0x2 ;  /* 0x000000c6130b7211 */ /* 0x080fe200078f10ff */
[----:B------:R-:W-:Y:S01]  /*0a40*/  USHF.R.S32.HI UR10, URZ, 0x1f, UR17 ;  /* 0x0000001f3f0a7899 */ /* 0x000fe20008011411 */
[--C-:B------:R-:W-:Y:S01]  /*0a50*/  IMAD.WIDE.U32 R6, R3, c[0x0][0x288], R210.reuse ;  /* 0x0000a20003067a25 */ /* 0x100fe200078e00d2 */
[----:B------:R-:W-:Y:S01]  /*0a60*/  UIMAD UR9, UR16, UR9, UR8 ;  /* 0x00000009100972a4 */ /* 0x000fe2000f8e0208 */
[----:B------:R-:W-:Y:S01]  /*0a70*/  LOP3.LUT R17, R11, 0xfffffffc, RZ, 0xc0, !PT ;  /* 0xfffffffc0b117812 */ /* 0x000fe200078ec0ff */
[----:B------:R-:W-:Y:S01]  /*0a80*/  UIMAD UR8, UR16, UR5, UR4 ;  /* 0x00000005100872a4 */ /* 0x000fe2000f8e0204 */
[----:B------:R-:W-:Y:S01]  /*0a90*/  IMAD.WIDE.U32 R22, R5, c[0x0][0x270], R210 ;  /* 0x00009c0005167a25 */ /* 0x000fe200078e00d2 */
[CC--:B------:R-:W-:Y:S01]  /*0aa0*/  LEA.HI R0, R19.reuse, R198.reuse, RZ, 0x4 ;  /* 0x000000c613007211 */ /* 0x0c0fe200078f20ff */
[----:B------:R-:W-:Y:S01]  /*0ab0*/  ULDC.64 UR4, c[0x0][0x248] ;  /* 0x0000920000047ab9 */ /* 0x000fe20000000a00 */
[----:B------:R-:W-:Y:S01]  /*0ac0*/  LEA.HI R16, R19, R198, RZ, 0x3 ;  /* 0x000000c613107211 */ /* 0x000fe200078f18ff */
[----:B------:R-:W-:Y:S01]  /*0ad0*/  UISETP.NE.AND UP0, UPT, UR4, 0x1, UPT ;  /* 0x000000010400788c */ /* 0x000fe2000bf05270 */
[----:B------:R-:W-:Y:S01]  /*0ae0*/  IADD3 R7, R7, UR8, RZ ;  /* 0x0000000807077c10 */ /* 0x000fe2000fffe0ff */
[----:B------:R-:W-:Y:S01]  /*0af0*/  UIMAD.WIDE.U32 UR4, UR16, UR5, URZ ;  /* 0x00000005100472a5 */ /* 0x000fe2000f8e003f */
[----:B------:R-:W-:Y:S01]  /*0b00*/  IADD3 R23, R23, UR9, RZ ;  /* 0x0000000917177c10 */ /* 0x000fe2000fffe0ff */
[----:B------:R-:W-:Y:S01]  /*0b10*/  ULDC UR8, c[0x0][0x250] ;  /* 0x0000940000087ab9 */ /* 0x000fe20000000800 */
[----:B------:R-:W-:Y:S01]  /*0b20*/  IMAD.IADD R17, R198, 0x1, -R17 ;  /* 0x00000001c6117824 */ /* 0x000fe200078e0a11 */
[----:B------:R-:W-:Y:S01]  /*0b30*/  UMOV UR9, UR16 ;  /* 0x0000001000097c82 */ /* 0x000fe20008000000 */
[----:B------:R-:W-:Y:S01]  /*0b40*/  SHF.R.S32.HI R9, RZ, 0x4, R0 ;  /* 0x00000004ff097819 */ /* 0x000fe20000011400 */
[----:B------:R-:W-:Y:S01]  /*0b50*/  IMAD.SHL.U32 R15, R16, 0x8, RZ ;  /* 0x00000008100f7824 */ /* 0x000fe200078e00ff */
[----:B------:R-:W-:Y:S01]  /*0b60*/  SHF.R.S32.HI R208, RZ, 0x2, R11 ;  /* 0x00000002ffd07819 */ /* 0x000fe2000001140b */
[----:B------:R-:W-:Y:S01]  /*0b70*/  IMAD.SHL.U32 R12, R17, 0x8, RZ ;  /* 0x00000008110c7824 */ /* 0x000fe200078e00ff */
[----:B------:R-:W-:Y:S01]  /*0b80*/  @UP0 USHF.R.U32.HI UR9, URZ, UR8, UR5 ;  /* 0x000000083f090299 */ /* 0x000fe20008011605 */
[----:B------:R-:W-:Y:S01]  /*0b90*/  LEA.HI R10, R0, R9, RZ, 0x1 ;  /* 0x00000009000a7211 */ /* 0x000fe200078f08ff */
[----:B------:R-:W-:Y:S01]  /*0ba0*/  IMAD.U32 R14, RZ, RZ, UR17 ;  /* 0x00000011ff0e7e24 */ /* 0x000fe2000f8e00ff */
[----:B------:R-:W-:Y:S01]  /*0bb0*/  ULDC.64 UR4, c[0x0][0x1e0] ;  /* 0x0000780000047ab9 */ /* 0x000fe20000000a00 */
[--C-:B------:R-:W-:Y:S01]  /*0bc0*/  SHF.R.S32.HI R13, RZ, 0x1f, R12.reuse ;  /* 0x0000001fff0d7819 */ /* 0x100fe2000001140c */
[----:B------:R-:W-:Y:S01]  /*0bd0*/  USHF.R.S32.HI UR8, URZ, 0x1f, UR9 ;  /* 0x0000001f3f087899 */ /* 0x000fe20008011409 */
[----:B------:R-:W-:Y:S01]  /*0be0*/  IMAD.U32 R3, RZ, RZ, UR9 ;  /* 0x00000009ff037e24 */ /* 0x000fe2000f8e00ff */
[----:B------:R-:W-:Y:S01]  /*0bf0*/  LOP3.LUT R10, R10, 0xfffffffe, RZ, 0xc0, !PT ;  /* 0xfffffffe0a0a7812 */ /* 0x000fe200078ec0ff */
[----:B------:R-:W-:Y:S01]  /*0c00*/  IMAD.U32 R194, RZ, RZ, UR17 ;  /* 0x00000011ffc27e24 */ /* 0x000fe2000f8e00ff */
[----:B------:R-:W-:Y:S01]  /*0c10*/  UIMAD UR4, UR8, UR4, URZ ;  /* 0x00000004080472a4 */ /* 0x000fe2000f8e023f */
[----:B------:R-:W-:Y:S01]  /*0c20*/  IMAD.WIDE.U32 R20, R3, c[0x0][0x1e0], R12 ;  /* 0x0000780003147a25 */ /* 0x000fe200078e000c */
[----:B------:R-:W-:-:S02]  /*0c30*/  LOP3.LUT R15, R15, 0xc0, RZ, 0xc0, !PT ;  /* 0x000000c00f0f7812 */ /* 0x000fc400078ec0ff */
[----:B------:R-:W-:Y:S01]  /*0c40*/  UIMAD UR5, UR9, UR5, UR4 ;  /* 0x00000005090572a4 */ /* 0x000fe2000f8e0204 */
[----:B------:R-:W-:Y:S01]  /*0c50*/  IMAD.IADD R10, R9, 0x1, -R10 ;  /* 0x00000001090a7824 */ /* 0x000fe200078e0a0a */
[----:B------:R-:W-:Y:S01]  /*0c60*/  LEA.HI R9, R11, R208, RZ, 0x1 ;  /* 0x000000d00b097211 */ /* 0x000fe200078f08ff */
[----:B------:R-:W-:Y:S01]  /*0c70*/  IMAD.U32 R27, RZ, RZ, UR18 ;  /* 0x00000012ff1b7e24 */ /* 0x000fe2000f8e00ff */
[----:B------:R-:W-:Y:S01]  /*0c80*/  SHF.R.U32.HI R5, RZ, 0x3, R15 ;  /* 0x00000003ff057819 */ /* 0x000fe2000001160f */
[----:B------:R-:W-:Y:S01]  /*0c90*/  IMAD.WIDE.U32 R194, R194, c[0x0][0x290], R6 ;  /* 0x0000a400c2c27a25 */ /* 0x000fe200078e0006 */
[----:B------:R-:W-:Y:S01]  /*0ca0*/  IADD3 R21, R21, UR5, RZ ;  /* 0x0000000515157c10 */ /* 0x000fe2000fffe0ff */
[----:B------:R-:W-:Y:S01]  /*0cb0*/  ULDC.64 UR4, c[0x0][0x1e8] ;  /* 0x00007a0000047ab9 */ /* 0x000fe20000000a00 */
[----:B------:R-:W-:Y:S01]  /*0cc0*/  LOP3.LUT R2, R15, 0x18, R12, 0xf8, !PT ;  /* 0x000000180f027812 */ /* 0x000fe200078ef80c */
[----:B------:R-:W-:Y:S01]  /*0cd0*/  UIMAD UR4, UR10, UR4, URZ ;  /* 0x000000040a0472a4 */ /* 0x000fe2000f8e023f */
[----:B------:R-:W-:Y:S01]  /*0ce0*/  SHF.R.S32.HI R209, RZ, 0x1f, R208 ;  /* 0x0000001fffd17819 */ /* 0x000fe200000114d0 */
[----:B------:R-:W-:Y:S01]  /*0cf0*/  IMAD.WIDE.U32 R14, R14, c[0x0][0x1e8], R20 ;  /* 0x00007a000e0e7a25 */ /* 0x000fe200078e0014 */
[----:B------:R-:W-:Y:S01]  /*0d00*/  LEA.HI R21, R19, R198, RZ, 0x5 ;  /* 0x000000c613157211 */ /* 0x000fe200078f28ff */
[----:B------:R-:W-:Y:S01]  /*0d10*/  UIMAD UR11, UR17, UR5, UR4 ;  /* 0x00000005110b72a4 */ /* 0x000fe2000f8e0204 */
[----:B------:R-:W-:Y:S01]  /*0d20*/  LOP3.LUT R9, R9, 0x7fffffe, RZ, 0xc0, !PT ;  /* 0x07fffffe09097812 */ /* 0x000fe200078ec0ff */
[----:B------:R-:W-:Y:S01]  /*0d30*/  IMAD.U32 R196, RZ, RZ, UR17 ;  /* 0x00000011ffc47e24 */ /* 0x000fe2000f8e00ff */
[----:B------:R-:W-:Y:S01]  /*0d40*/  SHF.R.S32.HI R20, RZ, 0x5, R21 ;  /* 0x00000005ff147819 */ /* 0x000fe20000011415 */
[----:B------:R-:W-:Y:S01]  /*0d50*/  IMAD R7, R209, c[0x0][0x178], RZ ;  /* 0x00005e00d1077a24 */ /* 0x000fe200078e02ff */
[----:B------:R-:W-:Y:S01]  /*0d60*/  ULDC.64 UR4, c[0x0][0x1b0] ;  /* 0x00006c0000047ab9 */ /* 0x000fe20000000a00 */
[----:B------:R-:W-:Y:S01]  /*0d70*/  IMAD.IADD R9, R208, 0x1, -R9 ;  /* 0x00000001d0097824 */ /* 0x000fe200078e0a09 */
[----:B------:R-:W-:Y:S01]  /*0d80*/  LOP3.LUT R5, R2, R5, RZ, 0x3c, !PT ;  /* 0x0000000502057212 */ /* 0x000fe200078e3cff */
[----:B------:R-:W-:Y:S01]  /*0d90*/  IMAD.WIDE R26, R27, 0x80, R208 ;  /* 0x000000801b1a7825 */ /* 0x000fe200078e02d0 */
[----:B------:R-:W-:Y:S01]  /*0da0*/  UIMAD UR4, UR8, UR4, URZ ;  /* 0x00000004080472a4 */ /* 0x000fe2000f8e023f */
[----:B------:R-:W-:-:S02]  /*0db0*/  IADD3 R188, R12, 0x40, RZ ;  /* 0x000000400cbc7810 */ /* 0x000fc40007ffe0ff */
[----:B------:R-:W-:Y:S01]  /*0dc0*/  IMAD.WIDE.U32 R196, R196, c[0x0][0x278], R22 ;  /* 0x00009e00c4c47a25 */ /* 0x000fe200078e0016 */
[----:B------:R-:W-:Y:S01]  /*0dd0*/  UIMAD UR4, UR9, UR5, UR4 ;  /* 0x00000005090472a4 */ /* 0x000fe2000f8e0204 */
[----:B------:R-:W-:Y:S01]  /*0de0*/  ISETP.GE.AND P6, PT, R12, c[0x0][0x1cc], PT ;  /* 0x000073000c007a0c */ /* 0x000fe20003fc6270 */
[----:B------:R-:W-:Y:S01]  /*0df0*/  ULDC UR8, c[0x0][0x198] ;  /* 0x0000660000087ab9 */ /* 0x000fe20000000800 */
[----:B------:R-:W-:Y:S01]  /*0e00*/  IMAD R4, R20, 0x8, R9 ;  /* 0x0000000814047824 */ /* 0x000fe200078e0209 */
[----:B------:R-:W-:Y:S01]  /*0e10*/  IADD3 R9, R15, UR11, RZ ;  /* 0x0000000b0f097c10 */ /* 0x000fe2000fffe0ff */
[C---:B------:R-:W-:Y:S01]  /*0e20*/  IMAD R2, R208.reuse, c[0x0][0x17c], R7 ;  /* 0x00005f00d0027a24 */ /* 0x040fe200078e0207 */
[----:B------:R-:W-:Y:S01]  /*0e30*/  UIADD3 UR8, -UR7, UR8, URZ ;  /* 0x0000000807087290 */ /* 0x000fe2000fffe13f */
[----:B------:R-:W-:Y:S01]  /*0e40*/  IMAD.WIDE.U32 R6, R208, c[0x0][0x178], R12 ;  /* 0x00005e00d0067a25 */ /* 0x000fe200078e000c */
[----:B------:R-:W-:Y:S01]  /*0e50*/  USHF.R.S32.HI UR9, URZ, 0x1f, UR14 ;  /* 0x0000001f3f097899 */ /* 0x000fe2000801140e */
[----:B------:R-:W-:Y:S01]  /*0e60*/  SHF.R.S32.HI R11, RZ, 0x1f, R11 ;  /* 0x0000001fff0b7819 */ /* 0x000fe2000001140b */
[----:B------:R-:W-:Y:S01]  /*0e70*/  USHF.L.U32 UR11, UR14, 0x6, URZ ;  /* 0x000000060e0b7899 */ /* 0x000fe2000800063f */
[----:B------:R-:W-:-:S02]  /*0e80*/  IMAD.WIDE.U32 R22, R3, c[0x0][0x1b0], R12 ;  /* 0x00006c0003167a25 */ /* 0x000fc400078e000c */
[----:B------:R-:W-:Y:S02]  /*0e90*/  LEA.HI R11, R11, R208, RZ, 0x3 ;  /* 0x000000d00b0b7211 */ /* 0x000fe400078f18ff */
[----:B------:R-:W-:Y:S01]  /*0ea0*/  IMAD.MOV.U32 R8, RZ, RZ, R14 ;  /* 0x000000ffff087224 */ /* 0x000fe200078e000e */
[----:B------:R-:W-:Y:S01]  /*0eb0*/  IADD3 R25, R23, UR4, RZ ;  /* 0x0000000417197c10 */ /* 0x000fe2000fffe0ff */
[----:B------:R-:W-:Y:S01]  /*0ec0*/  IMAD R3, R27, c[0x0][0x1d8], RZ ;  /* 0x000076001b037a24 */ /* 0x000fe200078e02ff */
[----:B------:R-:W-:Y:S01]  /*0ed0*/  ULDC.64 UR4, c[0x0][0x1b8] ;  /* 0x00006e0000047ab9 */ /* 0x000fe20000000a00 */
[----:B------:R-:W-:Y:S01]  /*0ee0*/  IMAD.IADD R7, R7, 0x1, R2 ;  /* 0x0000000107077824 */ /* 0x000fe200078e0202 */
[----:B------:R-:W-:Y:S01]  /*0ef0*/  UIMAD UR4, UR10, UR4, URZ ;  /* 0x000000040a0472a4 */ /* 0x000fe2000f8e023f */
[----:B------:R-:W-:Y:S01]  /*0f00*/  IMAD.MOV.U32 R24, RZ, RZ, R22 ;  /* 0x000000ffff187224 */ /* 0x000fe200078e0016 */
[----:B------:R-:W-:Y:S01]  /*0f10*/  LOP3.LUT R11, R11, 0xfffffff8, RZ, 0xc0, !PT ;  /* 0xfffffff80b0b7812 */ /* 0x000fe200078ec0ff */
[C---:B------:R-:W-:Y:S01]  /*0f20*/  IMAD R2, R26.reuse, c[0x0][0x1dc], R3 ;  /* 0x000077001a027a24 */ /* 0x040fe200078e0203 */
[----:B------:R-:W-:Y:S01]  /*0f30*/  UIMAD UR7, UR17, UR5, UR4 ;  /* 0x00000005110772a4 */ /* 0x000fe2000f8e0204 */
[----:B------:R-:W-:-:S02]  /*0f40*/  IMAD.WIDE.U32 R8, R26, c[0x0][0x1d8], R8 ;  /* 0x000076001a087a25 */ /* 0x000fc400078e0008 */
[----:B------:R-:W-:Y:S02]  /*0f50*/  ULDC.64 UR4, c[0x0][0x180] ;  /* 0x0000600000047ab9 */ /* 0x000fe40000000a00 */
[----:B------:R-:W-:Y:S01]  /*0f60*/  IMAD.U32 R22, RZ, RZ, UR16 ;  /* 0x00000010ff167e24 */ /* 0x000fe2000f8e00ff */
[----:B------:R-:W-:Y:S01]  /*0f70*/  LEA R28, P0, R8, c[0x0][0x1c0], 0x1 ;  /* 0x00007000081c7a11 */ /* 0x000fe200078008ff */
[----:B------:R-:W-:Y:S01]  /*0f80*/  IMAD.IADD R2, R9, 0x1, R2 ;  /* 0x0000000109027824 */ /* 0x000fe200078e0202 */
[----:B------:R-:W-:Y:S01]  /*0f90*/  UIMAD UR4, UR6, UR4, URZ ;  /* 0x00000004060472a4 */ /* 0x000fe2000f8e023f */
[----:B------:R-:W-:Y:S01]  /*0fa0*/  IMAD.WIDE.U32 R22, R22, c[0x0][0x180], R6 ;  /* 0x0000600016167a25 */ /* 0x000fe200078e0006 */
[----:B------:R-:W-:Y:S02]  /*0fb0*/  IADD3 R6, R12, 0x20, RZ ;  /* 0x000000200c067810 */ /* 0x000fe40007ffe0ff */
[----:B------:R-:W-:Y:S01]  /*0fc0*/  LEA.HI.X R29, R8, c[0x0][0x1c4], R2, 0x1, P0 ;  /* 0x00007100081d7a11 */ /* 0x000fe200000f0c02 */
[----:B------:R-:W-:Y:S01]  /*0fd0*/  IMAD.U32 R4, R4, 0x20, R5 ;  /* 0x0000002004047824 */ /* 0x000fe200078e0005 */
[----:B------:R-:W-:Y:S01]  /*0fe0*/  IADD3 R5, -R208, UR8, RZ ;  /* 0x00000008d0057c10 */ /* 0x000fe2000fffe1ff */
[----:B------:R-:W-:Y:S01]  /*0ff0*/  IMAD.U32 R14, RZ, RZ, UR17 ;  /* 0x00000011ff0e7e24 */ /* 0x000fe2000f8e00ff */
[----:B------:R-:W-:Y:S01]  /*1000*/  ISETP.GE.AND P1, PT, R6, c[0x0][0x1cc], PT ;  /* 0x0000730006007a0c */ /* 0x000fe20003f26270 */
[----:B------:R-:W-:Y:S01]  /*1010*/  IMAD.MOV.U32 R3, RZ, RZ, c[0x0][0x1d8] ;  /* 0x00007600ff037624 */ /* 0x000fe200078e00ff */
[----:B------:R-:W-:Y:S01]  /*1020*/  ISETP.GE.AND P0, PT, R188, c[0x0][0x1cc], PT ;  /* 0x00007300bc007a0c */ /* 0x000fe20003f06270 */
[----:B------:R-:W-:Y:S01]  /*1030*/  IMAD.WIDE.U32 R14, R14, c[0x0][0x1b8], R24 ;  /* 0x00006e000e0e7a25 */ /* 0x000fe200078e0018 */
[C---:B------:R-:W-:Y:S01]  /*1040*/  ISETP.LT.OR P5, PT, R5.reuse, 0x1, P6 ;  /* 0x000000010500780c */ /* 0x040fe200037a1670 */
[----:B------:R-:W-:Y:S01]  /*1050*/  UIMAD UR4, UR16, UR5, UR4 ;  /* 0x00000005100472a4 */ /* 0x000fe2000f8e0204 */
[C---:B------:R-:W-:Y:S01]  /*1060*/  ISETP.LT.OR P4, PT, R5.reuse, 0x1, P1 ;  /* 0x000000010500780c */ /* 0x040fe20000f81670 */
[----:B------:R-:W-:Y:S01]  /*1070*/  IMAD.MOV.U32 R2, RZ, RZ, c[0x0][0x1dc] ;  /* 0x00007700ff027624 */ /* 0x000fe200078e00ff */
[C---:B------:R-:W-:Y:S01]  /*1080*/  ISETP.LT.OR P3, PT, R5.reuse, 0x1, P0 ;  /* 0x000000010500780c */ /* 0x040fe20000761670 */
[----:B------:R-:W-:Y:S01]  /*1090*/  IMAD.SHL.U32 R4, R4, 0x2, RZ ;  /* 0x0000000204047824 */ /* 0x000fe200078e00ff */
[C---:B------:R-:W-:Y:S01]  /*10a0*/  ISETP.LT.OR P6, PT, R5.reuse, 0x41, P6 ;  /* 0x000000410500780c */ /* 0x040fe200037c1670 */
[----:B------:R-:W-:Y:S01]  /*10b0*/  IMAD.U32 R192, RZ, RZ, UR17 ;  /* 0x00000011ffc07e24 */ /* 0x000fe2000f8e00ff */
[----:B------:R-:W-:Y:S01]  /*10c0*/  ISETP.LT.OR P1, PT, R5, 0x41, P1 ;  /* 0x000000410500780c */ /* 0x000fe20000f21670 */
[----:B------:R-:W-:Y:S01]  /*10d0*/  IMAD.U32 R190, RZ, RZ, UR17 ;  /* 0x00000011ffbe7e24 */ /* 0x000fe2000f8e00ff */
[C---:B------:R-:W-:Y:S01]  /*10e0*/  LEA R24, P2, R3.reuse, R28, 0x7 ;  /* 0x0000001c03187211 */ /* 0x040fe200078438ff */
[----:B------:R-:W-:Y:S01]  /*10f0*/  IMAD.MOV.U32 R174, RZ, RZ, 0x10 ;  /* 0x00000010ffae7424 */ /* 0x000fe200078e00ff */
[----:B------:R-:W-:Y:S01]  /*1100*/  LOP3.LUT R7, R16, 0xfffffff8, RZ, 0xc0, !PT ;  /* 0xfffffff810077812 */ /* 0x000fe200078ec0ff */
[----:B------:R-:W-:Y:S01]  /*1110*/  @!PT LDS RZ, [RZ] ;  /* 0x00000000fffff984 */ /* 0x000fe20000000800 */
[----:B------:R-:W-:Y:S01]  /*1120*/  @!PT LDS RZ, [RZ] ;  /* 0x00000000fffff984 */ /* 0x000fe20000000800 */
[----:B------:R-:W-:Y:S01]  /*1130*/  @!PT LDS RZ, [RZ] ;  /* 0x00000000fffff984 */ /* 0x000fe20000000800 */
[----:B------:R1:W-:Y:S01]  /*1140*/  LDGSTS.E.BYPASS.LTC128B.128 [R4+0x6080], [R28.64], !P5 ;  /* 0x060800001c047fae */ /* 0x0003e2000e901d54 */
[----:B------:R-:W-:Y:S01]  /*1150*/  LEA.HI.X R25, R3, R29, R2, 0x7, P2 ;  /* 0x0000001d03197211 */ /* 0x000fe200010f3c02 */
[----:B------:R-:W-:Y:S01]  /*1160*/  IMAD.IADD R11, R208, 0x1, -R11 ;  /* 0x00000001d00b7824 */ /* 0x000fe200078e0a0b */
[----:B------:R-:W-:Y:S01]  /*1170*/  ISETP.GE.AND P2, PT, R12, c[0x0][0x19c], PT ;  /* 0x000067000c007a0c */ /* 0x000fe20003f46270 */
[----:B------:R-:W-:Y:S01]  /*1180*/  IMAD.IADD R3, R198, 0x1, -R7 ;  /* 0x00000001c6037824 */ /* 0x000fe200078e0a07 */
[----:B------:R1:W-:Y:S01]  /*1190*/  LDGSTS.E.BYPASS.LTC128B.128 [R4+0x8080], [R28.64+0x40], !P4 ;  /* 0x080800401c047fae */ /* 0x0003e2000e101d54 */
[----:B------:R-:W-:Y:S01]  /*11a0*/  ISETP.GE.AND P4, PT, R6, c[0x0][0x19c], PT ;  /* 0x0000670006007a0c */ /* 0x000fe20003f86270 */
[----:B------:R-:W-:Y:S01]  /*11b0*/  IMAD.SHL.U32 R204, R11, 0x40, RZ ;  /* 0x000000400bcc7824 */ /* 0x000fe200078e00ff */
[----:B------:R-:W-:Y:S01]  /*11c0*/  ISETP.LT.OR P0, PT, R5, 0x41, P0 ;  /* 0x000000410500780c */ /* 0x000fe20000701670 */
[----:B------:R1:W-:Y:S01]  /*11d0*/  LDGSTS.E.BYPASS.LTC128B.128 [R4+0xa080], [R28.64+0x80], !P3 ;  /* 0x0a0800801c047fae */ /* 0x0003e2000d901d54 */
[----:B------:R-:W-:Y:S01]  /*11e0*/  ISETP.GE.AND P3, PT, R188, c[0x0][0x19c], PT ;  /* 0x00006700bc007a0c */ /* 0x000fe20003f66270 */
[----:B------:R-:W-:Y:S01]  /*11f0*/  IMAD.SHL.U32 R179, R3, 0x40, RZ ;  /* 0x0000004003b37824 */ /* 0x000fe200078e00ff */
[----:B------:R-:W-:Y:S01]  /*1200*/  LEA.HI R2, R19, R198, RZ, 0x6 ;  /* 0x000000c613027211 */ /* 0x000fe200078f30ff */
[----:B------:R2:W-:Y:S01]  /*1210*/  LDGSTS.E.BYPASS.LTC128B.128 [R4+0x7080], [R24.64], !P6 ;  /* 0x0708000018047fae */ /* 0x0005e2000f101d54 */
[----:B------:R-:W-:Y:S01]  /*1220*/  LEA.HI R18, R3, R3, RZ, 0x1 ;  /* 0x0000000303127211 */ /* 0x000fe200078f08ff */
[----:B------:R-:W-:Y:S01]  /*1230*/  IMAD.SHL.U32 R184, R10, 0x8, RZ ;  /* 0x000000080ab87824 */ /* 0x000fe200078e00ff */
[C---:B------:R-:W-:Y:S01]  /*1240*/  ISETP.LT.OR P5, PT, R5.reuse, 0x1, P2 ;  /* 0x000000010500780c */ /* 0x040fe200017a1670 */
[----:B------:R2:W-:Y:S01]  /*1250*/  LDGSTS.E.BYPASS.LTC128B.128 [R4+0x9080], [R24.64+0x40], !P1 ;  /* 0x0908004018047fae */ /* 0x0005e2000c901d54 */
[----:B------:R-:W-:-:S02]  /*1260*/  ISETP.LT.OR P6, PT, R5, 0x1, P4 ;  /* 0x000000010500780c */ /* 0x000fc400027c1670 */
[C---:B------:R-:W-:Y:S01]  /*1270*/  ISETP.LT.OR P1, PT, R5.reuse, 0x1, P3 ;  /* 0x000000010500780c */ /* 0x040fe20001f21670 */
[----:B------:R2:W-:Y:S01]  /*1280*/  LDGSTS.E.BYPASS.LTC128B.128 [R4+0xb080], [R24.64+0x80], !P0 ;  /* 0x0b08008018047fae */ /* 0x0005e2000c101d54 */
[C---:B------:R-:W-:Y:S02]  /*1290*/  ISETP.LT.OR P2, PT, R5.reuse, 0x41, P2 ;  /* 0x000000410500780c */ /* 0x040fe40001741670 */
[----:B------:R-:W-:Y:S02]  /*12a0*/  ISETP.LT.OR P4, PT, R5, 0x41, P4 ;  /* 0x000000410500780c */ /* 0x000fe40002781670 */
[----:B------:R-:W-:Y:S02]  /*12b0*/  IADD3 R15, R15, UR7, RZ ;  /* 0x000000070f0f7c10 */ /* 0x000fe4000fffe0ff */
[----:B------:R-:W-:Y:S01]  /*12c0*/  ISETP.LT.OR P3, PT, R5, 0x41, P3 ;  /* 0x000000410500780c */ /* 0x000fe20001f61670 */
[----:B------:R-:W-:Y:S01]  /*12d0*/  IMAD R5, R27, c[0x0][0x1a8], RZ ;  /* 0x00006a001b057a24 */ /* 0x000fe200078e02ff */
[----:B------:R-:W-:Y:S01]  /*12e0*/  SHF.R.S32.HI R2, RZ, 0x6, R2 ;  /* 0x00000006ff027819 */ /* 0x000fe20000011402 */
[----:B------:R-:W-:Y:S01]  /*12f0*/  IMAD.WIDE.U32 R14, R26, c[0x0][0x1a8], R14 ;  /* 0x00006a001a0e7a25 */ /* 0x000fe200078e000e */
[----:B------:R-:W-:-:S02]  /*1300*/  LOP3.LUT R8, R18, 0x7fffffe, RZ, 0xc0, !PT ;  /* 0x07fffffe12087812 */ /* 0x000fc400078ec0ff */
[----:B------:R-:W-:Y:S01]  /*1310*/  IADD3 R23, R23, UR4, RZ ;  /* 0x0000000417177c10 */ /* 0x000fe2000fffe0ff */
[----:B------:R-:W-:Y:S01]  /*1320*/  ULDC.64 UR4, c[0x0][0x178] ;  /* 0x00005e0000047ab9 */ /* 0x000fe20000000a00 */
[----:B------:R-:W-:Y:S01]  /*1330*/  IMAD R5, R26, c[0x0][0x1ac], R5 ;  /* 0x00006b001a057a24 */ /* 0x000fe200078e0205 */
[----:B------:R-:W-:Y:S01]  /*1340*/  UIMAD UR7, UR9, UR4, URZ ;  /* 0x00000004090772a4 */ /* 0x000fe2000f8e023f */
[----:B------:R-:W-:Y:S01]  /*1350*/  IMAD.IADD R7, R3, 0x1, -R8 ;  /* 0x0000000103077824 */ /* 0x000fe200078e0a08 */
[----:B------:R-:W-:Y:S01]  /*1360*/  LOP3.LUT R9, R0, 0xfffffff0, RZ, 0xc0, !PT ;  /* 0xfffffff000097812 */ /* 0x000fe200078ec0ff */
[----:B------:R-:W-:Y:S01]  /*1370*/  IMAD R180, R10, 0x4, R2 ;  /* 0x000000040ab47824 */ /* 0x000fe200078e0202 */
[----:B------:R-:W-:Y:S01]  /*1380*/  LEA R30, P0, R14, c[0x0][0x190], 0x1 ;  /* 0x000064000e1e7a11 */ /* 0x000fe200078008ff */
[----:B------:R-:W-:Y:S01]  /*1390*/  IMAD.IADD R5, R15, 0x1, R5 ;  /* 0x000000010f057824 */ /* 0x000fe200078e0205 */
[----:B------:R-:W-:Y:S01]  /*13a0*/  UIMAD.WIDE.U32 UR12, UR14, UR4, URZ ;  /* 0x000000040e0c72a5 */ /* 0x000fe2000f8e003f */
[----:B------:R-:W-:Y:S01]  /*13b0*/  IMAD R180, R180, 0x8, R7 ;  /* 0x00000008b4b47824 */ /* 0x000fe200078e0207 */
[----:B------:R-:W-:Y:S01]  /*13c0*/  UIMAD UR7, UR14, UR5, UR7 ;  /* 0x000000050e0772a4 */ /* 0x000fe2000f8e0207 */
[----:B------:R-:W-:Y:S01]  /*13d0*/  IMAD.WIDE.U32 R192, R192, c[0x0][0x188], R22 ;  /* 0x00006200c0c07a25 */ /* 0x000fe200078e0016 */
[----:B------:R-:W-:Y:S01]  /*13e0*/  LEA.HI.X R31, R14, c[0x0][0x194], R5, 0x1, P0 ;  /* 0x000065000e1f7a11 */ /* 0x000fe200000f0c05 */
[----:B------:R-:W-:Y:S01]  /*13f0*/  ULDC.64 UR4, c[0x0][0x188] ;  /* 0x0000620000047ab9 */ /* 0x000fe20000000a00 */
[----:B------:R-:W-:Y:S01]  /*1400*/  LOP3.LUT R179, R179, 0x1c0, RZ, 0xc0, !PT ;  /* 0x000001c0b3b37812 */ /* 0x000fe200078ec0ff */
[----:B------:R-:W-:Y:S01]  /*1410*/  IMAD.MOV.U32 R7, RZ, RZ, c[0x0][0x1a8] ;  /* 0x00006a00ff077624 */ /* 0x000fe200078e00ff */
[----:B------:R-:W-:Y:S01]  /*1420*/  UIMAD UR4, UR10, UR4, URZ ;  /* 0x000000040a0472a4 */ /* 0x000fe2000f8e023f */
[----:B------:R-:W-:Y:S01]  /*1430*/  IMAD.IADD R22, R198, 0x1, -R9 ;  /* 0x00000001c6167824 */ /* 0x000fe200078e0a09 */
[----:B------:R-:W-:Y:S01]  /*1440*/  UIADD3 UR7, UR13, UR7, URZ ;  /* 0x000000070d077290 */ /* 0x000fe2000fffe03f */
[----:B------:R-:W-:Y:S01]  /*1450*/  IMAD.MOV.U32 R5, RZ, RZ, c[0x0][0x1ac] ;  /* 0x00006b00ff057624 */ /* 0x000fe200078e00ff */
[C---:B--2---:R-:W-:Y:S01]  /*1460*/  LEA R24, P0, R7.reuse, R30, 0x7 ;  /* 0x0000001e07187211 */ /* 0x044fe200078038ff */
[----:B------:R-:W-:Y:S01]  /*1470*/  UIMAD UR4, UR17, UR5, UR4 ;  /* 0x00000005110472a4 */ /* 0x000fe2000f8e0204 */
[----:B------:R-:W-:Y:S01]  /*1480*/  LEA.HI R8, R22, R22, RZ, 0x1 ;  /* 0x0000001616087211 */ /* 0x000fe200078f08ff */
[----:B------:R-:W-:Y:S01]  /*1490*/  IMAD.U32 R26, RZ, RZ, UR12 ;  /* 0x0000000cff1a7e24 */ /* 0x000fe2000f8e00ff */
[----:B------:R-:W-:Y:S01]  /*14a0*/  LEA.HI.X R25, R7, R31, R5, 0x7, P0 ;  /* 0x0000001f07197211 */ /* 0x000fe200000f3c05 */
[----:B------:R-:W-:Y:S01]  /*14b0*/  IMAD.U32 R0, RZ, RZ, UR7 ;  /* 0x00000007ff007e24 */ /* 0x000fe2000f8e00ff */
[----:B------:R-:W-:Y:S01]  /*14c0*/  LOP3.LUT R5, R8, 0x7fffffe, RZ, 0xc0, !PT ;  /* 0x07fffffe08057812 */ /* 0x000fe200078ec0ff */
[----:B------:R-:W-:Y:S01]  /*14d0*/  IMAD.U32 R27, RZ, RZ, UR13 ;  /* 0x0000000dff1b7e24 */ /* 0x000fe2000f8e00ff */
[----:B------:R-:W-:Y:S01]  /*14e0*/  IADD3 R185, R193, UR4, RZ ;  /* 0x00000004c1b97c10 */ /* 0x000fe2000fffe0ff */
[----:B------:R-:W-:Y:S01]  /*14f0*/  ULDC.64 UR4, c[0x0][0x278] ;  /* 0x00009e0000047ab9 */ /* 0x000fe20000000a00 */
[----:B------:R-:W-:Y:S01]  /*1500*/  LEA R14, P0, R26, R192, 0x6 ;  /* 0x000000c01a0e7211 */ /* 0x000fe200078030ff */
[----:B------:R-:W-:Y:S01]  /*1510*/  IMAD.IADD R178, R22, 0x1, -R5 ;  /* 0x0000000116b27824 */ /* 0x000fe200078e0a05 */
[----:B------:R-:W-:Y:S01]  /*1520*/  LEA.HI R7, R21, R20, RZ, 0x1 ;  /* 0x0000001415077211 */ /* 0x000fe200078f08ff */
[----:B------:R-:W-:Y:S01]  /*1530*/  UIMAD UR4, UR10, UR4, URZ ;  /* 0x000000040a0472a4 */ /* 0x000fe2000f8e023f */
[----:B------:R-:W-:Y:S01]  /*1540*/  LEA.HI.X R5, R26, R185, R0, 0x6, P0 ;  /* 0x000000b91a057211 */ /* 0x000fe200000f3400 */
[----:B------:R-:W-:Y:S01]  /*1550*/  USHF.R.S32.HI UR12, URZ, 0x1f, UR11 ;  /* 0x0000001f3f0c7899 */ /* 0x000fe2000801140b */
[----:B------:R-:W-:Y:S01]  /*1560*/  LEA R26, P0, R14, c[0x0][0x160], 0x1 ;  /* 0x000058000e1a7a11 */ /* 0x000fe200078008ff */
[----:B------:R-:W-:Y:S01]  /*1570*/  UIMAD UR5, UR17, UR5, UR4 ;  /* 0x00000005110572a4 */ /* 0x000fe2000f8e0204 */
[----:B------:R-:W-:Y:S01]  /*1580*/  SHF.R.S32.HI R9, RZ, 0x1f, R22 ;  /* 0x0000001fff097819 */ /* 0x000fe20000011416 */
[----:B------:R2:W-:Y:S01]  /*1590*/  LDGSTS.E.BYPASS.LTC128B.128 [R4+0x80], [R30.64], !P5 ;  /* 0x000800001e047fae */ /* 0x0005e2000e901d54 */
[----:B------:R-:W-:Y:S01]  /*15a0*/  LOP3.LUT R7, R7, 0xfffffffe, RZ, 0xc0, !PT ;  /* 0xfffffffe07077812 */ /* 0x000fe200078ec0ff */
[----:B-1----:R-:W-:Y:S01]  /*15b0*/  IMAD.WIDE.U32 R28, R208, c[0x0][0x208], R12 ;  /* 0x00008200d01c7a25 */ /* 0x002fe200078e000c */
[----:B------:R-:W-:Y:S01]  /*15c0*/  LEA.HI.X R27, R14, c[0x0][0x164], R5, 0x1, P0 ;  /* 0x000059000e1b7a11 */ /* 0x000fe200000f0c05 */
[----:B------:R2:W-:Y:S01]  /*15d0*/  LDGSTS.E.BYPASS.LTC128B.128 [R4+0x2080], [R30.64+0x40], !P6 ;  /* 0x020800401e047fae */ /* 0x0005e2000f101d54 */
[----:B------:R-:W-:Y:S01]  /*15e0*/  LEA.HI R9, R9, R22, RZ, 0x3 ;  /* 0x0000001609097211 */ /* 0x000fe200078f18ff */
[----:B------:R-:W-:Y:S01]  /*15f0*/  IMAD.SHL.U32 R14, R20, 0x10, RZ ;  /* 0x00000010140e7824 */ /* 0x000fe200078e00ff */
[----:B------:R-:W-:Y:S01]  /*1600*/  ISETP.GE.AND P0, PT, R12, c[0x0][0x16c], PT ;  /* 0x00005b000c007a0c */ /* 0x000fe20003f06270 */
[----:B------:R-:W-:Y:S01]  /*1610*/  IMAD R5, R209, c[0x0][0x208], RZ ;  /* 0x00008200d1057a24 */ /* 0x000fe200078e02ff */
[----:B------:R-:W-:Y:S01]  /*1620*/  LOP3.LUT R15, R9, 0xfffffff8, RZ, 0xc0, !PT ;  /* 0xfffffff8090f7812 */ /* 0x000fe200078ec0ff */
[----:B------:R-:W-:Y:S01]  /*1630*/  IMAD.IADD R7, R20, 0x1, -R7 ;  /* 0x0000000114077824 */ /* 0x000fe200078e0a07 */
[----:B------:R-:W-:Y:S01]  /*1640*/  ISETP.GE.AND P5, PT, R188, c[0x0][0x16c], PT ;  /* 0x00005b00bc007a0c */ /* 0x000fe20003fa6270 */
[----:B------:R-:W-:Y:S01]  /*1650*/  IMAD R3, R208, c[0x0][0x20c], R5 ;  /* 0x00008300d0037a24 */ /* 0x000fe200078e0205 */
[----:B------:R-:W-:Y:S01]  /*1660*/  LOP3.LUT R23, R179, 0x30, R14, 0xf8, !PT ;  /* 0x00000030b3177812 */ /* 0x000fe200078ef80e */
[----:B------:R-:W-:Y:S01]  /*1670*/  IMAD.SHL.U32 R0, R7, 0x400, RZ ;  /* 0x0000040007007824 */ /* 0x000fe200078e00ff */
[----:B------:R-:W-:Y:S01]  /*1680*/  SEL R200, RZ, 0x1, P0 ;  /* 0x00000001ffc87807 */ /* 0x000fe20000000000 */
[----:B------:R-:W-:Y:S01]  /*1690*/  IMAD.IADD R29, R29, 0x1, R3 ;  /* 0x000000011d1d7824 */ /* 0x000fe200078e0203 */
[----:B------:R-:W-:Y:S01]  /*16a0*/  IADD3 R187, R197, UR5, RZ ;  /* 0x00000005c5bb7c10 */ /* 0x000fe2000fffe0ff */
[----:B------:R-:W-:Y:S01]  /*16b0*/  IMAD.IADD R15, R22, 0x1, -R15 ;  /* 0x00000001160f7824 */ /* 0x000fe200078e0a0f */
[----:B------:R-:W-:Y:S01]  /*16c0*/  IADD3 R14, P0, R196, UR11, RZ ;  /* 0x0000000bc40e7c10 */ /* 0x000fe2000ff1e0ff */
[----:B------:R-:W-:Y:S01]  /*16d0*/  IMAD R17, R17, 0x2, R0 ;  /* 0x0000000211117824 */ /* 0x000fe200078e0200 */
[----:B------:R-:W-:Y:S01]  /*16e0*/  SHF.R.S32.HI R9, RZ, 0x3, R9 ;  /* 0x00000003ff097819 */ /* 0x000fe20000011409 */
[----:B------:R-:W-:Y:S01]  /*16f0*/  ULDC.64 UR4, c[0x0][0x210] ;  /* 0x0000840000047ab9 */ /* 0x000fe20000000a00 */
[----:B------:R-:W-:Y:S01]  /*1700*/  SEL R5, RZ, 0x4, P5 ;  /* 0x00000004ff057807 */ /* 0x000fe20002800000 */
[----:B------:R-:W-:Y:S01]  /*1710*/  UIMAD UR4, UR6, UR4, URZ ;  /* 0x00000004060472a4 */ /* 0x000fe2000f8e023f */
[----:B------:R-:W-:Y:S01]  /*1720*/  ISETP.GE.AND P5, PT, R6, c[0x0][0x16c], PT ;  /* 0x00005b0006007a0c */ /* 0x000fe20003fa6270 */
[----:B------:R-:W-:Y:S01]  /*1730*/  IMAD R178, R9, 0x8, R178 ;  /* 0x0000000809b27824 */ /* 0x000fe200078e02b2 */
[----:B------:R-:W-:Y:S01]  /*1740*/  IADD3.X R3, R187, UR12, RZ, P0, !PT ;  /* 0x0000000cbb037c10 */ /* 0x000fe200087fe4ff */
[----:B------:R-:W-:Y:S01]  /*1750*/  IMAD R0, R9, 0x200, R0 ;  /* 0x0000020009007824 */ /* 0x000fe200078e0200 */
[C---:B------:R-:W-:Y:S01]  /*1760*/  LEA R22, P0, R14.reuse, c[0x0][0x258], 0x2 ;  /* 0x000096000e167a11 */ /* 0x040fe200078010ff */
[----:B------:R2:W-:Y:S01]  /*1770*/  LDGSTS.E.BYPASS.LTC128B.128 [R4+0x4080], [R30.64+0x80], !P1 ;  /* 0x040800801e047fae */ /* 0x0005e2000c901d54 */
[----:B------:R-:W-:Y:S01]  /*1780*/  SEL R9, RZ, 0x2, P5 ;  /* 0x00000002ff097807 */ /* 0x000fe20002800000 */
[----:B------:R-:W-:Y:S01]  /*1790*/  UIMAD UR19, UR16, UR5, UR4 ;  /* 0x00000005101372a4 */ /* 0x000fe2000f8e0204 */
[----:B------:R-:W-:Y:S01]  /*17a0*/  LOP3.LUT R20, R23, 0x8, R16, 0xf8, !PT ;  /* 0x0000000817147812 */ /* 0x000fe200078ef810 */
[----:B------:R-:W-:Y:S01]  /*17b0*/  UMOV UR13, 0x6 ;  /* 0x00000006000d7882 */ /* 0x000fe20000000000 */
[----:B------:R-:W-:Y:S01]  /*17c0*/  LEA.HI.X R23, R14, c[0x0][0x25c], R3, 0x2, P0 ;  /* 0x000097000e177a11 */ /* 0x000fe200000f1403 */
[----:B------:R-:W-:Y:S01]  /*17d0*/  IMAD.U32 R3, RZ, RZ, UR16 ;  /* 0x00000010ff037e24 */ /* 0x000fe2000f8e00ff */
[----:B------:R-:W-:Y:S01]  /*17e0*/  ISETP.GE.AND P0, PT, R12, c[0x0][0x1fc], PT ;  /* 0x00007f000c007a0c */ /* 0x000fe20003f06270 */
[----:B------:R-:W-:Y:S01]  /*17f0*/  ULDC.64 UR6, c[0x0][0x208] ;  /* 0x0000820000067ab9 */ /* 0x000fe20000000a00 */
[----:B------:R-:W-:Y:S01]  /*1800*/  IADD3 R5, R5, R9, R200 ;  /* 0x0000000905057210 */ /* 0x000fe20007ffe0c8 */
[----:B------:R-:W-:Y:S01]  /*1810*/  IMAD.WIDE.U32 R28, R3, c[0x0][0x210], R28 ;  /* 0x00008400031c7a25 */ /* 0x000fe200078e001c */
[----:B------:R-:W-:Y:S01]  /*1820*/  ISETP.GE.AND P1, PT, R6, c[0x0][0x1fc], PT ;  /* 0x00007f0006007a0c */ /* 0x000fe20003f26270 */
[----:B------:R1:W-:Y:S01]  /*1830*/  LDGSTS.E.BYPASS.LTC128B.128 [R4+0x1080], [R24.64], !P2 ;  /* 0x0108000018047fae */ /* 0x0003e2000d101d54 */
[----:B------:R-:W-:Y:S01]  /*1840*/  SEL R14, RZ, 0x1, P0 ;  /* 0x00000001ff0e7807 */ /* 0x000fe20000000000 */
[----:B------:R-:W-:Y:S01]  /*1850*/  USHF.L.U64.HI UR7, UR6, UR13, UR7 ;  /* 0x0000000d06077299 */ /* 0x000fe20008010207 */
[C---:B------:R-:W-:Y:S01]  /*1860*/  LOP3.LUT P0, RZ, R5.reuse, 0x1, RZ, 0xc0, !PT ;  /* 0x0000000105ff7812 */ /* 0x040fe2000780c0ff */
[----:B------:R-:W-:Y:S01]  /*1870*/  ULDC.64 UR4, c[0x0][0x218] ;  /* 0x0000860000047ab9 */ /* 0x000fe20000000a00 */
[C---:B------:R-:W-:Y:S01]  /*1880*/  LOP3.LUT P2, RZ, R5.reuse, 0x2, RZ, 0xc0, !PT ;  /* 0x0000000205ff7812 */ /* 0x040fe2000784c0ff */
[----:B------:R-:W-:Y:S01]  /*1890*/  ULDC UR13, c[0x0][0x168] ;  /* 0x00005a00000d7ab9 */ /* 0x000fe20000000800 */
[----:B------:R-:W-:Y:S01]  /*18a0*/  LOP3.LUT P6, RZ, R5, 0x4, RZ, 0xc0, !PT ;  /* 0x0000000405ff7812 */ /* 0x000fe200078cc0ff */
[----:B------:R-:W-:Y:S01]  /*18b0*/  UIADD3 UR13, -UR11, UR13, URZ ;  /* 0x0000000d0b0d7290 */ /* 0x000fe2000fffe13f */
[----:B------:R-:W-:Y:S01]  /*18c0*/  SEL R5, RZ, 0xffffffff, P1 ;  /* 0xffffffffff057807 */ /* 0x000fe20000800000 */
[----:B------:R-:W-:Y:S01]  /*18d0*/  UIMAD UR4, UR10, UR4, URZ ;  /* 0x000000040a0472a4 */ /* 0x000fe2000f8e023f */
[----:B------:R-:W-:Y:S01]  /*18e0*/  IADD3 R29, R29, UR19, RZ ;  /* 0x000000131d1d7c10 */ /* 0x000fe2000fffe0ff */
[----:B------:R-:W-:Y:S01]  /*18f0*/  USHF.L.U32 UR6, UR6, 0x6, URZ ;  /* 0x0000000606067899 */ /* 0x000fe2000800063f */
[----:B------:R-:W-:Y:S01]  /*1900*/  ISETP.GE.AND P1, PT, R188, c[0x0][0x1fc], PT ;  /* 0x00007f00bc007a0c */ /* 0x000fe20003f26270 */
[----:B------:R-:W-:Y:S01]  /*1910*/  IMAD.SHL.U32 R5, R5, 0x2, RZ ;  /* 0x0000000205057824 */ /* 0x000fe200078e00ff */
[----:B------:R-:W-:Y:S01]  /*1920*/  UIMAD UR22, UR17, UR5, UR4 ;  /* 0x00000005111672a4 */ /* 0x000fe2000f8e0204 */
[----:B------:R-:W-:Y:S01]  /*1930*/  IMAD.WIDE.U32 R190, R190, c[0x0][0x218], R28 ;  /* 0x00008600bebe7a25 */ /* 0x000fe200078e001c */
[C---:B------:R-:W-:Y:S01]  /*1940*/  ISETP.GE.OR P0, PT, R208.reuse, UR13, !P0 ;  /* 0x0000000dd0007c0c */ /* 0x040fe2000c706670 */
[----:B------:R-:W-:Y:S01]  /*1950*/  UIMAD UR19, UR7, UR14, URZ ;  /* 0x0000000e071372a4 */ /* 0x000fe2000f8e023f */
[C---:B------:R-:W-:Y:S01]  /*1960*/  ISETP.GE.OR P2, PT, R208.reuse, UR13, !P2 ;  /* 0x0000000dd0007c0c */ /* 0x040fe2000d746670 */
[----:B------:R-:W-:Y:S01]  /*1970*/  IMAD.U32 R9, RZ, RZ, UR6 ;  /* 0x00000006ff097e24 */ /* 0x000fe2000f8e00ff */
[----:B------:R-:W-:Y:S01]  /*1980*/  ISETP.GE.OR P6, PT, R208, UR13, !P6 ;  /* 0x0000000dd0007c0c */ /* 0x000fe2000f7c6670 */
[----:B------:R-:W-:Y:S01]  /*1990*/  IMAD.MOV.U32 R206, RZ, RZ, R190 ;  /* 0x000000ffffce7224 */ /* 0x000fe200078e00be */
[----:B------:R-:W-:Y:S01]  /*19a0*/  LOP3.LUT R14, R5, 0x2, R14, 0xe2, !PT ;  /* 0x00000002050e7812 */ /* 0x000fe200078ee20e */
[----:B------:R-:W-:Y:S01]  /*19b0*/  UIMAD UR19, UR9, UR6, UR19 ;  /* 0x00000006091372a4 */ /* 0x000fe2000f8e0213 */
[----:B------:R-:W-:Y:S01]  /*19c0*/  SEL R5, RZ, 0x4, P1 ;  /* 0x00000004ff057807 */ /* 0x000fe20000800000 */
[----:B------:R1:W-:Y:S01]  /*19d0*/  LDGSTS.E.BYPASS.LTC128B.128 [R4+0x3080], [R24.64+0x40], !P4 ;  /* 0x0308004018047fae */ /* 0x0003e2000e101d54 */
[----:B------:R-:W-:Y:S01]  /*19e0*/  IADD3 R207, R191, UR22, RZ ;  /* 0x00000016bfcf7c10 */ /* 0x000fe2000fffe0ff */
[----:B------:R-:W-:Y:S01]  /*19f0*/  ULDC.64 UR4, c[0x0][0x290] ;  /* 0x0000a40000047ab9 */ /* 0x000fe20000000a00 */
[----:B------:R-:W-:Y:S01]  /*1a00*/  LOP3.LUT R5, R14, R5, RZ, 0xfc, !PT ;  /* 0x000000050e057212 */ /* 0x000fe200078efcff */
[----:B------:R1:W-:Y:S01]  /*1a10*/  LDGSTS.E.BYPASS.LTC128B.128 [R4+0x5080], [R24.64+0x80], !P3 ;  /* 0x0508008018047fae */ /* 0x0003e2000d901d54 */
[----:B------:R-:W-:Y:S01]  /*1a20*/  ISETP.GT.AND P1, PT, R198, 0xf, PT ;  /* 0x0000000fc600780c */ /* 0x000fe20003f24270 */
[----:B------:R-:W-:Y:S01]  /*1a30*/  IMAD.WIDE.U32 R28, R9, UR14, R206 ;  /* 0x0000000e091c7c25 */ /* 0x000fe2000f8e00ce */
[C---:B------:R-:W-:Y:S01]  /*1a40*/  LOP3.LUT P4, RZ, R5.reuse, 0x1, RZ, 0xc0, !PT ;  /* 0x0000000105ff7812 */ /* 0x040fe2000788c0ff */
[----:B------:R-:W0:Y:S01]  /*1a50*/  LDGDEPBAR ;  /* 0x00000000000079af */ /* 0x000e220000000000 */
[----:B------:R-:W-:Y:S01]  /*1a60*/  LOP3.LUT P3, RZ, R5, 0x2, RZ, 0xc0, !PT ;  /* 0x0000000205ff7812 */ /* 0x000fe2000786c0ff */
[----:B------:R-:W-:Y:S01]  /*1a70*/  UIMAD UR4, UR10, UR4, URZ ;  /* 0x000000040a0472a4 */ /* 0x000fe2000f8e023f */
[----:B------:R-:W-:Y:S01]  /*1a80*/  IADD3 R3, R29, UR19, RZ ;  /* 0x000000131d037c10 */ /* 0x000fe2000fffe0ff */
[----:B------:R2:W-:Y:S01]  /*1a90*/  LDGSTS.E.BYPASS.LTC128B.128 [R4+0xc080], [R26.64], !P0 ;  /* 0x0c0800001a047fae */ /* 0x0005e2000c101d54 */
[----:B------:R-:W-:Y:S01]  /*1aa0*/  SHF.R.S32.HI R18, RZ, 0x1, R18 ;  /* 0x00000001ff127819 */ /* 0x000fe20000011412 */
[----:B------:R-:W-:Y:S01]  /*1ab0*/  UIMAD UR4, UR17, UR5, UR4 ;  /* 0x00000005110472a4 */ /* 0x000fe2000f8e0204 */
[----:B------:R-:W-:Y:S01]  /*1ac0*/  SHF.R.U32.HI R179, RZ, 0x3, R179 ;  /* 0x00000003ffb37819 */ /* 0x000fe200000116b3 */
[----:B------:R2:W-:Y:S01]  /*1ad0*/  LDGSTS.E.BYPASS.LTC128B.128 [R4+0xd080], [R26.64+0x40], !P2 ;  /* 0x0d0800401a047fae */ /* 0x0005e2000d101d54 */
[----:B------:R-:W-:Y:S01]  /*1ae0*/  LOP3.LUT P2, RZ, R5, 0x4, RZ, 0xc0, !PT ;  /* 0x0000000405ff7812 */ /* 0x000fe2000784c0ff */
[----:B------:R-:W-:Y:S01]  /*1af0*/  IMAD.SHL.U32 R178, R178, 0x20, RZ ;  /* 0x00000020b2b27824 */ /* 0x000fe200078e00ff */
[----:B------:R-:W-:Y:S01]  /*1b00*/  LEA.HI R5, R19, R198, RZ, 0x7 ;  /* 0x000000c613057211 */ /* 0x000fe200078f38ff */
[----:B------:R2:W-:Y:S01]  /*1b10*/  LDGSTS.E.BYPASS.LTC128B.128 [R4+0xe080], [R26.64+0x80], !P6 ;  /* 0x0e0800801a047fae */ /* 0x0005e2000f101d54 */
[----:B------:R-:W-:-:S02]  /*1b20*/  ISETP.GE.OR P6, PT, R208, UR13, !P4 ;  /* 0x0000000dd0007c0c */ /* 0x000fc4000e7c6670 */
[--C-:B------:R-:W-:Y:S02]  /*1b30*/  SHF.R.S32.HI R19, RZ, 0x1, R8.reuse ;  /* 0x00000001ff137819 */ /* 0x100fe40000011408 */
[----:B------:R-:W-:Y:S02]  /*1b40*/  SHF.R.S32.HI R8, RZ, 0x1f, R8 ;  /* 0x0000001fff087819 */ /* 0x000fe40000011408 */
[----:B------:R-:W-:Y:S01]  /*1b50*/  IADD3 R186, R195, UR4, RZ ;  /* 0x00000004c3ba7c10 */ /* 0x000fe2000fffe0ff */
[----:B------:R-:W-:Y:S01]  /*1b60*/  UIADD3 UR4, UR14, 0x1, URZ ;  /* 0x000000010e047890 */ /* 0x000fe2000fffe03f */
[----:B------:R-:W-:Y:S02]  /*1b70*/  LEA.HI R8, R8, R19, RZ, 0x2 ;  /* 0x0000001308087211 */ /* 0x000fe400078f10ff */
[----:B-1----:R-:W-:Y:S01]  /*1b80*/  LEA R24, P0, R28, c[0x0][0x1f0], 0x1 ;  /* 0x00007c001c187a11 */ /* 0x002fe200078008ff */
[----:B------:R-:W-:Y:S01]  /*1b90*/  UISETP.GE.AND UP0, UPT, UR4, UR15, UPT ;  /* 0x0000000f0400728c */ /* 0x000fe2000bf06270 */
[----:B------:R-:W-:-:S02]  /*1ba0*/  LOP3.LUT R8, R8, 0xfffffffc, RZ, 0xc0, !PT ;  /* 0xfffffffc08087812 */ /* 0x000fc400078ec0ff */
[----:B------:R-:W-:Y:S01]  /*1bb0*/  LEA.HI.X R25, R28, c[0x0][0x1f4], R3, 0x1, P0 ;  /* 0x00007d001c197a11 */ /* 0x000fe200000f0c03 */
[----:B------:R-:W-:Y:S01]  /*1bc0*/  @!P1 IMAD.SHL.U32 R3, R198, 0x10, RZ ;  /* 0x00000010c6039824 */ /* 0x000fe200078e00ff */
[----:B------:R-:W-:Y:S01]  /*1bd0*/  ISETP.GE.OR P0, PT, R208, UR13, !P3 ;  /* 0x0000000dd0007c0c */ /* 0x000fe2000df06670 */
[----:B------:R-:W-:Y:S01]  /*1be0*/  IMAD.IADD R8, R19, 0x1, -R8 ;  /* 0x0000000113087824 */ /* 0x000fe200078e0a08 */
[----:B------:R-:W-:Y:S01]  /*1bf0*/  LOP3.LUT R179, R20, R179, RZ, 0x3c, !PT ;  /* 0x000000b314b37212 */ /* 0x000fe200078e3cff */
[----:B------:R-:W-:Y:S01]  /*1c00*/  IMAD.SHL.U32 R19, R18, 0x40, RZ ;  /* 0x0000004012137824 */ /* 0x000fe200078e00ff */
[----:B------:R1:W-:Y:S01]  /*1c10*/  @!P1 LDGSTS.E.BYPASS.LTC128B.128 [R3+0x18080], [R22.64] ;  /* 0x1808000016039fae */ /* 0x0003e2000b901d54 */
[----:B------:R-:W-:Y:S01]  /*1c20*/  LOP3.LUT R21, R21, 0xffffffe0, RZ, 0xc0, !PT ;  /* 0xffffffe015157812 */ /* 0x000fe200078ec0ff */
[----:B------:R-:W-:Y:S01]  /*1c30*/  IMAD.SHL.U32 R20, R10, 0x10, RZ ;  /* 0x000000100a147824 */ /* 0x000fe200078e00ff */
[----:B------:R-:W-:Y:S01]  /*1c40*/  LOP3.LUT R204, R204, 0x1c0, RZ, 0xc0, !PT ;  /* 0x000001c0cccc7812 */ /* 0x000fe200078ec0ff */
[----:B------:R-:W0:Y:S01]  /*1c50*/  LDGDEPBAR ;  /* 0x00000000000079af */ /* 0x000e220000000000 */
[----:B------:R-:W-:Y:S01]  /*1c60*/  LOP3.LUT R19, R19, 0xc0, RZ, 0xc0, !PT ;  /* 0x000000c013137812 */ /* 0x000fe200078ec0ff */
[----:B------:R-:W-:Y:S01]  /*1c70*/  IMAD R179, R10, 0x200, R179 ;  /* 0x000002000ab37824 */ /* 0x000fe200078e02b3 */
[----:B------:R-:W-:Y:S01]  /*1c80*/  LOP3.LUT R184, R184, 0x8, RZ, 0xc0, !PT ;  /* 0x00000008b8b87812 */ /* 0x000fe200078ec0ff */
[----:B------:R3:W-:Y:S01]  /*1c90*/  LDGSTS.E.BYPASS.LTC128B.128 [R4+0x12080], [R24.64], !P6 ;  /* 0x1208000018047fae */ /* 0x0007e2000f101d54 */
[----:B------:R-:W-:Y:S01]  /*1ca0*/  ISETP.GE.OR P6, PT, R208, UR13, !P2 ;  /* 0x0000000dd0007c0c */ /* 0x000fe2000d7c6670 */
[----:B------:R-:W-:Y:S01]  /*1cb0*/  IMAD.IADD R10, R198, 0x1, -R21 ;  /* 0x00000001c60a7824 */ /* 0x000fe200078e0a15 */
[----:B------:R-:W-:Y:S01]  /*1cc0*/  LOP3.LUT R16, R19, 0x8, R16, 0xf8, !PT ;  /* 0x0000000813107812 */ /* 0x000fe200078ef810 */
[----:B------:R3:W-:Y:S01]  /*1cd0*/  LDGSTS.E.BYPASS.LTC128B.128 [R4+0x13080], [R24.64+0x40], !P0 ;  /* 0x1308004018047fae */ /* 0x0007e2000c101d54 */
[----:B------:R-:W-:-:S02]  /*1ce0*/  IADD3 R14, P0, R194, UR11, RZ ;  /* 0x0000000bc20e7c10 */ /* 0x000fc4000ff1e0ff */
[----:B------:R-:W-:Y:S02]  /*1cf0*/  SHF.R.U32.HI R19, RZ, 0x3, R19 ;  /* 0x00000003ff137819 */ /* 0x000fe40000011613 */
[----:B------:R-:W-:Y:S02]  /*1d00*/  SHF.R.U32.HI R5, RZ, 0x4, R5 ;  /* 0x00000004ff057819 */ /* 0x000fe40000011605 */
[----:B------:R-:W-:Y:S01]  /*1d10*/  LOP3.LUT R19, R16, R19, RZ, 0x3c, !PT ;  /* 0x0000001310137212 */ /* 0x000fe200078e3cff */
[----:B------:R-:W-:Y:S01]  /*1d20*/  IMAD.SHL.U32 R16, R8, 0x40, RZ ;  /* 0x0000004008107824 */ /* 0x000fe200078e00ff */
[----:B------:R-:W-:Y:S01]  /*1d30*/  LOP3.LUT R20, R20, 0x10, RZ, 0xc0, !PT ;  /* 0x0000001014147812 */ /* 0x000fe200078ec0ff */
[----:B------:R3:W-:Y:S01]  /*1d40*/  LDGSTS.E.BYPASS.LTC128B.128 [R4+0x14080], [R24.64+0x80], !P6 ;  /* 0x1408008018047fae */ /* 0x0007e2000f101d54 */
[----:B------:R-:W-:Y:S01]  /*1d50*/  LOP3.LUT P6, RZ, R18, 0x2, RZ, 0xc0, !PT ;  /* 0x0000000212ff7812 */ /* 0x000fe200078cc0ff */
[----:B------:R-:W-:Y:S01]  /*1d60*/  IMAD.U32 R180, R180, 0x20, R19 ;  /* 0x00000020b4b47824 */ /* 0x000fe200078e0013 */
[----:B------:R-:W-:-:S02]  /*1d70*/  LOP3.LUT R5, R20, 0x8, R5, 0xf8, !PT ;  /* 0x0000000814057812 */ /* 0x000fc400078ef805 */
[----:B-1----:R-:W-:Y:S02]  /*1d80*/  IADD3.X R3, R186, UR12, RZ, P0, !PT ;  /* 0x0000000cba037c10 */ /* 0x002fe400087fe4ff */
[----:B------:R-:W-:Y:S02]  /*1d90*/  LEA R22, P0, R14, c[0x0][0x280], 0x2 ;  /* 0x0000a0000e167a11 */ /* 0x000fe400078010ff */
[----:B------:R-:W-:Y:S02]  /*1da0*/  IADD3 R203, R4, 0xc080, RZ ;  /* 0x0000c08004cb7810 */ /* 0x000fe40007ffe0ff */
[----:B------:R-:W-:Y:S01]  /*1db0*/  LEA.HI.X R23, R14, c[0x0][0x284], R3, 0x2, P0 ;  /* 0x0000a1000e177a11 */ /* 0x000fe200000f1403 */
[----:B------:R-:W-:Y:S01]  /*1dc0*/  IMAD.SHL.U32 R14, R2, 0x8, RZ ;  /* 0x00000008020e7824 */ /* 0x000fe200078e00ff */
[----:B------:R-:W-:Y:S02]  /*1dd0*/  LOP3.LUT P0, RZ, R8, 0x2, RZ, 0xc0, !PT ;  /* 0x0000000208ff7812 */ /* 0x000fe4000780c0ff */
[----:B------:R-:W-:-:S02]  /*1de0*/  SEL R3, R174, 0xfffffff0, !P6 ;  /* 0xfffffff0ae037807 */ /* 0x000fc40007000000 */
[----:B------:R-:W-:Y:S02]  /*1df0*/  SEL R181, R174, 0xfffffff0, !P0 ;  /* 0xfffffff0aeb57807 */ /* 0x000fe40004000000 */
[C---:B------:R-:W-:Y:S02]  /*1e00*/  LOP3.LUT P6, RZ, R15.reuse, 0x4, RZ, 0xc0, !PT ;  /* 0x000000040fff7812 */ /* 0x040fe400078cc0ff */
[C---:B------:R-:W-:Y:S01]  /*1e10*/  LOP3.LUT P0, RZ, R15.reuse, 0x2, RZ, 0xc0, !PT ;  /* 0x000000020fff7812 */ /* 0x040fe2000780c0ff */
[----:B------:R-:W-:Y:S01]  /*1e20*/  IMAD.SHL.U32 R15, R15, 0x40, RZ ;  /* 0x000000400f0f7824 */ /* 0x000fe200078e00ff */
[----:B------:R-:W-:Y:S02]  /*1e30*/  LOP3.LUT R14, R14, 0x18, RZ, 0xc0, !PT ;  /* 0x000000180e0e7812 */ /* 0x000fe400078ec0ff */
[----:B------:R-:W-:Y:S02]  /*1e40*/  SEL R174, R174, 0xfffffff0, !P0 ;  /* 0xfffffff0aeae7807 */ /* 0x000fe40004000000 */
[----:B------:R-:W-:-:S02]  /*1e50*/  LOP3.LUT R15, R15, 0x1c0, RZ, 0xc0, !PT ;  /* 0x000001c00f0f7812 */ /* 0x000fc400078ec0ff */
[----:B---3--:R-:W-:Y:S02]  /*1e60*/  SHF.R.U32.HI R25, RZ, 0x3, R204 ;  /* 0x00000003ff197819 */ /* 0x008fe400000116cc */
[----:B------:R-:W-:Y:S02]  /*1e70*/  SHF.R.U32.HI R177, RZ, 0x3, R15 ;  /* 0x00000003ffb17819 */ /* 0x000fe4000001160f */
[----:B------:R-:W-:Y:S02]  /*1e80*/  LOP3.LUT R204, R25, R204, R14, 0x1e, !PT ;  /* 0x000000cc19cc7212 */ /* 0x000fe400078e1e0e */
[----:B------:R-:W-:Y:S02]  /*1e90*/  LOP3.LUT R177, R177, R15, R184, 0x1e, !PT ;  /* 0x0000000fb1b17212 */ /* 0x000fe400078e1eb8 */
[----:B------:R-:W-:Y:S01]  /*1ea0*/  SHF.R.S32.HI R15, RZ, 0x1f, R10 ;  /* 0x0000001fff0f7819 */ /* 0x000fe2000001140a */
[----:B------:R-:W-:Y:S01]  /*1eb0*/  IMAD.IADD R204, R17, 0x1, R204 ;  /* 0x0000000111cc7824 */ /* 0x000fe200078e02cc */
[----:B------:R-:W-:Y:S01]  /*1ec0*/  PLOP3.LUT P0, PT, PT, PT, UP0, 0x80, 0x0 ;  /* 0x000000000000781c */ /* 0x000fe20003f0f008 */
[----:B------:R-:W-:Y:S01]  /*1ed0*/  @!P1 IMAD.SHL.U32 R17, R198, 0x10, RZ ;  /* 0x00000010c6119824 */ /* 0x000fe200078e00ff */
[----:B------:R-:W-:Y:S01]  /*1ee0*/  LEA.HI R8, R15, R10, RZ, 0x2 ;  /* 0x0000000a0f087211 */ /* 0x000fe200078f10ff */
[----:B------:R-:W-:Y:S01]  /*1ef0*/  IMAD.IADD R177, R0, 0x1, R177 ;  /* 0x0000000100b17824 */ /* 0x000fe200078e02b1 */
[----:B------:R-:W-:Y:S01]  /*1f00*/  LOP3.LUT R15, R16, 0xc0, RZ, 0xc0, !PT ;  /* 0x000000c0100f7812 */ /* 0x000fe200078ec0ff */
[----:B------:R-:W-:Y:S01]  /*1f10*/  IMAD.MOV.U32 R0, RZ, RZ, 0x20 ;  /* 0x00000020ff007424 */ /* 0x000fe200078e00ff */
[----:B------:R-:W-:Y:S01]  /*1f20*/  SHF.R.S32.HI R18, RZ, 0x2, R8 ;  /* 0x00000002ff127819 */ /* 0x000fe20000011408 */
[----:B------:R2:W-:Y:S01]  /*1f30*/  @!P1 LDGSTS.E.BYPASS.LTC128B.128 [R17+0x18280], [R22.64] ;  /* 0x1828000016119fae */ /* 0x0005e2000b901d54 */
[--C-:B------:R-:W-:Y:S01]  /*1f40*/  SHF.R.U32.HI R16, RZ, 0x3, R15.reuse ;  /* 0x00000003ff107819 */ /* 0x100fe2000001160f */
[----:B------:R-:W-:Y:S01]  /*1f50*/  IMAD.SHL.U32 R204, R204, 0x2, RZ ;  /* 0x00000002cccc7824 */ /* 0x000fe200078e00ff */
[----:B------:R-:W-:Y:S01]  /*1f60*/  SEL R0, R0, 0xffffffe0, !P6 ;  /* 0xffffffe000007807 */ /* 0x000fe20007000000 */
[C---:B------:R-:W-:Y:S01]  /*1f70*/  IMAD R189, R7.reuse, 0x10, R18 ;  /* 0x0000001007bd7824 */ /* 0x040fe200078e0212 */
[C---:B------:R-:W-:Y:S01]  /*1f80*/  LOP3.LUT R184, R16.reuse, R15, R184, 0x1e, !PT ;  /* 0x0000000f10b87212 */ /* 0x040fe200078e1eb8 */
[----:B------:R-:W0:Y:S01]  /*1f90*/  LDGDEPBAR ;  /* 0x00000000000079af */ /* 0x000e220000000000 */
[C---:B------:R-:W-:Y:S01]  /*1fa0*/  LOP3.LUT R5, R16.reuse, R5, R15, 0x1e, !PT ;  /* 0x0000000510057212 */ /* 0x040fe200078e1e0f */
[----:B------:R-:W-:Y:S01]  /*1fb0*/  IMAD R7, R7, 0x200, R178 ;  /* 0x0000020007077824 */ /* 0x000fe200078e02b2 */
[----:B------:R-:W-:Y:S01]  /*1fc0*/  LOP3.LUT R15, R16, R15, R14, 0x1e, !PT ;  /* 0x0000000f100f7212 */ /* 0x000fe200078e1e0e */
[----:B------:R-:W0:Y:S01]  /*1fd0*/  LDGDEPBAR ;  /* 0x00000000000079af */ /* 0x000e220000000000 */
[----:B------:R-:W-:Y:S01]  /*1fe0*/  IADD3 R202, R4, 0x12080, RZ ;  /* 0x0001208004ca7810 */ /* 0x000fe20007ffe0ff */
[----:B------:R-:W-:Y:S01]  /*1ff0*/  IMAD.IADD R182, R178, 0x1, R5 ;  /* 0x00000001b2b67824 */ /* 0x000fe200078e0205 */
[----:B------:R-:W-:Y:S01]  /*2000*/  IADD3 R5, R204, 0x18480, RZ ;  /* 0x00018480cc057810 */ /* 0x000fe20007ffe0ff */
[----:B------:R-:W-:-:S02]  /*2010*/  IMAD.IADD R184, R7, 0x1, R184 ;  /* 0x0000000107b87824 */ /* 0x000fc400078e02b8 */
[----:B------:R-:W-:Y:S01]  /*2020*/  IMAD.IADD R178, R178, 0x1, R15 ;  /* 0x00000001b2b27824 */ /* 0x000fe200078e020f */
[----:B------:R-:W-:Y:S05]  /*2030*/  @P0 BRA `(.L_x_1143) ;  /* 0x000001b000000947 */ /* 0x000fea0003800000 */
[----:B------:R-:W-:Y:S01]  /*2040*/  USHF.R.S32.HI UR5, URZ, 0x1f, UR4 ;  /* 0x0000001f3f057899 */ /* 0x000fe20008011404 */
[----:B------:R-:W-:Y:S01]  /*2050*/  IMAD.WIDE.U32 R14, R9, UR4, R206 ;  /* 0x00000004090e7c25 */ /* 0x000fe2000f8e00ce */
[----:B------:R-:W-:Y:S01]  /*2060*/  UIMAD UR9, UR7, UR4, URZ ;  /* 0x00000004070972a4 */ /* 0x000fe2000f8e023f */
[----:B------:R-:W-:Y:S01]  /*2070*/  BSSY B0, `(.L_x_1143) ;  /* 0x0000017000007945 */ /* 0x000fe20003800000 */
[----:B------:R-:W-:Y:S02]  /*2080*/  USHF.L.U32 UR10, UR4, 0x6, URZ ;  /* 0x00000006040a7899 */ /* 0x000fe4000800063f */
[----:B------:R-:W-:Y:S01]  /*2090*/  ULDC UR7, c[0x0][0x168] ;  /* 0x00005a0000077ab9 */ /* 0x000fe20000000800 */
[----:B------:R-:W-:Y:S01]  /*20a0*/  LEA R16, P0, R14, c[0x0][0x1f0], 0x1 ;  /* 0x00007c000e107a11 */ /* 0x000fe200078008ff */
[----:B------:R-:W-:Y:S02]  /*20b0*/  UIMAD UR5, UR5, UR6, UR9 ;  /* 0x00000006050572a4 */ /* 0x000fe4000f8e0209 */
[----:B------:R-:W-:-:S04]  /*20c0*/  UIADD3 UR7, -UR10, UR7, URZ ;  /* 0x000000070a077290 */ /* 0x000fc8000fffe13f */
[----:B------:R-:W-:Y:S02]  /*20d0*/  IADD3 R7, R15, UR5, RZ ;  /* 0x000000050f077c10 */ /* 0x000fe4000fffe0ff */
[----:B------:R-:W-:Y:S02]  /*20e0*/  ISETP.LT.AND P6, PT, R208, UR7, PT ;  /* 0x00000007d0007c0c */ /* 0x000fe4000bfc1270 */
[----:B--2---:R-:W-:Y:S01]  /*20f0*/  LEA.HI.X R17, R14, c[0x0][0x1f4], R7, 0x1, P0 ;  /* 0x00007d000e117a11 */ /* 0x004fe200000f0c07 */
[----:B------:R-:W-:Y:S01]  /*2100*/  IMAD.U32 R7, RZ, RZ, UR10 ;  /* 0x0000000aff077e24 */ /* 0x000fe2000f8e00ff */
[----:B------:R-:W-:-:S13]  /*2110*/  ISETP.GE.OR P0, PT, R12, c[0x0][0x1fc], !P6 ;  /* 0x00007f000c007a0c */ /* 0x000fda0007706670 */
[----:B------:R1:W-:Y:S01]  /*2120*/  LDGSTS.E.BYPASS.LTC128B.128 [R4+0x15080], [R16.64], !P0 ;  /* 0x1508000010047fae */ /* 0x0003e2000c101d54 */
[----:B------:R-:W-:Y:S02]  /*2130*/  ISETP.GE.OR P0, PT, R6, c[0x0][0x1fc], !P6 ;  /* 0x00007f0006007a0c */ /* 0x000fe40007706670 */
[----:B------:R-:W-:-:S11]  /*2140*/  ISETP.GE.OR P6, PT, R188, c[0x0][0x1fc], !P6 ;  /* 0x00007f00bc007a0c */ /* 0x000fd600077c6670 */
[----:B------:R1:W-:Y:S04]  /*2150*/  LDGSTS.E.BYPASS.LTC128B.128 [R4+0x16080], [R16.64+0x40], !P0 ;  /* 0x1608004010047fae */ /* 0x0003e8000c101d54 */
[----:B------:R1:W-:Y:S01]  /*2160*/  LDGSTS.E.BYPASS.LTC128B.128 [R4+0x17080], [R16.64+0x80], !P6 ;  /* 0x1708008010047fae */ /* 0x0003e2000f101d54 */
[----:B------:R-:W-:-:S04]  /*2170*/  IADD3 R6, P6, R194, UR10, RZ ;  /* 0x0000000ac2067c10 */ /* 0x000fc8000ffde0ff */
[----:B------:R-:W-:Y:S02]  /*2180*/  LEA R12, P0, R6, c[0x0][0x280], 0x2 ;  /* 0x0000a000060c7a11 */ /* 0x000fe400078010ff */
[----:B------:R-:W-:-:S04]  /*2190*/  LEA.HI.X.SX32 R7, R7, R186, 0x1, P6 ;  /* 0x000000ba07077211 */ /* 0x000fc800030f0eff */
[----:B------:R-:W-:Y:S01]  /*21a0*/  LEA.HI.X R13, R6, c[0x0][0x284], R7, 0x2, P0 ;  /* 0x0000a100060d7a11 */ /* 0x000fe200000f1407 */
[----:B------:R-:W-:Y:S05]  /*21b0*/  @P1 BRA `(.L_x_1144) ;  /* 0x0000002000001947 */ /* 0x000fea0003800000 */
[----:B-1----:R-:W-:-:S05]  /*21c0*/  SHF.L.U32 R4, R198, 0x4, RZ ;  /* 0x00000004c6047819 */ /* 0x002fca00000006ff */
[----:B------:R1:W-:Y:S02]  /*21d0*/  LDGSTS.E.BYPASS.LTC128B.128 [R4+0x18380], [R12.64] ;  /* 0x183800000c047fae */ /* 0x0003e4000b901d54 */
.L_x_1144:
[----:B------:R-:W-:Y:S05]  /*21e0*/  BSYNC B0 ;  /* 0x0000000000007941 */ /* 0x000fea0003800000 */
.L_x_1143:
[----:B------:R-:W-:Y:S01]  /*21f0*/  SHF.R.S32.HI R7, RZ, 0x1f, R2 ;  /* 0x0000001fff077819 */ /* 0x000fe20000011402 */
[----:B------:R-:W0:Y:S01]  /*2200*/  LDGDEPBAR ;  /* 0x00000000000079af */ /* 0x000e220000000000 */
[----:B------:R-:W-:Y:S01]  /*2210*/  LOP3.LUT R205, R8, 0x7ffffffc, RZ, 0xc0, !PT ;  /* 0x7ffffffc08cd7812 */ /* 0x000fe200078ec0ff */
[----:B------:R-:W-:Y:S01]  /*2220*/  IMAD.SHL.U32 R180, R180, 0x2, RZ ;  /* 0x00000002b4b47824 */ /* 0x000fe200078e00ff */
[----:B------:R-:W-:Y:S01]  /*2230*/  LEA.HI R7, R7, R2, RZ, 0x2 ;  /* 0x0000000207077211 */ /* 0x000fe200078f10ff */
[----:B------:R-:W-:Y:S01]  /*2240*/  IMAD.SHL.U32 R179, R179, 0x2, RZ ;  /* 0x00000002b3b37824 */ /* 0x000fe200078e00ff */
[----:B------:R-:W-:Y:S01]  /*2250*/  LOP3.LUT P0, RZ, R11, 0x4, RZ, 0xc0, !PT ;  /* 0x000000040bff7812 */ /* 0x000fe2000780c0ff */
[----:B------:R-:W-:Y:S01]  /*2260*/  IMAD.IADD R205, R10, 0x1, -R205 ;  /* 0x000000010acd7824 */ /* 0x000fe200078e0acd */
[----:B------:R-:W-:Y:S01]  /*2270*/  LOP3.LUT R7, R7, 0x1ffffffc, RZ, 0xc0, !PT ;  /* 0x1ffffffc07077812 */ /* 0x000fe200078ec0ff */
[----:B------:R-:W-:Y:S01]  /*2280*/  CS2R R130, SRZ ;  /* 0x0000000000827805 */ /* 0x000fe2000001ff00 */
[----:B-12---:R-:W-:Y:S01]  /*2290*/  SEL R4, RZ, 0xffffffff, P5 ;  /* 0xffffffffff047807 */ /* 0x006fe20002800000 */
[----:B------:R-:W-:Y:S01]  /*22a0*/  CS2R R128, SRZ ;  /* 0x0000000000807805 */ /* 0x000fe2000001ff00 */
[----:B------:R-:W-:Y:S01]  /*22b0*/  LEA R177, R177, 0x1c480, 0x1 ;  /* 0x0001c480b1b17811 */ /* 0x000fe200078e08ff */
[----:B------:R-:W-:Y:S01]  /*22c0*/  IMAD.IADD R2, R2, 0x1, -R7 ;  /* 0x0000000102027824 */ /* 0x000fe200078e0a07 */
[----:B------:R-:W-:Y:S01]  /*22d0*/  IADD3 R201, R204, 0x184c0, RZ ;  /* 0x000184c0ccc97810 */ /* 0x000fe20007ffe0ff */
[----:B------:R-:W-:Y:S01]  /*22e0*/  IMAD.SHL.U32 R9, R4, 0x2, RZ ;  /* 0x0000000204097824 */ /* 0x000fe200078e00ff */
[----:B------:R-:W-:Y:S01]  /*22f0*/  LEA R178, R178, 0x80, 0x1 ;  /* 0x00000080b2b27811 */ /* 0x000fe200078e08ff */
[----:B------:R-:W-:Y:S01]  /*2300*/  IMAD R205, R2, 0x4, R205 ;  /* 0x0000000402cd7824 */ /* 0x000fe200078e02cd */
[----:B------:R-:W-:Y:S01]  /*2310*/  CS2R R126, SRZ ;  /* 0x00000000007e7805 */ /* 0x000fe2000001ff00 */
[--C-:B------:R-:W-:Y:S01]  /*2320*/  IMAD R175, R0, 0x2, R177.reuse ;  /* 0x0000000200af7824 */ /* 0x100fe200078e02b1 */
[----:B------:R-:W-:Y:S01]  /*2330*/  @P0 IADD3 R201, R5, -0x40, RZ ;  /* 0xffffffc005c90810 */ /* 0x000fe20007ffe0ff */
[C---:B------:R-:W-:Y:S01]  /*2340*/  IMAD R176, R174.reuse, 0x2, R177 ;  /* 0x00000002aeb07824 */ /* 0x040fe200078e02b1 */
[----:B------:R-:W-:Y:S01]  /*2350*/  LOP3.LUT R200, R9, 0x2, R200, 0xe2, !PT ;  /* 0x0000000209c87812 */ /* 0x000fe200078ee2c8 */
        /* <DEDUP_REMOVED lines=47> */
[----:B------:R-:W-:Y:S01]  /*2650*/  SHF.R.S32.HI R199, RZ, 0x1f, R198 ;  /* 0x0000001fffc77819 */ /* 0x000fe200000114c6 */
[----:B------:R-:W-:Y:S01]  /*2660*/  IMAD R174, R174, 0x2, R175 ;  /* 0x00000002aeae7824 */ /* 0x000fe200078e02af */
[----:B------:R-:W-:Y:S01]  /*2670*/  IADD3 R212, -R205, UR8, RZ ;  /* 0x00000008cdd47c10 */ /* 0x000fe2000fffe1ff */
[----:B------:R-:W-:Y:S01]  /*2680*/  IMAD R0, R0, 0x2, R176 ;  /* 0x0000000200007824 */ /* 0x000fe200078e02b0 */
[----:B------:R-:W-:Y:S01]  /*2690*/  UMOV UR5, URZ ;  /* 0x0000003f00057c82 */ /* 0x000fe20008000000 */
[----:B------:R-:W-:Y:S01]  /*26a0*/  IMAD.IADD R173, R184, 0x1, R181 ;  /* 0x00000001b8ad7824 */ /* 0x000fe200078e02b5 */
[----:B------:R-:W-:-:S02]  /*26b0*/  UMOV UR13, 0x1 ;  /* 0x00000001000d7882 */ /* 0x000fc40000000000 */
[----:B------:R-:W-:Y:S02]  /*26c0*/  UMOV UR12, URZ ;  /* 0x0000003f000c7c82 */ /* 0x000fe40008000000 */
[----:B------:R-:W-:Y:S02]  /*26d0*/  UMOV UR11, 0xffffffc0 ;  /* 0xffffffc0000b7882 */ /* 0x000fe40000000000 */
[----:B------:R-:W-:Y:S02]  /*26e0*/  ULDC UR10, c[0x0][0x168] ;  /* 0x00005a00000a7ab9 */ /* 0x000fe40000000800 */
[----:B------:R-:W-:Y:S02]  /*26f0*/  ULDC UR9, c[0x0][0x198] ;  /* 0x0000660000097ab9 */ /* 0x000fe40000000800 */
[----:B------:R-:W-:Y:S02]  /*2700*/  ULDC UR8, c[0x0][0x168] ;  /* 0x00005a0000087ab9 */ /* 0x000fe40000000800 */
.L_x_1147:
        /* <DEDUP_REMOVED lines=169> */
[----:B--2345:R-:W-:Y:S01]  /*31a0*/  USHF.R.S32.HI UR4, URZ, 0x1f, UR19 ;  /* 0x0000001f3f047899 */ /* 0x03cfe20008011413 */
[----:B------:R-:W-:Y:S01]  /*31b0*/  IMAD.U32 R5, RZ, RZ, UR14 ;  /* 0x0000000eff057e24 */ /* 0x000fe2000f8e00ff */
[----:B------:R-:W-:Y:S02]  /*31c0*/  ULDC.64 UR6, c[0x0][0x178] ;  /* 0x00005e0000067ab9 */ /* 0x000fe40000000a00 */
[----:B------:R-:W-:Y:S02]  /*31d0*/  UIMAD UR4, UR4, UR6, URZ ;  /* 0x00000006040472a4 */ /* 0x000fe4000f8e023f */
[----:B------:R-:W-:Y:S01]  /*31e0*/  @!P1 LEA R5, R5, 0x40, 0x6 ;  /* 0x0000004005059811 */ /* 0x000fe200078e30ff */
[----:B------:R-:W-:Y:S02]  /*31f0*/  UIMAD.WIDE.U32 UR22, UR19, UR6, URZ ;  /* 0x00000006131672a5 */ /* 0x000fe4000f8e003f */
[----:B------:R-:W-:Y:S01]  /*3200*/  UIMAD UR4, UR19, UR7, UR4 ;  /* 0x00000007130472a4 */ /* 0x000fe2000f8e0204 */
[C---:B------:R-:W-:Y:S01]  /*3210*/  @!P1 IADD3 R6, P0, R5.reuse, R196, RZ ;  /* 0x000000c405069210 */ /* 0x040fe20007f1e0ff */
[----:B------:R-:W-:Y:S02]  /*3220*/  UIMAD UR19, UR19, UR11, UR10 ;  /* 0x0000000b131372a4 */ /* 0x000fe4000f8e020a */
[----:B------:R-:W-:Y:S01]  /*3230*/  UIADD3 UR4, UR23, UR4, URZ ;  /* 0x0000000417047290 */ /* 0x000fe2000fffe03f */
[----:B------:R-:W-:Y:S01]  /*3240*/  @!P1 LEA.HI.X.SX32 R5, R5, R187, 0x1, P0 ;  /* 0x000000bb05059211 */ /* 0x000fe200000f0eff */
[----:B------:R-:W-:Y:S01]  /*3250*/  IMAD.U32 R7, RZ, RZ, UR22 ;  /* 0x00000016ff077e24 */ /* 0x000fe2000f8e00ff */
[----:B------:R-:W-:Y:S01]  /*3260*/  @!P1 LEA R8, P0, R6, c[0x0][0x258], 0x2 ;  /* 0x0000960006089a11 */ /* 0x000fe200078010ff */
[----:B------:R-:W-:Y:S01]  /*3270*/  IMAD.U32 R3, RZ, RZ, UR22 ;  /* 0x00000016ff037e24 */ /* 0x000fe2000f8e00ff */
[----:B------:R-:W-:Y:S01]  /*3280*/  ISETP.LT.AND P6, PT, R208, UR19, PT ;  /* 0x00000013d0007c0c */ /* 0x000fe2000bfc1270 */
[----:B------:R-:W-:Y:S01]  /*3290*/  IMAD.U32 R2, RZ, RZ, UR4 ;  /* 0x00000004ff027e24 */ /* 0x000fe2000f8e00ff */
[----:B------:R-:W-:Y:S02]  /*32a0*/  LEA R4, P5, R7, R192, 0x6 ;  /* 0x000000c007047211 */ /* 0x000fe400078a30ff */
[----:B------:R-:W-:Y:S02]  /*32b0*/  @!P1 LEA.HI.X R9, R6, c[0x0][0x25c], R5, 0x2, P0 ;  /* 0x0000970006099a11 */ /* 0x000fe400000f1405 */
[----:B------:R-:W-:Y:S01]  /*32c0*/  LEA.HI.X R3, R3, R185, R2, 0x6, P5 ;  /* 0x000000b903037211 */ /* 0x000fe200028f3402 */
[----:B------:R-:W-:Y:S01]  /*32d0*/  IMAD.U32 R2, RZ, RZ, UR13 ;  /* 0x0000000dff027e24 */ /* 0x000fe2000f8e00ff */
[----:B------:R-:W-:Y:S02]  /*32e0*/  LEA R10, P5, R4, c[0x0][0x160], 0x1 ;  /* 0x00005800040a7a11 */ /* 0x000fe400078a08ff */
[----:B------:R-:W-:Y:S02]  /*32f0*/  LOP3.LUT P0, RZ, R200, 0x2, RZ, 0xc0, !PT ;  /* 0x00000002c8ff7812 */ /* 0x000fe4000780c0ff */
[----:B------:R-:W-:Y:S01]  /*3300*/  LEA.HI.X R11, R4, c[0x0][0x164], R3, 0x1, P5 ;  /* 0x00005900040b7a11 */ /* 0x000fe200028f0c03 */
[----:B------:R-:W-:Y:S01]  /*3310*/  IMAD R4, R2, 0x3000, R203 ;  /* 0x0000300002047824 */ /* 0x000fe200078e02cb */
[----:B------:R-:W-:Y:S01]  /*3320*/  LOP3.LUT P5, RZ, R200, 0x1, RZ, 0xc0, !PT ;  /* 0x00000001c8ff7812 */ /* 0x000fe200078ac0ff */
[----:B------:R-:W-:Y:S01]  /*3330*/  IMAD.U32 R3, RZ, RZ, UR13 ;  /* 0x0000000dff037e24 */ /* 0x000fe2000f8e00ff */
[C---:B------:R-:W-:Y:S02]  /*3340*/  ISETP.GE.OR P0, PT, R208.reuse, UR19, !P0 ;  /* 0x00000013d0007c0c */ /* 0x040fe4000c706670 */
[----:B------:R-:W-:Y:S01]  /*3350*/  ISETP.GE.OR P5, PT, R208, UR19, !P5 ;  /* 0x00000013d0007c0c */ /* 0x000fe2000efa6670 */
[----:B------:R-:W-:Y:S01]  /*3360*/  @!P1 IMAD R3, R3, 0x40, R210 ;  /* 0x0000004003039824 */ /* 0x000fe200078e02d2 */
[----:B------:R-:W-:Y:S03]  /*3370*/  ISETP.GE.OR P6, PT, R188, c[0x0][0x16c], !P6 ;  /* 0x00005b00bc007a0c */ /* 0x000fe600077c6670 */
[----:B------:R-:W-:Y:S08]  /*3380*/  @!P1 IMAD.SHL.U32 R5, R3, 0x4, RZ ;  /* 0x0000000403059824 */ /* 0x000ff000078e00ff */
[----:B------:R-:W-:Y:S01]  /*3390*/  @!PT LDS RZ, [RZ] ;  /* 0x00000000fffff984 */ /* 0x000fe20000000800 */
[----:B------:R-:W-:Y:S01]  /*33a0*/  @!PT LDS RZ, [RZ] ;  /* 0x00000000fffff984 */ /* 0x000fe20000000800 */
[----:B------:R-:W-:Y:S01]  /*33b0*/  @!PT LDS RZ, [RZ] ;  /* 0x00000000fffff984 */ /* 0x000fe20000000800 */
[----:B------:R2:W-:Y:S06]  /*33c0*/  LDGSTS.E.BYPASS.LTC128B.128 [R4], [R10.64], !P5 ;  /* 0x000000000a047fae */ /* 0x0005ec000e901d54 */
[----:B------:R2:W-:Y:S06]  /*33d0*/  LDGSTS.E.BYPASS.LTC128B.128 [R4+0x1000], [R10.64+0x40], !P0 ;  /* 0x010000400a047fae */ /* 0x0005ec000c101d54 */
[----:B------:R2:W-:Y:S06]  /*33e0*/  LDGSTS.E.BYPASS.LTC128B.128 [R4+0x2000], [R10.64+0x80], !P6 ;  /* 0x020000800a047fae */ /* 0x0005ec000f101d54 */
[----:B------:R2:W-:Y:S02]  /*33f0*/  @!P1 LDGSTS.E.BYPASS.LTC128B.128 [R5+0x18080], [R8.64] ;  /* 0x1808000008059fae */ /* 0x0005e4000b901d54 */
.L_x_1145:
[-C--:B-12345:R-:W-:Y:S01]  /*3400*/  HMMA.16816.F32 R4, R132, R136.reuse, RZ ;  /* 0x000000888404723c */ /* 0x0befe200000018ff */
[----:B------:R-:W-:Y:S01]  /*3410*/  LDSM.16.M88.4 R164, [R172+0x8080] ;  /* 0x00808000aca4783b */ /* 0x000fe20000000200 */
[----:B------:R-:W-:Y:S02]  /*3420*/  UIMAD UR4, UR5, 0x1800, URZ ;  /* 0x00001800050478a4 */ /* 0x000fe4000f8e023f */
[----:B------:R-:W-:Y:S02]  /*3430*/  ULEA UR7, UR14, 0x1, 0x6 ;  /* 0x000000010e077891 */ /* 0x000fe4000f8e303f */
[----:B------:R-:W-:Y:S02]  /*3440*/  USHF.L.U32 UR6, UR18, 0x7, URZ ;  /* 0x0000000712067899 */ /* 0x000fe4000800063f */
[C---:B------:R-:W-:Y:S01]  /*3450*/  HMMA.16816.F32 R8, R140.reuse, R136, RZ ;  /* 0x000000888c08723c */ /* 0x040fe200000018ff */
[----:B------:R-:W0:Y:S01]  /*3460*/  LDGDEPBAR ;  /* 0x00000000000079af */ /* 0x000e220000000000 */
[----:B------:R-:W-:Y:S02]  /*3470*/  UIADD3 UR6, UR7, UR9, -UR6 ;  /* 0x0000000907067290 */ /* 0x000fe4000fffe806 */
[----:B------:R-:W-:Y:S01]  /*3480*/  MOV R29, UR4 ;  /* 0x00000004001d7c02 */ /* 0x000fe20008000f00 */
[----:B------:R-:W-:Y:S03]  /*3490*/  UIADD3 UR19, UR14, 0x2, URZ ;  /* 0x000000020e137890 */ /* 0x000fe6000fffe03f */
[-C--:B------:R-:W-:Y:S01]  /*34a0*/  HMMA.16816.F32 R12, R140, R138.reuse, RZ ;  /* 0x0000008a8c0c723c */ /* 0x080fe200000018ff */
[----:B------:R-:W-:Y:S01]  /*34b0*/  IADD3 R2, R184, 0x800, R29 ;  /* 0x00000800b8027810 */ /* 0x000fe20007ffe01d */
[----:B------:R-:W-:Y:S03]  /*34c0*/  UISETP.GE.AND UP0, UPT, UR19, UR15, UPT ;  /* 0x0000000f1300728c */ /* 0x000fe6000bf06270 */
[----:B------:R-:W-:Y:S03]  /*34d0*/  SHF.L.U32 R3, R2, 0x1, RZ ;  /* 0x0000000102037819 */ /* 0x000fe600000006ff */
[C---:B------:R-:W-:Y:S02]  /*34e0*/  HMMA.16816.F32 R16, R132.reuse, R138, RZ ;  /* 0x0000008a8410723c */ /* 0x040fe400000018ff */
[----:B------:R-:W-:Y:S06]  /*34f0*/  LDSM.16.M88.4 R136, [R3+0x12080] ;  /* 0x012080000388783b */ /* 0x000fec0000000200 */
[-C--:B------:R-:W-:Y:S08]  /*3500*/  HMMA.16816.F32 R20, R132, R144.reuse, RZ ;  /* 0x000000908414723c */ /* 0x080ff000000018ff */
[C---:B------:R-:W-:Y:S07]  /*3510*/  HMMA.16816.F32 R24, R140.reuse, R144, RZ ;  /* 0x000000908c18723c */ /* 0x040fee00000018ff */
[----:B------:R-:W-:Y:S01]  /*3520*/  MOV R144, UR4 ;  /* 0x0000000400907c02 */ /* 0x000fe20008000f00 */
[-C--:B------:R-:W-:Y:S01]  /*3530*/  HMMA.16816.F32 R28, R140, R146.reuse, RZ ;  /* 0x000000928c1c723c */ /* 0x080fe200000018ff */
[----:B------:R-:W1:Y:S07]  /*3540*/  LDSM.16.M88.4 R140, [R180+0x8080] ;  /* 0x00808000b48c783b */ /* 0x000e6e0000000200 */
[----:B------:R-:W-:Y:S01]  /*3550*/  HMMA.16816.F32 R32, R132, R146, RZ ;  /* 0x000000928420723c */ /* 0x000fe200000018ff */
[----:B------:R-:W2:Y:S07]  /*3560*/  LDSM.16.M88.4 R132, [R3+0x12880] ;  /* 0x012880000384783b */ /* 0x000eae0000000200 */
[-C--:B------:R-:W-:Y:S08]  /*3570*/  HMMA.16816.F32 R4, R148, R152.reuse, R4 ;  /* 0x000000989404723c */ /* 0x080ff00000001804 */
[C---:B------:R-:W-:Y:S07]  /*3580*/  HMMA.16816.F32 R8, R156.reuse, R152, R8 ;  /* 0x000000989c08723c */ /* 0x040fee0000001808 */
[----:B------:R-:W-:Y:S01]  /*3590*/  IADD3 R153, R181, 0x800, R144 ;  /* 0x00000800b5997810 */ /* 0x000fe20007ffe090 */
[-C--:B------:R-:W-:Y:S01]  /*35a0*/  HMMA.16816.F32 R12, R156, R154.reuse, R12 ;  /* 0x0000009a9c0c723c */ /* 0x080fe2000000180c */
[----:B------:R-:W3:Y:S03]  /*35b0*/  LDSM.16.M88.4 R144, [R180+0x9080] ;  /* 0x00908000b490783b */ /* 0x000ee60000000200 */
[----:B------:R-:W-:Y:S04]  /*35c0*/  IADD3 R153, R184, R153, RZ ;  /* 0x00000099b8997210 */ /* 0x000fe80007ffe0ff */
[C---:B------:R-:W-:Y:S04]  /*35d0*/  HMMA.16816.F32 R16, R148.reuse, R154, R16 ;  /* 0x0000009a9410723c */ /* 0x040fe80000001810 */
[----:B------:R-:W-:Y:S04]  /*35e0*/  SHF.L.U32 R2, R153, 0x1, RZ ;  /* 0x0000000199027819 */ /* 0x000fe800000006ff */
[-C--:B------:R-:W-:Y:S01]  /*35f0*/  HMMA.16816.F32 R20, R148, R160.reuse, R20 ;  /* 0x000000a09414723c */ /* 0x080fe20000001814 */
[----:B------:R-:W4:Y:S07]  /*3600*/  LDSM.16.M88.4 R152, [R2+0x12080] ;  /* 0x012080000298783b */ /* 0x000f2e0000000200 */
[C---:B------:R-:W-:Y:S01]  /*3610*/  HMMA.16816.F32 R24, R156.reuse, R160, R24 ;  /* 0x000000a09c18723c */ /* 0x040fe20000001818 */
[----:B------:R-:W5:Y:S07]  /*3620*/  LDSM.16.M88.4 R168, [R2+0x12880] ;  /* 0x0128800002a8783b */ /* 0x000f6e0000000200 */
[-C--:B------:R-:W-:Y:S08]  /*3630*/  HMMA.16816.F32 R28, R156, R162.reuse, R28 ;  /* 0x000000a29c1c723c */ /* 0x080ff0000000181c */
[----:B------:R-:W-:Y:S01]  /*3640*/  HMMA.16816.F32 R32, R148, R162, R32 ;  /* 0x000000a29420723c */ /* 0x000fe20000001820 */
[----:B------:R-:W4:Y:S07]  /*3650*/  LDSM.16.M88.4 R148, [R172+0x9080] ;  /* 0x00908000ac94783b */ /* 0x000f2e0000000200 */
[-C--:B-1----:R-:W-:Y:S08]  /*3660*/  HMMA.16816.F32 R4, R136, R140.reuse, R4 ;  /* 0x0000008c8804723c */ /* 0x082ff00000001804 */
[C---:B--2---:R-:W-:Y:S08]  /*3670*/  HMMA.16816.F32 R8, R132.reuse, R140, R8 ;  /* 0x0000008c8408723c */ /* 0x044ff00000001808 */
[-C--:B------:R-:W-:Y:S08]  /*3680*/  HMMA.16816.F32 R12, R132, R142.reuse, R12 ;  /* 0x0000008e840c723c */ /* 0x080ff0000000180c */
[C---:B------:R-:W-:Y:S01]  /*3690*/  HMMA.16816.F32 R16, R136.reuse, R142, R16 ;  /* 0x0000008e8810723c */ /* 0x040fe20000001810 */
[----:B------:R-:W-:Y:S07]  /*36a0*/  LDSM.16.M88.4 R140, [R3+0x13880] ;  /* 0x01388000038c783b */ /* 0x000fee0000000200 */
[-C--:B---3--:R-:W-:Y:S08]  /*36b0*/  HMMA.16816.F32 R20, R136, R144.reuse, R20 ;  /* 0x000000908814723c */ /* 0x088ff00000001814 */
[C---:B------:R-:W-:Y:S07]  /*36c0*/  HMMA.16816.F32 R24, R132.reuse, R144, R24 ;  /* 0x000000908418723c */ /* 0x040fee0000001818 */
[----:B------:R-:W-:Y:S01]  /*36d0*/  MOV R144, UR6 ;  /* 0x0000000600907c02 */ /* 0x000fe20008000f00 */
[-C--:B------:R-:W-:Y:S01]  /*36e0*/  HMMA.16816.F32 R28, R132, R146.reuse, R28 ;  /* 0x00000092841c723c */ /* 0x080fe2000000181c */
[----:B------:R1:W-:Y:S03]  /*36f0*/  LDSM.16.M88.4 R132, [R3+0x13080] ;  /* 0x013080000384783b */ /* 0x0003e60000000200 */
[----:B------:R-:W-:Y:S04]  /*3700*/  IADD3 R144, R189, -c[0x0][0x168], R144 ;  /* 0x80005a00bd907a10 */ /* 0x000fe80007ffe090 */
[----:B------:R-:W-:Y:S01]  /*3710*/  HMMA.16816.F32 R32, R136, R146, R32 ;  /* 0x000000928820723c */ /* 0x000fe20000001820 */
[----:B------:R-:W2:Y:S03]  /*3720*/  LDSM.16.M88.4 R136, [R180+0xa080] ;  /* 0x00a08000b488783b */ /* 0x000ea60000000200 */
[----:B------:R-:W-:Y:S04]  /*3730*/  IADD3 R157, -R205, R144, RZ ;  /* 0x00000090cd9d7210 */ /* 0x000fe80007ffe1ff */
[-C--:B----4-:R-:W-:Y:S05]  /*3740*/  HMMA.16816.F32 R4, R152, R164.reuse, R4 ;  /* 0x000000a49804723c */ /* 0x090fea0000001804 */
[----:B------:R-:W-:Y:S02]  /*3750*/  IADD3 R163, R157, 0x8, RZ ;  /* 0x000000089da37810 */ /* 0x000fe40007ffe0ff */
[----:B------:R-:W-:Y:S01]  /*3760*/  IMNMX R161, R212, R157, PT ;  /* 0x0000009dd4a17217 */ /* 0x000fe20003800200 */
[C---:B-----5:R-:W-:Y:S04]  /*3770*/  HMMA.16816.F32 R8, R168.reuse, R164, R8 ;  /* 0x000000a4a808723c */ /* 0x060fe80000001808 */
[C---:B------:R-:W-:Y:S04]  /*3780*/  ISETP.GT.AND P0, PT, R161.reuse, RZ, PT ;  /* 0x000000ffa100720c */ /* 0x040fe80003f04270 */
[-C--:B------:R-:W-:Y:S04]  /*3790*/  HMMA.16816.F32 R12, R168, R166.reuse, R12 ;  /* 0x000000a6a80c723c */ /* 0x080fe8000000180c */
[C---:B------:R-:W-:Y:S01]  /*37a0*/  FSEL R144, R216.reuse, -INF , P0 ;  /* 0xff800000d8907808 */ /* 0x040fe20000000000 */
[----:B------:R-:W-:Y:S01]  /*37b0*/  FFMA.FTZ R216, -R216, R216, 1 ;  /* 0x3f800000d8d87423 */ /* 0x000fe200000101d8 */
[----:B------:R-:W-:Y:S02]  /*37c0*/  ISETP.GT.AND P0, PT, R161, 0x1, PT ;  /* 0x00000001a100780c */ /* 0x000fe40003f04270 */
[C---:B------:R-:W-:Y:S04]  /*37d0*/  HMMA.16816.F32 R16, R152.reuse, R166, R16 ;  /* 0x000000a69810723c */ /* 0x040fe80000001810 */
[--C-:B-1----:R-:W-:Y:S02]  /*37e0*/  FFMA.FTZ R3, R144, c[0x0][0x29c], -R249.reuse ;  /* 0x0000a70090037a23 */ /* 0x102fe400000108f9 */
[----:B------:R-:W1:Y:S02]  /*37f0*/  LDSM.16.M88.4 R144, [R180+0xb080] ;  /* 0x00b08000b490783b */ /* 0x000e640000000200 */
[-C--:B------:R-:W-:Y:S02]  /*3800*/  HMMA.16816.F32 R20, R152, R148.reuse, R20 ;  /* 0x000000949814723c */ /* 0x080fe40000001814 */
[----:B------:R-:W3:Y:S06]  /*3810*/  MUFU.EX2 R3, R3 ;  /* 0x0000000300037308 */ /* 0x000eec0000000800 */
[C---:B------:R-:W-:Y:S07]  /*3820*/  HMMA.16816.F32 R24, R168.reuse, R148, R24 ;  /* 0x00000094a818723c */ /* 0x040fee0000001818 */
[----:B------:R-:W-:Y:S01]  /*3830*/  FSEL R148, R217, -INF , P0 ;  /* 0xff800000d9947808 */ /* 0x000fe20000000000 */
[-C--:B------:R-:W-:Y:S03]  /*3840*/  HMMA.16816.F32 R28, R168, R150.reuse, R28 ;  /* 0x00000096a81c723c */ /* 0x080fe6000000181c */
[----:B------:R-:W-:Y:S01]  /*3850*/  ISETP.GT.AND P0, PT, R161, 0x20, PT ;  /* 0x00000020a100780c */ /* 0x000fe20003f04270 */
[--C-:B------:R-:W-:Y:S02]  /*3860*/  FFMA.FTZ R156, R148, c[0x0][0x29c], -R249.reuse ;  /* 0x0000a700949c7a23 */ /* 0x100fe400000108f9 */
[----:B------:R-:W-:Y:S01]  /*3870*/  FFMA.FTZ R217, -R217, R217, 1 ;  /* 0x3f800000d9d97423 */ /* 0x000fe200000101d9 */
[----:B------:R-:W-:Y:S01]  /*3880*/  FSEL R148, R225, -INF , P0 ;  /* 0xff800000e1947808 */ /* 0x000fe20000000000 */
[----:B------:R-:W-:Y:S02]  /*3890*/  HMMA.16816.F32 R32, R152, R150, R32 ;  /* 0x000000969820723c */ /* 0x000fe40000001820 */
[----:B------:R-:W4:Y:S02]  /*38a0*/  MUFU.EX2 R156, R156 ;  /* 0x0000009c009c7308 */ /* 0x000f240000000800 */
[C---:B------:R-:W-:Y:S01]  /*38b0*/  ISETP.GT.AND P0, PT, R161.reuse, 0x21, PT ;  /* 0x00000021a100780c */ /* 0x040fe20003f04270 */
[--C-:B------:R-:W-:Y:S03]  /*38c0*/  FFMA.FTZ R158, R148, c[0x0][0x29c], -R249.reuse ;  /* 0x0000a700949e7a23 */ /* 0x100fe600000108f9 */
[-C--:B--2---:R-:W-:Y:S04]  /*38d0*/  HMMA.16816.F32 R4, R132, R136.reuse, R4 ;  /* 0x000000888404723c */ /* 0x084fe80000001804 */
[----:B------:R-:W-:Y:S01]  /*38e0*/  MUFU.EX2 R158, R158 ;  /* 0x0000009e009e7308 */ /* 0x000fe20000000800 */
[----:B------:R-:W-:Y:S02]  /*38f0*/  FSEL R148, R226, -INF , P0 ;  /* 0xff800000e2947808 */ /* 0x000fe40000000000 */
[----:B------:R-:W-:Y:S01]  /*3900*/  ISETP.GT.AND P0, PT, R161, 0x40, PT ;  /* 0x00000040a100780c */ /* 0x000fe20003f04270 */
[C---:B------:R-:W-:Y:S04]  /*3910*/  HMMA.16816.F32 R8, R140.reuse, R136, R8 ;  /* 0x000000888c08723c */ /* 0x040fe80000001808 */
[--C-:B------:R-:W-:Y:S01]  /*3920*/  FFMA.FTZ R159, R148, c[0x0][0x29c], -R249.reuse ;  /* 0x0000a700949f7a23 */ /* 0x100fe200000108f9 */
[----:B------:R-:W-:Y:S01]  /*3930*/  FSEL R152, R229, -INF , P0 ;  /* 0xff800000e5987808 */ /* 0x000fe20000000000 */
[----:B------:R-:W-:Y:S01]  /*3940*/  LDSM.16.M88.4 R148, [R172+0xa080] ;  /* 0x00a08000ac94783b */ /* 0x000fe20000000200 */
[C---:B------:R-:W-:Y:S01]  /*3950*/  ISETP.GT.AND P0, PT, R161.reuse, 0x41, PT ;  /* 0x00000041a100780c */ /* 0x040fe20003f04270 */
[-C--:B------:R-:W-:Y:S02]  /*3960*/  HMMA.16816.F32 R12, R140, R138.reuse, R12 ;  /* 0x0000008a8c0c723c */ /* 0x080fe4000000180c */
[----:B------:R-:W-:Y:S02]  /*3970*/  MUFU.EX2 R159, R159 ;  /* 0x0000009f009f7308 */ /* 0x000fe40000000800 */
[--C-:B------:R-:W-:Y:S01]  /*3980*/  FFMA.FTZ R160, R152, c[0x0][0x29c], -R249.reuse ;  /* 0x0000a70098a07a23 */ /* 0x100fe200000108f9 */
[----:B------:R-:W-:Y:S01]  /*3990*/  FSEL R162, R230, -INF , P0 ;  /* 0xff800000e6a27808 */ /* 0x000fe20000000000 */
[----:B------:R-:W-:Y:S01]  /*39a0*/  LDSM.16.M88.4 R152, [R2+0x13880] ;  /* 0x013880000298783b */ /* 0x000fe20000000200 */
[----:B------:R-:W-:Y:S01]  /*39b0*/  ISETP.GT.AND P0, PT, R161, 0x60, PT ;  /* 0x00000060a100780c */ /* 0x000fe20003f04270 */
[C---:B------:R-:W-:Y:S04]  /*39c0*/  HMMA.16816.F32 R16, R132.reuse, R138, R16 ;  /* 0x0000008a8410723c */ /* 0x040fe80000001810 */
[----:B------:R-:W-:Y:S02]  /*39d0*/  MUFU.EX2 R160, R160 ;  /* 0x000000a000a07308 */ /* 0x000fe40000000800 */
[----:B------:R2:W5:Y:S02]  /*39e0*/  LDSM.16.M88.4 R136, [R2+0x13080] ;  /* 0x013080000288783b */ /* 0x0005640000000200 */
[-C--:B-1----:R-:W-:Y:S08]  /*39f0*/  HMMA.16816.F32 R20, R132, R144.reuse, R20 ;  /* 0x000000908414723c */ /* 0x082ff00000001814 */
[C---:B------:R-:W-:Y:S07]  /*3a00*/  HMMA.16816.F32 R24, R140.reuse, R144, R24 ;  /* 0x000000908c18723c */ /* 0x040fee0000001818 */
[----:B------:R-:W-:Y:S01]  /*3a10*/  FSEL R144, R243, -INF , P0 ;  /* 0xff800000f3907808 */ /* 0x000fe20000000000 */
[-C--:B------:R-:W-:Y:S03]  /*3a20*/  HMMA.16816.F32 R28, R140, R146.reuse, R28 ;  /* 0x000000928c1c723c */ /* 0x080fe6000000181c */
[----:B------:R-:W-:Y:S01]  /*3a30*/  ISETP.GT.AND P0, PT, R161, 0x61, PT ;  /* 0x00000061a100780c */ /* 0x000fe20003f04270 */
[--C-:B------:R-:W-:Y:S02]  /*3a40*/  FFMA.FTZ R145, R162, c[0x0][0x29c], -R249.reuse ;  /* 0x0000a700a2917a23 */ /* 0x100fe400000108f9 */
[--C-:B--2---:R-:W-:Y:S01]  /*3a50*/  FFMA.FTZ R2, R144, c[0x0][0x29c], -R249.reuse ;  /* 0x0000a70090027a23 */ /* 0x104fe200000108f9 */
[----:B------:R-:W-:Y:S01]  /*3a60*/  IMNMX R141, R212, R163, PT ;  /* 0x000000a3d48d7217 */ /* 0x000fe20003800200 */
[----:B------:R-:W-:Y:S01]  /*3a70*/  HMMA.16816.F32 R32, R132, R146, R32 ;  /* 0x000000928420723c */ /* 0x000fe20000001820 */
[----:B------:R-:W1:Y:S01]  /*3a80*/  LDSM.16.M88.4 R132, [R172+0xb080] ;  /* 0x00b08000ac84783b */ /* 0x000e620000000200 */
[----:B------:R-:W2:Y:S02]  /*3a90*/  MUFU.EX2 R145, R145 ;  /* 0x0000009100917308 */ /* 0x000ea40000000800 */
[----:B------:R-:W-:Y:S02]  /*3aa0*/  FSEL R140, R244, -INF , P0 ;  /* 0xff800000f48c7808 */ /* 0x000fe40000000000 */
[C---:B------:R-:W-:Y:S02]  /*3ab0*/  ISETP.GT.AND P0, PT, R141.reuse, RZ, PT ;  /* 0x000000ff8d00720c */ /* 0x040fe40003f04270 */
[C---:B------:R-:W-:Y:S01]  /*3ac0*/  ISETP.GT.AND P6, PT, R141.reuse, 0x21, PT ;  /* 0x000000218d00780c */ /* 0x040fe20003fc4270 */
[----:B------:R-:W-:Y:S01]  /*3ad0*/  FFMA.FTZ R249, R140, c[0x0][0x29c], -R249 ;  /* 0x0000a7008cf97a23 */ /* 0x000fe200000108f9 */
[----:B------:R-:W-:Y:S02]  /*3ae0*/  ISETP.GT.AND P5, PT, R141, 0x40, PT ;  /* 0x000000408d00780c */ /* 0x000fe40003fa4270 */
[----:B------:R-:W-:Y:S01]  /*3af0*/  FSEL R143, R213, -INF , P0 ;  /* 0xff800000d58f7808 */ /* 0x000fe20000000000 */
[----:B------:R-:W1:Y:S01]  /*3b00*/  MUFU.EX2 R2, R2 ;  /* 0x0000000200027308 */ /* 0x000e620000000800 */
[-C--:B-----5:R-:W-:Y:S05]  /*3b10*/  HMMA.16816.F32 R4, R136, R148.reuse, R4 ;  /* 0x000000948804723c */ /* 0x0a0fea0000001804 */
[--C-:B------:R-:W-:Y:S01]  /*3b20*/  FFMA.FTZ R142, R143, c[0x0][0x29c], -R248.reuse ;  /* 0x0000a7008f8e7a23 */ /* 0x100fe200000108f8 */
[C---:B------:R-:W-:Y:S02]  /*3b30*/  ISETP.GT.AND P0, PT, R141.reuse, 0x1, PT ;  /* 0x000000018d00780c */ /* 0x040fe40003f04270 */
[C---:B------:R-:W-:Y:S01]  /*3b40*/  HMMA.16816.F32 R8, R152.reuse, R148, R8 ;  /* 0x000000949808723c */ /* 0x040fe20000001808 */
[----:B------:R5:W-:Y:S03]  /*3b50*/  MUFU.EX2 R140, R142 ;  /* 0x0000008e008c7308 */ /* 0x000be60000000800 */
[----:B------:R-:W-:Y:S02]  /*3b60*/  FSEL R143, R214, -INF , P0 ;  /* 0xff800000d68f7808 */ /* 0x000fe40000000000 */
[----:B------:R-:W-:Y:S02]  /*3b70*/  ISETP.GT.AND P0, PT, R141, 0x20, PT ;  /* 0x000000208d00780c */ /* 0x000fe40003f04270 */
[-C--:B------:R-:W-:Y:S03]  /*3b80*/  HMMA.16816.F32 R12, R152, R150.reuse, R12 ;  /* 0x00000096980c723c */ /* 0x080fe6000000180c */
[----:B------:R-:W2:Y:S01]  /*3b90*/  MUFU.EX2 R249, R249 ;  /* 0x000000f900f97308 */ /* 0x000ea20000000800 */
[----:B------:R-:W-:Y:S01]  /*3ba0*/  FSEL R147, R227, -INF , P0 ;  /* 0xff800000e3937808 */ /* 0x000fe20000000000 */
[--C-:B------:R-:W-:Y:S01]  /*3bb0*/  FFMA.FTZ R144, R143, c[0x0][0x29c], -R248.reuse ;  /* 0x0000a7008f907a23 */ /* 0x100fe200000108f8 */
[----:B------:R-:W-:Y:S02]  /*3bc0*/  ISETP.GT.AND P0, PT, R141, 0x41, PT ;  /* 0x000000418d00780c */ /* 0x000fe40003f04270 */
[C---:B------:R-:W-:Y:S04]  /*3bd0*/  HMMA.16816.F32 R16, R136.reuse, R150, R16 ;  /* 0x000000968810723c */ /* 0x040fe80000001810 */
[----:B------:R-:W-:Y:S01]  /*3be0*/  FSEL R163, R231, -INF , P5 ;  /* 0xff800000e7a37808 */ /* 0x000fe20002800000 */
[----:B------:R2:W2:Y:S01]  /*3bf0*/  MUFU.EX2 R143, R144 ;  /* 0x00000090008f7308 */ /* 0x0004a20000000800 */
[----:B------:R-:W-:Y:S01]  /*3c00*/  ISETP.GT.AND P5, PT, R141, 0x61, PT ;  /* 0x000000618d00780c */ /* 0x000fe20003fa4270 */
[----:B------:R-:W-:Y:S01]  /*3c10*/  FFMA.FTZ R231, -R231, R231, 1 ;  /* 0x3f800000e7e77423 */ /* 0x000fe200000101e7 */
[-C--:B-1----:R-:W-:Y:S04]  /*3c20*/  HMMA.16816.F32 R20, R136, R132.reuse, R20 ;  /* 0x000000848814723c */ /* 0x082fe80000001814 */
[----:B------:R-:W-:Y:S01]  /*3c30*/  IADD3 R149, R157, 0x20, RZ ;  /* 0x000000209d957810 */ /* 0x000fe20007ffe0ff */
[--C-:B-----5:R-:W-:Y:S01]  /*3c40*/  FFMA.FTZ R142, R147, c[0x0][0x29c], -R248.reuse ;  /* 0x0000a700938e7a23 */ /* 0x120fe200000108f8 */
[----:B------:R-:W-:Y:S02]  /*3c50*/  FSEL R147, R228, -INF , P6 ;  /* 0xff800000e4937808 */ /* 0x000fe40003000000 */
[C---:B------:R-:W-:Y:S03]  /*3c60*/  HMMA.16816.F32 R24, R152.reuse, R132, R24 ;  /* 0x000000849818723c */ /* 0x040fe60000001818 */
[----:B------:R-:W-:Y:S01]  /*3c70*/  MUFU.EX2 R142, R142 ;  /* 0x0000008e008e7308 */ /* 0x000fe20000000800 */
[----:B------:R-:W-:Y:S01]  /*3c80*/  ISETP.GT.AND P6, PT, R141, 0x60, PT ;  /* 0x000000608d00780c */ /* 0x000fe20003fc4270 */
[--C-:B------:R-:W-:Y:S01]  /*3c90*/  FFMA.FTZ R147, R147, c[0x0][0x29c], -R248.reuse ;  /* 0x0000a70093937a23 */ /* 0x100fe200000108f8 */
[----:B------:R-:W1:Y:S01]  /*3ca0*/  LDS R141, [R240+0x18280] ;  /* 0x01828000f08d7984 */ /* 0x000e620000000800 */
[----:B------:R-:W-:Y:S01]  /*3cb0*/  IMNMX R149, R212, R149, PT ;  /* 0x00000095d4957217 */ /* 0x000fe20003800200 */
[-C--:B------:R-:W-:Y:S04]  /*3cc0*/  HMMA.16816.F32 R28, R152, R134.reuse, R28 ;  /* 0x00000086981c723c */ /* 0x080fe8000000181c */
[----:B------:R-:W-:Y:S01]  /*3cd0*/  FSEL R161, R232, -INF , P0 ;  /* 0xff800000e8a17808 */ /* 0x000fe20000000000 */
[--C-:B--2---:R-:W-:Y:S01]  /*3ce0*/  FFMA.FTZ R144, R163, c[0x0][0x29c], -R248.reuse ;  /* 0x0000a700a3907a23 */ /* 0x104fe200000108f8 */
[----:B------:R-:W-:Y:S01]  /*3cf0*/  ISETP.GT.AND P0, PT, R149, RZ, PT ;  /* 0x000000ff9500720c */ /* 0x000fe20003f04270 */
[----:B------:R-:W2:Y:S01]  /*3d00*/  MUFU.EX2 R147, R147 ;  /* 0x0000009300937308 */ /* 0x000ea20000000800 */
[----:B------:R-:W-:Y:S01]  /*3d10*/  HMMA.16816.F32 R32, R136, R134, R32 ;  /* 0x000000868820723c */ /* 0x000fe20000001820 */
[----:B------:R-:W5:Y:S03]  /*3d20*/  LDS R138, [R240+0x182a0] ;  /* 0x0182a000f08a7984 */ /* 0x000f660000000800 */
[----:B------:R-:W-:Y:S01]  /*3d30*/  FSEL R167, R246, -INF , P6 ;  /* 0xff800000f6a77808 */ /* 0x000fe20003000000 */
[--C-:B------:R-:W-:Y:S01]  /*3d40*/  FFMA.FTZ R161, R161, c[0x0][0x29c], -R248.reuse ;  /* 0x0000a700a1a17a23 */ /* 0x100fe200000108f8 */
[----:B------:R-:W-:Y:S02]  /*3d50*/  ISETP.GT.AND P6, PT, R149, 0x1, PT ;  /* 0x000000019500780c */ /* 0x000fe40003fc4270 */
[----:B------:R-:W-:Y:S01]  /*3d60*/  FSEL R151, R247, -INF , P5 ;  /* 0xff800000f7977808 */ /* 0x000fe20002800000 */
[--C-:B------:R-:W-:Y:S01]  /*3d70*/  FFMA.FTZ R167, R167, c[0x0][0x29c], -R248.reuse ;  /* 0x0000a700a7a77a23 */ /* 0x100fe200000108f8 */
[----:B------:R-:W-:Y:S01]  /*3d80*/  ISETP.GT.AND P5, PT, R149, 0x20, PT ;  /* 0x000000209500780c */ /* 0x000fe20003fa4270 */
[----:B------:R-:W-:Y:S01]  /*3d90*/  MUFU.EX2 R144, R144 ;  /* 0x0000009000907308 */ /* 0x000fe20000000800 */
[----:B------:R-:W-:Y:S01]  /*3da0*/  FSEL R162, R215, -INF , P0 ;  /* 0xff800000d7a27808 */ /* 0x000fe20000000000 */
[----:B------:R-:W-:Y:S01]  /*3db0*/  FFMA.FTZ R248, R151, c[0x0][0x29c], -R248 ;  /* 0x0000a70097f87a23 */ /* 0x000fe200000108f8 */
[C---:B------:R-:W-:Y:S02]  /*3dc0*/  ISETP.GT.AND P0, PT, R149.reuse, 0x21, PT ;  /* 0x000000219500780c */ /* 0x040fe40003f04270 */
[----:B------:R-:W-:Y:S01]  /*3dd0*/  FSEL R150, R218, -INF , P6 ;  /* 0xff800000da967808 */ /* 0x000fe20003000000 */
[--C-:B------:R-:W-:Y:S01]  /*3de0*/  FFMA.FTZ R152, R162, c[0x0][0x29c], -R245.reuse ;  /* 0x0000a700a2987a23 */ /* 0x100fe200000108f5 */
[----:B------:R-:W-:Y:S02]  /*3df0*/  ISETP.GT.AND P6, PT, R149, 0x40, PT ;  /* 0x000000409500780c */ /* 0x000fe40003fc4270 */
[----:B------:R-:W-:Y:S01]  /*3e00*/  FSEL R148, R221, -INF , P5 ;  /* 0xff800000dd947808 */ /* 0x000fe20002800000 */
[--C-:B------:R-:W-:Y:S01]  /*3e10*/  FFMA.FTZ R150, R150, c[0x0][0x29c], -R245.reuse ;  /* 0x0000a70096967a23 */ /* 0x100fe200000108f5 */
[C---:B------:R-:W-:Y:S01]  /*3e20*/  ISETP.GT.AND P5, PT, R149.reuse, 0x41, PT ;  /* 0x000000419500780c */ /* 0x040fe20003fa4270 */
[----:B------:R-:W-:Y:S01]  /*3e30*/  MUFU.EX2 R167, R167 ;  /* 0x000000a700a77308 */ /* 0x000fe20000000800 */
[----:B------:R-:W-:Y:S01]  /*3e40*/  FSEL R146, R222, -INF , P0 ;  /* 0xff800000de927808 */ /* 0x000fe20000000000 */
[--C-:B------:R-:W-:Y:S01]  /*3e50*/  FFMA.FTZ R148, R148, c[0x0][0x29c], -R245.reuse ;  /* 0x0000a70094947a23 */ /* 0x100fe200000108f5 */
[----:B------:R-:W-:Y:S02]  /*3e60*/  ISETP.GT.AND P0, PT, R149, 0x60, PT ;  /* 0x000000609500780c */ /* 0x000fe40003f04270 */
[----:B------:R-:W-:Y:S01]  /*3e70*/  FSEL R164, R233, -INF , P6 ;  /* 0xff800000e9a47808 */ /* 0x000fe20003000000 */
[----:B------:R-:W-:Y:S01]  /*3e80*/  FFMA.FTZ R146, R146, c[0x0][0x29c], -R245 ;  /* 0x0000a70092927a23 */ /* 0x000fe200000108f5 */
[----:B------:R-:W-:Y:S01]  /*3e90*/  ISETP.GT.AND P6, PT, R149, 0x61, PT ;  /* 0x000000619500780c */ /* 0x000fe20003fc4270 */
[--C-:B-1----:R-:W-:Y:S01]  /*3ea0*/  FADD.FTZ R154, R4, -R141.reuse ;  /* 0x8000008d049a7221 */ /* 0x102fe20000010000 */
[----:B------:R-:W-:Y:S01]  /*3eb0*/  IADD3 R157, R157, 0x28, RZ ;  /* 0x000000289d9d7810 */ /* 0x000fe20007ffe0ff */
[----:B------:R1:W-:Y:S01]  /*3ec0*/  MUFU.EX2 R149, R161 ;  /* 0x000000a100957308 */ /* 0x0003e20000000800 */
[----:B------:R-:W-:Y:S01]  /*3ed0*/  FSEL R250, R234, -INF , P5 ;  /* 0xff800000eafa7808 */ /* 0x000fe20002800000 */
[----:B------:R-:W-:Y:S01]  /*3ee0*/  FADD.FTZ R155, R5, -R141 ;  /* 0x8000008d059b7221 */ /* 0x000fe20000010000 */
[----:B------:R-:W-:Y:S01]  /*3ef0*/  IMNMX R166, R212, R157, PT ;  /* 0x0000009dd4a67217 */ /* 0x000fe20003800200 */
[----:B---3--:R-:W-:Y:S01]  /*3f00*/  FMUL.FTZ R153, R3, R154 ;  /* 0x0000009a03997220 */ /* 0x008fe20000410000 */
[----:B------:R-:W-:Y:S01]  /*3f10*/  FSEL R170, R237, -INF , P0 ;  /* 0xff800000edaa7808 */ /* 0x000fe20000000000 */
[----:B----4-:R-:W-:Y:S01]  /*3f20*/  FMUL.FTZ R154, R156, R155 ;  /* 0x0000009b9c9a7220 */ /* 0x010fe20000410000 */
[----:B------:R-:W-:Y:S01]  /*3f30*/  ISETP.GT.AND P5, PT, R166, RZ, PT ;  /* 0x000000ffa600720c */ /* 0x000fe20003fa4270 */
[--C-:B------:R-:W-:Y:S01]  /*3f40*/  FFMA.FTZ R164, R164, c[0x0][0x29c], -R245.reuse ;  /* 0x0000a700a4a47a23 */ /* 0x100fe200000108f5 */
[----:B------:R-:W-:Y:S01]  /*3f50*/  ISETP.GT.AND P0, PT, R166, 0x1, PT ;  /* 0x00000001a600780c */ /* 0x000fe20003f04270 */
[----:B------:R3:W-:Y:S01]  /*3f60*/  MUFU.EX2 R171, R150 ;  /* 0x0000009600ab7308 */ /* 0x0007e20000000800 */
[----:B------:R-:W-:Y:S01]  /*3f70*/  FSEL R165, R219, -INF , P5 ;  /* 0xff800000dba57808 */ /* 0x000fe20002800000 */
[--C-:B------:R-:W-:Y:S01]  /*3f80*/  FFMA.FTZ R250, R250, c[0x0][0x29c], -R245.reuse ;  /* 0x0000a700fafa7a23 */ /* 0x100fe200000108f5 */
[----:B------:R-:W-:Y:S01]  /*3f90*/  FSEL R163, R220, -INF , P0 ;  /* 0xff800000dca37808 */ /* 0x000fe20000000000 */
[----:B-----5:R-:W-:Y:S01]  /*3fa0*/  FADD.FTZ R34, R34, -R138 ;  /* 0x8000008a22227221 */ /* 0x020fe20000010000 */
[----:B------:R-:W-:Y:S01]  /*3fb0*/  FSEL R168, R238, -INF , P6 ;  /* 0xff800000eea87808 */ /* 0x000fe20003000000 */
[--C-:B------:R-:W-:Y:S01]  /*3fc0*/  FFMA.FTZ R165, R165, c[0x0][0x29c], -R242.reuse ;  /* 0x0000a700a5a57a23 */ /* 0x100fe200000108f2 */
[C---:B------:R-:W-:Y:S01]  /*3fd0*/  ISETP.GT.AND P5, PT, R166.reuse, 0x21, PT ;  /* 0x00000021a600780c */ /* 0x040fe20003fa4270 */
[----:B------:R-:W-:Y:S01]  /*3fe0*/  FFMA.FTZ R163, R163, c[0x0][0x29c], -R242 ;  /* 0x0000a700a3a37a23 */ /* 0x000fe200000108f2 */
[C---:B------:R-:W-:Y:S01]  /*3ff0*/  ISETP.GT.AND P0, PT, R166.reuse, 0x40, PT ;  /* 0x00000040a600780c */ /* 0x040fe20003f04270 */
[----:B------:R-:W4:Y:S01]  /*4000*/  MUFU.EX2 R248, R248 ;  /* 0x000000f800f87308 */ /* 0x000f220000000800 */
[----:B------:R-:W-:Y:S01]  /*4010*/  ISETP.GT.AND P6, PT, R166, 0x20, PT ;  /* 0x00000020a600780c */ /* 0x000fe20003fc4270 */
[----:B------:R-:W-:Y:S01]  /*4020*/  FADD.FTZ R35, R35, -R138 ;  /* 0x8000008a23237221 */ /* 0x000fe20000010000 */
[----:B------:R-:W-:Y:S01]  /*4030*/  FSEL R157, R224, -INF , P5 ;  /* 0xff800000e09d7808 */ /* 0x000fe20002800000 */
[--C-:B------:R-:W-:Y:S01]  /*4040*/  FFMA.FTZ R170, R170, c[0x0][0x29c], -R245.reuse ;  /* 0x0000a700aaaa7a23 */ /* 0x100fe200000108f5 */
[----:B------:R-:W-:Y:S01]  /*4050*/  FSEL R151, R235, -INF , P0 ;  /* 0xff800000eb977808 */ /* 0x000fe20000000000 */
[----:B------:R-:W-:Y:S01]  /*4060*/  FFMA.FTZ R245, R168, c[0x0][0x29c], -R245 ;  /* 0x0000a700a8f57a23 */ /* 0x000fe200000108f5 */
[----:B-1----:R-:W-:Y:S01]  /*4070*/  FSEL R161, R223, -INF , P6 ;  /* 0xff800000dfa17808 */ /* 0x002fe20003000000 */
[--C-:B------:R-:W-:Y:S01]  /*4080*/  FFMA.FTZ R157, R157, c[0x0][0x29c], -R242.reuse ;  /* 0x0000a7009d9d7a23 */ /* 0x100fe200000108f2 */
[C---:B------:R-:W-:Y:S01]  /*4090*/  ISETP.GT.AND P6, PT, R166.reuse, 0x41, PT ;  /* 0x00000041a600780c */ /* 0x040fe20003fc4270 */
[--C-:B------:R-:W-:Y:S01]  /*40a0*/  FFMA.FTZ R151, R151, c[0x0][0x29c], -R242.reuse ;  /* 0x0000a70097977a23 */ /* 0x100fe200000108f2 */
[C---:B------:R-:W-:Y:S01]  /*40b0*/  ISETP.GT.AND P5, PT, R166.reuse, 0x60, PT ;  /* 0x00000060a600780c */ /* 0x040fe20003fa4270 */
[--C-:B------:R-:W-:Y:S01]  /*40c0*/  FFMA.FTZ R161, R161, c[0x0][0x29c], -R242.reuse ;  /* 0x0000a700a1a17a23 */ /* 0x100fe200000108f2 */
[----:B------:R-:W-:Y:S01]  /*40d0*/  ISETP.GT.AND P0, PT, R166, 0x61, PT ;  /* 0x00000061a600780c */ /* 0x000fe20003f04270 */
[--C-:B---3--:R-:W-:Y:S01]  /*40e0*/  FADD.FTZ R150, R21, -R141.reuse ;  /* 0x8000008d15967221 */ /* 0x108fe20000010000 */
[----:B------:R-:W-:Y:S01]  /*40f0*/  FSEL R169, R236, -INF , P6 ;  /* 0xff800000eca97808 */ /* 0x000fe20003000000 */
[----:B------:R-:W-:Y:S01]  /*4100*/  FFMA.FTZ R21, -R226, R226, 1 ;  /* 0x3f800000e2157423 */ /* 0x000fe200000101e2 */
[----:B------:R-:W-:Y:S01]  /*4110*/  FSEL R155, R239, -INF , P5 ;  /* 0xff800000ef9b7808 */ /* 0x000fe20002800000 */
[----:B------:R-:W-:Y:S01]  /*4120*/  FMUL.FTZ R150, R145, R150 ;  /* 0x0000009691967220 */ /* 0x000fe20000410000 */
[----:B------:R-:W-:Y:S01]  /*4130*/  FSEL R139, R241, -INF , P0 ;  /* 0xff800000f18b7808 */ /* 0x000fe20000000000 */
[--C-:B------:R-:W-:Y:S01]  /*4140*/  FFMA.FTZ R169, R169, c[0x0][0x29c], -R242.reuse ;  /* 0x0000a700a9a97a23 */ /* 0x100fe200000108f2 */
[----:B------:R-:W-:Y:S01]  /*4150*/  F2FP.PACK_AB R183, R145, R160 ;  /* 0x000000a091b7723e */ /* 0x000fe200000000ff */
[--C-:B------:R-:W-:Y:S01]  /*4160*/  FFMA.FTZ R155, R155, c[0x0][0x29c], -R242.reuse ;  /* 0x0000a7009b9b7a23 */ /* 0x100fe200000108f2 */
[----:B------:R-:W-:Y:S01]  /*4170*/  MUFU.EX2 R148, R148 ;  /* 0x0000009400947308 */ /* 0x000fe20000000800 */
[----:B------:R-:W-:Y:S01]  /*4180*/  FFMA.FTZ R242, R139, c[0x0][0x29c], -R242 ;  /* 0x0000a7008bf27a23 */ /* 0x000fe200000108f2 */
[----:B------:R-:W-:Y:S01]  /*4190*/  F2FP.PACK_AB R3, R156, R3 ;  /* 0x000000039c03723e */ /* 0x000fe200000000ff */
[--C-:B------:R-:W-:Y:S01]  /*41a0*/  FADD.FTZ R139, R16, -R141.reuse ;  /* 0x8000008d108b7221 */ /* 0x100fe20000010000 */
[----:B------:R-:W-:Y:S01]  /*41b0*/  PLOP3.LUT P0, PT, PT, PT, UP0, 0x80, 0x0 ;  /* 0x000000000000781c */ /* 0x000fe20003f0f008 */
[--C-:B------:R-:W-:Y:S02]  /*41c0*/  FADD.FTZ R16, R17, -R141.reuse ;  /* 0x8000008d11107221 */ /* 0x100fe40000010000 */
[--C-:B------:R-:W-:Y:S02]  /*41d0*/  FADD.FTZ R145, R32, -R141.reuse ;  /* 0x8000008d20917221 */ /* 0x100fe40000010000 */
[--C-:B------:R-:W-:Y:S01]  /*41e0*/  FADD.FTZ R32, R33, -R141.reuse ;  /* 0x8000008d21207221 */ /* 0x100fe20000010000 */
[----:B------:R1:W-:Y:S01]  /*41f0*/  MUFU.EX2 R17, R146 ;  /* 0x0000009200117308 */ /* 0x0003e20000000800 */
[----:B------:R-:W-:Y:S01]  /*4200*/  FMUL.FTZ R145, R2, R145 ;  /* 0x0000009102917220 */ /* 0x000fe20000410000 */
[----:B------:R-:W-:Y:S01]  /*4210*/  F2FP.PACK_AB R2, R249, R2 ;  /* 0x00000002f902723e */ /* 0x000fe200000000ff */
[----:B------:R-:W-:Y:S01]  /*4220*/  FMUL.FTZ R139, R158, R139 ;  /* 0x0000008b9e8b7220 */ /* 0x000fe20000410000 */
[C---:B------:R-:W-:Y:S01]  /*4230*/  F2FP.PACK_AB R158, R159.reuse, R158 ;  /* 0x0000009e9f9e723e */ /* 0x040fe200000000ff */
[----:B------:R-:W-:Y:S02]  /*4240*/  FMUL.FTZ R16, R159, R16 ;  /* 0x000000109f107220 */ /* 0x000fe40000410000 */
[----:B------:R-:W-:Y:S02]  /*4250*/  FADD.FTZ R159, R20, -R141 ;  /* 0x8000008d149f7221 */ /* 0x000fe40000010000 */
[----:B------:R-:W-:Y:S01]  /*4260*/  FFMA.FTZ R141, -R244, R244, 1 ;  /* 0x3f800000f48d7423 */ /* 0x000fe200000101f4 */
[----:B------:R-:W-:Y:S01]  /*4270*/  MUFU.EX2 R164, R164 ;  /* 0x000000a400a47308 */ /* 0x000fe20000000800 */
[----:B------:R-:W-:Y:S02]  /*4280*/  FMUL.FTZ R32, R249, R32 ;  /* 0x00000020f9207220 */ /* 0x000fe40000410000 */
[----:B------:R-:W-:Y:S02]  /*4290*/  FFMA.FTZ R20, -R225, R225, 1 ;  /* 0x3f800000e1147423 */ /* 0x000fe400000101e1 */
[----:B------:R-:W-:Y:S01]  /*42a0*/  FMUL.FTZ R32, R32, R141 ;  /* 0x0000008d20207220 */ /* 0x000fe20000410000 */
[----:B------:R-:W-:Y:S01]  /*42b0*/  F2FP.PACK_AB R141, R143, R140 ;  /* 0x0000008c8f8d723e */ /* 0x000fe200000000ff */
[----:B------:R-:W-:Y:S02]  /*42c0*/  FMUL.FTZ R20, R139, R20 ;  /* 0x000000148b147220 */ /* 0x000fe40000410000 */
[----:B------:R-:W-:Y:S01]  /*42d0*/  FMUL.FTZ R21, R16, R21 ;  /* 0x0000001510157220 */ /* 0x000fe20000410000 */
[----:B------:R-:W-:Y:S01]  /*42e0*/  MUFU.EX2 R33, R250 ;  /* 0x000000fa00217308 */ /* 0x000fe20000000800 */
[----:B------:R-:W-:Y:S02]  /*42f0*/  FFMA.FTZ R139, -R230, R230, 1 ;  /* 0x3f800000e68b7423 */ /* 0x000fe400000101e6 */
[----:B------:R-:W-:Y:S01]  /*4300*/  FMUL.FTZ R159, R160, R159 ;  /* 0x0000009fa09f7220 */ /* 0x000fe20000410000 */
[----:B------:R-:W-:Y:S01]  /*4310*/  F2FP.PACK_AB R20, R21, R20 ;  /* 0x000000141514723e */ /* 0x000fe200000000ff */
[----:B-1----:R-:W-:Y:S02]  /*4320*/  FFMA.FTZ R146, -R243, R243, 1 ;  /* 0x3f800000f3927423 */ /* 0x002fe400000101f3 */
[----:B------:R-:W-:Y:S02]  /*4330*/  FFMA.FTZ R16, -R229, R229, 1 ;  /* 0x3f800000e5107423 */ /* 0x000fe400000101e5 */
[----:B------:R-:W-:Y:S01]  /*4340*/  FMUL.FTZ R145, R145, R146 ;  /* 0x0000009291917220 */ /* 0x000fe20000410000 */
[----:B------:R-:W-:Y:S01]  /*4350*/  MUFU.EX2 R245, R245 ;  /* 0x000000f500f57308 */ /* 0x000fe20000000800 */
[--C-:B------:R-:W-:Y:S02]  /*4360*/  FADD.FTZ R146, R7, -R138.reuse ;  /* 0x8000008a07927221 */ /* 0x100fe40000010000 */
[----:B------:R-:W-:Y:S01]  /*4370*/  FMUL.FTZ R139, R150, R139 ;  /* 0x0000008b968b7220 */ /* 0x000fe20000410000 */
[----:B------:R-:W-:Y:S01]  /*4380*/  F2FP.PACK_AB R32, R32, R145 ;  /* 0x000000912020723e */ /* 0x000fe200000000ff */
[----:B------:R-:W-:Y:S02]  /*4390*/  FMUL.FTZ R146, R143, R146 ;  /* 0x000000928f927220 */ /* 0x000fe40000410000 */
[----:B------:R-:W1:Y:S01]  /*43a0*/  LDS R143, [R240+0x18300] ;  /* 0x01830000f08f7984 */ /* 0x000e620000000800 */
[----:B------:R-:W-:Y:S02]  /*43b0*/  FMUL.FTZ R16, R159, R16 ;  /* 0x000000109f107220 */ /* 0x000fe40000410000 */
[--C-:B------:R-:W-:Y:S01]  /*43c0*/  FADD.FTZ R159, R6, -R138.reuse ;  /* 0x8000008a069f7221 */ /* 0x100fe20000010000 */
[----:B------:R-:W3:Y:S01]  /*43d0*/  MUFU.EX2 R152, R152 ;  /* 0x0000009800987308 */ /* 0x000ee20000000800 */
[--C-:B------:R-:W-:Y:S01]  /*43e0*/  FADD.FTZ R21, R18, -R138.reuse ;  /* 0x8000008a12157221 */ /* 0x100fe20000010000 */
[----:B------:R-:W-:Y:S01]  /*43f0*/  F2FP.PACK_AB R139, R139, R16 ;  /* 0x000000108b8b723e */ /* 0x000fe200000000ff */
[----:B------:R-:W-:Y:S01]  /*4400*/  FMUL.FTZ R159, R140, R159 ;  /* 0x0000009f8c9f7220 */ /* 0x000fe20000410000 */
[----:B------:R-:W5:Y:S01]  /*4410*/  LDS R240, [R240+0x18320] ;  /* 0x01832000f0f07984 */ /* 0x000f620000000800 */
[----:B------:R-:W-:Y:S02]  /*4420*/  FFMA.FTZ R140, -R213, R213, 1 ;  /* 0x3f800000d58c7423 */ /* 0x000fe400000101d5 */
[----:B------:R-:W-:Y:S01]  /*4430*/  FFMA.FTZ R213, -R214, R214, 1 ;  /* 0x3f800000d6d57423 */ /* 0x000fe200000101d6 */
[----:B------:R1:W-:Y:S01]  /*4440*/  STS [R204+0x18480], R3 ;  /* 0x01848003cc007388 */ /* 0x0003e20000000800 */
[--C-:B------:R-:W-:Y:S01]  /*4450*/  FADD.FTZ R16, R19, -R138.reuse ;  /* 0x8000008a13107221 */ /* 0x100fe20000010000 */
[----:B------:R-:W-:Y:S01]  /*4460*/  MUFU.EX2 R165, R165 ;  /* 0x000000a500a57308 */ /* 0x000fe20000000800 */
[----:B------:R-:W-:Y:S01]  /*4470*/  FMUL.FTZ R140, R159, R140 ;  /* 0x0000008c9f8c7220 */ /* 0x000fe20000410000 */
[----:B------:R-:W-:Y:S01]  /*4480*/  STS [R204+0x18880], R141 ;  /* 0x0188808dcc007388 */ /* 0x000fe20000000800 */
[----:B------:R-:W-:Y:S02]  /*4490*/  FMUL.FTZ R213, R146, R213 ;  /* 0x000000d592d57220 */ /* 0x000fe40000410000 */
[----:B--2---:R-:W-:Y:S01]  /*44a0*/  FMUL.FTZ R16, R147, R16 ;  /* 0x0000001093107220 */ /* 0x004fe20000410000 */
[----:B------:R-:W-:Y:S01]  /*44b0*/  STS [R201], R158 ;  /* 0x0000009ec9007388 */ /* 0x000fe20000000800 */
[--C-:B------:R-:W-:Y:S01]  /*44c0*/  FADD.FTZ R19, R22, -R138.reuse ;  /* 0x8000008a16137221 */ /* 0x100fe20000010000 */
[----:B------:R-:W-:Y:S01]  /*44d0*/  F2FP.PACK_AB R213, R213, R140 ;  /* 0x0000008cd5d5723e */ /* 0x000fe200000000ff */
[----:B------:R-:W-:Y:S01]  /*44e0*/  FADD.FTZ R18, R23, -R138 ;  /* 0x8000008a17127221 */ /* 0x000fe20000010000 */
[----:B------:R-:W-:Y:S01]  /*44f0*/  MUFU.EX2 R161, R161 ;  /* 0x000000a100a17308 */ /* 0x000fe20000000800 */
[----:B------:R-:W-:Y:S01]  /*4500*/  FFMA.FTZ R23, -R228, R228, 1 ;  /* 0x3f800000e4177423 */ /* 0x000fe200000101e4 */
[----:B----4-:R-:W-:Y:S01]  /*4510*/  F2FP.PACK_AB R138, R248, R167 ;  /* 0x000000a7f88a723e */ /* 0x010fe200000000ff */
[C---:B------:R-:W-:Y:S02]  /*4520*/  FMUL.FTZ R18, R149.reuse, R18 ;  /* 0x0000001295127220 */ /* 0x040fe40000410000 */
[----:B------:R-:W-:Y:S01]  /*4530*/  FMUL.FTZ R140, R144, R19 ;  /* 0x00000013908c7220 */ /* 0x000fe20000410000 */
[----:B------:R-:W-:Y:S01]  /*4540*/  F2FP.PACK_AB R19, R149, R144 ;  /* 0x000000909513723e */ /* 0x000fe200000000ff */
[----:B------:R-:W-:Y:S02]  /*4550*/  FMUL.FTZ R16, R16, R23 ;  /* 0x0000001710107220 */ /* 0x000fe40000410000 */
[----:B------:R-:W-:Y:S01]  /*4560*/  FFMA.FTZ R23, -R232, R232, 1 ;  /* 0x3f800000e8177423 */ /* 0x000fe200000101e8 */
[----:B------:R-:W-:Y:S01]  /*4570*/  MUFU.EX2 R151, R151 ;  /* 0x0000009700977308 */ /* 0x000fe20000000800 */
[----:B------:R-:W-:Y:S02]  /*4580*/  FFMA.FTZ R145, -R246, R246, 1 ;  /* 0x3f800000f6917423 */ /* 0x000fe400000101f6 */
[----:B------:R-:W-:Y:S01]  /*4590*/  FMUL.FTZ R21, R142, R21 ;  /* 0x000000158e157220 */ /* 0x000fe20000410000 */
[----:B------:R-:W-:Y:S01]  /*45a0*/  F2FP.PACK_AB R142, R147, R142 ;  /* 0x0000008e938e723e */ /* 0x000fe200000000ff */
[----:B------:R-:W-:Y:S02]  /*45b0*/  FFMA.FTZ R22, -R227, R227, 1 ;  /* 0x3f800000e3167423 */ /* 0x000fe400000101e3 */
[----:B------:R-:W-:Y:S02]  /*45c0*/  FMUL.FTZ R34, R167, R34 ;  /* 0x00000022a7227220 */ /* 0x000fe40000410000 */
[----:B------:R-:W-:Y:S01]  /*45d0*/  FMUL.FTZ R35, R248, R35 ;  /* 0x00000023f8237220 */ /* 0x000fe20000410000 */
[----:B------:R-:W-:Y:S01]  /*45e0*/  STS [R201+0x400], R142 ;  /* 0x0004008ec9007388 */ /* 0x000fe20000000800 */
[----:B------:R-:W-:Y:S01]  /*45f0*/  FFMA.FTZ R144, -R247, R247, 1 ;  /* 0x3f800000f7907423 */ /* 0x000fe200000101f7 */
[----:B------:R-:W-:Y:S01]  /*4600*/  MUFU.EX2 R170, R170 ;  /* 0x000000aa00aa7308 */ /* 0x000fe20000000800 */
[----:B------:R-:W-:Y:S02]  /*4610*/  FMUL.FTZ R140, R140, R231 ;  /* 0x000000e78c8c7220 */ /* 0x000fe40000410000 */
[----:B------:R-:W-:Y:S02]  /*4620*/  FMUL.FTZ R23, R18, R23 ;  /* 0x0000001712177220 */ /* 0x000fe40000410000 */
[----:B------:R-:W-:Y:S02]  /*4630*/  FMUL.FTZ R34, R34, R145 ;  /* 0x0000009122227220 */ /* 0x000fe40000410000 */
[----:B------:R-:W-:Y:S01]  /*4640*/  FMUL.FTZ R21, R21, R22 ;  /* 0x0000001615157220 */ /* 0x000fe20000410000 */
[----:B------:R-:W-:Y:S01]  /*4650*/  F2FP.PACK_AB R23, R23, R140 ;  /* 0x0000008c1717723e */ /* 0x000fe200000000ff */
[----:B------:R-:W-:Y:S01]  /*4660*/  FMUL.FTZ R35, R35, R144 ;  /* 0x0000009023237220 */ /* 0x000fe20000410000 */
[----:B------:R-:W2:Y:S01]  /*4670*/  MUFU.EX2 R22, R163 ;  /* 0x000000a300167308 */ /* 0x000ea20000000800 */
[--C-:B-1----:R-:W-:Y:S01]  /*4680*/  FADD.FTZ R18, R13, -R143.reuse ;  /* 0x8000008f0d127221 */ /* 0x102fe20000010000 */
[----:B------:R-:W-:Y:S01]  /*4690*/  F2FP.PACK_AB R16, R16, R21 ;  /* 0x000000151010723e */ /* 0x000fe200000000ff */
[--C-:B------:R-:W-:Y:S01]  /*46a0*/  FADD.FTZ R21, R8, -R143.reuse ;  /* 0x8000008f08157221 */ /* 0x100fe20000010000 */
[----:B------:R-:W-:Y:S01]  /*46b0*/  F2FP.PACK_AB R34, R35, R34 ;  /* 0x000000222322723e */ /* 0x000fe200000000ff */
[--C-:B------:R-:W-:Y:S01]  /*46c0*/  FADD.FTZ R8, R9, -R143.reuse ;  /* 0x8000008f09087221 */ /* 0x100fe20000010000 */
[C---:B---3--:R-:W-:Y:S01]  /*46d0*/  F2FP.PACK_AB R9, R171.reuse, R152 ;  /* 0x00000098ab09723e */ /* 0x048fe200000000ff */
[--C-:B------:R-:W-:Y:S02]  /*46e0*/  FADD.FTZ R35, R12, -R143.reuse ;  /* 0x8000008f0c237221 */ /* 0x100fe40000010000 */
[----:B------:R-:W-:Y:S01]  /*46f0*/  FMUL.FTZ R8, R171, R8 ;  /* 0x00000008ab087220 */ /* 0x000fe20000410000 */
[----:B------:R-:W1:Y:S01]  /*4700*/  MUFU.EX2 R140, R157 ;  /* 0x0000009d008c7308 */ /* 0x000e620000000800 */
[----:B------:R-:W-:Y:S01]  /*4710*/  FMUL.FTZ R35, R148, R35 ;  /* 0x0000002394237220 */ /* 0x000fe20000410000 */
[C---:B------:R-:W-:Y:S01]  /*4720*/  F2FP.PACK_AB R148, R17.reuse, R148 ;  /* 0x000000941194723e */ /* 0x040fe200000000ff */
[----:B------:R-:W-:Y:S01]  /*4730*/  FMUL.FTZ R18, R17, R18 ;  /* 0x0000001211127220 */ /* 0x000fe20000410000 */
[----:B------:R-:W-:Y:S01]  /*4740*/  STS [R204+0x19480], R9 ;  /* 0x01948009cc007388 */ /* 0x000fe20000000800 */
[----:B------:R-:W-:Y:S02]  /*4750*/  FFMA.FTZ R17, -R222, R222, 1 ;  /* 0x3f800000de117423 */ /* 0x000fe400000101de */
[----:B------:R-:W-:Y:S02]  /*4760*/  FFMA.FTZ R13, -R218, R218, 1 ;  /* 0x3f800000da0d7423 */ /* 0x000fe400000101da */
[----:B------:R-:W-:Y:S01]  /*4770*/  FFMA.FTZ R144, -R221, R221, 1 ;  /* 0x3f800000dd907423 */ /* 0x000fe200000101dd */
[----:B------:R-:W-:Y:S01]  /*4780*/  MUFU.EX2 R155, R155 ;  /* 0x0000009b009b7308 */ /* 0x000fe20000000800 */
[----:B------:R-:W-:Y:S02]  /*4790*/  FMUL.FTZ R13, R8, R13 ;  /* 0x0000000d080d7220 */ /* 0x000fe40000410000 */
[--C-:B------:R-:W-:Y:S01]  /*47a0*/  FADD.FTZ R8, R25, -R143.reuse ;  /* 0x8000008f19087221 */ /* 0x100fe20000010000 */
[----:B------:R-:W-:Y:S01]  /*47b0*/  F2FP.PACK_AB R25, R33, R164 ;  /* 0x000000a42119723e */ /* 0x000fe200000000ff */
[----:B------:R-:W-:Y:S02]  /*47c0*/  FMUL.FTZ R18, R18, R17 ;  /* 0x0000001112127220 */ /* 0x000fe40000410000 */
[--C-:B------:R-:W-:Y:S02]  /*47d0*/  FADD.FTZ R17, R24, -R143.reuse ;  /* 0x8000008f18117221 */ /* 0x100fe40000010000 */
[----:B------:R-:W-:Y:S01]  /*47e0*/  FMUL.FTZ R35, R35, R144 ;  /* 0x0000009023237220 */ /* 0x000fe20000410000 */
[----:B------:R-:W-:Y:S01]  /*47f0*/  MUFU.EX2 R242, R242 ;  /* 0x000000f200f27308 */ /* 0x000fe20000000800 */
[--C-:B------:R-:W-:Y:S02]  /*4800*/  FADD.FTZ R24, R29, -R143.reuse ;  /* 0x8000008f1d187221 */ /* 0x100fe40000010000 */
[----:B------:R-:W-:Y:S01]  /*4810*/  FFMA.FTZ R29, -R234, R234, 1 ;  /* 0x3f800000ea1d7423 */ /* 0x000fe200000101ea */
[----:B------:R-:W-:Y:S01]  /*4820*/  F2FP.PACK_AB R18, R18, R35 ;  /* 0x000000231212723e */ /* 0x000fe200000000ff */
[----:B------:R-:W-:Y:S02]  /*4830*/  FMUL.FTZ R8, R33, R8 ;  /* 0x0000000821087220 */ /* 0x000fe40000410000 */
[----:B------:R-:W-:Y:S02]  /*4840*/  FFMA.FTZ R144, -R233, R233, 1 ;  /* 0x3f800000e9907423 */ /* 0x000fe400000101e9 */
[----:B------:R-:W-:Y:S02]  /*4850*/  FMUL.FTZ R17, R164, R17 ;  /* 0x00000011a4117220 */ /* 0x000fe40000410000 */
[----:B------:R-:W-:Y:S02]  /*4860*/  FMUL.FTZ R8, R8, R29 ;  /* 0x0000001d08087220 */ /* 0x000fe40000410000 */
[----:B------:R-:W-:Y:S02]  /*4870*/  FMUL.FTZ R17, R17, R144 ;  /* 0x0000009011117220 */ /* 0x000fe40000410000 */
[----:B------:R-:W-:Y:S02]  /*4880*/  FMUL.FTZ R24, R245, R24 ;  /* 0x00000018f5187220 */ /* 0x000fe40000410000 */
[----:B------:R-:W-:Y:S02]  /*4890*/  FFMA.FTZ R33, -R238, R238, 1 ;  /* 0x3f800000ee217423 */ /* 0x000fe400000101ee */
[----:B------:R-:W-:Y:S02]  /*48a0*/  FMUL.FTZ R21, R152, R21 ;  /* 0x0000001598157220 */ /* 0x000fe40000410000 */
[----:B------:R-:W-:Y:S01]  /*48b0*/  FMUL.FTZ R24, R24, R33 ;  /* 0x0000002118187220 */ /* 0x000fe20000410000 */
[----:B------:R-:W-:Y:S01]  /*48c0*/  F2FP.PACK_AB R33, R8, R17 ;  /* 0x000000110821723e */ /* 0x000fe200000000ff */
[----:B------:R-:W-:Y:S01]  /*48d0*/  FFMA.FTZ R12, -R215, R215, 1 ;  /* 0x3f800000d70c7423 */ /* 0x000fe200000101d7 */
[----:B--2---:R-:W-:Y:S01]  /*48e0*/  F2FP.PACK_AB R17, R22, R165 ;  /* 0x000000a51611723e */ /* 0x004fe200000000ff */
[----:B------:R-:W-:Y:S01]  /*48f0*/  FMUL.FTZ R153, R153, R216 ;  /* 0x000000d899997220 */ /* 0x000fe20000410000 */
[----:B-1----:R-:W-:Y:S01]  /*4900*/  F2FP.PACK_AB R8, R140, R161 ;  /* 0x000000a18c08723e */ /* 0x002fe200000000ff */
[----:B------:R-:W-:Y:S02]  /*4910*/  FMUL.FTZ R12, R21, R12 ;  /* 0x0000000c150c7220 */ /* 0x000fe40000410000 */
[----:B------:R-:W-:Y:S01]  /*4920*/  STS [R204+0x19880], R17 ;  /* 0x01988011cc007388 */ /* 0x000fe20000000800 */
[----:B------:R-:W-:Y:S02]  /*4930*/  FADD.FTZ R21, R28, -R143 ;  /* 0x8000008f1c157221 */ /* 0x000fe40000010000 */
[----:B------:R-:W1:Y:S01]  /*4940*/  MUFU.EX2 R28, R169 ;  /* 0x000000a9001c7308 */ /* 0x000e620000000800 */
[----:B------:R-:W-:Y:S01]  /*4950*/  STS [R201+0x1000], R148 ;  /* 0x00100094c9007388 */ /* 0x000fe20000000800 */
[----:B------:R-:W-:Y:S01]  /*4960*/  FMUL.FTZ R21, R170, R21 ;  /* 0x00000015aa157220 */ /* 0x000fe20000410000 */
[----:B------:R-:W-:Y:S01]  /*4970*/  F2FP.PACK_AB R170, R245, R170 ;  /* 0x000000aaf5aa723e */ /* 0x000fe200000000ff */
[----:B------:R-:W-:Y:S01]  /*4980*/  FMUL.FTZ R154, R154, R217 ;  /* 0x000000d99a9a7220 */ /* 0x000fe20000410000 */
[----:B------:R-:W-:Y:S01]  /*4990*/  STS [R201+0x1400], R8 ;  /* 0x00140008c9007388 */ /* 0x000fe20000000800 */
[--C-:B-----5:R-:W-:Y:S01]  /*49a0*/  FADD.FTZ R11, R11, -R240.reuse ;  /* 0x800000f00b0b7221 */ /* 0x120fe20000010000 */
[----:B------:R-:W-:Y:S01]  /*49b0*/  F2FP.PACK_AB R13, R13, R12 ;  /* 0x0000000c0d0d723e */ /* 0x000fe200000000ff */
[--C-:B------:R-:W-:Y:S01]  /*49c0*/  FADD.FTZ R10, R10, -R240.reuse ;  /* 0x800000f00a0a7221 */ /* 0x100fe20000010000 */
[----:B------:R-:W-:Y:S01]  /*49d0*/  STS [R204+0x1a480], R183 ;  /* 0x01a480b7cc007388 */ /* 0x000fe20000000800 */
[----:B------:R-:W-:Y:S01]  /*49e0*/  FMUL.FTZ R11, R22, R11 ;  /* 0x0000000b160b7220 */ /* 0x000fe20000410000 */
[----:B------:R-:W-:Y:S01]  /*49f0*/  F2FP.PACK_AB R153, R154, R153 ;  /* 0x000000999a99723e */ /* 0x000fe200000000ff */
[----:B------:R-:W-:Y:S01]  /*4a00*/  FMUL.FTZ R10, R165, R10 ;  /* 0x0000000aa50a7220 */ /* 0x000fe20000410000 */
[----:B------:R-:W-:Y:S01]  /*4a10*/  STS [R204+0x1a880], R19 ;  /* 0x01a88013cc007388 */ /* 0x000fe20000000800 */
[--C-:B------:R-:W-:Y:S02]  /*4a20*/  FADD.FTZ R15, R15, -R240.reuse ;  /* 0x800000f00f0f7221 */ /* 0x100fe40000010000 */
[----:B------:R-:W-:Y:S01]  /*4a30*/  FFMA.FTZ R219, -R219, R219, 1 ;  /* 0x3f800000dbdb7423 */ /* 0x000fe200000101db */
[----:B------:R2:W-:Y:S01]  /*4a40*/  STS [R201+0x2000], R2 ;  /* 0x00200002c9007388 */ /* 0x0005e20000000800 */
[----:B------:R-:W-:Y:S02]  /*4a50*/  FFMA.FTZ R220, -R220, R220, 1 ;  /* 0x3f800000dcdc7423 */ /* 0x000fe400000101dc */
[--C-:B------:R-:W-:Y:S01]  /*4a60*/  FADD.FTZ R14, R14, -R240.reuse ;  /* 0x800000f00e0e7221 */ /* 0x100fe20000010000 */
[----:B------:R-:W-:Y:S01]  /*4a70*/  STS [R201+0x2400], R138 ;  /* 0x0024008ac9007388 */ /* 0x000fe20000000800 */
[----:B------:R-:W-:Y:S01]  /*4a80*/  FMUL.FTZ R15, R140, R15 ;  /* 0x0000000f8c0f7220 */ /* 0x000fe20000410000 */
[----:B-1----:R-:W-:Y:S02]  /*4a90*/  F2FP.PACK_AB R3, R28, R151 ;  /* 0x000000971c03723e */ /* 0x002fe400000000ff */
[----:B------:R-:W-:Y:S01]  /*4aa0*/  STS [R204+0x1b480], R25 ;  /* 0x01b48019cc007388 */ /* 0x000fe20000000800 */
[----:B------:R-:W-:Y:S02]  /*4ab0*/  FMUL.FTZ R10, R10, R219 ;  /* 0x000000db0a0a7220 */ /* 0x000fe40000410000 */
[----:B------:R-:W-:Y:S01]  /*4ac0*/  FMUL.FTZ R11, R11, R220 ;  /* 0x000000dc0b0b7220 */ /* 0x000fe20000410000 */
[----:B------:R1:W-:Y:S01]  /*4ad0*/  STS [R204+0x1b880], R3 ;  /* 0x01b88003cc007388 */ /* 0x0003e20000000800 */
[----:B------:R-:W-:Y:S02]  /*4ae0*/  FFMA.FTZ R224, -R224, R224, 1 ;  /* 0x3f800000e0e07423 */ /* 0x000fe400000101e0 */
[----:B------:R-:W-:Y:S01]  /*4af0*/  FMUL.FTZ R14, R161, R14 ;  /* 0x0000000ea10e7220 */ /* 0x000fe20000410000 */
[----:B------:R-:W-:Y:S01]  /*4b00*/  STS [R201+0x3000], R170 ;  /* 0x003000aac9007388 */ /* 0x000fe20000000800 */
[----:B------:R-:W-:Y:S01]  /*4b10*/  FFMA.FTZ R223, -R223, R223, 1 ;  /* 0x3f800000dfdf7423 */ /* 0x000fe200000101df */
[----:B------:R-:W-:Y:S01]  /*4b20*/  F2FP.PACK_AB R11, R11, R10 ;  /* 0x0000000a0b0b723e */ /* 0x000fe200000000ff */
[----:B------:R-:W-:Y:S02]  /*4b30*/  FMUL.FTZ R15, R15, R224 ;  /* 0x000000e00f0f7220 */ /* 0x000fe40000410000 */
[----:B------:R-:W-:Y:S02]  /*4b40*/  FMUL.FTZ R14, R14, R223 ;  /* 0x000000df0e0e7220 */ /* 0x000fe40000410000 */
[--C-:B------:R-:W-:Y:S01]  /*4b50*/  FADD.FTZ R26, R26, -R240.reuse ;  /* 0x800000f01a1a7221 */ /* 0x100fe20000010000 */
[----:B--2---:R-:W-:Y:S01]  /*4b60*/  F2FP.PACK_AB R2, R242, R155 ;  /* 0x0000009bf202723e */ /* 0x004fe200000000ff */
[--C-:B------:R-:W-:Y:S01]  /*4b70*/  FADD.FTZ R27, R27, -R240.reuse ;  /* 0x800000f01b1b7221 */ /* 0x100fe20000010000 */
[----:B------:R-:W-:Y:S01]  /*4b80*/  F2FP.PACK_AB R14, R15, R14 ;  /* 0x0000000e0f0e723e */ /* 0x000fe200000000ff */
[----:B------:R-:W-:Y:S02]  /*4b90*/  FMUL.FTZ R26, R151, R26 ;  /* 0x0000001a971a7220 */ /* 0x000fe40000410000 */
[----:B------:R2:W-:Y:S01]  /*4ba0*/  STS [R201+0x3400], R2 ;  /* 0x00340002c9007388 */ /* 0x0005e20000000800 */
[----:B------:R-:W-:Y:S02]  /*4bb0*/  FMUL.FTZ R27, R28, R27 ;  /* 0x0000001b1c1b7220 */ /* 0x000fe40000410000 */
[----:B------:R-:W-:Y:S01]  /*4bc0*/  FFMA.FTZ R235, -R235, R235, 1 ;  /* 0x3f800000ebeb7423 */ /* 0x000fe200000101eb */
[----:B------:R-:W-:Y:S01]  /*4bd0*/  BAR.SYNC.DEFER_BLOCKING 0x0 ;  /* 0x0000000000007b1d */ /* 0x000fe20000010000 */
[----:B------:R-:W-:Y:S02]  /*4be0*/  FFMA.FTZ R236, -R236, R236, 1 ;  /* 0x3f800000ecec7423 */ /* 0x000fe400000101ec */
[--C-:B------:R-:W-:Y:S01]  /*4bf0*/  FADD.FTZ R30, R30, -R240.reuse ;  /* 0x800000f01e1e7221 */ /* 0x100fe20000010000 */
[----:B-1----:R-:W-:Y:S01]  /*4c00*/  MOV R3, UR5 ;  /* 0x0000000500037c02 */ /* 0x002fe20008000f00 */
[----:B------:R-:W-:Y:S02]  /*4c10*/  FADD.FTZ R31, R31, -R240 ;  /* 0x800000f01f1f7221 */ /* 0x000fe40000010000 */
[----:B------:R-:W-:Y:S02]  /*4c20*/  FFMA.FTZ R146, -R237, R237, 1 ;  /* 0x3f800000ed927423 */ /* 0x000fe400000101ed */
[----:B------:R-:W-:Y:S02]  /*4c30*/  FMUL.FTZ R26, R26, R235 ;  /* 0x000000eb1a1a7220 */ /* 0x000fe40000410000 */
[----:B------:R-:W-:Y:S02]  /*4c40*/  FMUL.FTZ R27, R27, R236 ;  /* 0x000000ec1b1b7220 */ /* 0x000fe40000410000 */
[----:B------:R-:W-:Y:S02]  /*4c50*/  FMUL.FTZ R30, R155, R30 ;  /* 0x0000001e9b1e7220 */ /* 0x000fe40000410000 */
[----:B------:R-:W-:Y:S01]  /*4c60*/  FMUL.FTZ R31, R242, R31 ;  /* 0x0000001ff21f7220 */ /* 0x000fe20000410000 */
[----:B------:R-:W-:Y:S01]  /*4c70*/  F2FP.PACK_AB R141, R27, R26 ;  /* 0x0000001a1b8d723e */ /* 0x000fe200000000ff */
[----:B------:R-:W-:Y:S02]  /*4c80*/  FFMA.FTZ R239, -R239, R239, 1 ;  /* 0x3f800000efef7423 */ /* 0x000fe400000101ef */
[----:B------:R-:W-:Y:S02]  /*4c90*/  FMUL.FTZ R21, R21, R146 ;  /* 0x0000009215157220 */ /* 0x000fe40000410000 */
[----:B--2---:R-:W-:Y:S02]  /*4ca0*/  FFMA.FTZ R2, -R241, R241, 1 ;  /* 0x3f800000f1027423 */ /* 0x004fe400000101f1 */
[----:B------:R-:W-:Y:S01]  /*4cb0*/  FMUL.FTZ R30, R30, R239 ;  /* 0x000000ef1e1e7220 */ /* 0x000fe20000410000 */
[----:B------:R-:W-:Y:S01]  /*4cc0*/  STS [R204+0x1c480], R153 ;  /* 0x01c48099cc007388 */ /* 0x000fe20000000800 */
[----:B------:R-:W-:Y:S01]  /*4cd0*/  FMUL.FTZ R31, R31, R2 ;  /* 0x000000021f1f7220 */ /* 0x000fe20000410000 */
[----:B------:R-:W-:Y:S01]  /*4ce0*/  F2FP.PACK_AB R144, R24, R21 ;  /* 0x000000151890723e */ /* 0x000fe200000000ff */
[----:B------:R-:W-:Y:S01]  /*4cf0*/  IMAD R3, R3, 0x1800, R182 ;  /* 0x0000180003037824 */ /* 0x000fe200078e02b6 */
[----:B------:R-:W-:Y:S02]  /*4d00*/  STS [R204+0x1c880], R213 ;  /* 0x01c880d5cc007388 */ /* 0x000fe40000000800 */
[----:B------:R-:W-:Y:S02]  /*4d10*/  F2FP.PACK_AB R2, R31, R30 ;  /* 0x0000001e1f02723e */ /* 0x000fe400000000ff */
        /* <DEDUP_REMOVED lines=95> */
[----:B-12-45:R-:W-:Y:S02]  /*5310*/  USHF.R.S32.HI UR4, URZ, 0x1f, UR19 ;  /* 0x0000001f3f047899 */ /* 0x036fe40008011413 */
[----:B------:R-:W-:Y:S02]  /*5320*/  ULDC.64 UR6, c[0x0][0x208] ;  /* 0x0000820000067ab9 */ /* 0x000fe40000000a00 */
[----:B------:R-:W-:Y:S02]  /*5330*/  UIMAD UR4, UR4, UR6, URZ ;  /* 0x00000006040472a4 */ /* 0x000fe4000f8e023f */
[----:B------:R-:W-:Y:S02]  /*5340*/  UIMAD.WIDE.U32 UR22, UR19, UR6, URZ ;  /* 0x00000006131672a5 */ /* 0x000fe4000f8e003f */
[----:B------:R-:W-:Y:S02]  /*5350*/  UIMAD UR4, UR19, UR7, UR4 ;  /* 0x00000007130472a4 */ /* 0x000fe4000f8e0204 */
[----:B------:R-:W-:Y:S02]  /*5360*/  USHF.L.U32 UR19, UR19, 0x6, URZ ;  /* 0x0000000613137899 */ /* 0x000fe4000800063f */
[----:B------:R-:W-:Y:S01]  /*5370*/  UIADD3 UR4, UR23, UR4, URZ ;  /* 0x0000000417047290 */ /* 0x000fe2000fffe03f */
[----:B------:R-:W-:Y:S02]  /*5380*/  IMAD.U32 R8, RZ, RZ, UR22 ;  /* 0x00000016ff087e24 */ /* 0x000fe4000f8e00ff */
[----:B------:R-:W-:Y:S01]  /*5390*/  IMAD.U32 R9, RZ, RZ, UR23 ;  /* 0x00000017ff097e24 */ /* 0x000fe2000f8e00ff */
[----:B------:R-:W-:Y:S01]  /*53a0*/  IADD3 R6, P0, R194, UR19, RZ ;  /* 0x00000013c2067c10 */ /* 0x000fe2000ff1e0ff */
[----:B------:R-:W-:Y:S01]  /*53b0*/  IMAD.U32 R5, RZ, RZ, UR19 ;  /* 0x00000013ff057e24 */ /* 0x000fe2000f8e00ff */
[----:B------:R-:W-:Y:S01]  /*53c0*/  UIADD3 UR19, -UR19, UR8, URZ ;  /* 0x0000000813137290 */ /* 0x000fe2000fffe13f */
[----:B------:R-:W-:Y:S01]  /*53d0*/  IMAD.U32 R7, RZ, RZ, UR4 ;  /* 0x00000004ff077e24 */ /* 0x000fe2000f8e00ff */
[----:B------:R-:W-:Y:S02]  /*53e0*/  LEA R4, P5, R8, R190, 0x6 ;  /* 0x000000be08047211 */ /* 0x000fe400078a30ff */
[----:B------:R-:W-:Y:S02]  /*53f0*/  LEA.HI.X.SX32 R5, R5, R186, 0x1, P0 ;  /* 0x000000ba05057211 */ /* 0x000fe400000f0eff */
[----:B------:R-:W-:Y:S02]  /*5400*/  ISETP.GE.OR P6, PT, R208, UR19, !P4 ;  /* 0x00000013d0007c0c */ /* 0x000fe4000e7c6670 */
[----:B------:R-:W-:Y:S02]  /*5410*/  LEA.HI.X R7, R8, R207, R7, 0x6, P5 ;  /* 0x000000cf08077211 */ /* 0x000fe400028f3407 */
[----:B------:R-:W-:Y:S02]  /*5420*/  LEA R10, P5, R4, c[0x0][0x1f0], 0x1 ;  /* 0x00007c00040a7a11 */ /* 0x000fe400078a08ff */
[----:B------:R-:W-:Y:S02]  /*5430*/  LEA R8, P0, R6, c[0x0][0x280], 0x2 ;  /* 0x0000a00006087a11 */ /* 0x000fe400078010ff */
[----:B------:R-:W-:Y:S01]  /*5440*/  LEA.HI.X R11, R4, c[0x0][0x1f4], R7, 0x1, P5 ;  /* 0x00007d00040b7a11 */ /* 0x000fe200028f0c07 */
[----:B------:R-:W-:Y:S01]  /*5450*/  IMAD.U32 R7, RZ, RZ, UR12 ;  /* 0x0000000cff077e24 */ /* 0x000fe2000f8e00ff */
[----:B------:R-:W-:Y:S02]  /*5460*/  ISETP.GE.OR P5, PT, R208, UR19, !P3 ;  /* 0x00000013d0007c0c */ /* 0x000fe4000dfa6670 */
[----:B------:R-:W-:Y:S01]  /*5470*/  LEA.HI.X R9, R6, c[0x0][0x284], R5, 0x2, P0 ;  /* 0x0000a10006097a11 */ /* 0x000fe200000f1405 */
[----:B------:R-:W-:Y:S01]  /*5480*/  IMAD R4, R7, 0x3000, R202 ;  /* 0x0000300007047824 */ /* 0x000fe200078e02ca */
[----:B------:R-:W-:Y:S01]  /*5490*/  ISETP.GE.OR P0, PT, R208, UR19, !P2 ;  /* 0x00000013d0007c0c */ /* 0x000fe2000d706670 */
[----:B------:R-:W-:Y:S03]  /*54a0*/  IMAD.U32 R5, RZ, RZ, UR12 ;  /* 0x0000000cff057e24 */ /* 0x000fe6000f8e00ff */
[----:B------:R-:W-:Y:S01]  /*54b0*/  @!PT LDS RZ, [RZ] ;  /* 0x00000000fffff984 */ /* 0x000fe20000000800 */
[----:B------:R-:W-:Y:S01]  /*54c0*/  @!PT LDS RZ, [RZ] ;  /* 0x00000000fffff984 */ /* 0x000fe20000000800 */
[----:B------:R-:W-:Y:S01]  /*54d0*/  @!PT LDS RZ, [RZ] ;  /* 0x00000000fffff984 */ /* 0x000fe20000000800 */
[----:B------:R1:W-:Y:S01]  /*54e0*/  LDGSTS.E.BYPASS.LTC128B.128 [R4], [R10.64], !P6 ;  /* 0x000000000a047fae */ /* 0x0003e2000f101d54 */
[----:B------:R-:W-:Y:S04]  /*54f0*/  @!P1 IMAD R5, R5, 0x40, R210 ;  /* 0x0000004005059824 */ /* 0x000fe800078e02d2 */
[----:B------:R-:W-:Y:S01]  /*5500*/  @!P1 IMAD.SHL.U32 R6, R5, 0x4, RZ ;  /* 0x0000000405069824 */ /* 0x000fe200078e00ff */
[----:B------:R1:W-:Y:S06]  /*5510*/  LDGSTS.E.BYPASS.LTC128B.128 [R4+0x1000], [R10.64+0x40], !P5 ;  /* 0x010000400a047fae */ /* 0x0003ec000e901d54 */
[----:B------:R1:W-:Y:S06]  /*5520*/  LDGSTS.E.BYPASS.LTC128B.128 [R4+0x2000], [R10.64+0x80], !P0 ;  /* 0x020000800a047fae */ /* 0x0003ec000c101d54 */
[----:B------:R1:W-:Y:S02]  /*5530*/  @!P1 LDGSTS.E.BYPASS.LTC128B.128 [R6+0x18280], [R8.64] ;  /* 0x1828000008069fae */ /* 0x0003e4000b901d54 */
.L_x_1146:
[-C--:B-12-45:R-:W-:Y:S01]  /*5540*/  HMMA.16816.F32 R4, R28, R2.reuse, RZ ;  /* 0x000000021c04723c */ /* 0x0b6fe200000018ff */
[----:B------:R-:W-:Y:S01]  /*5550*/  LDSM.16.M88.4 R136, [R175+0x1000] ;  /* 0x00100000af88783b */ /* 0x000fe20000000200 */
[----:B------:R-:W-:Y:S02]  /*5560*/  ULDC.64 UR6, c[0x0][0x238] ;  /* 0x00008e0000067ab9 */ /* 0x000fe40000000a00 */
[----:B------:R-:W-:Y:S01]  /*5570*/  USHF.R.S32.HI UR19, URZ, 0x1f, UR16 ;  /* 0x0000001f3f137899 */ /* 0x000fe20008011410 */
[----:B------:R-:W-:Y:S01]  /*5580*/  LDSM.16.M88.4 R140, [R174+0x1000] ;  /* 0x00100000ae8c783b */ /* 0x000fe20000000200 */
[----:B------:R-:W-:Y:S02]  /*5590*/  USHF.R.S32.HI UR4, URZ, 0x1f, UR17 ;  /* 0x0000001f3f047899 */ /* 0x000fe40008011411 */
[C---:B------:R-:W-:Y:S01]  /*55a0*/  HMMA.16816.F32 R8, R24.reuse, R2, RZ ;  /* 0x000000021808723c */ /* 0x040fe200000018ff */
[----:B------:R-:W-:Y:S01]  /*55b0*/  LDSM.16.MT88.2 R2, [R178+0x800] ;  /* 0x00080000b202783b */ /* 0x000fe20000004100 */
[----:B------:R-:W-:Y:S02]  /*55c0*/  UIMAD UR19, UR19, UR6, URZ ;  /* 0x00000006131372a4 */ /* 0x000fe4000f8e023f */
[----:B------:R-:W-:Y:S01]  /*55d0*/  UISETP.GE.AND UP3, UPT, UR5, 0x1, UPT ;  /* 0x000000010500788c */ /* 0x000fe2000bf66270 */
[----:B------:R-:W-:Y:S01]  /*55e0*/  LDSM.16.MT88.2 R146, [R178+0x1000] ;  /* 0x00100000b292783b */ /* 0x000fe20000004100 */
[----:B------:R-:W-:Y:S02]  /*55f0*/  UIMAD UR19, UR16, UR7, UR19 ;  /* 0x00000007101372a4 */ /* 0x000fe4000f8e0213 */
[-C--:B------:R-:W-:Y:S01]  /*5600*/  HMMA.16816.F32 R12, R24, R16.reuse, RZ ;  /* 0x00000010180c723c */ /* 0x080fe200000018ff */
[----:B------:R-:W-:Y:S01]  /*5610*/  ULDC.64 UR6, c[0x0][0x240] ;  /* 0x0000900000067ab9 */ /* 0x000fe20000000a00 */
[----:B------:R-:W0:Y:S01]  /*5620*/  LDGDEPBAR ;  /* 0x00000000000079af */ /* 0x000e220000000000 */
[----:B------:R-:W-:Y:S02]  /*5630*/  UIMAD UR4, UR4, UR6, URZ ;  /* 0x00000006040472a4 */ /* 0x000fe4000f8e023f */
[----:B------:R-:W-:Y:S02]  /*5640*/  UISETP.GE.AND UP2, UPT, UR13, 0x1, UPT ;  /* 0x000000010d00788c */ /* 0x000fe4000bf46270 */
[----:B------:R-:W-:Y:S01]  /*5650*/  UIMAD UR4, UR17, UR7, UR4 ;  /* 0x00000007110472a4 */ /* 0x000fe2000f8e0204 */
[C---:B------:R-:W-:Y:S01]  /*5660*/  HMMA.16816.F32 R16, R28.reuse, R16, RZ ;  /* 0x000000101c10723c */ /* 0x040fe200000018ff */
[----:B------:R-:W-:Y:S02]  /*5670*/  UIMAD UR7, UR14, 0x1800, URZ ;  /* 0x000018000e0778a4 */ /* 0x000fe4000f8e023f */
[----:B------:R-:W-:Y:S02]  /*5680*/  UIADD3 UR14, UR14, 0x1, URZ ;  /* 0x000000010e0e7890 */ /* 0x000fe4000fffe03f */
[----:B------:R-:W-:Y:S02]  /*5690*/  USHF.R.S32.HI UR6, URZ, 0x1f, UR7 ;  /* 0x0000001f3f067899 */ /* 0x000fe40008011407 */
[----:B------:R-:W-:Y:S01]  /*56a0*/  UISETP.GE.AND UP0, UPT, UR14, UR15, UPT ;  /* 0x0000000f0e00728c */ /* 0x000fe2000bf06270 */
[-C--:B------:R-:W-:Y:S01]  /*56b0*/  HMMA.16816.F32 R20, R28, R32.reuse, RZ ;  /* 0x000000201c14723c */ /* 0x080fe200000018ff */
[----:B------:R-:W1:Y:S01]  /*56c0*/  LDSM.16.M88.4 R28, [R175] ;  /* 0x00000000af1c783b */ /* 0x000e620000000200 */
[----:B------:R-:W-:Y:S06]  /*56d0*/  UISETP.GE.AND UP1, UPT, UR12, 0x1, UPT ;  /* 0x000000010c00788c */ /* 0x000fec000bf26270 */
[----:B------:R-:W-:Y:S01]  /*56e0*/  HMMA.16816.F32 R24, R24, R32, RZ ;  /* 0x000000201818723c */ /* 0x000fe200000018ff */
[----:B------:R-:W2:Y:S07]  /*56f0*/  LDSM.16.MT88.2 R32, [R178+0x2800] ;  /* 0x00280000b220783b */ /* 0x000eae0000004100 */
[-C--:B------:R-:W-:Y:S08]  /*5700*/  HMMA.16816.F32 R4, R132, R34.reuse, R4 ;  /* 0x000000228404723c */ /* 0x080ff00000001804 */
[C---:B------:R-:W-:Y:S01]  /*5710*/  HMMA.16816.F32 R8, R148.reuse, R34, R8 ;  /* 0x000000229408723c */ /* 0x040fe20000001808 */
[----:B------:R-:W3:Y:S07]  /*5720*/  LDSM.16.MT88.2 R34, [R178+0x4800] ;  /* 0x00480000b222783b */ /* 0x000eee0000004100 */
[-C--:B------:R-:W-:Y:S08]  /*5730*/  HMMA.16816.F32 R12, R148, R144.reuse, R12 ;  /* 0x00000090940c723c */ /* 0x080ff0000000180c */
[C---:B------:R-:W-:Y:S01]  /*5740*/  HMMA.16816.F32 R16, R132.reuse, R144, R16 ;  /* 0x000000908410723c */ /* 0x040fe20000001810 */
[----:B------:R-:W-:Y:S07]  /*5750*/  LDSM.16.MT88.2 R144, [R178+0x2c00] ;  /* 0x002c0000b290783b */ /* 0x000fee0000004100 */
[-C--:B------:R-:W-:Y:S01]  /*5760*/  HMMA.16816.F32 R20, R132, R152.reuse, R20 ;  /* 0x000000988414723c */ /* 0x080fe20000001814 */
[----:B------:R-:W-:Y:S07]  /*5770*/  LDSM.16.M88.4 R132, [R174] ;  /* 0x00000000ae84783b */ /* 0x000fee0000000200 */
[----:B------:R-:W-:Y:S01]  /*5780*/  HMMA.16816.F32 R24, R148, R152, R24 ;  /* 0x000000989418723c */ /* 0x000fe20000001818 */
[----:B------:R-:W-:Y:S07]  /*5790*/  LDSM.16.M88.4 R148, [R0+0x2000] ;  /* 0x002000000094783b */ /* 0x000fee0000000200 */
[-C--:B-1----:R-:W-:Y:S08]  /*57a0*/  HMMA.16816.F32 R4, R28, R2.reuse, R4 ;  /* 0x000000021c04723c */ /* 0x082ff00000001804 */
[C---:B------:R-:W-:Y:S01]  /*57b0*/  HMMA.16816.F32 R8, R136.reuse, R2, R8 ;  /* 0x000000028808723c */ /* 0x040fe20000001808 */
[----:B------:R-:W1:Y:S07]  /*57c0*/  LDSM.16.MT88.2 R2, [R178+0xc00] ;  /* 0x000c0000b202783b */ /* 0x000e6e0000004100 */
[-C--:B--2---:R-:W-:Y:S08]  /*57d0*/  HMMA.16816.F32 R12, R136, R32.reuse, R12 ;  /* 0x00000020880c723c */ /* 0x084ff0000000180c */
[C---:B------:R-:W-:Y:S01]  /*57e0*/  HMMA.16816.F32 R16, R28.reuse, R32, R16 ;  /* 0x000000201c10723c */ /* 0x040fe20000001810 */
[----:B------:R-:W2:Y:S07]  /*57f0*/  LDSM.16.MT88.2 R32, [R178+0x4c00] ;  /* 0x004c0000b220783b */ /* 0x000eae0000004100 */
[-C--:B---3--:R-:W-:Y:S01]  /*5800*/  HMMA.16816.F32 R20, R28, R34.reuse, R20 ;  /* 0x000000221c14723c */ /* 0x088fe20000001814 */
[----:B------:R-:W3:Y:S07]  /*5810*/  LDSM.16.M88.4 R28, [R177+0x2000] ;  /* 0x00200000b11c783b */ /* 0x000eee0000000200 */
[----:B------:R-:W-:Y:S01]  /*5820*/  HMMA.16816.F32 R24, R136, R34, R24 ;  /* 0x000000228818723c */ /* 0x000fe20000001818 */
[----:B------:R-:W4:Y:S04]  /*5830*/  LDSM.16.M88.4 R136, [R177+0x3000] ;  /* 0x00300000b188783b */ /* 0x000f280000000200 */
[----:B------:R-:W5:Y:S03]  /*5840*/  LDSM.16.MT88.2 R34, [R178+0x3000] ;  /* 0x00300000b222783b */ /* 0x000f660000004100 */
[-C--:B-1----:R-:W-:Y:S08]  /*5850*/  HMMA.16816.F32 R4, R132, R2.reuse, R4 ;  /* 0x000000028404723c */ /* 0x082ff00000001804 */
[C---:B------:R-:W-:Y:S01]  /*5860*/  HMMA.16816.F32 R8, R140.reuse, R2, R8 ;  /* 0x000000028c08723c */ /* 0x040fe20000001808 */
[----:B------:R-:W1:Y:S07]  /*5870*/  LDSM.16.MT88.2 R2, [R178+0x5000] ;  /* 0x00500000b202783b */ /* 0x000e6e0000004100 */
[-C--:B------:R-:W-:Y:S08]  /*5880*/  HMMA.16816.F32 R12, R140, R144.reuse, R12 ;  /* 0x000000908c0c723c */ /* 0x080ff0000000180c */
[C---:B------:R-:W-:Y:S01]  /*5890*/  HMMA.16816.F32 R16, R132.reuse, R144, R16 ;  /* 0x000000908410723c */ /* 0x040fe20000001810 */
[----:B------:R-:W-:Y:S07]  /*58a0*/  LDSM.16.MT88.2 R144, [R178+0x3400] ;  /* 0x00340000b290783b */ /* 0x000fee0000004100 */
[-C--:B--2---:R-:W-:Y:S01]  /*58b0*/  HMMA.16816.F32 R20, R132, R32.reuse, R20 ;  /* 0x000000208414723c */ /* 0x084fe20000001814 */
[----:B------:R-:W-:Y:S07]  /*58c0*/  LDSM.16.M88.4 R132, [R176+0x2000] ;  /* 0x00200000b084783b */ /* 0x000fee0000000200 */
[----:B------:R-:W-:Y:S01]  /*58d0*/  HMMA.16816.F32 R24, R140, R32, R24 ;  /* 0x000000208c18723c */ /* 0x000fe20000001818 */
[----:B------:R-:W2:Y:S04]  /*58e0*/  LDSM.16.MT88.2 R32, [R178+0x1400] ;  /* 0x00140000b220783b */ /* 0x000ea80000004100 */
[----:B------:R-:W2:Y:S03]  /*58f0*/  LDSM.16.M88.4 R140, [R176+0x3000] ;  /* 0x00300000b08c783b */ /* 0x000ea60000000200 */
[-C--:B---3--:R-:W-:Y:S08]  /*5900*/  HMMA.16816.F32 R4, R28, R146.reuse, R4 ;  /* 0x000000921c04723c */ /* 0x088ff00000001804 */
[C---:B----4-:R-:W-:Y:S01]  /*5910*/  HMMA.16816.F32 R8, R136.reuse, R146, R8 ;  /* 0x000000928808723c */ /* 0x050fe20000001808 */
[----:B------:R-:W-:Y:S07]  /*5920*/  LDSM.16.MT88.2 R146, [R178+0x3800] ;  /* 0x00380000b292783b */ /* 0x000fee0000004100 */
[-C--:B-----5:R-:W-:Y:S08]  /*5930*/  HMMA.16816.F32 R12, R136, R34.reuse, R12 ;  /* 0x00000022880c723c */ /* 0x0a0ff0000000180c */
[C---:B------:R-:W-:Y:S01]  /*5940*/  HMMA.16816.F32 R16, R28.reuse, R34, R16 ;  /* 0x000000221c10723c */ /* 0x040fe20000001810 */
[----:B------:R-:W3:Y:S07]  /*5950*/  LDSM.16.MT88.2 R34, [R178+0x5400] ;  /* 0x00540000b222783b */ /* 0x000eee0000004100 */
[-C--:B-1----:R-:W-:Y:S01]  /*5960*/  HMMA.16816.F32 R20, R28, R2.reuse, R20 ;  /* 0x000000021c14723c */ /* 0x082fe20000001814 */
[----:B------:R-:W-:Y:S07]  /*5970*/  LDSM.16.M88.4 R28, [R175+0x2000] ;  /* 0x00200000af1c783b */ /* 0x000fee0000000200 */
[----:B------:R-:W-:Y:S01]  /*5980*/  HMMA.16816.F32 R24, R136, R2, R24 ;  /* 0x000000028818723c */ /* 0x000fe20000001818 */
[----:B------:R-:W1:Y:S04]  /*5990*/  LDSM.16.MT88.2 R2, [R178+0x1800] ;  /* 0x00180000b202783b */ /* 0x000e680000004100 */
[----:B------:R-:W4:Y:S03]  /*59a0*/  LDSM.16.M88.4 R136, [R175+0x3000] ;  /* 0x00300000af88783b */ /* 0x000f260000000200 */
[-C--:B--2---:R-:W-:Y:S08]  /*59b0*/  HMMA.16816.F32 R4, R132, R32.reuse, R4 ;  /* 0x000000208404723c */ /* 0x084ff00000001804 */
[C---:B------:R-:W-:Y:S01]  /*59c0*/  HMMA.16816.F32 R8, R140.reuse, R32, R8 ;  /* 0x000000208c08723c */ /* 0x040fe20000001808 */
[----:B------:R-:W2:Y:S07]  /*59d0*/  LDSM.16.MT88.2 R32, [R178+0x5800] ;  /* 0x00580000b220783b */ /* 0x000eae0000004100 */
[-C--:B------:R-:W-:Y:S08]  /*59e0*/  HMMA.16816.F32 R12, R140, R144.reuse, R12 ;  /* 0x000000908c0c723c */ /* 0x080ff0000000180c */
[C---:B------:R-:W-:Y:S01]  /*59f0*/  HMMA.16816.F32 R16, R132.reuse, R144, R16 ;  /* 0x000000908410723c */ /* 0x040fe20000001810 */
[----:B------:R-:W5:Y:S07]  /*5a00*/  LDSM.16.MT88.2 R144, [R178+0x1c00] ;  /* 0x001c0000b290783b */ /* 0x000f6e0000004100 */
[-C--:B---3--:R-:W-:Y:S01]  /*5a10*/  HMMA.16816.F32 R20, R132, R34.reuse, R20 ;  /* 0x000000228414723c */ /* 0x088fe20000001814 */
[----:B------:R-:W3:Y:S07]  /*5a20*/  LDSM.16.M88.4 R132, [R0+0x3000] ;  /* 0x003000000084783b */ /* 0x000eee0000000200 */
[----:B------:R-:W-:Y:S01]  /*5a30*/  HMMA.16816.F32 R24, R140, R34, R24 ;  /* 0x000000228c18723c */ /* 0x000fe20000001818 */
[----:B------:R-:W3:Y:S07]  /*5a40*/  LDSM.16.MT88.2 R34, [R178+0x3c00] ;  /* 0x003c0000b222783b */ /* 0x000eee0000004100 */
[-C--:B-1----:R-:W-:Y:S08]  /*5a50*/  HMMA.16816.F32 R4, R28, R2.reuse, R4 ;  /* 0x000000021c04723c */ /* 0x082ff00000001804 */
[C---:B----4-:R-:W-:Y:S01]  /*5a60*/  HMMA.16816.F32 R8, R136.reuse, R2, R8 ;  /* 0x000000028808723c */ /* 0x050fe20000001808 */
[----:B------:R-:W1:Y:S07]  /*5a70*/  LDSM.16.MT88.2 R2, [R178+0x5c00] ;  /* 0x005c0000b202783b */ /* 0x000e6e0000004100 */
[-C--:B------:R-:W-:Y:S08]  /*5a80*/  HMMA.16816.F32 R12, R136, R146.reuse, R12 ;  /* 0x00000092880c723c */ /* 0x080ff0000000180c */
[C---:B------:R-:W-:Y:S08]  /*5a90*/  HMMA.16816.F32 R16, R28.reuse, R146, R16 ;  /* 0x000000921c10723c */ /* 0x040ff00000001810 */
[-C--:B--2---:R-:W-:Y:S01]  /*5aa0*/  HMMA.16816.F32 R20, R28, R32.reuse, R20 ;  /* 0x000000201c14723c */ /* 0x084fe20000001814 */
[----:B------:R-:W-:Y:S07]  /*5ab0*/  LDSM.16.MT88.4 R28, [R154+0xd080] ;  /* 0x00d080009a1c783b */ /* 0x000fee0000004200 */
[----:B------:R-:W-:Y:S07]  /*5ac0*/  HMMA.16816.F32 R24, R136, R32, R24 ;  /* 0x000000208818723c */ /* 0x000fee0000001818 */
[----:B------:R-:W-:Y:S01]  /*5ad0*/  IMAD.U32 R33, RZ, RZ, UR16 ;  /* 0x00000010ff217e24 */ /* 0x000fe2000f8e00ff */
[-C--:B-----5:R-:W-:Y:S01]  /*5ae0*/  HMMA.16816.F32 R4, R148, R144.reuse, R4 ;  /* 0x000000909404723c */ /* 0x0a0fe20000001804 */
[----:B------:R-:W-:Y:S04]  /*5af0*/  IMAD.U32 R32, RZ, RZ, UR17 ;  /* 0x00000011ff207e24 */ /* 0x000fe8000f8e00ff */
[----:B------:R-:W-:Y:S03]  /*5b00*/  IMAD.WIDE.U32 R136, R33, c[0x0][0x238], R198 ;  /* 0x00008e0021887a25 */ /* 0x000fe600078e00c6 */
[C---:B---3--:R-:W-:Y:S04]  /*5b10*/  HMMA.16816.F32 R8, R132.reuse, R144, R8 ;  /* 0x000000908408723c */ /* 0x048fe80000001808 */
[----:B------:R-:W-:Y:S04]  /*5b20*/  IADD3 R137, R137, UR19, RZ ;  /* 0x0000001389897c10 */ /* 0x000fe8000fffe0ff */
[-C--:B------:R-:W-:Y:S04]  /*5b30*/  HMMA.16816.F32 R12, R132, R34.reuse, R12 ;  /* 0x00000022840c723c */ /* 0x080fe8000000180c */
[----:B------:R-:W-:Y:S04]  /*5b40*/  IMAD.WIDE.U32 R136, R32, c[0x0][0x240], R136 ;  /* 0x0000900020887a25 */ /* 0x000fe800078e0088 */
[C---:B------:R-:W-:Y:S01]  /*5b50*/  HMMA.16816.F32 R16, R148.reuse, R34, R16 ;  /* 0x000000229410723c */ /* 0x040fe20000001810 */
[----:B------:R-:W-:Y:S01]  /*5b60*/  IMAD.U32 R32, RZ, RZ, UR4 ;  /* 0x00000004ff207e24 */ /* 0x000fe2000f8e00ff */
[----:B------:R-:W-:Y:S02]  /*5b70*/  UIADD3 UR4, UR12, 0x1, URZ ;  /* 0x000000010c047890 */ /* 0x000fe4000fffe03f */
[----:B------:R-:W-:Y:S01]  /*5b80*/  IADD3 R33, P0, R136, UR7, RZ ;  /* 0x0000000788217c10 */ /* 0x000fe2000ff1e0ff */
[----:B------:R-:W-:Y:S02]  /*5b90*/  UIADD3 UR7, UR5, 0x1, URZ ;  /* 0x0000000105077890 */ /* 0x000fe4000fffe03f */
[----:B------:R-:W-:Y:S01]  /*5ba0*/  USEL UR12, UR4, URZ, !UP1 ;  /* 0x0000003f040c7287 */ /* 0x000fe2000c800000 */
[-C--:B-1----:R-:W-:Y:S01]  /*5bb0*/  HMMA.16816.F32 R20, R148, R2.reuse, R20 ;  /* 0x000000029414723c */ /* 0x082fe20000001814 */
[----:B------:R-:W-:Y:S03]  /*5bc0*/  USEL UR5, UR7, URZ, !UP3 ;  /* 0x0000003f07057287 */ /* 0x000fe6000d800000 */
[----:B------:R-:W-:Y:S01]  /*5bd0*/  IADD3.X R32, R137, UR6, R32, P0, !PT ;  /* 0x0000000689207c10 */ /* 0x000fe200087fe420 */
[----:B------:R-:W-:Y:S01]  /*5be0*/  UIADD3 UR6, UR13, 0x1, URZ ;  /* 0x000000010d067890 */ /* 0x000fe2000fffe03f */
[C---:B------:R-:W-:Y:S01]  /*5bf0*/  LEA R140, P0, R33.reuse, c[0x0][0x220], 0x2 ;  /* 0x00008800218c7a11 */ /* 0x040fe200078010ff */
[----:B------:R-:W-:Y:S01]  /*5c00*/  LDSM.16.MT88.4 R136, [R179+0x1ec80] ;  /* 0x01ec8000b388783b */ /* 0x000fe20000004200 */
[----:B------:R-:W-:Y:S01]  /*5c10*/  HMMA.16816.F32 R24, R132, R2, R24 ;  /* 0x000000028418723c */ /* 0x000fe20000001818 */
[----:B------:R-:W-:Y:S02]  /*5c20*/  USEL UR13, UR6, URZ, !UP2 ;  /* 0x0000003f060d7287 */ /* 0x000fe4000d000000 */
[----:B------:R-:W-:Y:S01]  /*5c30*/  LDSM.16.MT88.4 R132, [R179+0x1cc80] ;  /* 0x01cc8000b384783b */ /* 0x000fe20000004200 */
[----:B------:R-:W-:Y:S02]  /*5c40*/  LEA.HI.X R141, R33, c[0x0][0x224], R32, 0x2, P0 ;  /* 0x00008900218d7a11 */ /* 0x000fe400000f1420 */
[----:B------:R-:W-:Y:S01]  /*5c50*/  PLOP3.LUT P0, PT, PT, PT, UP0, 0x80, 0x0 ;  /* 0x000000000000781c */ /* 0x000fe20003f0f008 */
[----:B------:R-:W-:Y:S04]  /*5c60*/  LDSM.16.MT88.4 R32, [R154+0xe080] ;  /* 0x00e080009a20783b */ /* 0x000fe80000004200 */
        /* <DEDUP_REMOVED lines=19> */
[----:B------:R-:W-:Y:S04]  /*5da0*/  RED.E.ADD.F32.FTZ.RN.STRONG.GPU [R140.64+0x4000], R20 ;  /* 0x004000148c00798e */ /* 0x000fe8000c10e794 */
[----:B------:R-:W-:Y:S04]  /*5db0*/  RED.E.ADD.F32.FTZ.RN.STRONG.GPU [R140.64+0x4400], R21 ;  /* 0x004400158c00798e */ /* 0x000fe8000c10e794 */
[----:B------:R-:W-:Y:S04]  /*5dc0*/  RED.E.ADD.F32.FTZ.RN.STRONG.GPU [R140.64+0x4800], R22 ;  /* 0x004800168c00798e */ /* 0x000fe8000c10e794 */
[----:B------:R-:W-:Y:S04]  /*5dd0*/  RED.E.ADD.F32.FTZ.RN.STRONG.GPU [R140.64+0x4c00], R23 ;  /* 0x004c00178c00798e */ /* 0x000fe8000c10e794 */
[----:B------:R-:W3:Y:S01]  /*5de0*/  LDSM.16.MT88.4 R20, [R154+0xc480] ;  /* 0x00c480009a14783b */ /* 0x000ee20000004200 */
[-C--:B-1----:R-:W-:Y:S03]  /*5df0*/  HMMA.16816.F32 R84, R8, R16.reuse, R84 ;  /* 0x000000100854723c */ /* 0x082fe60000001854 */
[----:B------:R-:W-:Y:S04]  /*5e00*/  RED.E.ADD.F32.FTZ.RN.STRONG.GPU [R140.64+0x5000], R24 ;  /* 0x005000188c00798e */ /* 0x000fe8000c10e794 */
[----:B------:R-:W-:Y:S04]  /*5e10*/  RED.E.ADD.F32.FTZ.RN.STRONG.GPU [R140.64+0x5400], R25 ;  /* 0x005400198c00798e */ /* 0x000fe8000c10e794 */
[----:B------:R-:W-:Y:S04]  /*5e20*/  RED.E.ADD.F32.FTZ.RN.STRONG.GPU [R140.64+0x5800], R26 ;  /* 0x0058001a8c00798e */ /* 0x000fe8000c10e794 */
[----:B------:R-:W-:Y:S01]  /*5e30*/  RED.E.ADD.F32.FTZ.RN.STRONG.GPU [R140.64+0x5c00], R27 ;  /* 0x005c001b8c00798e */ /* 0x000fe2000c10e794 */
[C---:B--2---:R-:W-:Y:S03]  /*5e40*/  HMMA.16816.F32 R88, R12.reuse, R16, R88 ;  /* 0x000000100c58723c */ /* 0x044fe60000001858 */
[----:B------:R-:W1:Y:S04]  /*5e50*/  LDSM.16.MT88.4 R24, [R154+0xd480] ;  /* 0x00d480009a18783b */ /* 0x000e680000004200 */
[----:B------:R-:W-:Y:S01]  /*5e60*/  LDSM.16.MT88.4 R140, [R179+0x1fc80] ;  /* 0x01fc8000b38c783b */ /* 0x000fe20000004200 */
        /* <DEDUP_REMOVED lines=15> */
[-C--:B---3--:R-:W-:Y:S08]  /*5f60*/  HMMA.16816.F32 R84, R132, R20.reuse, R84 ;  /* 0x000000148454723c */ /* 0x088ff00000001854 */
[C---:B------:R-:W-:Y:S08]  /*5f70*/  HMMA.16816.F32 R88, R136.reuse, R20, R88 ;  /* 0x000000148858723c */ /* 0x040ff00000001858 */
[-C--:B------:R-:W-:Y:S08]  /*5f80*/  HMMA.16816.F32 R92, R136, R22.reuse, R92 ;  /* 0x00000016885c723c */ /* 0x080ff0000000185c */
[C---:B------:R-:W-:Y:S01]  /*5f90*/  HMMA.16816.F32 R96, R132.reuse, R22, R96 ;  /* 0x000000168460723c */ /* 0x040fe20000001860 */
[----:B------:R-:W3:Y:S07]  /*5fa0*/  LDSM.16.MT88.4 R20, [R154+0xe880] ;  /* 0x00e880009a14783b */ /* 0x000eee0000004200 */
[-C--:B-1----:R-:W-:Y:S08]  /*5fb0*/  HMMA.16816.F32 R100, R132, R24.reuse, R100 ;  /* 0x000000188464723c */ /* 0x082ff00000001864 */
[C---:B------:R-:W-:Y:S08]  /*5fc0*/  HMMA.16816.F32 R104, R136.reuse, R24, R104 ;  /* 0x000000188868723c */ /* 0x040ff00000001868 */
[-C--:B------:R-:W-:Y:S08]  /*5fd0*/  HMMA.16816.F32 R108, R136, R26.reuse, R108 ;  /* 0x0000001a886c723c */ /* 0x080ff0000000186c */
[C---:B------:R-:W-:Y:S01]  /*5fe0*/  HMMA.16816.F32 R112, R132.reuse, R26, R112 ;  /* 0x0000001a8470723c */ /* 0x040fe20000001870 */
[----:B------:R-:W-:Y:S07]  /*5ff0*/  LDSM.16.MT88.4 R24, [R179+0x1dc80] ;  /* 0x01dc8000b318783b */ /* 0x000fee0000004200 */
[-C--:B--2---:R-:W-:Y:S08]  /*6000*/  HMMA.16816.F32 R116, R132, R16.reuse, R116 ;  /* 0x000000108474723c */ /* 0x084ff00000001874 */
[C---:B------:R-:W-:Y:S08]  /*6010*/  HMMA.16816.F32 R120, R136.reuse, R16, R120 ;  /* 0x000000108878723c */ /* 0x040ff00000001878 */
[-C--:B------:R-:W-:Y:S01]  /*6020*/  HMMA.16816.F32 R124, R136, R18.reuse, R124 ;  /* 0x00000012887c723c */ /* 0x080fe2000000187c */
[----:B------:R-:W1:Y:S07]  /*6030*/  LDSM.16.MT88.4 R136, [R154+0xcc80] ;  /* 0x00cc80009a88783b */ /* 0x000e6e0000004200 */
[----:B------:R-:W-:Y:S01]  /*6040*/  HMMA.16816.F32 R128, R132, R18, R128 ;  /* 0x000000128480723c */ /* 0x000fe20000001880 */
[----:B------:R-:W2:Y:S04]  /*6050*/  LDSM.16.MT88.4 R16, [R154+0xdc80] ;  /* 0x00dc80009a10783b */ /* 0x000ea80000004200 */
        /* <DEDUP_REMOVED lines=9> */
[-C--:B---3--:R-:W-:Y:S08]  /*60f0*/  HMMA.16816.F32 R116, R8, R20.reuse, R116 ;  /* 0x000000140874723c */ /* 0x088ff00000001874 */
[C---:B------:R-:W-:Y:S08]  /*6100*/  HMMA.16816.F32 R120, R28.reuse, R20, R120 ;  /* 0x000000141c78723c */ /* 0x040ff00000001878 */
[-C--:B------:R-:W-:Y:S08]  /*6110*/  HMMA.16816.F32 R124, R28, R22.reuse, R124 ;  /* 0x000000161c7c723c */ /* 0x080ff0000000187c */
[----:B------:R-:W-:Y:S08]  /*6120*/  HMMA.16816.F32 R128, R8, R22, R128 ;  /* 0x000000160880723c */ /* 0x000ff00000001880 */
[-C--:B-1----:R-:W-:Y:S08]  /*6130*/  HMMA.16816.F32 R84, R24, R136.reuse, R84 ;  /* 0x000000881854723c */ /* 0x082ff00000001854 */
[C---:B------:R-:W-:Y:S08]  /*6140*/  HMMA.16816.F32 R88, R140.reuse, R136, R88 ;  /* 0x000000888c58723c */ /* 0x040ff00000001858 */
[-C--:B------:R-:W-:Y:S08]  /*6150*/  HMMA.16816.F32 R92, R140, R138.reuse, R92 ;  /* 0x0000008a8c5c723c */ /* 0x080ff0000000185c */
[C---:B------:R-:W-:Y:S08]  /*6160*/  HMMA.16816.F32 R96, R24.reuse, R138, R96 ;  /* 0x0000008a1860723c */ /* 0x040ff00000001860 */
[-C--:B--2---:R-:W-:Y:S08]  /*6170*/  HMMA.16816.F32 R100, R24, R16.reuse, R100 ;  /* 0x000000101864723c */ /* 0x084ff00000001864 */
        /* <DEDUP_REMOVED lines=57> */
.L_x_1142:
[----:B------:R-:W-:Y:S01]  /*6510*/  USHF.L.U32 UR6, UR18, 0x7, URZ ;  /* 0x0000000712067899 */ /* 0x000fe2000800063f */
[----:B------:R-:W-:Y:S05]  /*6520*/  @P1 BRA `(.L_x_1148) ;  /* 0x000010b000001947 */ /* 0x000fea0003800000 */
[----:B------:R-:W-:Y:S01]  /*6530*/  SHF.R.S32.HI R3, RZ, 0x1f, R198 ;  /* 0x0000001fff037819 */ /* 0x000fe200000114c6 */
[----:B------:R-:W-:Y:S01]  /*6540*/  BAR.SYNC.DEFER_BLOCKING 0x1, 0x100 ;  /* 0x0044000000007b1d */ /* 0x000fe20000010000 */
[----:B------:R-:W-:Y:S01]  /*6550*/  F2FP.PACK_AB R36, R37, R36 ;  /* 0x000000242524723e */ /* 0x000fe200000000ff */
[----:B------:R-:W-:Y:S01]  /*6560*/  USHF.R.S32.HI UR7, URZ, 0x1f, UR16 ;  /* 0x0000001f3f077899 */ /* 0x000fe20008011410 */
[----:B------:R-:W-:-:S02]  /*6570*/  LEA.HI R0, R3, R198, RZ, 0x2 ;  /* 0x000000c603007211 */ /* 0x000fc400078f10ff */
[----:B------:R-:W-:Y:S01]  /*6580*/  F2FP.PACK_AB R38, R39, R38 ;  /* 0x000000262726723e */ /* 0x000fe200000000ff */
[----:B------:R-:W-:Y:S01]  /*6590*/  ULDC UR8, c[0x0][0x2f0] ;  /* 0x0000bc0000087ab9 */ /* 0x000fe20000000800 */
[--C-:B------:R-:W-:Y:S01]  /*65a0*/  SHF.R.S32.HI R4, RZ, 0x2, R0.reuse ;  /* 0x00000002ff047819 */ /* 0x100fe20000011400 */
[----:B------:R-:W-:Y:S01]  /*65b0*/  UIADD3 UR8, -UR6, UR8, URZ ;  /* 0x0000000806087290 */ /* 0x000fe2000fffe13f */
[----:B------:R-:W-:Y:S01]  /*65c0*/  SHF.R.S32.HI R2, RZ, 0x1f, R0 ;  /* 0x0000001fff027819 */ /* 0x000fe20000011400 */
[----:B------:R-:W-:Y:S01]  /*65d0*/  ULDC.64 UR4, c[0x0][0x338] ;  /* 0x0000ce0000047ab9 */ /* 0x000fe20000000a00 */
[----:B------:R-:W-:Y:S01]  /*65e0*/  LOP3.LUT R7, R0, 0xfffffffc, RZ, 0xc0, !PT ;  /* 0xfffffffc00077812 */ /* 0x000fe200078ec0ff */
[----:B------:R-:W-:Y:S01]  /*65f0*/  UIMAD UR4, UR7, UR4, URZ ;  /* 0x00000004070472a4 */ /* 0x000fe2000f8e023f */
[-C--:B------:R-:W-:Y:S01]  /*6600*/  LEA.HI R2, R2, R4.reuse, RZ, 0x3 ;  /* 0x0000000402027211 */ /* 0x080fe200078f18ff */
[----:B------:R-:W-:Y:S01]  /*6610*/  UISETP.LT.AND UP0, UPT, UR8, 0x80, UPT ;  /* 0x000000800800788c */ /* 0x000fe2000bf01270 */
[----:B------:R-:W-:Y:S01]  /*6620*/  LEA.HI R0, R0, R4, RZ, 0x1 ;  /* 0x0000000400007211 */ /* 0x000fe200078f08ff */
[----:B------:R-:W-:Y:S01]  /*6630*/  IMAD.IADD R7, R198, 0x1, -R7 ;  /* 0x00000001c6077824 */ /* 0x000fe200078e0a07 */
[----:B------:R-:W-:Y:S01]  /*6640*/  LOP3.LUT R5, R2, 0xfffffff8, RZ, 0xc0, !PT ;  /* 0xfffffff802057812 */ /* 0x000fe200078ec0ff */
[----:B------:R-:W-:Y:S01]  /*6650*/  UIMAD UR5, UR16, UR5, UR4 ;  /* 0x00000005100572a4 */ /* 0x000fe2000f8e0204 */
[----:B------:R-:W-:Y:S01]  /*6660*/  LEA.HI R2, R3, R198, RZ, 0x5 ;  /* 0x000000c603027211 */ /* 0x000fe200078f28ff */
[----:B------:R-:W-:Y:S01]  /*6670*/  USEL UR8, UR8, 0x80, UP0 ;  /* 0x0000008008087887 */ /* 0x000fe20008000000 */
[----:B------:R-:W-:Y:S01]  /*6680*/  F2FP.PACK_AB R48, R49, R48 ;  /* 0x000000303130723e */ /* 0x000fe200000000ff */
[----:B------:R-:W-:Y:S01]  /*6690*/  IMAD.IADD R6, R4, 0x1, -R5 ;  /* 0x0000000104067824 */ /* 0x000fe200078e0a05 */
[--C-:B------:R-:W-:Y:S01]  /*66a0*/  SHF.R.S32.HI R5, RZ, 0x5, R2.reuse ;  /* 0x00000005ff057819 */ /* 0x100fe20000011402 */
[----:B------:R-:W-:Y:S01]  /*66b0*/  USHF.R.S32.HI UR6, URZ, 0x1f, UR17 ;  /* 0x0000001f3f067899 */ /* 0x000fe20008011411 */
[----:B------:R-:W-:Y:S01]  /*66c0*/  SHF.R.S32.HI R8, RZ, 0x1f, R2 ;  /* 0x0000001fff087819 */ /* 0x000fe20000011402 */
[----:B------:R-:W-:Y:S01]  /*66d0*/  BSSY B0, `(.L_x_1149) ;  /* 0x00000aa000007945 */ /* 0x000fe20003800000 */
[----:B------:R-:W-:-:S02]  /*66e0*/  LEA.HI R2, R6, R6, RZ, 0x1 ;  /* 0x0000000606027211 */ /* 0x000fc400078f08ff */
[----:B------:R-:W-:Y:S02]  /*66f0*/  LEA.HI R10, R8, R5, RZ, 0x2 ;  /* 0x00000005080a7211 */ /* 0x000fe400078f10ff */
[----:B------:R-:W-:Y:S02]  /*6700*/  SHF.R.S32.HI R11, RZ, 0x1, R2 ;  /* 0x00000001ff0b7819 */ /* 0x000fe40000011402 */
[----:B------:R-:W-:Y:S02]  /*6710*/  LEA.HI R8, R3, R198, RZ, 0x7 ;  /* 0x000000c603087211 */ /* 0x000fe400078f38ff */
[----:B------:R-:W-:Y:S01]  /*6720*/  LOP3.LUT R10, R10, 0x7ffffc, RZ, 0xc0, !PT ;  /* 0x007ffffc0a0a7812 */ /* 0x000fe200078ec0ff */
[----:B------:R-:W-:Y:S01]  /*6730*/  IMAD.SHL.U32 R9, R11, 0x40, RZ ;  /* 0x000000400b097824 */ /* 0x000fe200078e00ff */
[----:B------:R-:W-:Y:S02]  /*6740*/  SHF.R.U32.HI R8, RZ, 0x4, R8 ;  /* 0x00000004ff087819 */ /* 0x000fe40000011608 */
[----:B------:R-:W-:Y:S01]  /*6750*/  LOP3.LUT R13, R2, 0x3fffffe, RZ, 0xc0, !PT ;  /* 0x03fffffe020d7812 */ /* 0x000fe200078ec0ff */
[----:B------:R-:W-:Y:S01]  /*6760*/  IMAD.IADD R10, R5, 0x1, -R10 ;  /* 0x00000001050a7824 */ /* 0x000fe200078e0a0a */
[----:B------:R-:W-:-:S02]  /*6770*/  LOP3.LUT R9, R9, 0xc0, RZ, 0xc0, !PT ;  /* 0x000000c009097812 */ /* 0x000fc400078ec0ff */
[----:B------:R-:W-:Y:S01]  /*6780*/  LOP3.LUT P0, RZ, R11, 0x2, RZ, 0xc0, !PT ;  /* 0x000000020bff7812 */ /* 0x000fe2000780c0ff */
[----:B------:R-:W-:Y:S01]  /*6790*/  IMAD.IADD R13, R6, 0x1, -R13 ;  /* 0x00000001060d7824 */ /* 0x000fe200078e0a0d */
[----:B------:R-:W-:Y:S01]  /*67a0*/  LOP3.LUT R8, R9, 0x8, R8, 0xf8, !PT ;  /* 0x0000000809087812 */ /* 0x000fe200078ef808 */
[----:B------:R-:W-:Y:S01]  /*67b0*/  IMAD R10, R10, 0x100, R7 ;  /* 0x000001000a0a7824 */ /* 0x000fe200078e0207 */
[----:B------:R-:W-:Y:S01]  /*67c0*/  SHF.R.U32.HI R9, RZ, 0x3, R9 ;  /* 0x00000003ff097819 */ /* 0x000fe20000011609 */
[----:B------:R-:W-:Y:S01]  /*67d0*/  IMAD.SHL.U32 R6, R7, 0x8, RZ ;  /* 0x0000000807067824 */ /* 0x000fe200078e00ff */
[----:B------:R-:W-:Y:S01]  /*67e0*/  LOP3.LUT R11, R0, 0x3fffffe, RZ, 0xc0, !PT ;  /* 0x03fffffe000b7812 */ /* 0x000fe200078ec0ff */
[----:B------:R-:W-:Y:S01]  /*67f0*/  IMAD R10, R13, 0x10, R10 ;  /* 0x000000100d0a7824 */ /* 0x000fe200078e020a */
[----:B------:R-:W-:Y:S02]  /*6800*/  LOP3.LUT R9, R8, R9, RZ, 0x3c, !PT ;  /* 0x0000000908097212 */ /* 0x000fe400078e3cff */
        /* <DEDUP_REMOVED lines=8> */
[----:B------:R-:W-:-:S02]  /*6890*/  F2FP.PACK_AB R46, R47, R46 ;  /* 0x0000002e2f2e723e */ /* 0x000fc400000000ff */
[----:B------:R-:W-:Y:S02]  /*68a0*/  F2FP.PACK_AB R52, R53, R52 ;  /* 0x000000343534723e */ /* 0x000fe400000000ff */
        /* <DEDUP_REMOVED lines=37> */
[----:B------:R1:W-:Y:S01]  /*6b00*/  STS [R9+0x9080], R56 ;  /* 0x0090803809007388 */ /* 0x0003e20000000800 */
        /* <DEDUP_REMOVED lines=15> */
[----:B------:R-:W-:-:S02]  /*6c00*/  LEA.HI R3, R3, R198, RZ, 0x3 ;  /* 0x000000c603037211 */ /* 0x000fc400078f18ff */
[----:B------:R-:W-:Y:S01]  /*6c10*/  F2FP.PACK_AB R128, R129, R128 ;  /* 0x000000808180723e */ /* 0x000fe200000000ff */
[----:B------:R-:W-:Y:S01]  /*6c20*/  STS [R5+0xa080], R80 ;  /* 0x00a0805005007388 */ /* 0x000fe20000000800 */
[----:B------:R-:W-:Y:S01]  /*6c30*/  F2FP.PACK_AB R130, R131, R130 ;  /* 0x000000828382723e */ /* 0x000fe200000000ff */
[----:B------:R-:W-:Y:S01]  /*6c40*/  IMAD.SHL.U32 R3, R3, 0x8, RZ ;  /* 0x0000000803037824 */ /* 0x000fe200078e00ff */
        /* <DEDUP_REMOVED lines=8> */
[--C-:B------:R-:W-:Y:S02]  /*6cd0*/  SHF.R.S32.HI R7, RZ, 0x1f, R6.reuse ;  /* 0x0000001fff077819 */ /* 0x100fe40000011406 */
[----:B------:R-:W-:Y:S01]  /*6ce0*/  SHF.R.U32.HI R0, RZ, 0x3, R3 ;  /* 0x00000003ff007819 */ /* 0x000fe20000011603 */
[----:B------:R-:W-:Y:S01]  /*6cf0*/  STS [R5+0xb080], R76 ;  /* 0x00b0804c05007388 */ /* 0x000fe20000000800 */
[----:B------:R-:W-:Y:S02]  /*6d00*/  LOP3.LUT R3, R3, 0x18, R6, 0xf8, !PT ;  /* 0x0000001803037812 */ /* 0x000fe400078ef806 */
[----:B------:R-:W-:Y:S01]  /*6d10*/  ISETP.GE.AND P4, PT, R4, UR8, PT ;  /* 0x0000000804007c0c */ /* 0x000fe2000bf86270 */
[----:B------:R-:W-:Y:S01]  /*6d20*/  STS [R5+0xb280], R78 ;  /* 0x00b2804e05007388 */ /* 0x000fe20000000800 */
[----:B------:R-:W-:Y:S01]  /*6d30*/  LOP3.LUT R3, R3, R0, RZ, 0x3c, !PT ;  /* 0x0000000003037212 */ /* 0x000fe200078e3cff */
[----:B------:R-:W-:-:S02]  /*6d40*/  IMAD.U32 R0, RZ, RZ, UR17 ;  /* 0x00000011ff007e24 */ /* 0x000fc4000f8e00ff */
[----:B------:R-:W-:Y:S02]  /*6d50*/  STS [R9+0x80], R84 ;  /* 0x0000805409007388 */ /* 0x000fe40000000800 */
[----:B------:R-:W-:Y:S02]  /*6d60*/  IMAD.U32 R2, R2, 0x20, R3 ;  /* 0x0000002002027824 */ /* 0x000fe400078e0003 */
[----:B------:R-:W-:Y:S01]  /*6d70*/  STS [R9+0x280], R86 ;  /* 0x0002805609007388 */ /* 0x000fe20000000800 */
[----:B------:R-:W-:Y:S02]  /*6d80*/  IMAD.U32 R3, RZ, RZ, UR16 ;  /* 0x00000010ff037e24 */ /* 0x000fe4000f8e00ff */
[----:B-1----:R-:W-:Y:S01]  /*6d90*/  IMAD.SHL.U32 R56, R2, 0x2, RZ ;  /* 0x0000000202387824 */ /* 0x002fe200078e00ff */
[----:B------:R-:W-:Y:S01]  /*6da0*/  STS [R5+0x80], R96 ;  /* 0x0000806005007388 */ /* 0x000fe20000000800 */
[----:B--2---:R-:W-:Y:S01]  /*6db0*/  IMAD.WIDE.U32 R60, R3, c[0x0][0x338], R6 ;  /* 0x0000ce00033c7a25 */ /* 0x004fe200078e0006 */
[----:B------:R-:W-:-:S02]  /*6dc0*/  IADD3 R2, R6, 0x20, RZ ;  /* 0x0000002006027810 */ /* 0x000fc40007ffe0ff */
[----:B------:R-:W-:Y:S01]  /*6dd0*/  STS [R5+0x280], R98 ;  /* 0x0002806205007388 */ /* 0x000fe20000000800 */
[----:B------:R-:W-:Y:S01]  /*6de0*/  IMAD.U32 R3, RZ, RZ, UR18 ;  /* 0x00000012ff037e24 */ /* 0x000fe2000f8e00ff */
[----:B------:R-:W-:Y:S01]  /*6df0*/  IADD3 R61, R61, UR5, RZ ;  /* 0x000000053d3d7c10 */ /* 0x000fe2000fffe0ff */
[----:B------:R-:W-:Y:S01]  /*6e00*/  ULDC.64 UR4, c[0x0][0x340] ;  /* 0x0000d00000047ab9 */ /* 0x000fe20000000a00 */
[----:B------:R-:W-:Y:S01]  /*6e10*/  STS [R9+0x1080], R88 ;  /* 0x0010805809007388 */ /* 0x000fe20000000800 */
[----:B------:R-:W-:Y:S02]  /*6e20*/  UIMAD UR4, UR6, UR4, URZ ;  /* 0x00000004060472a4 */ /* 0x000fe4000f8e023f */
[----:B------:R-:W-:Y:S01]  /*6e30*/  IMAD.WIDE.U32 R60, R0, c[0x0][0x340], R60 ;  /* 0x0000d000003c7a25 */ /* 0x000fe200078e003c */
[----:B------:R-:W-:Y:S01]  /*6e40*/  STS [R9+0x1280], R90 ;  /* 0x0012805a09007388 */ /* 0x000fe20000000800 */
[----:B------:R-:W-:-:S03]  /*6e50*/  UIMAD UR4, UR17, UR5, UR4 ;  /* 0x00000005110472a4 */ /* 0x000fc6000f8e0204 */
[----:B------:R-:W-:Y:S03]  /*6e60*/  STS [R5+0x1080], R92 ;  /* 0x0010805c05007388 */ /* 0x000fe60000000800 */
[----:B------:R-:W-:Y:S01]  /*6e70*/  IADD3 R57, R61, UR4, RZ ;  /* 0x000000043d397c10 */ /* 0x000fe2000fffe0ff */
        /* <DEDUP_REMOVED lines=18> */
[----:B-1----:R-:W-:-:S05]  /*6fa0*/  SHF.R.S32.HI R5, RZ, 0x1f, R4 ;  /* 0x0000001fff057819 */ /* 0x002fca0000011404 */
[----:B------:R1:W2:Y:S01]  /*6fb0*/  LDS.128 R52, [R56+0x7080] ;  /* 0x0070800038347984 */ /* 0x0002a20000000c00 */
[----:B------:R-:W-:-:S03]  /*6fc0*/  IMAD.WIDE R58, R3, 0x80, R4 ;  /* 0x00000080033a7825 */ /* 0x000fc600078e0204 */
[----:B------:R1:W3:Y:S04]  /*6fd0*/  LDS.128 R48, [R56+0x9080] ;  /* 0x0090800038307984 */ /* 0x0002e80000000c00 */
[----:B------:R1:W4:Y:S04]  /*6fe0*/  LDS.128 R44, [R56+0xb080] ;  /* 0x00b08000382c7984 */ /* 0x0003280000000c00 */
[----:B------:R1:W5:Y:S04]  /*6ff0*/  LDS.128 R40, [R56+0x80] ;  /* 0x0000800038287984 */ /* 0x0003680000000c00 */
        /* <DEDUP_REMOVED lines=23> */
.L_x_1150:
[----:B------:R-:W-:Y:S05]  /*7170*/  BSYNC B0 ;  /* 0x0000000000007941 */ /* 0x000fea0003800000 */
.L_x_1149:
        /* <DEDUP_REMOVED lines=18> */
[----:B--2---:R1:W-:Y:S04]  /*72a0*/  @!P2 STG.E.128 [R4.64], R52 ;  /* 0x000000340400a986 */ /* 0x0043e8000c101d14 */
[----:B---3--:R1:W-:Y:S04]  /*72b0*/  @!P1 STG.E.128 [R4.64+0x40], R48 ;  /* 0x0000403004009986 */ /* 0x0083e8000c101d14 */
[----:B----4-:R1:W-:Y:S02]  /*72c0*/  @!P0 STG.E.128 [R4.64+0x80], R44 ;  /* 0x0000802c04008986 */ /* 0x0103e4000c101d14 */
.L_x_1152:
[----:B------:R-:W-:Y:S05]  /*72d0*/  BSYNC B0 ;  /* 0x0000000000007941 */ /* 0x000fea0003800000 */
.L_x_1151:
[----:B------:R-:W-:Y:S01]  /*72e0*/  ULDC.64 UR4, c[0x0][0x308] ;  /* 0x0000c20000047ab9 */ /* 0x000fe20000000a00 */
[----:B------:R-:W-:Y:S01]  /*72f0*/  MOV R3, UR16 ;  /* 0x0000001000037c02 */ /* 0x000fe20008000f00 */
[----:B------:R-:W-:Y:S01]  /*7300*/  UIMAD UR4, UR7, UR4, URZ ;  /* 0x00000004070472a4 */ /* 0x000fe2000f8e023f */
[----:B------:R-:W-:Y:S01]  /*7310*/  MOV R0, UR17 ;  /* 0x0000001100007c02 */ /* 0x000fe20008000f00 */
[----:B------:R-:W-:Y:S02]  /*7320*/  BSSY B0, `(.L_x_1153) ;  /* 0x0000018000007945 */ /* 0x000fe40003800000 */
[----:B------:R-:W-:Y:S01]  /*7330*/  UIMAD UR16, UR16, UR5, UR4 ;  /* 0x00000005101072a4 */ /* 0x000fe2000f8e0204 */
[----:B-1----:R-:W-:-:S02]  /*7340*/  IMAD.WIDE.U32 R4, R3, c[0x0][0x308], R6 ;  /* 0x0000c20003047a25 */ /* 0x002fc400078e0006 */
        /* <DEDUP_REMOVED lines=18> */
[----:B-----5:R1:W-:Y:S04]  /*7470*/  @!P4 STG.E.128 [R12.64], R40 ;  /* 0x000000280c00c986 */ /* 0x0203e8000c101d14 */
[----:B------:R1:W-:Y:S04]  /*7480*/  @!P2 STG.E.128 [R12.64+0x40], R36 ;  /* 0x000040240c00a986 */ /* 0x0003e8000c101d14 */
[----:B------:R1:W-:Y:S02]  /*7490*/  @!P1 STG.E.128 [R12.64+0x80], R32 ;  /* 0x000080200c009986 */ /* 0x0003e4000c101d14 */
.L_x_1154:
[----:B------:R-:W-:Y:S05]  /*74a0*/  BSYNC B0 ;  /* 0x0000000000007941 */ /* 0x000fea0003800000 */
.L_x_1153:
        /* <DEDUP_REMOVED lines=19> */
.L_x_1148:
[----:B------:R-:W-:Y:S01]  /*75e0*/  SHF.R.S32.HI R3, RZ, 0x1f, R198 ;  /* 0x0000001fff037819 */ /* 0x000fe200000114c6 */
[----:B------:R-:W-:Y:S01]  /*75f0*/  USHF.R.S32.HI UR7, URZ, 0x1f, UR16 ;  /* 0x0000001f3f077899 */ /* 0x000fe20008011410 */
[----:B------:R-:W-:Y:S01]  /*7600*/  IMAD.U32 R8, RZ, RZ, UR17 ;  /* 0x00000011ff087e24 */ /* 0x000fe2000f8e00ff */
[----:B------:R-:W-:Y:S01]  /*7610*/  ULDC.64 UR4, c[0x0][0x308] ;  /* 0x0000c20000047ab9 */ /* 0x000fe20000000a00 */
[----:B------:R-:W-:Y:S01]  /*7620*/  LEA.HI R14, R3, R198, RZ, 0x2 ;  /* 0x000000c6030e7211 */ /* 0x000fe200078f10ff */
[----:B------:R-:W-:Y:S01]  /*7630*/  UIMAD UR4, UR7, UR4, URZ ;  /* 0x00000004070472a4 */ /* 0x000fe2000f8e023f */
[----:B------:R-:W-:Y:S01]  /*7640*/  IMAD.U32 R7, RZ, RZ, UR18 ;  /* 0x00000012ff077e24 */ /* 0x000fe2000f8e00ff */
[----:B------:R-:W-:Y:S01]  /*7650*/  ULDC UR9, c[0x0][0x2f0] ;  /* 0x0000bc0000097ab9 */ /* 0x000fe20000000800 */
[----:B------:R-:W-:Y:S01]  /*7660*/  LOP3.LUT R3, R14, 0x1ffffffc, RZ, 0xc0, !PT ;  /* 0x1ffffffc0e037812 */ /* 0x000fe200078ec0ff */
[----:B------:R-:W-:Y:S01]  /*7670*/  UIMAD UR5, UR16, UR5, UR4 ;  /* 0x00000005100572a4 */ /* 0x000fe2000f8e0204 */
[----:B------:R-:W-:Y:S01]  /*7680*/  SHF.R.S32.HI R14, RZ, 0x2, R14 ;  /* 0x00000002ff0e7819 */ /* 0x000fe2000001140e */
[----:B------:R-:W-:Y:S01]  /*7690*/  UIADD3 UR9, -UR6, UR9, URZ ;  /* 0x0000000906097290 */ /* 0x000fe2000fffe13f */
[----:B------:R-:W-:Y:S01]  /*76a0*/  BSSY B0, `(.L_x_1155) ;  /* 0x0000020000007945 */ /* 0x000fe20003800000 */
[----:B------:R-:W-:Y:S01]  /*76b0*/  IMAD.IADD R3, R198, 0x1, -R3 ;  /* 0x00000001c6037824 */ /* 0x000fe200078e0a03 */
[----:B------:R-:W-:Y:S01]  /*76c0*/  USHF.R.S32.HI UR8, URZ, 0x1f, UR17 ;  /* 0x0000001f3f087899 */ /* 0x000fe20008011411 */
[----:B------:R-:W-:-:S02]  /*76d0*/  SHF.R.S32.HI R15, RZ, 0x1f, R14 ;  /* 0x0000001fff0f7819 */ /* 0x000fc4000001140e */
[----:B------:R-:W-:Y:S01]  /*76e0*/  IMAD.SHL.U32 R12, R3, 0x8, RZ ;  /* 0x00000008030c7824 */ /* 0x000fe200078e00ff */
[----:B------:R-:W-:Y:S01]  /*76f0*/  ISETP.GE.AND P4, PT, R14, UR9, PT ;  /* 0x000000090e007c0c */ /* 0x000fe2000bf86270 */
[----:B------:R-:W-:Y:S02]  /*7700*/  IMAD.U32 R3, RZ, RZ, UR16 ;  /* 0x00000010ff037e24 */ /* 0x000fe4000f8e00ff */
[----:B------:R-:W-:Y:S01]  /*7710*/  IMAD.WIDE R6, R7, 0x80, R14 ;  /* 0x0000008007067825 */ /* 0x000fe200078e020e */
[----:B------:R-:W-:Y:S02]  /*7720*/  SHF.R.S32.HI R13, RZ, 0x1f, R12 ;  /* 0x0000001fff0d7819 */ /* 0x000fe4000001140c */
[----:B------:R-:W-:-:S03]  /*7730*/  IADD3 R4, R12, 0x20, RZ ;  /* 0x000000200c047810 */ /* 0x000fc60007ffe0ff */
[----:B------:R-:W-:-:S05]  /*7740*/  IMAD.WIDE.U32 R2, R3, c[0x0][0x308], R12 ;  /* 0x0000c20003027a25 */ /* 0x000fca00078e000c */
[----:B------:R-:W-:Y:S01]  /*7750*/  IADD3 R3, R3, UR5, RZ ;  /* 0x0000000503037c10 */ /* 0x000fe2000fffe0ff */
[----:B------:R-:W-:Y:S02]  /*7760*/  ULDC.64 UR4, c[0x0][0x310] ;  /* 0x0000c40000047ab9 */ /* 0x000fe40000000a00 */
[----:B------:R-:W-:Y:S02]  /*7770*/  UIMAD UR4, UR8, UR4, URZ ;  /* 0x00000004080472a4 */ /* 0x000fe4000f8e023f */
[----:B------:R-:W-:Y:S01]  /*7780*/  IMAD.WIDE.U32 R8, R8, c[0x0][0x310], R2 ;  /* 0x0000c40008087a25 */ /* 0x000fe200078e0002 */
[----:B------:R-:W-:Y:S01]  /*7790*/  IADD3 R2, R12, 0x40, RZ ;  /* 0x000000400c027810 */ /* 0x000fe20007ffe0ff */
[----:B------:R-:W-:-:S06]  /*77a0*/  UIMAD UR4, UR17, UR5, UR4 ;  /* 0x00000005110472a4 */ /* 0x000fcc000f8e0204 */
        /* <DEDUP_REMOVED lines=15> */
.L_x_1156:
[----:B------:R-:W-:Y:S05]  /*78a0*/  BSYNC B0 ;  /* 0x0000000000007941 */ /* 0x000fea0003800000 */
.L_x_1155:
        /* <DEDUP_REMOVED lines=19> */
.L_x_1158:
[----:B------:R-:W-:Y:S05]  /*79e0*/  BSYNC B0 ;  /* 0x0000000000007941 */ /* 0x000fea0003800000 */
.L_x_1157:
[----:B------:R-:W-:Y:S01]  /*79f0*/  ULDC.64 UR4, c[0x0][0x338] ;  /* 0x0000ce0000047ab9 */ /* 0x000fe20000000a00 */
[----:B------:R-:W-:Y:S01]  /*7a00*/  MOV R3, UR16 ;  /* 0x0000001000037c02 */ /* 0x000fe20008000f00 */
[----:B------:R-:W-:Y:S01]  /*7a10*/  UIMAD UR4, UR7, UR4, URZ ;  /* 0x00000004070472a4 */ /* 0x000fe2000f8e023f */
[----:B------:R-:W-:Y:S01]  /*7a20*/  MOV R8, UR17 ;  /* 0x0000001100087c02 */ /* 0x000fe20008000f00 */
[----:B------:R-:W-:Y:S02]  /*7a30*/  BSSY B0, `(.L_x_1159) ;  /* 0x0000017000007945 */ /* 0x000fe40003800000 */
[----:B------:R-:W-:Y:S01]  /*7a40*/  UIMAD UR16, UR16, UR5, UR4 ;  /* 0x00000005101072a4 */ /* 0x000fe2000f8e0204 */
[----:B--2---:R-:W-:-:S02]  /*7a50*/  IMAD.WIDE.U32 R10, R3, c[0x0][0x338], R12 ;  /* 0x0000ce00030a7a25 */ /* 0x004fc400078e000c */
        /* <DEDUP_REMOVED lines=20> */
.L_x_1160:
[----:B------:R-:W-:Y:S05]  /*7ba0*/  BSYNC B0 ;  /* 0x0000000000007941 */ /* 0x000fea0003800000 */
.L_x_1159:
[----:B------:R-:W-:Y:S05]  /*7bb0*/  @P3 EXIT ;  /* 0x000000000000394d */ /* 0x000fea0003800000 */
[----:B------:R-:W-:Y:S02]  /*7bc0*/  IADD3 R0, P0, R6, 0x40, RZ ;  /* 0x0000004006007810 */ /* 0x000fe40007f1e0ff */
[----:B------:R-:W-:-:S03]  /*7bd0*/  ISETP.GE.AND P1, PT, R12, c[0x0][0x324], PT ;  /* 0x0000c9000c007a0c */ /* 0x000fc60003f26270 */
[----:B------:R-:W-:Y:S01]  /*7be0*/  IMAD.X R6, RZ, RZ, R7, P0 ;  /* 0x000000ffff067224 */ /* 0x000fe200000e0607 */
[----:B------:R-:W-:Y:S02]  /*7bf0*/  MOV R7, R11 ;  /* 0x0000000b00077202 */ /* 0x000fe40000000f00 */
[----:B------:R-:W-:Y:S01]  /*7c00*/  ISETP.GE.AND P0, PT, R4, c[0x0][0x324], PT ;  /* 0x0000c90004007a0c */ /* 0x000fe20003f06270 */
[----:B------:R-:W-:Y:S02]  /*7c10*/  IMAD R3, R6, c[0x0][0x330], RZ ;  /* 0x0000cc0006037a24 */ /* 0x000fe400078e02ff */
[----:B------:R-:W-:Y:S02]  /*7c20*/  IMAD.MOV.U32 R6, RZ, RZ, R8 ;  /* 0x000000ffff067224 */ /* 0x000fe400078e0008 */
[C---:B------:R-:W-:Y:S02]  /*7c30*/  IMAD R3, R0.reuse, c[0x0][0x334], R3 ;  /* 0x0000cd0000037a24 */ /* 0x040fe400078e0203 */
[----:B------:R-:W-:-:S04]  /*7c40*/  IMAD.WIDE.U32 R6, R0, c[0x0][0x330], R6 ;  /* 0x0000cc0000067a25 */ /* 0x000fc800078e0006 */
[----:B------:R-:W-:Y:S01]  /*7c50*/  IMAD.IADD R3, R7, 0x1, R3 ;  /* 0x0000000107037824 */ /* 0x000fe200078e0203 */
[----:B------:R-:W-:-:S04]  /*7c60*/  LEA R4, P2, R6, c[0x0][0x318], 0x1 ;  /* 0x0000c60006047a11 */ /* 0x000fc800078408ff */
[----:B------:R-:W-:-:S05]  /*7c70*/  LEA.HI.X R5, R6, c[0x0][0x31c], R3, 0x1, P2 ;  /* 0x0000c70006057a11 */ /* 0x000fca00010f0c03 */
[----:B------:R3:W-:Y:S01]  /*7c80*/  @!P0 STG.E.128 [R4.64+0x40], RZ ;  /* 0x000040ff04008986 */ /* 0x0007e2000c101d14 */
[----:B------:R-:W-:-:S03]  /*7c90*/  ISETP.GE.AND P0, PT, R2, c[0x0][0x324], PT ;  /* 0x0000c90002007a0c */ /* 0x000fc60003f06270 */
[----:B------:R3:W-:Y:S10]  /*7ca0*/  @!P1 STG.E.128 [R4.64], RZ ;  /* 0x000000ff04009986 */ /* 0x0007f4000c101d14 */
[----:B------:R-:W-:Y:S05]  /*7cb0*/  @P0 EXIT ;  /* 0x000000000000094d */ /* 0x000fea0003800000 */
[----:B------:R-:W-:Y:S01]  /*7cc0*/  STG.E.128 [R4.64+0x80], RZ ;  /* 0x000080ff04007986 */ /* 0x000fe2000c101d14 */
[----:B------:R-:W-:Y:S05]  /*7cd0*/  EXIT ;  /* 0x000000000000794d */ /* 0x000fea0003800000 */
.L_x_1161:
        /* <DEDUP_REMOVED lines=10> */
.L_x_1431:


//--------------------- .text._ZN7cutlass13device_kernelIN5flash19enable_sm80_to_sm89INS1_16FlashAttnBwdSm80INS1_25CollectiveMainloopBwdSm80ILi2ELi2EN4cute5tupleIJNS5_1CILi64EEENS7_ILi128EEENS7_ILi96EEEEEENS_6half_tEfNS_4arch4Sm80ELb1ELb0ELb1ELb0ELb1ELb0ELb0ELb0ELi2ELi2ELi4ELi2ELb0EEENS1_21CollectiveEpilogueBwdISB_SC_SE_Li256ELb0ELb0ELi2EEENS1_25SingleTileBwdLPTSchedulerILb0ELi128ELb1EEEEEEEEEvNT_6ParamsE --------------------------
	.section	.text._ZN7cutlass13device_kernelIN5flash19enable_sm80_to_sm89INS1_16FlashAttnBwdSm80INS1_25CollectiveMainloopBwdSm80ILi2ELi2EN4cute5tupleIJNS5_1CILi64EEENS7_ILi128EEENS7_ILi96EEEEEENS_6half_tEfNS_4arch4Sm80ELb1ELb0ELb1ELb0ELb1ELb0ELb0ELb0ELi2ELi2ELi4ELi2ELb0EEENS1_21CollectiveEpilogueBwdISB_SC_SE_Li256ELb0ELb0ELi2EEENS1_25SingleTileBwdLPTSchedulerILb0ELi128ELb1EEEEEEEEEvNT_6ParamsE,"ax",@progbits
	.sectioninfo	@"SHI_REGISTERS=253"
	.align	128
.text._ZN7cutlass13device_kernelIN5flash19enable_sm80_to_sm89INS1_16FlashAttnBwdSm80INS1_25CollectiveMainloopBwdSm80ILi2ELi2EN4cute5tupleIJNS5_1CILi64EEENS7_ILi128EEENS7_ILi96EEEEEENS_6half_tEfNS_4arch4Sm80ELb1ELb0ELb1ELb0ELb1ELb0ELb0ELb0ELi2ELi2ELi4ELi2ELb0EEENS1_21CollectiveEpilogueBwdISB_SC_SE_Li256ELb0ELb0ELi2EEENS1_25SingleTileBwdLPTSchedulerILb0ELi128ELb1EEEEEEEEEvNT_6ParamsE:
        .type           _ZN7cutlass13device_kernelIN5flash19enable_sm80_to_sm89INS1_16FlashAttnBwdSm80INS1_25CollectiveMainloopBwdSm80ILi2ELi2EN4cute5tupleIJNS5_1CILi64EEENS7_ILi128EEENS7_ILi96EEEEEENS_6half_tEfNS_4arch4Sm80ELb1ELb0ELb1ELb0ELb1ELb0ELb0ELb0ELi2ELi2ELi4ELi2ELb0EEENS1_21CollectiveEpilogueBwdISB_SC_SE_Li256ELb0ELb0ELi2EEENS1_25SingleTileBwdLPTSchedulerILb0ELi128ELb1EEEEEEEEEvNT_6ParamsE,@function
        .size           _ZN7cutlass13device_kernelIN5flash19enable_sm80_to_sm89INS1_16FlashAttnBwdSm80INS1_25CollectiveMainloopBwdSm80ILi2ELi2EN4cute5tupleIJNS5_1CILi64EEENS7_ILi128EEENS7_ILi96EEEEEENS_6half_tEfNS_4arch4Sm80ELb1ELb0ELb1ELb0ELb1ELb0ELb0ELb0ELi2ELi2ELi4ELi2ELb0EEENS1_21CollectiveEpilogueBwdISB_SC_SE_Li256ELb0ELb0ELi2EEENS1_25SingleTileBwdLPTSchedulerILb0ELi128ELb1EEEEEEEEEvNT_6ParamsE,(.L_x_1432 - _ZN7cutlass13device_kernelIN5flash19enable_sm80_to_sm89INS1_16FlashAttnBwdSm80INS1_25CollectiveMainloopBwdSm80ILi2ELi2EN4cute5tupleIJNS5_1CILi64EEENS7_ILi128EEENS7_ILi96EEEEEENS_6half_tEfNS_4arch4Sm80ELb1ELb0ELb1ELb0ELb1ELb0ELb0ELb0ELi2ELi2ELi4ELi2ELb0EEENS1_21CollectiveEpilogueBwdISB_SC_SE_Li256ELb0ELb0ELi2EEENS1_25SingleTileBwdLPTSchedulerILb0ELi128ELb1EEEEEEEEEvNT_6ParamsE)
        .other          _ZN7cutlass13device_kernelIN5flash19enable_sm80_to_sm89INS1_16FlashAttnBwdSm80INS1_25CollectiveMainloopBwdSm80ILi2ELi2EN4cute5tupleIJNS5_1CILi64EEENS7_ILi128EEENS7_ILi96EEEEEENS_6half_tEfNS_4arch4Sm80ELb1ELb0ELb1ELb0ELb1ELb0ELb0ELb0ELi2ELi2ELi4ELi2ELb0EEENS1_21CollectiveEpilogueBwdISB_SC_SE_Li256ELb0ELb0ELi2EEENS1_25SingleTileBwdLPTSchedulerILb0ELi128ELb1EEEEEEEEEvNT_6ParamsE,@"STO_CUDA_ENTRY STV_DEFAULT"
_ZN7cutlass13device_kernelIN5flash19enable_sm80_to_sm89INS1_16FlashAttnBwdSm80INS1_25CollectiveMainloopBwdSm80ILi2ELi2EN4cute5tupleIJNS5_1CILi64EEENS7_ILi128EEENS7_ILi96EEEEEENS_6half_tEfNS_4arch4Sm80ELb1ELb0ELb1ELb0ELb1ELb0ELb0ELb0ELi2ELi2ELi4ELi2ELb0EEENS1_21CollectiveEpilogueBwdISB_SC_SE_Li256ELb0ELb0ELi2EEENS1_25SingleTileBwdLPTSchedulerILb0ELi128ELb1EEEEEEEEEvNT_6ParamsE:
        /* <DEDUP_REMOVED lines=27> */
.L_x_1163:
[----:B------:R-:W-:Y:S02]  /*01b0*/  ULDC UR7, c[0x0][0x3ac] ;  /* 0x0000eb0000077ab9 */ /* 0x000fe40000000800 */
[----:B------:R-:W-:Y:S02]  /*01c0*/  UISETP.NE.AND UP0, UPT, UR7, 0x1, UPT ;  /* 0x000000010700788c */ /* 0x000fe4000bf05270 */
[----:B------:R-:W-:Y:S02]  /*01d0*/  ULDC.64 UR4, c[0x0][0x3b0] ;  /* 0x0000ec0000047ab9 */ /* 0x000fe40000000a00 */
[----:B------:R-:W-:Y:S02]  /*01e0*/  UIMAD.WIDE.U32 UR10, UR6, UR4, URZ ;  /* 0x00000004060a72a5 */ /* 0x000fe4000f8e003f */
[----:B------:R-:W-:-:S05]  /*01f0*/  UMOV UR8, UR6 ;  /* 0x0000000600087c82 */ /* 0x000fca0008000000 */
[----:B------:R-:W-:-:S04]  /*0200*/  @UP0 USHF.R.U32.HI UR8, URZ, UR5, UR11 ;  /* 0x000000053f080299 */ /* 0x000fc8000801160b */
[----:B------:R-:W-:Y:S02]  /*0210*/  UIMAD UR7, UR8, UR7, URZ ;  /* 0x00000007080772a4 */ /* 0x000fe4000f8e023f */
.L_x_1164:
[----:B------:R-:W-:Y:S02]  /*0220*/  ULDC.64 UR4, c[0x0][0x3a0] ;  /* 0x0000e80000047ab9 */ /* 0x000fe40000000a00 */
[----:B------:R-:W-:Y:S02]  /*0230*/  UIADD3 UR10, UR6, -UR7, URZ ;  /* 0x80000007060a7290 */ /* 0x000fe4000fffe03f */
[----:B------:R-:W-:Y:S02]  /*0240*/  UISETP.NE.AND UP0, UPT, UR4, 0x1, UPT ;  /* 0x000000010400788c */ /* 0x000fe4000bf05270 */
[----:B------:R-:W-:Y:S02]  /*0250*/  ULDC.64 UR6, c[0x0][0x3a8] ;  /* 0x0000ea0000067ab9 */ /* 0x000fe40000000a00 */
[----:B------:R-:W-:Y:S02]  /*0260*/  UIMAD UR7, UR9, UR7, UR10 ;  /* 0x00000007090772a4 */ /* 0x000fe4000f8e020a */
[----:B------:R-:W-:-:S02]  /*0270*/  ULOP3.LUT UR8, URZ, UR8, URZ, 0x33, !UPT ;  /* 0x000000083f087292 */ /* 0x000fc4000f8e333f */
[----:B------:R-:W-:Y:S02]  /*0280*/  UIMAD.WIDE.U32 UR10, UR7, UR5, URZ ;  /* 0x00000005070a72a5 */ /* 0x000fe4000f8e003f */
[----:B------:R-:W-:Y:S02]  /*0290*/  ULDC UR16, c[0x0][0x394] ;  /* 0x0000e50000107ab9 */ /* 0x000fe40000000800 */
[----:B------:R-:W-:Y:S02]  /*02a0*/  UMOV UR18, UR7 ;  /* 0x0000000700127c82 */ /* 0x000fe40008000000 */
[----:B------:R-:W-:Y:S02]  /*02b0*/  @UP0 USHF.R.U32.HI UR18, URZ, UR6, UR11 ;  /* 0x000000063f120299 */ /* 0x000fe4000801160b */
[----:B------:R-:W-:Y:S02]  /*02c0*/  UIADD3 UR16, UR8, UR16, URZ ;  /* 0x0000001008107290 */ /* 0x000fe4000fffe03f */
[----:B------:R-:W-:-:S04]  /*02d0*/  UIADD3 UR17, -UR18, URZ, URZ ;  /* 0x0000003f12117290 */ /* 0x000fc8000fffe13f */
[----:B------:R-:W-:Y:S01]  /*02e0*/  UIMAD UR17, UR17, UR4, UR7 ;  /* 0x00000004111172a4 */ /* 0x000fe2000f8e0207 */
[----:B------:R-:W-:Y:S05]  /*02f0*/  BRA `(.L_x_1165) ;  /* 0x0000028000007947 */ /* 0x000fea0003800000 */
.L_x_1162:
        /* <DEDUP_REMOVED lines=20> */
.L_x_1166:
[----:B------:R-:W-:Y:S02]  /*0440*/  ULDC UR7, c[0x0][0x3ac] ;  /* 0x0000eb0000077ab9 */ /* 0x000fe40000000800 */
[----:B------:R-:W-:Y:S02]  /*0450*/  UISETP.NE.AND UP0, UPT, UR7, 0x1, UPT ;  /* 0x000000010700788c */ /* 0x000fe4000bf05270 */
[----:B------:R-:W-:Y:S02]  /*0460*/  ULDC.64 UR4, c[0x0][0x3b0] ;  /* 0x0000ec0000047ab9 */ /* 0x000fe40000000a00 */
[----:B------:R-:W-:Y:S02]  /*0470*/  UIMAD.WIDE.U32 UR10, UR6, UR4, URZ ;  /* 0x00000004060a72a5 */ /* 0x000fe4000f8e003f */
[----:B------:R-:W-:-:S05]  /*0480*/  UMOV UR8, UR6 ;  /* 0x0000000600087c82 */ /* 0x000fca0008000000 */
[----:B------:R-:W-:-:S04]  /*0490*/  @UP0 USHF.R.U32.HI UR8, URZ, UR5, UR11 ;  /* 0x000000053f080299 */ /* 0x000fc8000801160b */
[----:B------:R-:W-:Y:S02]  /*04a0*/  UIMAD UR7, UR8, UR7, URZ ;  /* 0x00000007080772a4 */ /* 0x000fe4000f8e023f */
.L_x_1167:
        /* <DEDUP_REMOVED lines=12> */
[----:B------:R-:W-:Y:S02]  /*0570*/  UIMAD UR17, UR17, UR4, UR7 ;  /* 0x00000004111172a4 */ /* 0x000fe4000f8e0207 */
.L_x_1165:
        /* <DEDUP_REMOVED lines=460> */
.L_x_1170:
[----:B------:R-:W-:Y:S05]  /*2240*/  BSYNC B0 ;  /* 0x0000000000007941 */ /* 0x000fea0003800000 */
.L_x_1169:
        /* <DEDUP_REMOVED lines=82> */
.L_x_1173:
        /* <DEDUP_REMOVED lines=207> */
.L_x_1171:
        /* <DEDUP_REMOVED lines=532> */
.L_x_1172:
        /* <DEDUP_REMOVED lines=253> */
.L_x_1168:
        /* <DEDUP_REMOVED lines=198> */
.L_x_1176:
[----:B------:R-:W-:Y:S05]  /*71d0*/  BSYNC B0 ;  /* 0x0000000000007941 */ /* 0x000fea0003800000 */
.L_x_1175:
        /* <DEDUP_REMOVED lines=21> */
.L_x_1178:
[----:B------:R-:W-:Y:S05]  /*7330*/  BSYNC B0 ;  /* 0x0000000000007941 */ /* 0x000fea0003800000 */
.L_x_1177:
        /* <DEDUP_REMOVED lines=28> */
.L_x_1180:
[----:B------:R-:W-:Y:S05]  /*7500*/  BSYNC B0 ;  /* 0x0000000000007941 */ /* 0x000fea0003800000 */
.L_x_1179:
        /* <DEDUP_REMOVED lines=19> */
.L_x_1174:
        /* <DEDUP_REMOVED lines=44> */
.L_x_1182:
[----:B------:R-:W-:Y:S05]  /*7900*/  BSYNC B0 ;  /* 0x0000000000007941 */ /* 0x000fea0003800000 */
.L_x_1181:
        /* <DEDUP_REMOVED lines=19> */
.L_x_1184:
[----:B------:R-:W-:Y:S05]  /*7a40*/  BSYNC B0 ;  /* 0x0000000000007941 */ /* 0x000fea0003800000 */
.L_x_1183:
        /* <DEDUP_REMOVED lines=27> */
.L_x_1186:
[----:B------:R-:W-:Y:S05]  /*7c00*/  BSYNC B0 ;  /* 0x0000000000007941 */ /* 0x000fea0003800000 */
.L_x_1185:
        /* <DEDUP_REMOVED lines=19> */
.L_x_1187:
        /* <DEDUP_REMOVED lines=12> */
.L_x_1432:


//--------------------- .text._ZN7cutlass13device_kernelIN5flash19enable_sm80_to_sm89INS1_16FlashAttnBwdSm80INS1_25CollectiveMainloopBwdSm80ILi2ELi2EN4cute5tupleIJNS5_1CILi64EEENS7_ILi128EEENS7_ILi96EEEEEENS_6half_tEfNS_4arch4Sm80ELb1ELb0ELb1ELb0ELb0ELb0ELb0ELb0ELi2ELi2ELi4ELi2ELb0EEENS1_24CollectiveEpilogueBwdGQAISB_fSE_Li256ELb0ELb0EEENS1_25SingleTileBwdLPTSchedulerILb0ELi128ELb0EEEEEEEEEvNT_6ParamsE --------------------------
	.section	.text._ZN7cutlass13device_kernelIN5flash19enable_sm80_to_sm89INS1_16FlashAttnBwdSm80INS1_25CollectiveMainloopBwdSm80ILi2ELi2EN4cute5tupleIJNS5_1CILi64EEENS7_ILi128EEENS7_ILi96EEEEEENS_6half_tEfNS_4arch4Sm80ELb1ELb0ELb1ELb0ELb0ELb0ELb0ELb0ELi2ELi2ELi4ELi2ELb0EEENS1_24CollectiveEpilogueBwdGQAISB_fSE_Li256ELb0ELb0EEENS1_25SingleTileBwdLPTSchedulerILb0ELi128ELb0EEEEEEEEEvNT_6ParamsE,"ax",@progbits
	.sectioninfo	@"SHI_REGISTERS=253"
	.align	128
.text._ZN7cutlass13device_kernelIN5flash19enable_sm80_to_sm89INS1_16FlashAttnBwdSm80INS1_25CollectiveMainloopBwdSm80ILi2ELi2EN4cute5tupleIJNS5_1CILi64EEENS7_ILi128EEENS7_ILi96EEEEEENS_6half_tEfNS_4arch4Sm80ELb1ELb0ELb1ELb0ELb0ELb0ELb0ELb0ELi2ELi2ELi4ELi2ELb0EEENS1_24CollectiveEpilogueBwdGQAISB_fSE_Li256ELb0ELb0EEENS1_25SingleTileBwdLPTSchedulerILb0ELi128ELb0EEEEEEEEEvNT_6ParamsE:
        .type           _ZN7cutlass13device_kernelIN5flash19enable_sm80_to_sm89INS1_16FlashAttnBwdSm80INS1_25CollectiveMainloopBwdSm80ILi2ELi2EN4cute5tupleIJNS5_1CILi64EEENS7_ILi128EEENS7_ILi96EEEEEENS_6half_tEfNS_4arch4Sm80ELb1ELb0ELb1ELb0ELb0ELb0ELb0ELb0ELi2ELi2ELi4ELi2ELb0EEENS1_24CollectiveEpilogueBwdGQAISB_fSE_Li256ELb0ELb0EEENS1_25SingleTileBwdLPTSchedulerILb0ELi128ELb0EEEEEEEEEvNT_6ParamsE,@function
        .size           _ZN7cutlass13device_kernelIN5flash19enable_sm80_to_sm89INS1_16FlashAttnBwdSm80INS1_25CollectiveMainloopBwdSm80ILi2ELi2EN4cute5tupleIJNS5_1CILi64EEENS7_ILi128EEENS7_ILi96EEEEEENS_6half_tEfNS_4arch4Sm80ELb1ELb0ELb1ELb0ELb0ELb0ELb0ELb0ELi2ELi2ELi4ELi2ELb0EEENS1_24CollectiveEpilogueBwdGQAISB_fSE_Li256ELb0ELb0EEENS1_25SingleTileBwdLPTSchedulerILb0ELi128ELb0EEEEEEEEEvNT_6ParamsE,(.L_x_1433 - _ZN7cutlass13device_kernelIN5flash19enable_sm80_to_sm89INS1_16FlashAttnBwdSm80INS1_25CollectiveMainloopBwdSm80ILi2ELi2EN4cute5tupleIJNS5_1CILi64EEENS7_ILi128EEENS7_ILi96EEEEEENS_6half_tEfNS_4arch4Sm80ELb1ELb0ELb1ELb0ELb0ELb0ELb0ELb0ELi2ELi2ELi4ELi2ELb0EEENS1_24CollectiveEpilogueBwdGQAISB_fSE_Li256ELb0ELb0EEENS1_25SingleTileBwdLPTSchedulerILb0ELi128ELb0EEEEEEEEEvNT_6ParamsE)
        .other          _ZN7cutlass13device_kernelIN5flash19enable_sm80_to_sm89INS1_16FlashAttnBwdSm80INS1_25CollectiveMainloopBwdSm80ILi2ELi2EN4cute5tupleIJNS5_1CILi64EEENS7_ILi128EEENS7_ILi96EEEEEENS_6half_tEfNS_4arch4Sm80ELb1ELb0ELb1ELb0ELb0ELb0ELb0ELb0ELi2ELi2ELi4ELi2ELb0EEENS1_24CollectiveEpilogueBwdGQAISB_fSE_Li256ELb0ELb0EEENS1_25SingleTileBwdLPTSchedulerILb0ELi128ELb0EEEEEEEEEvNT_6ParamsE,@"STO_CUDA_ENTRY STV_DEFAULT"
_ZN7cutlass13device_kernelIN5flash19enable_sm80_to_sm89INS1_16FlashAttnBwdSm80INS1_25CollectiveMainloopBwdSm80ILi2ELi2EN4cute5tupleIJNS5_1CILi64EEENS7_ILi128EEENS7_ILi96EEEEEENS_6half_tEfNS_4arch4Sm80ELb1ELb0ELb1ELb0ELb0ELb0ELb0ELb0ELi2ELi2ELi4ELi2ELb0EEENS1_24CollectiveEpilogueBwdGQAISB_fSE_Li256ELb0ELb0EEENS1_25SingleTileBwdLPTSchedulerILb0ELi128ELb0EEEEEEEEEvNT_6ParamsE:
        /* <DEDUP_REMOVED lines=27> */
.L_x_1189:
[----:B------:R-:W-:Y:S02]  /*01b0*/  ULDC UR7, c[0x0][0x3b4] ;  /* 0x0000ed0000077ab9 */ /* 0x000fe40000000800 */
[----:B------:R-:W-:Y:S02]  /*01c0*/  UISETP.NE.AND UP0, UPT, UR7, 0x1, UPT ;  /* 0x000000010700788c */ /* 0x000fe4000bf05270 */
[----:B------:R-:W-:Y:S02]  /*01d0*/  ULDC.64 UR4, c[0x0][0x3b8] ;  /* 0x0000ee0000047ab9 */ /* 0x000fe40000000a00 */
[----:B------:R-:W-:Y:S02]  /*01e0*/  UIMAD.WIDE.U32 UR10, UR6, UR4, URZ ;  /* 0x00000004060a72a5 */ /* 0x000fe4000f8e003f */
[----:B------:R-:W-:-:S05]  /*01f0*/  UMOV UR13, UR6 ;  /* 0x00000006000d7c82 */ /* 0x000fca0008000000 */
[----:B------:R-:W-:-:S04]  /*0200*/  @UP0 USHF.R.U32.HI UR13, URZ, UR5, UR11 ;  /* 0x000000053f0d0299 */ /* 0x000fc8000801160b */
[----:B------:R-:W-:-:S04]  /*0210*/  UIMAD UR7, UR13, UR7, URZ ;  /* 0x000000070d0772a4 */ /* 0x000fc8000f8e023f */
.L_x_1190:
[----:B------:R-:W-:Y:S02]  /*0220*/  UIADD3 UR9, UR6, -UR7, URZ ;  /* 0x8000000706097290 */ /* 0x000fe4000fffe03f */
[----:B------:R-:W-:Y:S02]  /*0230*/  ULDC.64 UR4, c[0x0][0x3b0] ;  /* 0x0000ec0000047ab9 */ /* 0x000fe40000000a00 */
[----:B------:R-:W-:Y:S02]  /*0240*/  ULDC.64 UR6, c[0x0][0x3a8] ;  /* 0x0000ea0000067ab9 */ /* 0x000fe40000000a00 */
[----:B------:R-:W-:Y:S02]  /*0250*/  UISETP.NE.AND UP0, UPT, UR6, 0x1, UPT ;  /* 0x000000010600788c */ /* 0x000fe4000bf05270 */
[----:B------:R-:W-:-:S04]  /*0260*/  UIMAD UR5, UR8, UR5, UR9 ;  /* 0x00000005080572a4 */ /* 0x000fc8000f8e0209 */
[----:B------:R-:W-:-:S03]  /*0270*/  UIMAD.WIDE.U32 UR8, UR5, UR7, URZ ;  /* 0x00000007050872a5 */ /* 0x000fc6000f8e003f */
[----:B------:R-:W-:Y:S02]  /*0280*/  UMOV UR12, UR5 ;  /* 0x00000005000c7c82 */ /* 0x000fe40008000000 */
[----:B------:R-:W-:-:S04]  /*0290*/  @UP0 USHF.R.U32.HI UR12, URZ, UR4, UR9 ;  /* 0x000000043f0c0299 */ /* 0x000fc80008011609 */
[----:B------:R-:W-:-:S04]  /*02a0*/  UIADD3 UR11, -UR12, URZ, URZ ;  /* 0x0000003f0c0b7290 */ /* 0x000fc8000fffe13f */
[----:B------:R-:W-:Y:S01]  /*02b0*/  UIMAD UR11, UR11, UR6, UR5 ;  /* 0x000000060b0b72a4 */ /* 0x000fe2000f8e0205 */
[----:B------:R-:W-:Y:S05]  /*02c0*/  BRA `(.L_x_1191) ;  /* 0x0000025000007947 */ /* 0x000fea0003800000 */
.L_x_1188:
        /* <DEDUP_REMOVED lines=20> */
.L_x_1192:
[----:B------:R-:W-:Y:S02]  /*0410*/  ULDC UR7, c[0x0][0x3b4] ;  /* 0x0000ed0000077ab9 */ /* 0x000fe40000000800 */
[----:B------:R-:W-:Y:S02]  /*0420*/  UISETP.NE.AND UP0, UPT, UR7, 0x1, UPT ;  /* 0x000000010700788c */ /* 0x000fe4000bf05270 */
[----:B------:R-:W-:Y:S02]  /*0430*/  ULDC.64 UR4, c[0x0][0x3b8] ;  /* 0x0000ee0000047ab9 */ /* 0x000fe40000000a00 */
[----:B------:R-:W-:Y:S02]  /*0440*/  UIMAD.WIDE.U32 UR10, UR6, UR4, URZ ;  /* 0x00000004060a72a5 */ /* 0x000fe4000f8e003f */
[----:B------:R-:W-:-:S05]  /*0450*/  UMOV UR13, UR6 ;  /* 0x00000006000d7c82 */ /* 0x000fca0008000000 */
[----:B------:R-:W-:-:S04]  /*0460*/  @UP0 USHF.R.U32.HI UR13, URZ, UR5, UR11 ;  /* 0x000000053f0d0299 */ /* 0x000fc8000801160b */
[----:B------:R-:W-:-:S04]  /*0470*/  UIMAD UR7, UR13, UR7, URZ ;  /* 0x000000070d0772a4 */ /* 0x000fc8000f8e023f */
.L_x_1193:
        /* <DEDUP_REMOVED lines=9> */
[----:B------:R-:W-:Y:S02]  /*0510*/  UIMAD UR11, UR11, UR6, UR5 ;  /* 0x000000060b0b72a4 */ /* 0x000fe4000f8e0205 */
.L_x_1191:
        /* <DEDUP_REMOVED lines=113> */
[----:B------:R-:W-:Y:S01]  /*0c30*/  LOP3.LUT R15, R15, 0xc0, RZ, 0xc0, !PT ;  /* 0x000000c00f0f7812 */ /* 0x000fe200078ec0ff */
[----:B------:R-:W-:Y:S01]  /*0c40*/  USHF.L.U32 UR19, UR9, 0x6, URZ ;  /* 0x0000000609137899 */ /* 0x000fe2000800063f */
[----:B------:R-:W-:Y:S01]  /*0c50*/  SHF.R.S32.HI R209, RZ, 0x1f, R208 ;  /* 0x0000001fffd17819 */ /* 0x000fe200000114d0 */
[----:B------:R-:W-:Y:S01]  /*0c60*/  UIMAD UR5, UR7, UR5, UR4 ;  /* 0x00000005070572a4 */ /* 0x000fe2000f8e0204 */
[----:B------:R-:W-:Y:S01]  /*0c70*/  IMAD.IADD R10, R9, 0x1, -R10 ;  /* 0x00000001090a7824 */ /* 0x000fe200078e0a0a */
[----:B------:R-:W-:Y:S01]  /*0c80*/  LEA.HI R9, R11, R208, RZ, 0x1 ;  /* 0x000000d00b097211 */ /* 0x000fe200078f08ff */
[----:B------:R-:W-:Y:S01]  /*0c90*/  IMAD.U32 R27, RZ, RZ, UR13 ;  /* 0x0000000dff1b7e24 */ /* 0x000fe2000f8e00ff */
[----:B------:R-:W-:Y:S01]  /*0ca0*/  SHF.R.U32.HI R5, RZ, 0x3, R15 ;  /* 0x00000003ff057819 */ /* 0x000fe2000001160f */
[----:B------:R-:W-:Y:S01]  /*0cb0*/  IMAD.U32 R196, RZ, RZ, UR12 ;  /* 0x0000000cffc47e24 */ /* 0x000fe2000f8e00ff */
[----:B------:R-:W-:Y:S01]  /*0cc0*/  IADD3 R21, R21, UR5, RZ ;  /* 0x0000000515157c10 */ /* 0x000fe2000fffe0ff */
[----:B------:R-:W-:Y:S01]  /*0cd0*/  ULDC.64 UR4, c[0x0][0x1e8] ;  /* 0x00007a0000047ab9 */ /* 0x000fe20000000a00 */
[----:B------:R-:W-:Y:S01]  /*0ce0*/  LOP3.LUT R2, R15, 0x18, R12, 0xf8, !PT ;  /* 0x000000180f027812 */ /* 0x000fe200078ef80c */
[----:B------:R-:W-:Y:S01]  /*0cf0*/  UIMAD UR4, UR18, UR4, URZ ;  /* 0x00000004120472a4 */ /* 0x000fe2000f8e023f */
[----:B------:R-:W-:Y:S01]  /*0d00*/  LOP3.LUT R9, R9, 0x7fffffe, RZ, 0xc0, !PT ;  /* 0x07fffffe09097812 */ /* 0x000fe200078ec0ff */
[----:B------:R-:W-:Y:S01]  /*0d10*/  IMAD.WIDE.U32 R14, R14, c[0x0][0x1e8], R20 ;  /* 0x00007a000e0e7a25 */ /* 0x000fe200078e0014 */
[----:B------:R-:W-:Y:S01]  /*0d20*/  LEA.HI R21, R19, R198, RZ, 0x5 ;  /* 0x000000c613157211 */ /* 0x000fe200078f28ff */
[----:B------:R-:W-:Y:S01]  /*0d30*/  UIMAD UR15, UR12, UR5, UR4 ;  /* 0x000000050c0f72a4 */ /* 0x000fe2000f8e0204 */
[----:B------:R-:W-:Y:S01]  /*0d40*/  LOP3.LUT R5, R2, R5, RZ, 0x3c, !PT ;  /* 0x0000000502057212 */ /* 0x000fe200078e3cff */
[----:B------:R-:W-:Y:S01]  /*0d50*/  IMAD.WIDE.U32 R194, R194, c[0x0][0x290], R6 ;  /* 0x0000a400c2c27a25 */ /* 0x000fe200078e0006 */
[----:B------:R-:W-:Y:S01]  /*0d60*/  ULDC.64 UR4, c[0x0][0x1b0] ;  /* 0x00006c0000047ab9 */ /* 0x000fe20000000a00 */
[----:B------:R-:W-:Y:S01]  /*0d70*/  SHF.R.S32.HI R20, RZ, 0x5, R21 ;  /* 0x00000005ff147819 */ /* 0x000fe20000011415 */
[----:B------:R-:W-:Y:S01]  /*0d80*/  UIMAD UR4, UR6, UR4, URZ ;  /* 0x00000004060472a4 */ /* 0x000fe2000f8e023f */
[----:B------:R-:W-:Y:S01]  /*0d90*/  IMAD.IADD R9, R208, 0x1, -R9 ;  /* 0x00000001d0097824 */ /* 0x000fe200078e0a09 */
[C---:B------:R-:W-:Y:S01]  /*0da0*/  IADD3 R188, R12.reuse, 0x40, RZ ;  /* 0x000000400cbc7810 */ /* 0x040fe20007ffe0ff */
[----:B------:R-:W-:Y:S01]  /*0db0*/  IMAD R7, R209, c[0x0][0x178], RZ ;  /* 0x00005e00d1077a24 */ /* 0x000fe200078e02ff */
[----:B------:R-:W-:Y:S01]  /*0dc0*/  UIMAD UR4, UR7, UR5, UR4 ;  /* 0x00000005070472a4 */ /* 0x000fe2000f8e0204 */
[----:B------:R-:W-:Y:S01]  /*0dd0*/  IMAD.WIDE R26, R27, 0x80, R208 ;  /* 0x000000801b1a7825 */ /* 0x000fe200078e02d0 */
[----:B------:R-:W-:-:S02]  /*0de0*/  ISETP.GE.AND P6, PT, R12, c[0x0][0x1cc], PT ;  /* 0x000073000c007a0c */ /* 0x000fc40003fc6270 */
[----:B------:R-:W-:Y:S01]  /*0df0*/  SHF.R.S32.HI R11, RZ, 0x1f, R11 ;  /* 0x0000001fff0b7819 */ /* 0x000fe2000001140b */
[----:B------:R-:W-:-:S03]  /*0e00*/  IMAD.WIDE.U32 R196, R196, c[0x0][0x278], R22 ;  /* 0x00009e00c4c47a25 */ /* 0x000fc600078e0016 */
[----:B------:R-:W-:Y:S01]  /*0e10*/  LEA.HI R11, R11, R208, RZ, 0x3 ;  /* 0x000000d00b0b7211 */ /* 0x000fe200078f18ff */
[----:B------:R-:W-:Y:S01]  /*0e20*/  IMAD R4, R20, 0x8, R9 ;  /* 0x0000000814047824 */ /* 0x000fe200078e0209 */
[----:B------:R-:W-:Y:S01]  /*0e30*/  IADD3 R9, R15, UR15, RZ ;  /* 0x0000000f0f097c10 */ /* 0x000fe2000fffe0ff */
[----:B------:R-:W-:Y:S01]  /*0e40*/  IMAD R2, R208, c[0x0][0x17c], R7 ;  /* 0x00005f00d0027a24 */ /* 0x000fe200078e0207 */
[----:B------:R-:W-:Y:S01]  /*0e50*/  USHF.R.S32.HI UR15, URZ, 0x1f, UR9 ;  /* 0x0000001f3f0f7899 */ /* 0x000fe20008011409 */
[----:B------:R-:W-:Y:S01]  /*0e60*/  IMAD.WIDE.U32 R22, R3, c[0x0][0x1b0], R12 ;  /* 0x00006c0003167a25 */ /* 0x000fe200078e000c */
[----:B------:R-:W-:-:S03]  /*0e70*/  LOP3.LUT R11, R11, 0xfffffff8, RZ, 0xc0, !PT ;  /* 0xfffffff80b0b7812 */ /* 0x000fc600078ec0ff */
[----:B------:R-:W-:Y:S01]  /*0e80*/  IMAD.WIDE.U32 R6, R208, c[0x0][0x178], R12 ;  /* 0x00005e00d0067a25 */ /* 0x000fe200078e000c */
[----:B------:R-:W-:Y:S01]  /*0e90*/  IADD3 R25, R23, UR4, RZ ;  /* 0x0000000417197c10 */ /* 0x000fe2000fffe0ff */
[----:B------:R-:W-:Y:S02]  /*0ea0*/  ULDC UR4, c[0x0][0x198] ;  /* 0x0000660000047ab9 */ /* 0x000fe40000000800 */
[----:B------:R-:W-:Y:S01]  /*0eb0*/  IMAD.MOV.U32 R8, RZ, RZ, R14 ;  /* 0x000000ffff087224 */ /* 0x000fe200078e000e */
[----:B------:R-:W-:Y:S01]  /*0ec0*/  UIADD3 UR14, -UR14, UR4, URZ ;  /* 0x000000040e0e7290 */ /* 0x000fe2000fffe13f */
[----:B------:R-:W-:Y:S02]  /*0ed0*/  IMAD R3, R27, c[0x0][0x1d8], RZ ;  /* 0x000076001b037a24 */ /* 0x000fe400078e02ff */
[----:B------:R-:W-:Y:S01]  /*0ee0*/  IMAD.IADD R7, R7, 0x1, R2 ;  /* 0x0000000107077824 */ /* 0x000fe200078e0202 */
[----:B------:R-:W-:Y:S01]  /*0ef0*/  ULDC.64 UR4, c[0x0][0x1b8] ;  /* 0x00006e0000047ab9 */ /* 0x000fe20000000a00 */
[----:B------:R-:W-:Y:S01]  /*0f00*/  IMAD.MOV.U32 R24, RZ, RZ, R22 ;  /* 0x000000ffff187224 */ /* 0x000fe200078e0016 */
[----:B------:R-:W-:Y:S01]  /*0f10*/  UIMAD UR4, UR18, UR4, URZ ;  /* 0x00000004120472a4 */ /* 0x000fe2000f8e023f */
[----:B------:R-:W-:-:S02]  /*0f20*/  IMAD R2, R26, c[0x0][0x1dc], R3 ;  /* 0x000077001a027a24 */ /* 0x000fc400078e0203 */
[----:B------:R-:W-:Y:S01]  /*0f30*/  IMAD.WIDE.U32 R8, R26, c[0x0][0x1d8], R8 ;  /* 0x000076001a087a25 */ /* 0x000fe200078e0008 */
[----:B------:R-:W-:-:S03]  /*0f40*/  UIMAD UR6, UR12, UR5, UR4 ;  /* 0x000000050c0672a4 */ /* 0x000fc6000f8e0204 */
[----:B------:R-:W-:Y:S01]  /*0f50*/  IMAD.U32 R22, RZ, RZ, UR11 ;  /* 0x0000000bff167e24 */ /* 0x000fe2000f8e00ff */
[----:B------:R-:W-:Y:S01]  /*0f60*/  LEA R28, P0, R8, c[0x0][0x1c0], 0x1 ;  /* 0x00007000081c7a11 */ /* 0x000fe200078008ff */
[----:B------:R-:W-:Y:S01]  /*0f70*/  IMAD.IADD R2, R9, 0x1, R2 ;  /* 0x0000000109027824 */ /* 0x000fe200078e0202 */
[----:B------:R-:W-:Y:S01]  /*0f80*/  ULDC.64 UR4, c[0x0][0x180] ;  /* 0x0000600000047ab9 */ /* 0x000fe20000000a00 */
[----:B------:R-:W-:Y:S01]  /*0f90*/  IMAD.WIDE.U32 R22, R22, c[0x0][0x180], R6 ;  /* 0x0000600016167a25 */ /* 0x000fe200078e0006 */
[----:B------:R-:W-:Y:S01]  /*0fa0*/  IADD3 R6, R12, 0x20, RZ ;  /* 0x000000200c067810 */ /* 0x000fe20007ffe0ff */
[----:B------:R-:W-:Y:S01]  /*0fb0*/  UIMAD UR4, UR8, UR4, URZ ;  /* 0x00000004080472a4 */ /* 0x000fe2000f8e023f */
        /* <DEDUP_REMOVED lines=290> */
.L_x_1196:
[----:B------:R-:W-:Y:S05]  /*21e0*/  BSYNC B0 ;  /* 0x0000000000007941 */ /* 0x000fea0003800000 */
.L_x_1195:
        /* <DEDUP_REMOVED lines=82> */
.L_x_1199:
        /* <DEDUP_REMOVED lines=207> */
.L_x_1197:
        /* <DEDUP_REMOVED lines=532> */
.L_x_1198:
[-C--:B-12-45:R-:W-:Y:S01]  /*5540*/  HMMA.16816.F32 R4, R28, R2.reuse, RZ ;  /* 0x000000021c04723c */ /* 0x0b6fe200000018ff */
[----:B------:R-:W-:Y:S01]  /*5550*/  LDSM.16.M88.4 R136, [R175+0x1000] ;  /* 0x00100000af88783b */ /* 0x000fe20000000200 */
[----:B------:R-:W-:Y:S02]  /*5560*/  ULDC.64 UR6, c[0x0][0x238] ;  /* 0x00008e0000067ab9 */ /* 0x000fe40000000a00 */
[----:B------:R-:W-:Y:S01]  /*5570*/  UIMAD UR22, UR8, UR6, URZ ;  /* 0x00000006081672a4 */ /* 0x000fe2000f8e023f */
[----:B------:R-:W-:Y:S01]  /*5580*/  LDSM.16.M88.4 R140, [R174+0x1000] ;  /* 0x00100000ae8c783b */ /* 0x000fe20000000200 */
[----:B------:R-:W-:Y:S02]  /*5590*/  USHF.R.S32.HI UR4, URZ, 0x1f, UR12 ;  /* 0x0000001f3f047899 */ /* 0x000fe4000801140c */
[C---:B------:R-:W-:Y:S01]  /*55a0*/  HMMA.16816.F32 R8, R24.reuse, R2, RZ ;  /* 0x000000021808723c */ /* 0x040fe200000018ff */
[----:B------:R-:W-:Y:S01]  /*55b0*/  LDSM.16.MT88.2 R2, [R178+0x800] ;  /* 0x00080000b202783b */ /* 0x000fe20000004100 */
[----:B------:R-:W-:Y:S02]  /*55c0*/  UIMAD UR22, UR11, UR7, UR22 ;  /* 0x000000070b1672a4 */ /* 0x000fe4000f8e0216 */
[----:B------:R-:W-:Y:S01]  /*55d0*/  UISETP.GE.AND UP3, UPT, UR5, 0x1, UPT ;  /* 0x000000010500788c */ /* 0x000fe2000bf66270 */
[----:B------:R-:W-:Y:S01]  /*55e0*/  LDSM.16.MT88.2 R146, [R178+0x1000] ;  /* 0x00100000b292783b */ /* 0x000fe20000004100 */
[----:B------:R-:W-:Y:S02]  /*55f0*/  ULDC.64 UR6, c[0x0][0x240] ;  /* 0x0000900000067ab9 */ /* 0x000fe40000000a00 */
[-C--:B------:R-:W-:Y:S01]  /*5600*/  HMMA.16816.F32 R12, R24, R16.reuse, RZ ;  /* 0x00000010180c723c */ /* 0x080fe200000018ff */
[----:B------:R-:W0:Y:S01]  /*5610*/  LDGDEPBAR ;  /* 0x00000000000079af */ /* 0x000e220000000000 */
[----:B------:R-:W-:Y:S02]  /*5620*/  UIMAD UR4, UR4, UR6, URZ ;  /* 0x00000006040472a4 */ /* 0x000fe4000f8e023f */
[----:B------:R-:W-:Y:S02]  /*5630*/  UISETP.GE.AND UP2, UPT, UR21, 0x1, UPT ;  /* 0x000000011500788c */ /* 0x000fe4000bf46270 */
[----:B------:R-:W-:Y:S02]  /*5640*/  UIMAD UR4, UR12, UR7, UR4 ;  /* 0x000000070c0472a4 */ /* 0x000fe4000f8e0204 */
        /* <DEDUP_REMOVED lines=235> */
.L_x_1194:
[----:B------:R-:W-:Y:S05]  /*6500*/  @P1 EXIT ;  /* 0x000000000000194d */ /* 0x000fea0003800000 */
[----:B------:R-:W-:Y:S01]  /*6510*/  UMOV UR6, 0x1 ;  /* 0x0000000100067882 */ /* 0x000fe20000000000 */
[----:B------:R-:W-:Y:S01]  /*6520*/  BAR.SYNC.DEFER_BLOCKING 0x1, 0x100 ;  /* 0x0044000000007b1d */ /* 0x000fe20000010000 */
[----:B------:R-:W-:Y:S01]  /*6530*/  USHF.R.S32.HI UR8, URZ, 0x1f, UR12 ;  /* 0x0000001f3f087899 */ /* 0x000fe2000801140c */
[----:B------:R-:W-:-:S04]  /*6540*/  IMAD.U32 R6, RZ, RZ, UR12 ;  /* 0x0000000cff067e24 */ /* 0x000fc8000f8e00ff */
[----:B------:R-:W-:Y:S02]  /*6550*/  ULDC.64 UR4, c[0x0][0x338] ;  /* 0x0000ce0000047ab9 */ /* 0x000fe40000000a00 */
[----:B------:R-:W-:Y:S02]  /*6560*/  UISETP.NE.AND UP0, UPT, UR6, UR4, UPT ;  /* 0x000000040600728c */ /* 0x000fe4000bf05270 */
[----:B------:R-:W-:Y:S02]  /*6570*/  UIMAD.WIDE.U32 UR6, UR11, UR5, URZ ;  /* 0x000000050b0672a5 */ /* 0x000fe4000f8e003f */
[----:B------:R-:W-:Y:S02]  /*6580*/  UIMAD UR4, UR13, 0x3000, URZ ;  /* 0x000030000d0478a4 */ /* 0x000fe4000f8e023f */
[----:B------:R-:W-:-:S04]  /*6590*/  ULDC UR5, c[0x0][0x340] ;  /* 0x0000d00000057ab9 */ /* 0x000fc80000000800 */
[C---:B------:R-:W-:Y:S01]  /*65a0*/  IADD3 R4, P0, R198.reuse, UR4, RZ ;  /* 0x00000004c6047c10 */ /* 0x040fe2000ff1e0ff */
[----:B------:R-:W-:Y:S02]  /*65b0*/  @UP0 USHF.R.U32.HI UR11, URZ, UR5, UR7 ;  /* 0x000000053f0b0299 */ /* 0x000fe40008011607 */
[----:B------:R-:W-:Y:S02]  /*65c0*/  USHF.R.S32.HI UR7, URZ, 0x1f, UR4 ;  /* 0x0000001f3f077899 */ /* 0x000fe40008011404 */
[----:B------:R-:W-:Y:S02]  /*65d0*/  USHF.R.S32.HI UR6, URZ, 0x1f, UR11 ;  /* 0x0000001f3f067899 */ /* 0x000fe4000801140b */
[----:B------:R-:W-:Y:S01]  /*65e0*/  ULDC.64 UR4, c[0x0][0x328] ;  /* 0x0000ca0000047ab9 */ /* 0x000fe20000000a00 */
[----:B------:R-:W-:Y:S01]  /*65f0*/  IMAD.U32 R9, RZ, RZ, UR11 ;  /* 0x0000000bff097e24 */ /* 0x000fe2000f8e00ff */
[----:B------:R-:W-:Y:S01]  /*6600*/  UIMAD UR4, UR6, UR4, URZ ;  /* 0x00000004060472a4 */ /* 0x000fe2000f8e023f */
[----:B------:R-:W-:Y:S01]  /*6610*/  LEA.HI.X.SX32 R5, R198, UR7, 0x1, P0 ;  /* 0x00000007c6057c11 */ /* 0x000fe200080f0eff */
[----:B------:R-:W-:-:S02]  /*6620*/  IMAD.U32 R2, RZ, RZ, UR11 ;  /* 0x0000000bff027e24 */ /* 0x000fc4000f8e00ff */
[----:B------:R-:W-:Y:S02]  /*6630*/  UIMAD UR7, UR11, UR5, UR4 ;  /* 0x000000050b0772a4 */ /* 0x000fe4000f8e0204 */
[--C-:B------:R-:W-:Y:S01]  /*6640*/  IMAD.WIDE.U32 R8, R9, c[0x0][0x328], R4.reuse ;  /* 0x0000ca0009087a25 */ /* 0x100fe200078e0004 */
[----:B------:R-:W-:Y:S02]  /*6650*/  ULDC.64 UR4, c[0x0][0x300] ;  /* 0x0000c00000047ab9 */ /* 0x000fe40000000a00 */
[----:B------:R-:W-:Y:S01]  /*6660*/  UIMAD UR4, UR6, UR4, URZ ;  /* 0x00000004060472a4 */ /* 0x000fe2000f8e023f */
[----:B------:R-:W-:Y:S01]  /*6670*/  IMAD.WIDE.U32 R2, R2, c[0x0][0x300], R4 ;  /* 0x0000c00002027a25 */ /* 0x000fe200078e0004 */
[----:B------:R-:W-:Y:S01]  /*6680*/  IADD3 R9, R9, UR7, RZ ;  /* 0x0000000709097c10 */ /* 0x000fe2000fffe0ff */
[----:B------:R-:W-:Y:S02]  /*6690*/  ULDC.64 UR6, c[0x0][0x330] ;  /* 0x0000cc0000067ab9 */ /* 0x000fe40000000a00 */
[----:B------:R-:W-:Y:S01]  /*66a0*/  UIMAD UR6, UR8, UR6, URZ ;  /* 0x00000006080672a4 */ /* 0x000fe2000f8e023f */
[----:B------:R-:W-:Y:S01]  /*66b0*/  IMAD.U32 R4, RZ, RZ, UR12 ;  /* 0x0000000cff047e24 */ /* 0x000fe2000f8e00ff */
[----:B------:R-:W-:Y:S01]  /*66c0*/  UIMAD UR9, UR11, UR5, UR4 ;  /* 0x000000050b0972a4 */ /* 0x000fe2000f8e0204 */
[----:B------:R-:W-:Y:S01]  /*66d0*/  IMAD.WIDE.U32 R6, R6, c[0x0][0x330], R8 ;  /* 0x0000cc0006067a25 */ /* 0x000fe200078e0008 */
[----:B------:R-:W-:-:S02]  /*66e0*/  UIMAD UR6, UR12, UR7, UR6 ;  /* 0x000000070c0672a4 */ /* 0x000fc4000f8e0206 */
[----:B------:R-:W-:Y:S02]  /*66f0*/  ULDC.64 UR4, c[0x0][0x308] ;  /* 0x0000c20000047ab9 */ /* 0x000fe40000000a00 */
[C---:B------:R-:W-:Y:S01]  /*6700*/  LEA R10, P1, R6.reuse, c[0x0][0x310], 0x2 ;  /* 0x0000c400060a7a11 */ /* 0x040fe200078210ff */
[----:B------:R-:W-:Y:S01]  /*6710*/  UIMAD UR4, UR8, UR4, URZ ;  /* 0x00000004080472a4 */ /* 0x000fe2000f8e023f */
[----:B------:R-:W-:Y:S02]  /*6720*/  IADD3 R0, R7, UR6, RZ ;  /* 0x0000000607007c10 */ /* 0x000fe4000fffe0ff */
[----:B------:R-:W-:Y:S01]  /*6730*/  IADD3 R3, R3, UR9, RZ ;  /* 0x0000000903037c10 */ /* 0x000fe2000fffe0ff */
[----:B------:R-:W-:Y:S01]  /*6740*/  UIMAD UR4, UR12, UR5, UR4 ;  /* 0x000000050c0472a4 */ /* 0x000fe2000f8e0204 */
[----:B------:R-:W-:-:S03]  /*6750*/  LEA.HI.X R11, R6, c[0x0][0x314], R0, 0x2, P1 ;  /* 0x0000c500060b7a11 */ /* 0x000fc600008f1400 */
[----:B------:R-:W-:Y:S02]  /*6760*/  IMAD.WIDE.U32 R4, R4, c[0x0][0x308], R2 ;  /* 0x0000c20004047a25 */ /* 0x000fe400078e0002 */
[----:B------:R-:W-:Y:S03]  /*6770*/  RED.E.ADD.F32.FTZ.RN.STRONG.GPU [R10.64], R36 ;  /* 0x000000240a00798e */ /* 0x000fe6000c10e790 */
[----:B------:R-:W-:Y:S01]  /*6780*/  IADD3 R2, R5, UR4, RZ ;  /* 0x0000000405027c10 */ /* 0x000fe2000fffe0ff */
[----:B------:R-:W-:Y:S01]  /*6790*/  RED.E.ADD.F32.FTZ.RN.STRONG.GPU [R10.64+0x400], R37 ;  /* 0x000400250a00798e */ /* 0x000fe2000c10e790 */
        /* <DEDUP_REMOVED lines=97> */
.L_x_1200:
        /* <DEDUP_REMOVED lines=13> */
.L_x_1433:


//--------------------- .text._ZN7cutlass13device_kernelIN5flash19enable_sm80_to_sm89INS1_16FlashAttnBwdSm80INS1_25CollectiveMainloopBwdSm80ILi2ELi2EN4cute5tupleIJNS5_1CILi64EEENS7_ILi128EEENS7_ILi96EEEEEENS_6half_tEfNS_4arch4Sm80ELb1ELb0ELb1ELb0ELb1ELb0ELb0ELb0ELi2ELi2ELi4ELi2ELb0EEENS1_24CollectiveEpilogueBwdGQAISB_fSE_Li256ELb0ELb1EEENS1_25SingleTileBwdLPTSchedulerILb0ELi128ELb1EEEEEEEEEvNT_6ParamsE --------------------------
	.section	.text._ZN7cutlass13device_kernelIN5flash19enable_sm80_to_sm89INS1_16FlashAttnBwdSm80INS1_25CollectiveMainloopBwdSm80ILi2ELi2EN4cute5tupleIJNS5_1CILi64EEENS7_ILi128EEENS7_ILi96EEEEEENS_6half_tEfNS_4arch4Sm80ELb1ELb0ELb1ELb0ELb1ELb0ELb0ELb0ELi2ELi2ELi4ELi2ELb0EEENS1_24CollectiveEpilogueBwdGQAISB_fSE_Li256ELb0ELb1EEENS1_25SingleTileBwdLPTSchedulerILb0ELi128ELb1EEEEEEEEEvNT_6ParamsE,"ax",@progbits
	.sectioninfo	@"SHI_REGISTERS=253"
	.align	128
.text._ZN7cutlass13device_kernelIN5flash19enable_sm80_to_sm89INS1_16FlashAttnBwdSm80INS1_25CollectiveMainloopBwdSm80ILi2ELi2EN4cute5tupleIJNS5_1CILi64EEENS7_ILi128EEENS7_ILi96EEEEEENS_6half_tEfNS_4arch4Sm80ELb1ELb0ELb1ELb0ELb1ELb0ELb0ELb0ELi2ELi2ELi4ELi2ELb0EEENS1_24CollectiveEpilogueBwdGQAISB_fSE_Li256ELb0ELb1EEENS1_25SingleTileBwdLPTSchedulerILb0ELi128ELb1EEEEEEEEEvNT_6ParamsE:
        .type           _ZN7cutlass13device_kernelIN5flash19enable_sm80_to_sm89INS1_16FlashAttnBwdSm80INS1_25CollectiveMainloopBwdSm80ILi2ELi2EN4cute5tupleIJNS5_1CILi64EEENS7_ILi128EEENS7_ILi96EEEEEENS_6half_tEfNS_4arch4Sm80ELb1ELb0ELb1ELb0ELb1ELb0ELb0ELb0ELi2ELi2ELi4ELi2ELb0EEENS1_24CollectiveEpilogueBwdGQAISB_fSE_Li256ELb0ELb1EEENS1_25SingleTileBwdLPTSchedulerILb0ELi128ELb1EEEEEEEEEvNT_6ParamsE,@function
        .size           _ZN7cutlass13device_kernelIN5flash19enable_sm80_to_sm89INS1_16FlashAttnBwdSm80INS1_25CollectiveMainloopBwdSm80ILi2ELi2EN4cute5tupleIJNS5_1CILi64EEENS7_ILi128EEENS7_ILi96EEEEEENS_6half_tEfNS_4arch4Sm80ELb1ELb0ELb1ELb0ELb1ELb0ELb0ELb0ELi2ELi2ELi4ELi2ELb0EEENS1_24CollectiveEpilogueBwdGQAISB_fSE_Li256ELb0ELb1EEENS1_25SingleTileBwdLPTSchedulerILb0ELi128ELb1EEEEEEEEEvNT_6ParamsE,(.L_x_1434 - _ZN7cutlass13device_kernelIN5flash19enable_sm80_to_sm89INS1_16FlashAttnBwdSm80INS1_25CollectiveMainloopBwdSm80ILi2ELi2EN4cute5tupleIJNS5_1CILi64EEENS7_ILi128EEENS7_ILi96EEEEEENS_6half_tEfNS_4arch4Sm80ELb1ELb0ELb1ELb0ELb1ELb0ELb0ELb0ELi2ELi2ELi4ELi2ELb0EEENS1_24CollectiveEpilogueBwdGQAISB_fSE_Li256ELb0ELb1EEENS1_25SingleTileBwdLPTSchedulerILb0ELi128ELb1EEEEEEEEEvNT_6ParamsE)
        .other          _ZN7cutlass13device_kernelIN5flash19enable_sm80_to_sm89INS1_16FlashAttnBwdSm80INS1_25CollectiveMainloopBwdSm80ILi2ELi2EN4cute5tupleIJNS5_1CILi64EEENS7_ILi128EEENS7_ILi96EEEEEENS_6half_tEfNS_4arch4Sm80ELb1ELb0ELb1ELb0ELb1ELb0ELb0ELb0ELi2ELi2ELi4ELi2ELb0EEENS1_24CollectiveEpilogueBwdGQAISB_fSE_Li256ELb0ELb1EEENS1_25SingleTileBwdLPTSchedulerILb0ELi128ELb1EEEEEEEEEvNT_6ParamsE,@"STO_CUDA_ENTRY STV_DEFAULT"
_ZN7cutlass13device_kernelIN5flash19enable_sm80_to_sm89INS1_16FlashAttnBwdSm80INS1_25CollectiveMainloopBwdSm80ILi2ELi2EN4cute5tupleIJNS5_1CILi64EEENS7_ILi128EEENS7_ILi96EEEEEENS_6half_tEfNS_4arch4Sm80ELb1ELb0ELb1ELb0ELb1ELb0ELb0ELb0ELi2ELi2ELi4ELi2ELb0EEENS1_24CollectiveEpilogueBwdGQAISB_fSE_Li256ELb0ELb1EEENS1_25SingleTileBwdLPTSchedulerILb0ELi128ELb1EEEEEEEEEvNT_6ParamsE:
        /* <DEDUP_REMOVED lines=27> */
.L_x_1202:
[----:B------:R-:W-:Y:S02]  /*01b0*/  ULDC UR7, c[0x0][0x3b4] ;  /* 0x0000ed0000077ab9 */ /* 0x000fe40000000800 */
[----:B------:R-:W-:Y:S02]  /*01c0*/  UISETP.NE.AND UP0, UPT, UR7, 0x1, UPT ;  /* 0x000000010700788c */ /* 0x000fe4000bf05270 */
[----:B------:R-:W-:Y:S02]  /*01d0*/  ULDC.64 UR4, c[0x0][0x3b8] ;  /* 0x0000ee0000047ab9 */ /* 0x000fe40000000a00 */
[----:B------:R-:W-:Y:S02]  /*01e0*/  UIMAD.WIDE.U32 UR10, UR6, UR4, URZ ;  /* 0x00000004060a72a5 */ /* 0x000fe4000f8e003f */
[----:B------:R-:W-:-:S05]  /*01f0*/  UMOV UR8, UR6 ;  /* 0x0000000600087c82 */ /* 0x000fca0008000000 */
[----:B------:R-:W-:-:S04]  /*0200*/  @UP0 USHF.R.U32.HI UR8, URZ, UR5, UR11 ;  /* 0x000000053f080299 */ /* 0x000fc8000801160b */
[----:B------:R-:W-:Y:S02]  /*0210*/  UIMAD UR7, UR8, UR7, URZ ;  /* 0x00000007080772a4 */ /* 0x000fe4000f8e023f */
.L_x_1203:
        /* <DEDUP_REMOVED lines=14> */
.L_x_1201:
        /* <DEDUP_REMOVED lines=20> */
.L_x_1205:
[----:B------:R-:W-:Y:S02]  /*0440*/  ULDC UR7, c[0x0][0x3b4] ;  /* 0x0000ed0000077ab9 */ /* 0x000fe40000000800 */
[----:B------:R-:W-:Y:S02]  /*0450*/  UISETP.NE.AND UP0, UPT, UR7, 0x1, UPT ;  /* 0x000000010700788c */ /* 0x000fe4000bf05270 */
[----:B------:R-:W-:Y:S02]  /*0460*/  ULDC.64 UR4, c[0x0][0x3b8] ;  /* 0x0000ee0000047ab9 */ /* 0x000fe40000000a00 */
[----:B------:R-:W-:Y:S02]  /*0470*/  UIMAD.WIDE.U32 UR10, UR6, UR4, URZ ;  /* 0x00000004060a72a5 */ /* 0x000fe4000f8e003f */
[----:B------:R-:W-:-:S05]  /*0480*/  UMOV UR8, UR6 ;  /* 0x0000000600087c82 */ /* 0x000fca0008000000 */
[----:B------:R-:W-:-:S04]  /*0490*/  @UP0 USHF.R.U32.HI UR8, URZ, UR5, UR11 ;  /* 0x000000053f080299 */ /* 0x000fc8000801160b */
[----:B------:R-:W-:Y:S02]  /*04a0*/  UIMAD UR7, UR8, UR7, URZ ;  /* 0x00000007080772a4 */ /* 0x000fe4000f8e023f */
.L_x_1206:
        /* <DEDUP_REMOVED lines=13> */
.L_x_1204:
        /* <DEDUP_REMOVED lines=460> */
.L_x_1209:
[----:B------:R-:W-:Y:S05]  /*2240*/  BSYNC B0 ;  /* 0x0000000000007941 */ /* 0x000fea0003800000 */
.L_x_1208:
        /* <DEDUP_REMOVED lines=82> */
.L_x_1212:
        /* <DEDUP_REMOVED lines=169> */
[----:B--234-:R-:W-:Y:S01]  /*3200*/  USHF.R.S32.HI UR4, URZ, 0x1f, UR19 ;  /* 0x0000001f3f047899 */ /* 0x01cfe20008011413 */
        /* <DEDUP_REMOVED lines=37> */
.L_x_1210:
[-C--:B-1234-:R-:W-:Y:S01]  /*3460*/  HMMA.16816.F32 R4, R132, R136.reuse, RZ ;  /* 0x000000888404723c */ /* 0x09efe200000018ff */
        /* <DEDUP_REMOVED lines=531> */
.L_x_1211:
[-C--:B-12-4-:R-:W-:Y:S01]  /*55a0*/  HMMA.16816.F32 R4, R28, R2.reuse, RZ ;  /* 0x000000021c04723c */ /* 0x096fe200000018ff */
        /* <DEDUP_REMOVED lines=252> */
.L_x_1207:
[----:B------:R-:W-:Y:S05]  /*6570*/  @P1 EXIT ;  /* 0x000000000000194d */ /* 0x000fea0003800000 */
[----:B------:R-:W-:Y:S01]  /*6580*/  UMOV UR4, 0x1 ;  /* 0x0000000100047882 */ /* 0x000fe20000000000 */
[----:B------:R-:W-:Y:S01]  /*6590*/  BAR.SYNC.DEFER_BLOCKING 0x1, 0x100 ;  /* 0x0044000000007b1d */ /* 0x000fe20000010000 */
[----:B------:R-:W-:-:S05]  /*65a0*/  ISETP.NE.AND P1, PT, R198, RZ, PT ;  /* 0x000000ffc600720c */ /* 0x000fca0003f25270 */
[----:B------:R-:W-:Y:S01]  /*65b0*/  ULDC.64 UR6, c[0x0][0x338] ;  /* 0x0000ce0000067ab9 */ /* 0x000fe20000000a00 */
[----:B------:R-:W-:Y:S01]  /*65c0*/  BSSY B0, `(.L_x_1213) ;  /* 0x0000020000007945 */ /* 0x000fe20003800000 */
[----:B------:R-:W-:Y:S02]  /*65d0*/  UISETP.NE.AND UP0, UPT, UR4, UR6, UPT ;  /* 0x000000060400728c */ /* 0x000fe4000bf05270 */
[----:B------:R-:W-:Y:S02]  /*65e0*/  ULDC UR5, c[0x0][0x358] ;  /* 0x0000d60000057ab9 */ /* 0x000fe40000000800 */
[----:B------:R-:W-:Y:S02]  /*65f0*/  UIMAD.WIDE.U32 UR12, UR17, UR7, URZ ;  /* 0x00000007110c72a5 */ /* 0x000fe4000f8e003f */
[----:B------:R-:W-:Y:S02]  /*6600*/  UIMAD UR7, UR16, UR5, URZ ;  /* 0x00000005100772a4 */ /* 0x000fe4000f8e023f */
[----:B------:R-:W-:-:S02]  /*6610*/  ULDC UR11, c[0x0][0x2f4] ;  /* 0x0000bd00000b7ab9 */ /* 0x000fc40000000800 */
[----:B------:R-:W-:Y:S02]  /*6620*/  ULDC UR4, c[0x0][0x340] ;  /* 0x0000d00000047ab9 */ /* 0x000fe40000000800 */
[----:B------:R-:W-:Y:S02]  /*6630*/  UIMAD UR5, UR18, UR11, URZ ;  /* 0x0000000b120572a4 */ /* 0x000fe4000f8e023f */
[----:B------:R-:W-:Y:S02]  /*6640*/  UMOV UR8, UR17 ;  /* 0x0000001100087c82 */ /* 0x000fe40008000000 */
[----:B------:R-:W-:Y:S02]  /*6650*/  UIMAD UR11, UR7, UR11, URZ ;  /* 0x0000000b070b72a4 */ /* 0x000fe4000f8e023f */
[----:B------:R-:W-:Y:S02]  /*6660*/  @UP0 USHF.R.U32.HI UR8, URZ, UR4, UR13 ;  /* 0x000000043f080299 */ /* 0x000fe4000801160d */
[----:B------:R-:W-:-:S02]  /*6670*/  USHF.R.S32.HI UR4, URZ, 0x1f, UR5 ;  /* 0x0000001f3f047899 */ /* 0x000fc40008011405 */
[----:B------:R-:W-:Y:S02]  /*6680*/  USHF.R.S32.HI UR9, URZ, 0x1f, UR11 ;  /* 0x0000001f3f097899 */ /* 0x000fe4000801140b */
[----:B------:R-:W-:Y:S02]  /*6690*/  USHF.R.S32.HI UR10, URZ, 0x1f, UR8 ;  /* 0x0000001f3f0a7899 */ /* 0x000fe40008011408 */
        /* <DEDUP_REMOVED lines=12> */
[----:B------:R-:W-:Y:S05]  /*6760*/  @P1 BRA `(.L_x_1214) ;  /* 0x0000005000001947 */ /* 0x000fea0003800000 */
.L_x_1215:
[----:B------:R-:W2:Y:S01]  /*6770*/  LDG.E.STRONG.GPU R0, [R4.64] ;  /* 0x0000001404007981 */ /* 0x000ea2000c1ef900 */
[----:B------:R-:W-:Y:S01]  /*6780*/  YIELD ;  /* 0x0000000000007946 */ /* 0x000fe20003800000 */
[----:B--2---:R-:W-:Y:S01]  /*6790*/  ISETP.NE.AND P0, PT, R0, UR11, PT ;  /* 0x0000000b00007c0c */ /* 0x004fe2000bf05270 */
[----:B------:R-:W-:-:S12]  /*67a0*/  CCTL.IVALL ;  /* 0x00000000ff00798f */ /* 0x000fd80002000000 */
[----:B------:R-:W-:Y:S05]  /*67b0*/  @P0 BRA `(.L_x_1215) ;  /* 0xffffffb000000947 */ /* 0x000fea000383ffff */
.L_x_1214:
[----:B------:R-:W-:Y:S05]  /*67c0*/  BSYNC B0 ;  /* 0x0000000000007941 */ /* 0x000fea0003800000 */
.L_x_1213:
[----:B------:R-:W-:Y:S01]  /*67d0*/  MOV R2, 0xffffffff ;  /* 0xffffffff00027802 */ /* 0x000fe20000000f00 */
[----:B------:R-:W-:Y:S05]  /*67e0*/  BRA.CONV ~URZ, `(.L_x_1216) ;  /* 0x000000237f007947 */ /* 0x000fea000b800000 */
[----:B------:R-:W-:Y:S02]  /*67f0*/  MOV R0, 0x6810 ;  /* 0x0000681000007802 */ /* 0x000fe40000000f00 */
[----:B------:R-:W-:Y:S05]  /*6800*/  CALL.REL.NOINC `($__internal_10_$__cuda_sm70_warpsync) ;  /* 0x00000b1000007944 */ /* 0x000fea0003c00000 */
.L_x_1216:
[----:B------:R-:W-:Y:S01]  /*6810*/  UIMAD UR4, UR16, 0x3000, URZ ;  /* 0x00003000100478a4 */ /* 0x000fe2000f8e023f */
        /* <DEDUP_REMOVED lines=68> */
[----:B-1----:R-:W-:Y:S05]  /*6c60*/  CALL.REL.NOINC `($__internal_10_$__cuda_sm70_warpsync) ;  /* 0x000006b000007944 */ /* 0x002fea0003c00000 */
.L_x_1217:
        /* <DEDUP_REMOVED lines=12> */
.L_x_1219:
[----:B------:R-:W-:Y:S05]  /*6d30*/  BSYNC B0 ;  /* 0x0000000000007941 */ /* 0x000fea0003800000 */
.L_x_1218:
[----:B------:R-:W-:Y:S01]  /*6d40*/  ULDC.64 UR4, c[0x0][0x348] ;  /* 0x0000d20000047ab9 */ /* 0x000fe20000000a00 */
[----:B------:R-:W-:Y:S01]  /*6d50*/  BSSY B0, `(.L_x_1220) ;  /* 0x000000b000007945 */ /* 0x000fe20003800000 */
[----:B------:R-:W-:-:S04]  /*6d60*/  UIADD3 UR4, UP0, UR7, UR4, URZ ;  /* 0x0000000407047290 */ /* 0x000fc8000ff1e03f */
[----:B------:R-:W-:Y:S02]  /*6d70*/  UIADD3.X UR5, UR9, UR5, URZ, UP0, !UPT ;  /* 0x0000000509057290 */ /* 0x000fe400087fe43f */
[----:B--2---:R-:W-:-:S04]  /*6d80*/  MOV R4, UR4 ;  /* 0x0000000400047c02 */ /* 0x004fc80008000f00 */
[----:B------:R-:W-:Y:S01]  /*6d90*/  MOV R5, UR5 ;  /* 0x0000000500057c02 */ /* 0x000fe20008000f00 */
[----:B------:R-:W-:Y:S05]  /*6da0*/  @P1 BRA `(.L_x_1221) ;  /* 0x0000005000001947 */ /* 0x000fea0003800000 */
.L_x_1222:
[----:B------:R-:W2:Y:S01]  /*6db0*/  LDG.E.STRONG.GPU R0, [R4.64] ;  /* 0x0000001404007981 */ /* 0x000ea2000c1ef900 */
[----:B------:R-:W-:Y:S01]  /*6dc0*/  YIELD ;  /* 0x0000000000007946 */ /* 0x000fe20003800000 */
[----:B--2---:R-:W-:Y:S01]  /*6dd0*/  ISETP.NE.AND P0, PT, R0, UR11, PT ;  /* 0x0000000b00007c0c */ /* 0x004fe2000bf05270 */
[----:B------:R-:W-:-:S12]  /*6de0*/  CCTL.IVALL ;  /* 0x00000000ff00798f */ /* 0x000fd80002000000 */
[----:B------:R-:W-:Y:S05]  /*6df0*/  @P0 BRA `(.L_x_1222) ;  /* 0xffffffb000000947 */ /* 0x000fea000383ffff */
.L_x_1221:
[----:B------:R-:W-:Y:S05]  /*6e00*/  BSYNC B0 ;  /* 0x0000000000007941 */ /* 0x000fea0003800000 */
.L_x_1220:
[----:B------:R-:W-:Y:S05]  /*6e10*/  BRA.CONV ~URZ, `(.L_x_1223) ;  /* 0x000000237f007947 */ /* 0x000fea000b800000 */
[----:B------:R-:W-:Y:S02]  /*6e20*/  MOV R0, 0x6e40 ;  /* 0x00006e4000007802 */ /* 0x000fe40000000f00 */
[----:B-1----:R-:W-:Y:S05]  /*6e30*/  CALL.REL.NOINC `($__internal_10_$__cuda_sm70_warpsync) ;  /* 0x000004e000007944 */ /* 0x002fea0003c00000 */
.L_x_1223:
[----:B------:R-:W-:Y:S01]  /*6e40*/  ULDC.64 UR4, c[0x0][0x300] ;  /* 0x0000c00000047ab9 */ /* 0x000fe20000000a00 */
[----:B------:R-:W-:Y:S01]  /*6e50*/  IMAD.U32 R0, RZ, RZ, UR8 ;  /* 0x00000008ff007e24 */ /* 0x000fe2000f8e00ff */
[----:B------:R-:W-:-:S03]  /*6e60*/  UIMAD UR4, UR10, UR4, URZ ;  /* 0x000000040a0472a4 */ /* 0x000fc6000f8e023f */
[----:B------:R-:W-:Y:S01]  /*6e70*/  IMAD.WIDE.U32 R8, R0, c[0x0][0x300], R6 ;  /* 0x0000c00000087a25 */ /* 0x000fe200078e0006 */
[----:B------:R-:W-:-:S03]  /*6e80*/  UIMAD UR12, UR8, UR5, UR4 ;  /* 0x00000005080c72a4 */ /* 0x000fc6000f8e0204 */
[----:B------:R-:W-:Y:S01]  /*6e90*/  ULDC.64 UR4, c[0x0][0x308] ;  /* 0x0000c20000047ab9 */ /* 0x000fe20000000a00 */
[----:B------:R-:W-:Y:S01]  /*6ea0*/  IMAD.U32 R6, RZ, RZ, UR18 ;  /* 0x00000012ff067e24 */ /* 0x000fe2000f8e00ff */
        /* <DEDUP_REMOVED lines=58> */
[----:B-12---:R-:W-:Y:S05]  /*7250*/  CALL.REL.NOINC `($__internal_10_$__cuda_sm70_warpsync) ;  /* 0x000000c000007944 */ /* 0x006fea0003c00000 */
.L_x_1224:
        /* <DEDUP_REMOVED lines=12> */
        .weak           $__internal_10_$__cuda_sm70_warpsync
        .type           $__internal_10_$__cuda_sm70_warpsync,@function
        .size           $__internal_10_$__cuda_sm70_warpsync,(.L_x_1434 - $__internal_10_$__cuda_sm70_warpsync)
$__internal_10_$__cuda_sm70_warpsync:
[----:B------:R-:W-:Y:S01]  /*7320*/  MOV R8, R0 ;  /* 0x0000000000087202 */ /* 0x000fe20000000f00 */
[----:B------:R-:W-:Y:S04]  /*7330*/  WARPSYNC R2 ;  /* 0x0000000200007348 */ /* 0x000fe80003800000 */
[----:B------:R-:W-:-:S04]  /*7340*/  MOV R9, 0x0 ;  /* 0x0000000000097802 */ /* 0x000fc80000000f00 */
[----:B------:R-:W-:Y:S05]  /*7350*/  RET.REL.NODEC R8 `(_ZN7cutlass13device_kernelIN5flash19enable_sm80_to_sm89INS1_16FlashAttnBwdSm80INS1_25CollectiveMainloopBwdSm80ILi2ELi2EN4cute5tupleIJNS5_1CILi64EEENS7_ILi128EEENS7_ILi96EEEEEENS_6half_tEfNS_4arch4Sm80ELb1ELb0ELb1ELb0ELb1ELb0ELb0ELb0ELi2ELi2ELi4ELi2ELb0EEENS1_24CollectiveEpilogueBwdGQAISB_fSE_Li256ELb0ELb1EEENS1_25SingleTileBwdLPTSchedulerILb0ELi128ELb1EEEEEEEEEvNT_6ParamsE) ;  /* 0xffff8ca008007950 */ /* 0x000fea0003c3ffff */
.L_x_1225:
        /* <DEDUP_REMOVED lines=10> */
.L_x_1434:


//--------------------- .text._ZN7cutlass13device_kernelIN5flash22FlashAttnBwdPreprocessIN4cute5tupleIJNS3_1CILi64EEENS5_ILi96EEEEEENS_6half_tEfNS_4arch4Sm80ELb1ELb0EEEEEvNT_6ParamsE --------------------------
	.section	.text._ZN7cutlass13device_kernelIN5flash22FlashAttnBwdPreprocessIN4cute5tupleIJNS3_1CILi64EEENS5_ILi96EEEEEENS_6half_tEfNS_4arch4Sm80ELb1ELb0EEEEEvNT_6ParamsE,"ax",@progbits
	.sectioninfo	@"SHI_REGISTERS=46"
	.align	128
.text._ZN7cutlass13device_kernelIN5flash22FlashAttnBwdPreprocessIN4cute5tupleIJNS3_1CILi64EEENS5_ILi96EEEEEENS_6half_tEfNS_4arch4Sm80ELb1ELb0EEEEEvNT_6ParamsE:
        .type           _ZN7cutlass13device_kernelIN5flash22FlashAttnBwdPreprocessIN4cute5tupleIJNS3_1CILi64EEENS5_ILi96EEEEEENS_6half_tEfNS_4arch4Sm80ELb1ELb0EEEEEvNT_6ParamsE,@function
        .size           _ZN7cutlass13device_kernelIN5flash22FlashAttnBwdPreprocessIN4cute5tupleIJNS3_1CILi64EEENS5_ILi96EEEEEENS_6half_tEfNS_4arch4Sm80ELb1ELb0EEEEEvNT_6ParamsE,(.L_x_1436 - _ZN7cutlass13device_kernelIN5flash22FlashAttnBwdPreprocessIN4cute5tupleIJNS3_1CILi64EEENS5_ILi96EEEEEENS_6half_tEfNS_4arch4Sm80ELb1ELb0EEEEEvNT_6ParamsE)
        .other          _ZN7cutlass13device_kernelIN5flash22FlashAttnBwdPreprocessIN4cute5tupleIJNS3_1CILi64EEENS5_ILi96EEEEEENS_6half_tEfNS_4arch4Sm80ELb1ELb0EEEEEvNT_6ParamsE,@"STO_CUDA_ENTRY STV_DEFAULT"
_ZN7cutlass13device_kernelIN5flash22FlashAttnBwdPreprocessIN4cute5tupleIJNS3_1CILi64EEENS5_ILi96EEEEEENS_6half_tEfNS_4arch4Sm80ELb1ELb0EEEEEvNT_6ParamsE:
[----:B------:R-:W-:Y:S02]  /*0000*/  MOV R1, c[0x0][0x28] ;  /* 0x00000a0000017a02 */ /* 0x000fe40000000f00 */
[----:B------:R-:W0:Y:S01]  /*0010*/  S2R R0, SR_CTAID.X ;  /* 0x0000000000007919 */ /* 0x000e220000002500 */
[----:B------:R-:W-:-:S03]  /*0020*/  ULDC.64 UR6, c[0x0][0x118] ;  /* 0x0000460000067ab9 */ /* 0x000fc60000000a00 */
[----:B------:R-:W1:Y:S04]  /*0030*/  S2R R2, SR_TID.X ;  /* 0x0000000000027919 */ /* 0x000e680000002100 */
[----:B------:R-:W2:Y:S01]  /*0040*/  S2R R7, SR_CTAID.Z ;  /* 0x0000000000077919 */ /* 0x000ea20000002700 */
[----:B0-----:R-:W-:Y:S02]  /*0050*/  SHF.L.U32 R3, R0, 0x6, RZ ;  /* 0x0000000600037819 */ /* 0x001fe400000006ff */
[----:B-1----:R-:W-:Y:S02]  /*0060*/  ISETP.GT.AND P0, PT, R2, 0x3f, PT ;  /* 0x0000003f0200780c */ /* 0x002fe40003f04270 */
[----:B------:R-:W-:-:S04]  /*0070*/  IADD3 R5, -R3, c[0x0][0x168], RZ ;  /* 0x00005a0003057a10 */ /* 0x000fc80007ffe1ff */
[----:B------:R-:W-:-:S13]  /*0080*/  ISETP.GE.OR P1, PT, R2, R5, P0 ;  /* 0x000000050200720c */ /* 0x000fda0000726670 */
[----:B------:R-:W0:Y:S01]  /*0090*/  @!P1 S2R R11, SR_CTAID.Y ;  /* 0x00000000000b9919 */ /* 0x000e220000002600 */
[----:B------:R-:W-:Y:S02]  /*00a0*/  @!P1 SHF.R.S32.HI R4, RZ, 0x1f, R2 ;  /* 0x0000001fff049819 */ /* 0x000fe40000011402 */
[----:B------:R-:W-:-:S04]  /*00b0*/  @!P1 IADD3 R8, P2, R3, R2, RZ ;  /* 0x0000000203089210 */ /* 0x000fc80007f5e0ff */
[----:B------:R-:W-:Y:S02]  /*00c0*/  @!P1 LEA.HI.X.SX32 R9, R3, R4, 0x1, P2 ;  /* 0x0000000403099211 */ /* 0x000fe400010f0eff */
[----:B--2---:R-:W-:Y:S02]  /*00d0*/  SHF.R.S32.HI R4, RZ, 0x1f, R7 ;  /* 0x0000001fff047819 */ /* 0x004fe40000011407 */
[----:B0-----:R-:W-:Y:S01]  /*00e0*/  @!P1 SHF.R.S32.HI R6, RZ, 0x1f, R11 ;  /* 0x0000001fff069819 */ /* 0x001fe2000001140b */
[----:B------:R-:W-:-:S04]  /*00f0*/  @!P1 IMAD.WIDE.U32 R8, R11, c[0x0][0x1e0], R8 ;  /* 0x000078000b089a25 */ /* 0x000fc800078e0008 */
[----:B------:R-:W-:-:S04]  /*0100*/  @!P1 IMAD R6, R6, c[0x0][0x1e0], RZ ;  /* 0x0000780006069a24 */ /* 0x000fc800078e02ff */
[----:B------:R-:W-:Y:S02]  /*0110*/  @!P1 IMAD R11, R11, c[0x0][0x1e4], R6 ;  /* 0x000079000b0b9a24 */ /* 0x000fe400078e0206 */
[----:B------:R-:W-:-:S03]  /*0120*/  @!P1 IMAD R6, R4, c[0x0][0x1e8], RZ ;  /* 0x00007a0004069a24 */ /* 0x000fc600078e02ff */
[----:B------:R-:W-:Y:S01]  /*0130*/  @!P1 IADD3 R9, R9, R11, RZ ;  /* 0x0000000b09099210 */ /* 0x000fe20007ffe0ff */
[C---:B------:R-:W-:Y:S01]  /*0140*/  @!P1 IMAD R11, R7.reuse, c[0x0][0x1ec], R6 ;  /* 0x00007b00070b9a24 */ /* 0x040fe200078e0206 */
[----:B------:R-:W-:Y:S02]  /*0150*/  SHF.R.S32.HI R19, RZ, 0x1f, R2 ;  /* 0x0000001fff137819 */ /* 0x000fe40000011402 */
[----:B------:R-:W-:Y:S01]  /*0160*/  MOV R6, 0x7f800000 ;  /* 0x7f80000000067802 */ /* 0x000fe20000000f00 */
[----:B------:R-:W-:Y:S01]  /*0170*/  @!P1 IMAD.WIDE.U32 R8, R7, c[0x0][0x1e8], R8 ;  /* 0x00007a0007089a25 */ /* 0x000fe200078e0008 */
[----:B------:R-:W-:-:S03]  /*0180*/  LEA.HI R27, R19, R2, RZ, 0x2 ;  /* 0x00000002131b7211 */ /* 0x000fc600078f10ff */
[----:B------:R-:W-:Y:S01]  /*0190*/  @!P1 IMAD.IADD R9, R9, 0x1, R11 ;  /* 0x0000000109099824 */ /* 0x000fe200078e020b */
[C---:B------:R-:W-:Y:S02]  /*01a0*/  @!P1 LEA R24, P2, R8.reuse, c[0x0][0x1d8], 0x2 ;  /* 0x0000760008189a11 */ /* 0x040fe400078410ff */
[----:B------:R-:W-:Y:S02]  /*01b0*/  SHF.R.S32.HI R32, RZ, 0x2, R27 ;  /* 0x00000002ff207819 */ /* 0x000fe4000001141b */
[----:B------:R-:W-:-:S05]  /*01c0*/  @!P1 LEA.HI.X R25, R8, c[0x0][0x1dc], R9, 0x2, P2 ;  /* 0x0000770008199a11 */ /* 0x000fca00010f1409 */
[----:B------:R0:W5:Y:S01]  /*01d0*/  @!P1 LDG.E R6, [R24.64] ;  /* 0x0000000618069981 */ /* 0x000162000c1e1900 */
[----:B------:R-:W-:Y:S01]  /*01e0*/  ISETP.GE.AND P1, PT, R32, R5, PT ;  /* 0x000000052000720c */ /* 0x000fe20003f26270 */
[----:B------:R-:W-:Y:S01]  /*01f0*/  BSSY B0, `(.L_x_1226) ;  /* 0x000002c000007945 */ /* 0x000fe20003800000 */
[----:B------:R-:W-:Y:S01]  /*0200*/  LOP3.LUT R31, R27, 0xfffffffc, RZ, 0xc0, !PT ;  /* 0xfffffffc1b1f7812 */ /* 0x000fe200078ec0ff */
[----:B------:R-:W-:Y:S01]  /*0210*/  HFMA2.MMA R30, -RZ, RZ, 0, 0 ;  /* 0x00000000ff1e7435 */ /* 0x000fe200000001ff */
        /* <DEDUP_REMOVED lines=9> */
[----:B0-----:R-:W-:Y:S01]  /*02b0*/  CS2R R24, SRZ ;  /* 0x0000000000187805 */ /* 0x001fe2000001ff00 */
[----:B------:R-:W-:Y:S01]  /*02c0*/  SHF.R.S32.HI R33, RZ, 0x1f, R32 ;  /* 0x0000001fff217819 */ /* 0x000fe20000011420 */
[----:B------:R-:W-:Y:S01]  /*02d0*/  CS2R R26, SRZ ;  /* 0x00000000001a7805 */ /* 0x000fe2000001ff00 */
[----:B------:R-:W-:Y:S01]  /*02e0*/  IMAD.IADD R40, R2, 0x1, -R31 ;  /* 0x0000000102287824 */ /* 0x000fe200078e0a1f */
[----:B------:R-:W-:Y:S05]  /*02f0*/  @P1 BRA `(.L_x_1227) ;  /* 0x000001b000001947 */ /* 0x000fea0003800000 */
[----:B------:R-:W0:Y:S01]  /*0300*/  S2R R38, SR_CTAID.Y ;  /* 0x0000000000267919 */ /* 0x000e220000002600 */
[----:B------:R-:W-:Y:S01]  /*0310*/  SHF.L.U32 R36, R40, 0x3, RZ ;  /* 0x0000000328247819 */ /* 0x000fe200000006ff */
[----:B------:R-:W-:-:S03]  /*0320*/  IMAD R42, R4, c[0x0][0x188], RZ ;  /* 0x00006200042a7a24 */ /* 0x000fc600078e02ff */
[----:B------:R-:W-:Y:S02]  /*0330*/  SHF.R.S32.HI R37, RZ, 0x1f, R36 ;  /* 0x0000001fff257819 */ /* 0x000fe40000011424 */
[----:B------:R-:W-:Y:S02]  /*0340*/  ISETP.GE.AND P2, PT, R36, c[0x0][0x16c], PT ;  /* 0x00005b0024007a0c */ /* 0x000fe40003f46270 */
[----:B0-----:R-:W-:Y:S01]  /*0350*/  SHF.R.S32.HI R31, RZ, 0x1f, R38 ;  /* 0x0000001fff1f7819 */ /* 0x001fe20000011426 */
[----:B------:R-:W-:Y:S01]  /*0360*/  IMAD.WIDE.U32 R34, R38, c[0x0][0x180], R36 ;  /* 0x0000600026227a25 */ /* 0x000fe200078e0024 */
[----:B------:R-:W-:-:S03]  /*0370*/  IADD3 R37, R36, 0x20, RZ ;  /* 0x0000002024257810 */ /* 0x000fc60007ffe0ff */
[----:B------:R-:W-:Y:S01]  /*0380*/  IMAD R31, R31, c[0x0][0x180], RZ ;  /* 0x000060001f1f7a24 */ /* 0x000fe200078e02ff */
[----:B------:R-:W-:-:S03]  /*0390*/  ISETP.GE.AND P3, PT, R37, c[0x0][0x16c], PT ;  /* 0x00005b0025007a0c */ /* 0x000fc60003f66270 */
[----:B------:R-:W-:Y:S02]  /*03a0*/  IMAD R31, R38, c[0x0][0x184], R31 ;  /* 0x00006100261f7a24 */ /* 0x000fe400078e021f */
[----:B------:R-:W-:-:S03]  /*03b0*/  IMAD.WIDE R38, R0, 0x40, R32 ;  /* 0x0000004000267825 */ /* 0x000fc600078e0220 */
[----:B------:R-:W-:Y:S01]  /*03c0*/  IADD3 R35, R35, R31, RZ ;  /* 0x0000001f23237210 */ /* 0x000fe20007ffe0ff */
[----:B------:R-:W-:Y:S02]  /*03d0*/  IMAD R31, R7, c[0x0][0x18c], R42 ;  /* 0x00006300071f7a24 */ /* 0x000fe400078e022a */
[----:B------:R-:W-:Y:S02]  /*03e0*/  IMAD R39, R39, c[0x0][0x178], RZ ;  /* 0x00005e0027277a24 */ /* 0x000fe400078e02ff */
[----:B------:R-:W-:-:S04]  /*03f0*/  IMAD.WIDE.U32 R34, R7, c[0x0][0x188], R34 ;  /* 0x0000620007227a25 */ /* 0x000fc800078e0022 */
[----:B------:R-:W-:Y:S02]  /*0400*/  IMAD.IADD R35, R35, 0x1, R31 ;  /* 0x0000000123237824 */ /* 0x000fe400078e021f */
[C---:B------:R-:W-:Y:S02]  /*0410*/  IMAD R31, R38.reuse, c[0x0][0x17c], R39 ;  /* 0x00005f00261f7a24 */ /* 0x040fe400078e0227 */
[----:B------:R-:W-:Y:S01]  /*0420*/  IMAD.WIDE.U32 R34, R38, c[0x0][0x178], R34 ;  /* 0x00005e0026227a25 */ /* 0x000fe200078e0022 */
[----:B------:R-:W-:-:S04]  /*0430*/  IADD3 R38, R36, 0x40, RZ ;  /* 0x0000004024267810 */ /* 0x000fc80007ffe0ff */
[----:B------:R-:W-:Y:S02]  /*0440*/  ISETP.GE.AND P4, PT, R38, c[0x0][0x16c], PT ;  /* 0x00005b0026007a0c */ /* 0x000fe40003f86270 */
[----:B------:R-:W-:Y:S02]  /*0450*/  IADD3 R31, R35, R31, RZ ;  /* 0x0000001f231f7210 */ /* 0x000fe40007ffe0ff */
[----:B------:R-:W-:-:S04]  /*0460*/  LEA R36, P5, R34, c[0x0][0x160], 0x1 ;  /* 0x0000580022247a11 */ /* 0x000fc800078a08ff */
[----:B------:R-:W-:-:S05]  /*0470*/  LEA.HI.X R37, R34, c[0x0][0x164], R31, 0x1, P5 ;  /* 0x0000590022257a11 */ /* 0x000fca00028f0c1f */
[----:B------:R0:W5:Y:S04]  /*0480*/  @!P2 LDG.E.128 R8, [R36.64] ;  /* 0x000000062408a981 */ /* 0x000168000c1e1d00 */
[----:B------:R0:W5:Y:S04]  /*0490*/  @!P3 LDG.E.128 R12, [R36.64+0x40] ;  /* 0x00004006240cb981 */ /* 0x000168000c1e1d00 */
[----:B------:R0:W5:Y:S02]  /*04a0*/  @!P4 LDG.E.128 R24, [R36.64+0x80] ;  /* 0x000080062418c981 */ /* 0x000164000c1e1d00 */
.L_x_1227:
[----:B------:R-:W-:Y:S05]  /*04b0*/  BSYNC B0 ;  /* 0x0000000000007941 */ /* 0x000fea0003800000 */
.L_x_1226:
[----:B------:R-:W-:Y:S01]  /*04c0*/  BSSY B0, `(.L_x_1228) ;  /* 0x000001f000007945 */ /* 0x000fe20003800000 */
[----:B-----5:R-:W-:Y:S01]  /*04d0*/  MOV R41, R8 ;  /* 0x0000000800297202 */ /* 0x020fe20000000f00 */
[----:B------:R-:W-:Y:S01]  /*04e0*/  IMAD.MOV.U32 R31, RZ, RZ, RZ ;  /* 0x000000ffff1f7224 */ /* 0x000fe200078e00ff */
[----:B------:R-:W-:Y:S05]  /*04f0*/  @P1 BRA `(.L_x_1229) ;  /* 0x000001b000001947 */ /* 0x000fea0003800000 */
[----:B0-----:R-:W0:Y:S01]  /*0500*/  S2R R37, SR_CTAID.Y ;  /* 0x0000000000257919 */ /* 0x001e220000002600 */
[----:B------:R-:W-:Y:S01]  /*0510*/  SHF.L.U32 R34, R40, 0x3, RZ ;  /* 0x0000000328227819 */ /* 0x000fe200000006ff */
[----:B------:R-:W-:-:S03]  /*0520*/  IMAD R42, R4, c[0x0][0x1a8], RZ ;  /* 0x00006a00042a7a24 */ /* 0x000fc600078e02ff */
[----:B------:R-:W-:Y:S01]  /*0530*/  SHF.R.S32.HI R35, RZ, 0x1f, R34 ;  /* 0x0000001fff237819 */ /* 0x000fe20000011422 */
[----:B------:R-:W-:Y:S01]  /*0540*/  IMAD R43, R7, c[0x0][0x1ac], R42 ;  /* 0x00006b00072b7a24 */ /* 0x000fe200078e022a */
[----:B------:R-:W-:Y:S02]  /*0550*/  ISETP.GE.AND P2, PT, R34, c[0x0][0x16c], PT ;  /* 0x00005b0022007a0c */ /* 0x000fe40003f46270 */
[----:B0-----:R-:W-:Y:S01]  /*0560*/  SHF.R.S32.HI R36, RZ, 0x1f, R37 ;  /* 0x0000001fff247819 */ /* 0x001fe20000011425 */
[----:B------:R-:W-:-:S04]  /*0570*/  IMAD.WIDE.U32 R38, R37, c[0x0][0x1a0], R34 ;  /* 0x0000680025267a25 */ /* 0x000fc800078e0022 */
[----:B------:R-:W-:-:S04]  /*0580*/  IMAD R36, R36, c[0x0][0x1a0], RZ ;  /* 0x0000680024247a24 */ /* 0x000fc800078e02ff */
[----:B------:R-:W-:Y:S02]  /*0590*/  IMAD R35, R37, c[0x0][0x1a4], R36 ;  /* 0x0000690025237a24 */ /* 0x000fe400078e0224 */
[----:B------:R-:W-:-:S03]  /*05a0*/  IMAD.WIDE R36, R0, 0x40, R32 ;  /* 0x0000004000247825 */ /* 0x000fc600078e0220 */
[----:B------:R-:W-:Y:S01]  /*05b0*/  IADD3 R39, R39, R35, RZ ;  /* 0x0000002327277210 */ /* 0x000fe20007ffe0ff */
[----:B------:R-:W-:Y:S01]  /*05c0*/  IMAD R35, R37, c[0x0][0x198], RZ ;  /* 0x0000660025237a24 */ /* 0x000fe200078e02ff */
[----:B------:R-:W-:-:S03]  /*05d0*/  IADD3 R37, R34, 0x20, RZ ;  /* 0x0000002022257810 */ /* 0x000fc60007ffe0ff */
[----:B------:R-:W-:Y:S01]  /*05e0*/  IMAD.WIDE.U32 R38, R7, c[0x0][0x1a8], R38 ;  /* 0x00006a0007267a25 */ /* 0x000fe200078e0026 */
[----:B------:R-:W-:-:S03]  /*05f0*/  ISETP.GE.AND P3, PT, R37, c[0x0][0x16c], PT ;  /* 0x00005b0025007a0c */ /* 0x000fc60003f66270 */
[----:B------:R-:W-:Y:S01]  /*0600*/  IMAD R35, R36, c[0x0][0x19c], R35 ;  /* 0x0000670024237a24 */ /* 0x000fe200078e0223 */
[----:B------:R-:W-:-:S05]  /*0610*/  IADD3 R39, R39, R43, RZ ;  /* 0x0000002b27277210 */ /* 0x000fca0007ffe0ff */
[----:B------:R-:W-:Y:S01]  /*0620*/  IMAD.WIDE.U32 R38, R36, c[0x0][0x198], R38 ;  /* 0x0000660024267a25 */ /* 0x000fe200078e0026 */
[----:B------:R-:W-:-:S03]  /*0630*/  IADD3 R36, R34, 0x40, RZ ;  /* 0x0000004022247810 */ /* 0x000fc60007ffe0ff */
[----:B------:R-:W-:Y:S01]  /*0640*/  IMAD.IADD R35, R39, 0x1, R35 ;  /* 0x0000000127237824 */ /* 0x000fe200078e0223 */
[----:B------:R-:W-:Y:S02]  /*0650*/  ISETP.GE.AND P4, PT, R36, c[0x0][0x16c], PT ;  /* 0x00005b0024007a0c */ /* 0x000fe40003f86270 */
[----:B------:R-:W-:-:S04]  /*0660*/  LEA R34, P1, R38, c[0x0][0x190], 0x1 ;  /* 0x0000640026227a11 */ /* 0x000fc800078208ff */
[----:B------:R-:W-:-:S05]  /*0670*/  LEA.HI.X R35, R38, c[0x0][0x194], R35, 0x1, P1 ;  /* 0x0000650026237a11 */ /* 0x000fca00008f0c23 */
[----:B------:R0:W5:Y:S04]  /*0680*/  @!P2 LDG.E.128 R16, [R34.64] ;  /* 0x000000062210a981 */ /* 0x000168000c1e1d00 */
[----:B------:R0:W5:Y:S04]  /*0690*/  @!P3 LDG.E.128 R20, [R34.64+0x40] ;  /* 0x000040062214b981 */ /* 0x000168000c1e1d00 */
[----:B------:R0:W5:Y:S02]  /*06a0*/  @!P4 LDG.E.128 R28, [R34.64+0x80] ;  /* 0x00008006221cc981 */ /* 0x000164000c1e1d00 */
.L_x_1229:
[----:B------:R-:W-:Y:S05]  /*06b0*/  BSYNC B0 ;  /* 0x0000000000007941 */ /* 0x000fea0003800000 */
.L_x_1228:
[--C-:B------:R-:W-:Y:S01]  /*06c0*/  HADD2.F32 R8, -RZ, R41.reuse.H1_H1 ;  /* 0x30000029ff087230 */ /* 0x100fe20000004100 */
[----:B0----5:R-:W-:Y:S01]  /*06d0*/  MOV R34, R17 ;  /* 0x0000001100227202 */ /* 0x021fe20000000f00 */
[--C-:B------:R-:W-:Y:S01]  /*06e0*/  HADD2.F32 R35, -RZ, R16.reuse.H1_H1 ;  /* 0x30000010ff237230 */ /* 0x100fe20000004100 */
[----:B------:R-:W-:Y:S01]  /*06f0*/  ISETP.NE.AND P1, PT, R40, RZ, PT ;  /* 0x000000ff2800720c */ /* 0x000fe20003f25270 */
[----:B------:R-:W-:Y:S01]  /*0700*/  HADD2.F32 R41, -RZ, R41.H0_H0 ;  /* 0x20000029ff297230 */ /* 0x000fe20000004100 */
[----:B------:R-:W-:Y:S01]  /*0710*/  BSSY B0, `(.L_x_1230) ;  /* 0x0000067000007945 */ /* 0x000fe20003800000 */
[----:B------:R-:W-:Y:S01]  /*0720*/  HADD2.F32 R16, -RZ, R16.H0_H0 ;  /* 0x20000010ff107230 */ /* 0x000fe20000004100 */
[----:B------:R-:W-:Y:S01]  /*0730*/  FMUL.FTZ R8, R8, R35 ;  /* 0x0000002308087220 */ /* 0x000fe20000410000 */
[--C-:B------:R-:W-:Y:S01]  /*0740*/  HADD2.F32 R17, -RZ, R34.reuse.H0_H0 ;  /* 0x20000022ff117230 */ /* 0x100fe20000004100 */
[----:B------:R-:W-:Y:S01]  /*0750*/  MOV R35, R10 ;  /* 0x0000000a00237202 */ /* 0x000fe20000000f00 */
[----:B------:R-:W-:Y:S01]  /*0760*/  HADD2.F32 R10, -RZ, R34.H1_H1 ;  /* 0x30000022ff0a7230 */ /* 0x000fe20000004100 */
[----:B------:R-:W-:Y:S01]  /*0770*/  FFMA.FTZ R16, R41, R16, R8 ;  /* 0x0000001029107223 */ /* 0x000fe20000010008 */
[--C-:B------:R-:W-:Y:S01]  /*0780*/  HADD2.F32 R8, -RZ, R9.reuse.H0_H0 ;  /* 0x20000009ff087230 */ /* 0x100fe20000004100 */
[----:B------:R-:W-:Y:S01]  /*0790*/  MOV R34, R11 ;  /* 0x0000000b00227202 */ /* 0x000fe20000000f00 */
[----:B------:R-:W-:-:S02]  /*07a0*/  HADD2.F32 R9, -RZ, R9.H1_H1 ;  /* 0x30000009ff097230 */ /* 0x000fc40000004100 */
[----:B------:R-:W-:Y:S01]  /*07b0*/  HADD2.F32 R11, -RZ, R19.H0_H0 ;  /* 0x20000013ff0b7230 */ /* 0x000fe20000004100 */
[----:B------:R-:W-:Y:S01]  /*07c0*/  FFMA.FTZ R16, R8, R17, R16 ;  /* 0x0000001108107223 */ /* 0x000fe20000010010 */
[--C-:B------:R-:W-:Y:S02]  /*07d0*/  HADD2.F32 R8, -RZ, R35.reuse.H0_H0 ;  /* 0x20000023ff087230 */ /* 0x100fe40000004100 */
[--C-:B------:R-:W-:Y:S01]  /*07e0*/  HADD2.F32 R17, -RZ, R18.reuse.H0_H0 ;  /* 0x20000012ff117230 */ /* 0x100fe20000004100 */
[----:B------:R-:W-:Y:S01]  /*07f0*/  FFMA.FTZ R16, R9, R10, R16 ;  /* 0x0000000a09107223 */ /* 0x000fe20000010010 */
[----:B------:R-:W-:Y:S02]  /*0800*/  HADD2.F32 R9, -RZ, R35.H1_H1 ;  /* 0x30000023ff097230 */ /* 0x000fe40000004100 */
[----:B------:R-:W-:Y:S01]  /*0810*/  HADD2.F32 R10, -RZ, R18.H1_H1 ;  /* 0x30000012ff0a7230 */ /* 0x000fe20000004100 */
[----:B------:R-:W-:-:S04]  /*0820*/  FFMA.FTZ R8, R8, R17, R16 ;  /* 0x0000001108087223 */ /* 0x000fc80000010010 */
[----:B------:R-:W-:Y:S01]  /*0830*/  FFMA.FTZ R16, R9, R10, R8 ;  /* 0x0000000a09107223 */ /* 0x000fe20000010008 */
[--C-:B------:R-:W-:Y:S02]  /*0840*/  HADD2.F32 R8, -RZ, R34.reuse.H0_H0 ;  /* 0x20000022ff087230 */ /* 0x100fe40000004100 */
[----:B------:R-:W-:Y:S02]  /*0850*/  HADD2.F32 R9, -RZ, R34.H1_H1 ;  /* 0x30000022ff097230 */ /* 0x000fe40000004100 */
[----:B------:R-:W-:Y:S01]  /*0860*/  HADD2.F32 R10, -RZ, R19.H1_H1 ;  /* 0x30000013ff0a7230 */ /* 0x000fe20000004100 */
[----:B------:R-:W-:Y:S01]  /*0870*/  FFMA.FTZ R16, R8, R11, R16 ;  /* 0x0000000b08107223 */ /* 0x000fe20000010010 */
[----:B------:R-:W-:Y:S02]  /*0880*/  HADD2.F32 R8, -RZ, R12.H0_H0 ;  /* 0x2000000cff087230 */ /* 0x000fe40000004100 */
[----:B------:R-:W-:Y:S01]  /*0890*/  HADD2.F32 R11, -RZ, R20.H0_H0 ;  /* 0x20000014ff0b7230 */ /* 0x000fe20000004100 */
[----:B------:R-:W-:Y:S01]  /*08a0*/  FFMA.FTZ R16, R9, R10, R16 ;  /* 0x0000000a09107223 */ /* 0x000fe20000010010 */
[----:B------:R-:W-:-:S02]  /*08b0*/  HADD2.F32 R9, -RZ, R12.H1_H1 ;  /* 0x3000000cff097230 */ /* 0x000fc40000004100 */
[----:B------:R-:W-:Y:S01]  /*08c0*/  HADD2.F32 R10, -RZ, R20.H1_H1 ;  /* 0x30000014ff0a7230 */ /* 0x000fe20000004100 */
[----:B------:R-:W-:Y:S01]  /*08d0*/  FFMA.FTZ R8, R8, R11, R16 ;  /* 0x0000000b08087223 */ /* 0x000fe20000010010 */
[----:B------:R-:W-:-:S03]  /*08e0*/  HADD2.F32 R11, -RZ, R21.H0_H0 ;  /* 0x20000015ff0b7230 */ /* 0x000fc60000004100 */
        /* <DEDUP_REMOVED lines=11> */
[----:B------:R-:W-:Y:S02]  /*09a0*/  HADD2.F32 R8, -RZ, R15.H0_H0 ;  /* 0x2000000fff087230 */ /* 0x000fe40000004100 */
[----:B------:R-:W-:Y:S01]  /*09b0*/  HADD2.F32 R11, -RZ, R23.H0_H0 ;  /* 0x20000017ff0b7230 */ /* 0x000fe20000004100 */
[----:B------:R-:W-:Y:S01]  /*09c0*/  FFMA.FTZ R12, R9, R10, R12 ;  /* 0x0000000a090c7223 */ /* 0x000fe2000001000c */
[----:B------:R-:W-:Y:S02]  /*09d0*/  HADD2.F32 R9, -RZ, R15.H1_H1 ;  /* 0x3000000fff097230 */ /* 0x000fe40000004100 */
[----:B------:R-:W-:Y:S01]  /*09e0*/  HADD2.F32 R10, -RZ, R23.H1_H1 ;  /* 0x30000017ff0a7230 */ /* 0x000fe20000004100 */
[----:B------:R-:W-:Y:S01]  /*09f0*/  FFMA.FTZ R12, R8, R11, R12 ;  /* 0x0000000b080c7223 */ /* 0x000fe2000001000c */
[----:B------:R-:W-:-:S02]  /*0a00*/  HADD2.F32 R8, -RZ, R24.H0_H0 ;  /* 0x20000018ff087230 */ /* 0x000fc40000004100 */
[----:B------:R-:W-:Y:S01]  /*0a10*/  HADD2.F32 R11, -RZ, R28.H0_H0 ;  /* 0x2000001cff0b7230 */ /* 0x000fe20000004100 */
[----:B------:R-:W-:Y:S01]  /*0a20*/  FFMA.FTZ R10, R9, R10, R12 ;  /* 0x0000000a090a7223 */ /* 0x000fe2000001000c */
        /* <DEDUP_REMOVED lines=20> */
[----:B------:R-:W-:Y:S02]  /*0b70*/  FFMA.FTZ R8, R8, R9, R11 ;  /* 0x0000000908087223 */ /* 0x000fe4000001000b */
[----:B------:R-:W-:Y:S02]  /*0b80*/  IMAD R11, R0, 0x1800, RZ ;  /* 0x00001800000b7824 */ /* 0x000fe400078e02ff */
[----:B------:R-:W-:Y:S02]  /*0b90*/  FFMA.FTZ R27, R27, R10, R8 ;  /* 0x0000000a1b1b7223 */ /* 0x000fe40000010008 */
[----:B------:R-:W0:Y:S04]  /*0ba0*/  S2R R8, SR_CTAID.Y ;  /* 0x0000000000087919 */ /* 0x000e280000002600 */
[----:B------:R-:W1:Y:S01]  /*0bb0*/  SHFL.BFLY PT, R10, R27, 0x2, 0x1f ;  /* 0x0c401f001b0a7f89 */ /* 0x000e6200000e0000 */
[----:B0-----:R-:W-:Y:S01]  /*0bc0*/  SHF.R.S32.HI R13, RZ, 0x1f, R8 ;  /* 0x0000001fff0d7819 */ /* 0x001fe20000011408 */
[----:B-1----:R-:W-:-:S02]  /*0bd0*/  FADD.FTZ R9, R27, R10 ;  /* 0x0000000a1b097221 */ /* 0x002fc40000010000 */
[----:B------:R-:W-:Y:S02]  /*0be0*/  IMAD.SHL.U32 R10, R2, 0x4, RZ ;  /* 0x00000004020a7824 */ /* 0x000fe400078e00ff */
[----:B------:R-:W-:Y:S01]  /*0bf0*/  IMAD R13, R13, c[0x0][0x220], RZ ;  /* 0x000088000d0d7a24 */ /* 0x000fe200078e02ff */
[----:B------:R-:W0:Y:S02]  /*0c00*/  SHFL.BFLY PT, R12, R9, 0x1, 0x1f ;  /* 0x0c201f00090c7f89 */ /* 0x000e2400000e0000 */
[----:B------:R-:W-:Y:S01]  /*0c10*/  SHF.R.S32.HI R14, RZ, 0x1f, R10 ;  /* 0x0000001fff0e7819 */ /* 0x000fe2000001140a */
[----:B------:R-:W-:Y:S01]  /*0c20*/  IMAD R17, R8, c[0x0][0x224], R13 ;  /* 0x0000890008117a24 */ /* 0x000fe200078e020d */
[----:B------:R-:W-:-:S04]  /*0c30*/  IADD3 R10, P2, R11, R10, RZ ;  /* 0x0000000a0b0a7210 */ /* 0x000fc80007f5e0ff */
[----:B------:R-:W-:Y:S01]  /*0c40*/  LEA.HI.X.SX32 R11, R11, R14, 0x1, P2 ;  /* 0x0000000e0b0b7211 */ /* 0x000fe200010f0eff */
[----:B0-----:R-:W-:Y:S01]  /*0c50*/  FADD.FTZ R16, R9, R12 ;  /* 0x0000000c09107221 */ /* 0x001fe20000010000 */
[----:B------:R-:W-:Y:S05]  /*0c60*/  @P1 BRA `(.L_x_1231) ;  /* 0x0000011000001947 */ /* 0x000fea0003800000 */
[----:B------:R-:W0:Y:S01]  /*0c70*/  S2R R14, SR_CTAID.Y ;  /* 0x00000000000e7919 */ /* 0x000e220000002600 */
[----:B------:R-:W-:-:S04]  /*0c80*/  IADD3 R12, P1, R3, R32, RZ ;  /* 0x00000020030c7210 */ /* 0x000fc80007f3e0ff */
[----:B------:R-:W-:Y:S02]  /*0c90*/  LEA.HI.X.SX32 R13, R3, R33, 0x1, P1 ;  /* 0x00000021030d7211 */ /* 0x000fe400008f0eff */
[----:B------:R-:W-:-:S04]  /*0ca0*/  ISETP.GE.AND P1, PT, R32, R5, PT ;  /* 0x000000052000720c */ /* 0x000fc80003f26270 */
[----:B------:R-:W-:Y:S02]  /*0cb0*/  FSEL R5, R16, RZ, !P1 ;  /* 0x000000ff10057208 */ /* 0x000fe40004800000 */
[----:B0-----:R-:W-:Y:S01]  /*0cc0*/  SHF.R.S32.HI R9, RZ, 0x1f, R14 ;  /* 0x0000001fff097819 */ /* 0x001fe2000001140e */
[----:B------:R-:W-:-:S04]  /*0cd0*/  IMAD.WIDE.U32 R12, R14, c[0x0][0x1c8], R12 ;  /* 0x000072000e0c7a25 */ /* 0x000fc800078e000c */
[----:B------:R-:W-:-:S04]  /*0ce0*/  IMAD R9, R9, c[0x0][0x1c8], RZ ;  /* 0x0000720009097a24 */ /* 0x000fc800078e02ff */
[----:B------:R-:W-:Y:S02]  /*0cf0*/  IMAD R9, R14, c[0x0][0x1cc], R9 ;  /* 0x000073000e097a24 */ /* 0x000fe400078e0209 */
[----:B------:R-:W-:-:S03]  /*0d00*/  IMAD R14, R4, c[0x0][0x1d0], RZ ;  /* 0x00007400040e7a24 */ /* 0x000fc600078e02ff */
[----:B------:R-:W-:Y:S01]  /*0d10*/  IADD3 R13, R13, R9, RZ ;  /* 0x000000090d0d7210 */ /* 0x000fe20007ffe0ff */
[----:B------:R-:W-:-:S04]  /*0d20*/  IMAD R9, R7, c[0x0][0x1d4], R14 ;  /* 0x0000750007097a24 */ /* 0x000fc800078e020e */
[----:B------:R-:W-:-:S05]  /*0d30*/  IMAD.WIDE.U32 R12, R7, c[0x0][0x1d0], R12 ;  /* 0x00007400070c7a25 */ /* 0x000fca00078e000c */
[----:B------:R-:W-:Y:S02]  /*0d40*/  IADD3 R9, R13, R9, RZ ;  /* 0x000000090d097210 */ /* 0x000fe40007ffe0ff */
[----:B------:R-:W-:-:S04]  /*0d50*/  LEA R14, P2, R12, c[0x0][0x1b0], 0x2 ;  /* 0x00006c000c0e7a11 */ /* 0x000fc800078410ff */
[----:B------:R-:W-:-:S05]  /*0d60*/  LEA.HI.X R15, R12, c[0x0][0x1b4], R9, 0x2, P2 ;  /* 0x00006d000c0f7a11 */ /* 0x000fca00010f1409 */
[----:B------:R0:W-:Y:S04]  /*0d70*/  STG.E [R14.64], R5 ;  /* 0x000000050e007986 */ /* 0x0001e8000c101906 */
.L_x_1231:
[----:B------:R-:W-:Y:S05]  /*0d80*/  BSYNC B0 ;  /* 0x0000000000007941 */ /* 0x000fea0003800000 */
.L_x_1230:
[----:B------:R-:W-:Y:S01]  /*0d90*/  ULDC UR4, c[0x0][0x168] ;  /* 0x00005a0000047ab9 */ /* 0x000fe20000000800 */
[----:B------:R-:W-:Y:S01]  /*0da0*/  IMAD.WIDE.U32 R10, R8, c[0x0][0x220], R10 ;  /* 0x00008800080a7a25 */ /* 0x000fe200078e000a */
[----:B------:R-:W-:Y:S01]  /*0db0*/  UIADD3 UR4, UR4, 0x3f, URZ ;  /* 0x0000003f04047890 */ /* 0x000fe2000fffe03f */
[----:B------:R-:W-:Y:S01]  /*0dc0*/  ISETP.NE.U32.AND P1, PT, RZ, c[0x0][0x238], PT ;  /* 0x00008e00ff007a0c */ /* 0x000fe20003f25070 */
[----:B------:R-:W-:Y:S01]  /*0dd0*/  BSSY B0, `(.L_x_1232) ;  /* 0x0000023000007945 */ /* 0x000fe20003800000 */
[----:B------:R-:W-:Y:S01]  /*0de0*/  IMAD R12, R4, c[0x0][0x228], RZ ;  /* 0x00008a00040c7a24 */ /* 0x000fe200078e02ff */
[----:B------:R-:W-:Y:S01]  /*0df0*/  USHF.R.S32.HI UR5, URZ, 0x1f, UR4 ;  /* 0x0000001f3f057899 */ /* 0x000fe20008011404 */
[----:B------:R-:W-:Y:S02]  /*0e00*/  IADD3 R11, R11, R17, RZ ;  /* 0x000000110b0b7210 */ /* 0x000fe40007ffe0ff */
[C---:B------:R-:W-:Y:S01]  /*0e10*/  IMAD R9, R7.reuse, c[0x0][0x22c], R12 ;  /* 0x00008b0007097a24 */ /* 0x040fe200078e020c */
[----:B------:R-:W-:Y:S01]  /*0e20*/  ULEA.HI UR5, UR5, UR4, URZ, 0x6 ;  /* 0x0000000405057291 */ /* 0x000fe2000f8f303f */
[----:B------:R-:W-:Y:S01]  /*0e30*/  ISETP.NE.AND.EX P1, PT, RZ, c[0x0][0x23c], PT, P1 ;  /* 0x00008f00ff007a0c */ /* 0x000fe20003f25310 */
[----:B------:R-:W-:-:S02]  /*0e40*/  IMAD.WIDE.U32 R10, R7, c[0x0][0x228], R10 ;  /* 0x00008a00070a7a25 */ /* 0x000fc400078e000a */
[----:B------:R-:W-:Y:S01]  /*0e50*/  ULOP3.LUT UR5, UR5, 0xffffffc0, URZ, 0xc0, !UPT ;  /* 0xffffffc005057892 */ /* 0x000fe2000f8ec03f */
[----:B------:R-:W-:Y:S01]  /*0e60*/  ISETP.NE.OR P1, PT, R2, RZ, !P1 ;  /* 0x000000ff0200720c */ /* 0x000fe20004f25670 */
[----:B------:R-:W-:Y:S01]  /*0e70*/  IMAD.IADD R9, R11, 0x1, R9 ;  /* 0x000000010b097824 */ /* 0x000fe200078e0209 */
[----:B------:R-:W-:-:S03]  /*0e80*/  LEA R12, P2, R10, c[0x0][0x208], 0x2 ;  /* 0x000082000a0c7a11 */ /* 0x000fc600078410ff */
[----:B0-----:R-:W-:Y:S02]  /*0e90*/  IADD3 R5, -R3, UR5, RZ ;  /* 0x0000000503057c10 */ /* 0x001fe4000fffe1ff */
[----:B------:R-:W-:Y:S02]  /*0ea0*/  LEA.HI.X R13, R10, c[0x0][0x20c], R9, 0x2, P2 ;  /* 0x000083000a0d7a11 */ /* 0x000fe400010f1409 */
[----:B------:R-:W-:-:S13]  /*0eb0*/  ISETP.GE.OR P0, PT, R2, R5, P0 ;  /* 0x000000050200720c */ /* 0x000fda0000706670 */
[----:B------:R-:W-:Y:S05]  /*0ec0*/  @P0 BRA `(.L_x_1233) ;  /* 0x0000013000000947 */ /* 0x000fea0003800000 */
[----:B------:R-:W0:Y:S01]  /*0ed0*/  S2R R9, SR_CTAID.Y ;  /* 0x0000000000097919 */ /* 0x000e220000002600 */
[----:B------:R-:W-:Y:S01]  /*0ee0*/  SHF.R.S32.HI R10, RZ, 0x1f, R2 ;  /* 0x0000001fff0a7819 */ /* 0x000fe20000011402 */
[----:B------:R-:W-:Y:S01]  /*0ef0*/  IMAD R4, R4, c[0x0][0x200], RZ ;  /* 0x0000800004047a24 */ /* 0x000fe200078e02ff */
[----:B------:R-:W-:-:S04]  /*0f00*/  IADD3 R2, P0, R3, R2, RZ ;  /* 0x0000000203027210 */ /* 0x000fc80007f1e0ff */
[----:B------:R-:W-:Y:S02]  /*0f10*/  LEA.HI.X.SX32 R3, R3, R10, 0x1, P0 ;  /* 0x0000000a03037211 */ /* 0x000fe400000f0eff */
[----:B------:R-:W-:Y:S02]  /*0f20*/  FSETP.NEU.FTZ.AND P0, PT, R6, -INF , PT ;  /* 0xff8000000600780b */ /* 0x000fe40003f1d000 */
[----:B0-----:R-:W-:Y:S01]  /*0f30*/  SHF.R.S32.HI R5, RZ, 0x1f, R9 ;  /* 0x0000001fff057819 */ /* 0x001fe20000011409 */
[----:B------:R-:W-:-:S04]  /*0f40*/  IMAD.WIDE.U32 R2, R9, c[0x0][0x1f8], R2 ;  /* 0x00007e0009027a25 */ /* 0x000fc800078e0002 */
[----:B------:R-:W-:-:S04]  /*0f50*/  IMAD R5, R5, c[0x0][0x1f8], RZ ;  /* 0x00007e0005057a24 */ /* 0x000fc800078e02ff */
[----:B------:R-:W-:Y:S02]  /*0f60*/  IMAD R5, R9, c[0x0][0x1fc], R5 ;  /* 0x00007f0009057a24 */ /* 0x000fe400078e0205 */
[----:B------:R-:W-:-:S03]  /*0f70*/  FMUL.FTZ R9, R6, 1.4426950216293334961 ;  /* 0x3fb8aa3b06097820 */ /* 0x000fc60000410000 */
[----:B------:R-:W-:Y:S01]  /*0f80*/  IADD3 R3, R3, R5, RZ ;  /* 0x0000000503037210 */ /* 0x000fe20007ffe0ff */
[----:B------:R-:W-:Y:S01]  /*0f90*/  IMAD R5, R7, c[0x0][0x204], R4 ;  /* 0x0000810007057a24 */ /* 0x000fe200078e0204 */
[----:B------:R-:W-:-:S03]  /*0fa0*/  FSEL R9, R9, RZ, P0 ;  /* 0x000000ff09097208 */ /* 0x000fc60000000000 */
[----:B------:R-:W-:-:S05]  /*0fb0*/  IMAD.WIDE.U32 R2, R7, c[0x0][0x200], R2 ;  /* 0x0000800007027a25 */ /* 0x000fca00078e0002 */
[----:B------:R-:W-:Y:S02]  /*0fc0*/  IADD3 R3, R3, R5, RZ ;  /* 0x0000000503037210 */ /* 0x000fe40007ffe0ff */
[----:B------:R-:W-:-:S04]  /*0fd0*/  LEA R4, P2, R2, c[0x0][0x1f0], 0x2 ;  /* 0x00007c0002047a11 */ /* 0x000fc800078410ff */
[----:B------:R-:W-:-:S05]  /*0fe0*/  LEA.HI.X R5, R2, c[0x0][0x1f4], R3, 0x2, P2 ;  /* 0x00007d0002057a11 */ /* 0x000fca00010f1403 */
[----:B------:R0:W-:Y:S04]  /*0ff0*/  STG.E [R4.64], R9 ;  /* 0x0000000904007986 */ /* 0x0001e8000c101906 */
.L_x_1233:
[----:B------:R-:W-:Y:S05]  /*1000*/  BSYNC B0 ;  /* 0x0000000000007941 */ /* 0x000fea0003800000 */
.L_x_1232:
[----:B------:R1:W-:Y:S04]  /*1010*/  STG.E.128 [R12.64], RZ ;  /* 0x000000ff0c007986 */ /* 0x0003e8000c101d06 */
[----:B------:R1:W-:Y:S04]  /*1020*/  STG.E.128 [R12.64+0x1000], RZ ;  /* 0x001000ff0c007986 */ /* 0x0003e8000c101d06 */
[----:B------:R1:W-:Y:S04]  /*1030*/  STG.E.128 [R12.64+0x2000], RZ ;  /* 0x002000ff0c007986 */ /* 0x0003e8000c101d06 */
[----:B------:R1:W-:Y:S04]  /*1040*/  STG.E.128 [R12.64+0x3000], RZ ;  /* 0x003000ff0c007986 */ /* 0x0003e8000c101d06 */
[----:B------:R1:W-:Y:S04]  /*1050*/  STG.E.128 [R12.64+0x4000], RZ ;  /* 0x004000ff0c007986 */ /* 0x0003e8000c101d06 */
[----:B------:R1:W-:Y:S01]  /*1060*/  STG.E.128 [R12.64+0x5000], RZ ;  /* 0x005000ff0c007986 */ /* 0x0003e2000c101d06 */
[----:B------:R-:W-:Y:S05]  /*1070*/  @P1 EXIT ;  /* 0x000000000000194d */ /* 0x000fea0003800000 */
[----:B------:R-:W-:Y:S01]  /*1080*/  HFMA2.MMA R3, -RZ, RZ, 0, 2.384185791015625e-07 ;  /* 0x00000004ff037435 */ /* 0x000fe200000001ff */
[----:B------:R-:W-:-:S04]  /*1090*/  IMAD R7, R0, c[0x0][0x230], R7 ;  /* 0x00008c0000077a24 */ /* 0x000fc800078e0207 */
[----:B------:R-:W-:-:S05]  /*10a0*/  IMAD R2, R7, c[0x0][0x170], R8 ;  /* 0x00005c0007027a24 */ /* 0x000fca00078e0208 */
[----:B------:R-:W-:-:S05]  /*10b0*/  IMAD.WIDE R2, R2, R3, c[0x0][0x238] ;  /* 0x00008e0002027625 */ /* 0x000fca00078e0203 */
[----:B------:R-:W-:Y:S01]  /*10c0*/  STG.E [R2.64], RZ ;  /* 0x000000ff02007986 */ /* 0x000fe2000c101906 */
[----:B------:R-:W-:Y:S05]  /*10d0*/  EXIT ;  /* 0x000000000000794d */ /* 0x000fea0003800000 */
.L_x_1234:
        /* <DEDUP_REMOVED lines=10> */
.L_x_1436:


//--------------------- .text._ZN7cutlass13device_kernelIN5flash19enable_sm80_to_sm89INS1_16FlashAttnBwdSm80INS1_25CollectiveMainloopBwdSm80ILi2ELi2EN4cute5tupleIJNS5_1CILi64EEENS7_ILi128EEENS7_ILi96EEEEEENS_6half_tEfNS_4arch4Sm80ELb1ELb0ELb1ELb1ELb0ELb0ELb0ELb0ELi2ELi2ELi4ELi2ELb0EEENS1_21CollectiveEpilogueBwdISB_SC_SE_Li256ELb1ELb0ELi2EEENS1_25SingleTileBwdLPTSchedulerILb1ELi128ELb0EEEEEEEEEvNT_6ParamsE --------------------------
	.section	.text._ZN7cutlass13device_kernelIN5flash19enable_sm80_to_sm89INS1_16FlashAttnBwdSm80INS1_25CollectiveMainloopBwdSm80ILi2ELi2EN4cute5tupleIJNS5_1CILi64EEENS7_ILi128EEENS7_ILi96EEEEEENS_6half_tEfNS_4arch4Sm80ELb1ELb0ELb1ELb1ELb0ELb0ELb0ELb0ELi2ELi2ELi4ELi2ELb0EEENS1_21CollectiveEpilogueBwdISB_SC_SE_Li256ELb1ELb0ELi2EEENS1_25SingleTileBwdLPTSchedulerILb1ELi128ELb0EEEEEEEEEvNT_6ParamsE,"ax",@progbits
	.sectioninfo	@"SHI_REGISTERS=251"
	.align	128
.text._ZN7cutlass13device_kernelIN5flash19enable_sm80_to_sm89INS1_16FlashAttnBwdSm80INS1_25CollectiveMainloopBwdSm80ILi2ELi2EN4cute5tupleIJNS5_1CILi64EEENS7_ILi128EEENS7_ILi96EEEEEENS_6half_tEfNS_4arch4Sm80ELb1ELb0ELb1ELb1ELb0ELb0ELb0ELb0ELi2ELi2ELi4ELi2ELb0EEENS1_21CollectiveEpilogueBwdISB_SC_SE_Li256ELb1ELb0ELi2EEENS1_25SingleTileBwdLPTSchedulerILb1ELi128ELb0EEEEEEEEEvNT_6ParamsE:
        .type           _ZN7cutlass13device_kernelIN5flash19enable_sm80_to_sm89INS1_16FlashAttnBwdSm80INS1_25CollectiveMainloopBwdSm80ILi2ELi2EN4cute5tupleIJNS5_1CILi64EEENS7_ILi128EEENS7_ILi96EEEEEENS_6half_tEfNS_4arch4Sm80ELb1ELb0ELb1ELb1ELb0ELb0ELb0ELb0ELi2ELi2ELi4ELi2ELb0EEENS1_21CollectiveEpilogueBwdISB_SC_SE_Li256ELb1ELb0ELi2EEENS1_25SingleTileBwdLPTSchedulerILb1ELi128ELb0EEEEEEEEEvNT_6ParamsE,@function
        .size           _ZN7cutlass13device_kernelIN5flash19enable_sm80_to_sm89INS1_16FlashAttnBwdSm80INS1_25CollectiveMainloopBwdSm80ILi2ELi2EN4cute5tupleIJNS5_1CILi64EEENS7_ILi128EEENS7_ILi96EEEEEENS_6half_tEfNS_4arch4Sm80ELb1ELb0ELb1ELb1ELb0ELb0ELb0ELb0ELi2ELi2ELi4ELi2ELb0EEENS1_21CollectiveEpilogueBwdISB_SC_SE_Li256ELb1ELb0ELi2EEENS1_25SingleTileBwdLPTSchedulerILb1ELi128ELb0EEEEEEEEEvNT_6ParamsE,(.L_x_1437 - _ZN7cutlass13device_kernelIN5flash19enable_sm80_to_sm89INS1_16FlashAttnBwdSm80INS1_25CollectiveMainloopBwdSm80ILi2ELi2EN4cute5tupleIJNS5_1CILi64EEENS7_ILi128EEENS7_ILi96EEEEEENS_6half_tEfNS_4arch4Sm80ELb1ELb0ELb1ELb1ELb0ELb0ELb0ELb0ELi2ELi2ELi4ELi2ELb0EEENS1_21CollectiveEpilogueBwdISB_SC_SE_Li256ELb1ELb0ELi2EEENS1_25SingleTileBwdLPTSchedulerILb1ELi128ELb0EEEEEEEEEvNT_6ParamsE)
        .other          _ZN7cutlass13device_kernelIN5flash19enable_sm80_to_sm89INS1_16FlashAttnBwdSm80INS1_25CollectiveMainloopBwdSm80ILi2ELi2EN4cute5tupleIJNS5_1CILi64EEENS7_ILi128EEENS7_ILi96EEEEEENS_6half_tEfNS_4arch4Sm80ELb1ELb0ELb1ELb1ELb0ELb0ELb0ELb0ELi2ELi2ELi4ELi2ELb0EEENS1_21CollectiveEpilogueBwdISB_SC_SE_Li256ELb1ELb0ELi2EEENS1_25SingleTileBwdLPTSchedulerILb1ELi128ELb0EEEEEEEEEvNT_6ParamsE,@"STO_CUDA_ENTRY STV_DEFAULT"
_ZN7cutlass13device_kernelIN5flash19enable_sm80_to_sm89INS1_16FlashAttnBwdSm80INS1_25CollectiveMainloopBwdSm80ILi2ELi2EN4cute5tupleIJNS5_1CILi64EEENS7_ILi128EEENS7_ILi96EEEEEENS_6half_tEfNS_4arch4Sm80ELb1ELb0ELb1ELb1ELb0ELb0ELb0ELb0ELi2ELi2ELi4ELi2ELb0EEENS1_21CollectiveEpilogueBwdISB_SC_SE_Li256ELb1ELb0ELi2EEENS1_25SingleTileBwdLPTSchedulerILb1ELi128ELb0EEEEEEEEEvNT_6ParamsE:
[----:B------:R-:W-:Y:S02]  /*0000*/  MOV R1, c[0x0][0x28] ;  /* 0x00000a0000017a02 */ /* 0x000fe40000000f00 */
[----:B------:R-:W1:Y:S01]  /*0010*/  S2R R2, SR_TID.X ;  /* 0x0000000000027919 */ /* 0x000e620000002100 */
[----:B------:R-:W2:Y:S01]  /*0020*/  S2UR UR4, SR_CTAID.X ;  /* 0x00000000000479c3 */ /* 0x000ea20000002500 */
[----:B------:R-:W-:Y:S01]  /*0030*/  ULDC.64 UR14, c[0x0][0x118] ;  /* 0x00004600000e7ab9 */ /* 0x000fe20000000a00 */
        /* <DEDUP_REMOVED lines=26> */
.L_x_1236:
        /* <DEDUP_REMOVED lines=8> */
.L_x_1237:
        /* <DEDUP_REMOVED lines=22> */
.L_x_1238:
        /* <DEDUP_REMOVED lines=14> */
.L_x_1240:
[----:B------:R-:W-:Y:S02]  /*04a0*/  ULDC UR5, c[0x0][0x3d4] ;  /* 0x0000f50000057ab9 */ /* 0x000fe40000000800 */
.L_x_1239:
[----:B------:R-:W-:-:S04]  /*04b0*/  UIADD3 UR5, UR5, 0x7f, URZ ;  /* 0x0000007f05057890 */ /* 0x000fc8000fffe03f */
[----:B------:R-:W-:-:S04]  /*04c0*/  USHF.R.S32.HI UR4, URZ, 0x1f, UR5 ;  /* 0x0000001f3f047899 */ /* 0x000fc80008011405 */
[----:B------:R-:W-:-:S04]  /*04d0*/  ULEA.HI UR4, UR4, UR5, URZ, 0x7 ;  /* 0x0000000504047291 */ /* 0x000fc8000f8f383f */
[----:B------:R-:W-:-:S04]  /*04e0*/  USHF.R.S32.HI UR4, URZ, 0x7, UR4 ;  /* 0x000000073f047899 */ /* 0x000fc80008011404 */
[----:B------:R-:W-:-:S04]  /*04f0*/  UISETP.GE.AND UP0, UPT, UR13, UR4, UPT ;  /* 0x000000040d00728c */ /* 0x000fc8000bf06270 */
[----:B------:R-:W-:Y:S01]  /*0500*/  USEL UR11, UR11, 0xffffffff, !UP0 ;  /* 0xffffffff0b0b7887 */ /* 0x000fe2000c000000 */
[----:B------:R-:W-:Y:S05]  /*0510*/  BRA `(.L_x_1241) ;  /* 0x0000049000007947 */ /* 0x000fea0003800000 */
.L_x_1235:
        /* <DEDUP_REMOVED lines=22> */
.L_x_1242:
        /* <DEDUP_REMOVED lines=8> */
.L_x_1243:
        /* <DEDUP_REMOVED lines=22> */
.L_x_1244:
        /* <DEDUP_REMOVED lines=14> */
.L_x_1246:
[----:B------:R-:W-:Y:S02]  /*0940*/  ULDC UR5, c[0x0][0x3d4] ;  /* 0x0000f50000057ab9 */ /* 0x000fe40000000800 */
.L_x_1245:
[----:B------:R-:W-:-:S04]  /*0950*/  UIADD3 UR5, UR5, 0x7f, URZ ;  /* 0x0000007f05057890 */ /* 0x000fc8000fffe03f */
[----:B------:R-:W-:-:S04]  /*0960*/  USHF.R.S32.HI UR4, URZ, 0x1f, UR5 ;  /* 0x0000001f3f047899 */ /* 0x000fc80008011405 */
[----:B------:R-:W-:-:S04]  /*0970*/  ULEA.HI UR4, UR4, UR5, URZ, 0x7 ;  /* 0x0000000504047291 */ /* 0x000fc8000f8f383f */
[----:B------:R-:W-:-:S04]  /*0980*/  USHF.R.S32.HI UR4, URZ, 0x7, UR4 ;  /* 0x000000073f047899 */ /* 0x000fc80008011404 */
[----:B------:R-:W-:-:S04]  /*0990*/  UISETP.GE.AND UP0, UPT, UR13, UR4, UPT ;  /* 0x000000040d00728c */ /* 0x000fc8000bf06270 */
[----:B------:R-:W-:-:S06]  /*09a0*/  USEL UR11, UR11, 0xffffffff, !UP0 ;  /* 0xffffffff0b0b7887 */ /* 0x000fcc000c000000 */
.L_x_1241:
        /* <DEDUP_REMOVED lines=23> */
[----:B------:R-:W3:Y:S01]  /*0b20*/  @P0 LDG.E R4, [R10.64] ;  /* 0x0000000e0a040981 */ /* 0x000ee2000c1e1900 */
[----:B------:R-:W-:Y:S01]  /*0b30*/  IMAD.MOV.U32 R5, RZ, RZ, RZ ;  /* 0x000000ffff057224 */ /* 0x000fe200078e00ff */
[----:B------:R-:W-:-:S03]  /*0b40*/  UISETP.NE.AND.EX UP1, UPT, URZ, UR5, UPT, UP1 ;  /* 0x000000053f00728c */ /* 0x000fc6000bf25310 */
[----:B------:R-:W-:Y:S01]  /*0b50*/  ULDC.64 UR4, c[0x0][0x2d0] ;  /* 0x0000b40000047ab9 */ /* 0x000fe20000000a00 */
[----:B------:R1:W5:Y:S01]  /*0b60*/  @P2 LDG.E R3, [R8.64] ;  /* 0x0000000e08032981 */ /* 0x000362000c1e1900 */
[----:B------:R-:W-:Y:S01]  /*0b70*/  UIMAD.WIDE UR4, UR11, UR6, UR4 ;  /* 0x000000060b0472a5 */ /* 0x000fe2000f8e0204 */
[----:B------:R-:W-:-:S05]  /*0b80*/  PLOP3.LUT P1, PT, PT, PT, UP1, 0x80, 0x0 ;  /* 0x000000000000781c */ /* 0x000fca0003f2f018 */
[----:B------:R-:W-:Y:S01]  /*0b90*/  MOV R6, UR4 ;  /* 0x0000000400067c02 */ /* 0x000fe20008000f00 */
[----:B------:R-:W-:-:S07]  /*0ba0*/  IMAD.U32 R7, RZ, RZ, UR5 ;  /* 0x00000005ff077e24 */ /* 0x000fce000f8e00ff */
[----:B------:R1:W5:Y:S01]  /*0bb0*/  @P1 LDG.E R5, [R6.64] ;  /* 0x0000000e06051981 */ /* 0x000362000c1e1900 */
[----:B------:R-:W-:Y:S02]  /*0bc0*/  ULDC UR10, c[0x0][0x168] ;  /* 0x00005a00000a7ab9 */ /* 0x000fe40000000800 */
[----:B------:R-:W-:Y:S02]  /*0bd0*/  UMOV UR7, URZ ;  /* 0x0000003f00077c82 */ /* 0x000fe40008000000 */
[----:B------:R-:W-:Y:S01]  /*0be0*/  ULDC UR9, c[0x0][0x198] ;  /* 0x0000660000097ab9 */ /* 0x000fe20000000800 */
[----:B--2---:R-:W2:Y:S02]  /*0bf0*/  @P2 R2UR UR5, R0 ;  /* 0x00000000000523c2 */ /* 0x004ea400000e0000 */
[----:B--2---:R-:W-:-:S04]  /*0c00*/  @UP2 ULEA UR5, UR11, UR5, 0x6 ;  /* 0x000000050b052291 */ /* 0x004fc8000f8e303f */
[----:B------:R-:W-:-:S04]  /*0c10*/  @UP2 USHF.R.S32.HI UR4, URZ, 0x1f, UR5 ;  /* 0x0000001f3f042899 */ /* 0x000fc80008011405 */
[----:B------:R-:W-:Y:S01]  /*0c20*/  @UP2 ULEA.HI UR4, UR4, UR5, URZ, 0x6 ;  /* 0x0000000504042291 */ /* 0x000fe2000f8f303f */
[----:B---3--:R1:W2:Y:S03]  /*0c30*/  @P0 R2UR UR10, R4 ;  /* 0x00000000040a03c2 */ /* 0x0082a600000e0000 */
[----:B------:R-:W-:Y:S01]  /*0c40*/  @UP2 ULOP3.LUT UR7, UR4, 0xffffffc0, URZ, 0xc0, !UPT ;  /* 0xffffffc004072892 */ /* 0x000fe2000f8ec03f */
[----:B------:R-:W-:Y:S06]  /*0c50*/  @P0 BRA `(.L_x_1247) ;  /* 0x0000006000000947 */ /* 0x000fec0003800000 */
[----:B------:R-:W-:Y:S05]  /*0c60*/  @!P2 BRA `(.L_x_1247) ;  /* 0x000000500000a947 */ /* 0x000fea0003800000 */
[----:B------:R-:W3:Y:S04]  /*0c70*/  LDG.E R0, [R8.64] ;  /* 0x0000000e08007981 */ /* 0x000ee8000c1e1900 */
[----:B-1----:R-:W4:Y:S01]  /*0c80*/  LDG.E R4, [R8.64+0x4] ;  /* 0x0000040e08047981 */ /* 0x002f22000c1e1900 */
[----:B--23--:R-:W1:Y:S08]  /*0c90*/  R2UR UR10, R0 ;  /* 0x00000000000a73c2 */ /* 0x00ce7000000e0000 */
[----:B----4-:R-:W1:Y:S02]  /*0ca0*/  R2UR UR4, R4 ;  /* 0x00000000040473c2 */ /* 0x010e6400000e0000 */
[----:B-1----:R-:W-:-:S06]  /*0cb0*/  UIADD3 UR10, -UR10, UR4, URZ ;  /* 0x000000040a0a7290 */ /* 0x002fcc000fffe13f */
.L_x_1247:
[----:B------:R-:W-:-:S04]  /*0cc0*/  ISETP.NE.U32.AND P0, PT, RZ, c[0x0][0x2e0], PT ;  /* 0x0000b800ff007a0c */ /* 0x000fc80003f05070 */
[----:B------:R-:W-:-:S13]  /*0cd0*/  ISETP.NE.AND.EX P0, PT, RZ, c[0x0][0x2e4], PT, P0 ;  /* 0x0000b900ff007a0c */ /* 0x000fda0003f05300 */
[----:B------:R-:W-:Y:S05]  /*0ce0*/  @!P0 BRA `(.L_x_1248) ;  /* 0x0000007000008947 */ /* 0x000fea0003800000 */
[----:B------:R-:W-:Y:S02]  /*0cf0*/  ULDC.64 UR4, c[0x0][0x2e0] ;  /* 0x0000b80000047ab9 */ /* 0x000fe40000000a00 */
[----:B------:R-:W-:-:S06]  /*0d00*/  UIMAD.WIDE UR4, UR11, UR6, UR4 ;  /* 0x000000060b0472a5 */ /* 0x000fcc000f8e0204 */
[----:B-1----:R-:W-:Y:S02]  /*0d10*/  MOV R6, UR4 ;  /* 0x0000000400067c02 */ /* 0x002fe40008000f00 */
[----:B------:R-:W-:-:S05]  /*0d20*/  MOV R7, UR5 ;  /* 0x0000000500077c02 */ /* 0x000fca0008000f00 */
[----:B------:R-:W3:Y:S02]  /*0d30*/  LDG.E R6, [R6.64] ;  /* 0x0000000e06067981 */ /* 0x000ee4000c1e1900 */
[----:B---3--:R1:W3:Y:S01]  /*0d40*/  R2UR UR9, R6 ;  /* 0x00000000060973c2 */ /* 0x0082e200000e0000 */
[----:B------:R-:W-:Y:S05]  /*0d50*/  BRA `(.L_x_1249) ;  /* 0x0000006000007947 */ /* 0x000fea0003800000 */
.L_x_1248:
[----:B------:R-:W-:Y:S05]  /*0d60*/  @!P1 BRA `(.L_x_1249) ;  /* 0x0000005000009947 */ /* 0x000fea0003800000 */
[----:B------:R-:W3:Y:S04]  /*0d70*/  LDG.E R0, [R6.64] ;  /* 0x0000000e06007981 */ /* 0x000ee8000c1e1900 */
[----:B-1----:R-:W4:Y:S01]  /*0d80*/  LDG.E R4, [R6.64+0x4] ;  /* 0x0000040e06047981 */ /* 0x002f22000c1e1900 */
[----:B---3--:R-:W1:Y:S08]  /*0d90*/  R2UR UR9, R0 ;  /* 0x00000000000973c2 */ /* 0x008e7000000e0000 */
[----:B----4-:R-:W1:Y:S02]  /*0da0*/  R2UR UR4, R4 ;  /* 0x00000000040473c2 */ /* 0x010e6400000e0000 */
[----:B-1----:R-:W-:-:S06]  /*0db0*/  UIADD3 UR9, -UR9, UR4, URZ ;  /* 0x0000000409097290 */ /* 0x002fcc000fffe13f */
.L_x_1249:
[----:B------:R-:W-:Y:S01]  /*0dc0*/  USHF.L.U32 UR16, UR13, 0x7, URZ ;  /* 0x000000070d107899 */ /* 0x000fe2000800063f */
[----:B------:R-:W-:Y:S01]  /*0dd0*/  PLOP3.LUT P1, PT, PT, PT, PT, 0x80, 0x0 ;  /* 0x000000000000781c */ /* 0x000fe20003f2f070 */
[----:B------:R-:W-:Y:S01]  /*0de0*/  ULDC UR4, c[0x0][0x2a4] ;  /* 0x0000a90000047ab9 */ /* 0x000fe20000000800 */
[----:B------:R-:W-:Y:S01]  /*0df0*/  CS2R R126, SRZ ;  /* 0x00000000007e7805 */ /* 0x000fe2000001ff00 */
[----:B--23--:R-:W-:Y:S01]  /*0e00*/  UIADD3 UR6, UR16, UR10, -UR9 ;  /* 0x0000000a10067290 */ /* 0x00cfe2000fffe809 */
        /* <DEDUP_REMOVED lines=61> */
[--C-:B------:R-:W-:Y:S01]  /*11e0*/  SHF.R.S32.HI R23, RZ, 0x1f, R2.reuse ;  /* 0x0000001fff177819 */ /* 0x100fe20000011402 */
[----:B------:R-:W-:Y:S01]  /*11f0*/  USHF.R.S32.HI UR21, URZ, 0x1f, UR12 ;  /* 0x0000001f3f157899 */ /* 0x000fe2000801140c */
[C---:B------:R-:W-:Y:S01]  /*1200*/  IMAD.SHL.U32 R191, R2.reuse, 0x4, RZ ;  /* 0x0000000402bf7824 */ /* 0x040fe200078e00ff */
[----:B------:R-:W-:Y:S01]  /*1210*/  UISETP.NE.AND UP0, UPT, UR4, 0x1, UPT ;  /* 0x000000010400788c */ /* 0x000fe2000bf05270 */
[-C--:B------:R-:W-:Y:S01]  /*1220*/  LEA.HI R17, R23, R2.reuse, RZ, 0x2 ;  /* 0x0000000217117211 */ /* 0x080fe200078f10ff */
[----:B------:R-:W-:Y:S01]  /*1230*/  UIMAD.WIDE.U32 UR22, UR12, UR5, URZ ;  /* 0x000000050c1672a5 */ /* 0x000fe2000f8e003f */
[----:B-1----:R-:W-:Y:S01]  /*1240*/  SHF.R.S32.HI R7, RZ, 0x1f, R2 ;  /* 0x0000001fff077819 */ /* 0x002fe20000011402 */
[----:B------:R-:W-:Y:S01]  /*1250*/  UIMAD UR17, UR7, 0x60, URZ ;  /* 0x00000060071178a4 */ /* 0x000fe2000f8e023f */
[----:B------:R-:W-:Y:S01]  /*1260*/  IADD3 R8, P1, R191, UR7, RZ ;  /* 0x00000007bf087c10 */ /* 0x000fe2000ff3e0ff */
[----:B------:R-:W-:Y:S01]  /*1270*/  ULDC.64 UR4, c[0x0][0x270] ;  /* 0x00009c0000047ab9 */ /* 0x000fe20000000a00 */
[----:B------:R-:W-:Y:S01]  /*1280*/  SHF.R.S32.HI R192, RZ, 0x2, R17 ;  /* 0x00000002ffc07819 */ /* 0x000fe20000011411 */
[----:B------:R-:W-:Y:S01]  /*1290*/  UIMAD UR4, UR21, UR4, URZ ;  /* 0x00000004150472a4 */ /* 0x000fe2000f8e023f */
[----:B------:R-:W-:Y:S01]  /*12a0*/  IMAD.U32 R206, RZ, RZ, UR12 ;  /* 0x0000000cffce7e24 */ /* 0x000fe2000f8e00ff */
[----:B------:R-:W-:Y:S01]  /*12b0*/  IADD3 R6, P0, R2, UR17, RZ ;  /* 0x0000001102067c10 */ /* 0x000fe2000ff1e0ff */
[----:B------:R-:W-:Y:S01]  /*12c0*/  IMAD.U32 R0, RZ, RZ, UR17 ;  /* 0x00000011ff007e24 */ /* 0x000fe2000f8e00ff */
[----:B------:R-:W-:Y:S01]  /*12d0*/  UIMAD UR17, UR12, UR5, UR4 ;  /* 0x000000050c1172a4 */ /* 0x000fe2000f8e0204 */
[----:B------:R-:W-:Y:S01]  /*12e0*/  SHF.R.S32.HI R4, RZ, 0x1f, R192 ;  /* 0x0000001fff047819 */ /* 0x000fe200000114c0 */
[----:B------:R-:W-:Y:S01]  /*12f0*/  USHF.R.S32.HI UR6, URZ, 0x1f, UR7 ;  /* 0x0000001f3f067899 */ /* 0x000fe20008011407 */
[----:B------:R-:W-:Y:S01]  /*1300*/  IMAD.U32 R194, RZ, RZ, UR12 ;  /* 0x0000000cffc27e24 */ /* 0x000fe2000f8e00ff */
[----:B------:R-:W-:Y:S01]  /*1310*/  ULDC.64 UR4, c[0x0][0x288] ;  /* 0x0000a20000047ab9 */ /* 0x000fe20000000a00 */
[----:B------:R-:W-:Y:S01]  /*1320*/  LEA.HI.X.SX32 R7, R0, R7, 0x1, P0 ;  /* 0x0000000700077211 */ /* 0x000fe200000f0eff */
[----:B------:R-:W-:Y:S01]  /*1330*/  UIMAD UR4, UR21, UR4, URZ ;  /* 0x00000004150472a4 */ /* 0x000fe2000f8e023f */
[----:B------:R-:W-:Y:S01]  /*1340*/  LEA.HI R24, R23, R2, RZ, 0x3 ;  /* 0x0000000217187211 */ /* 0x000fe200078f18ff */
[----:B------:R-:W-:Y:S01]  /*1350*/  UMOV UR24, UR12 ;  /* 0x0000000c00187c82 */ /* 0x000fe20008000000 */
[----:B------:R-:W-:Y:S01]  /*1360*/  LEA.HI.X.SX32 R9, R191, UR6, 0x1, P1 ;  /* 0x00000006bf097c11 */ /* 0x000fe200088f0eff */
[----:B------:R-:W-:Y:S01]  /*1370*/  UIMAD UR20, UR12, UR5, UR4 ;  /* 0x000000050c1472a4 */ /* 0x000fe2000f8e0204 */
[----:B-----5:R-:W-:Y:S01]  /*1380*/  IADD3 R31, P1, R192, R3, RZ ;  /* 0x00000003c01f7210 */ /* 0x020fe20007f3e0ff */
[----:B------:R-:W-:Y:S01]  /*1390*/  IMAD.WIDE.U32 R194, R194, c[0x0][0x238], R6 ;  /* 0x00008e00c2c27a25 */ /* 0x000fe200078e0006 */
[----:B------:R-:W-:Y:S01]  /*13a0*/  ULDC.64 UR4, c[0x0][0x238] ;  /* 0x00008e0000047ab9 */ /* 0x000fe20000000a00 */
[----:B------:R-:W-:Y:S01]  /*13b0*/  IADD3 R6, P0, R192, R5, RZ ;  /* 0x00000005c0067210 */ /* 0x000fe20007f1e0ff */
[----:B------:R-:W-:Y:S01]  /*13c0*/  UIMAD UR4, UR21, UR4, URZ ;  /* 0x00000004150472a4 */ /* 0x000fe2000f8e023f */
[-C--:B------:R-:W-:Y:S01]  /*13d0*/  LEA.HI.X.SX32 R0, R3, R4.reuse, 0x1, P1 ;  /* 0x0000000403007211 */ /* 0x080fe200008f0eff */
[----:B------:R-:W-:Y:S01]  /*13e0*/  IMAD.WIDE.U32 R206, R206, c[0x0][0x270], R8 ;  /* 0x00009c00cece7a25 */ /* 0x000fe200078e0008 */
[----:B------:R-:W-:Y:S01]  /*13f0*/  LOP3.LUT R3, R17, 0xfffffffc, RZ, 0xc0, !PT ;  /* 0xfffffffc11037812 */ /* 0x000fe200078ec0ff */
[----:B------:R-:W-:Y:S01]  /*1400*/  UIMAD UR18, UR12, UR5, UR4 ;  /* 0x000000050c1272a4 */ /* 0x000fe2000f8e0204 */
[----:B------:R-:W-:Y:S01]  /*1410*/  LEA.HI.X.SX32 R7, R5, R4, 0x1, P0 ;  /* 0x0000000405077211 */ /* 0x000fe200000f0eff */
[----:B------:R-:W-:Y:S01]  /*1420*/  ULDC.64 UR6, c[0x0][0x1e0] ;  /* 0x0000780000067ab9 */ /* 0x000fe20000000a00 */
[----:B------:R-:W-:Y:S01]  /*1430*/  IADD3 R207, R207, UR17, RZ ;  /* 0x00000011cfcf7c10 */ /* 0x000fe2000fffe0ff */
[----:B------:R-:W-:Y:S01]  /*1440*/  ULDC UR4, c[0x0][0x250] ;  /* 0x0000940000047ab9 */ /* 0x000fe20000000800 */
[----:B------:R-:W-:Y:S01]  /*1450*/  IMAD.IADD R34, R2, 0x1, -R3 ;  /* 0x0000000102227824 */ /* 0x000fe200078e0a03 */
[----:B------:R-:W-:Y:S01]  /*1460*/  @UP0 USHF.R.U32.HI UR24, URZ, UR4, UR23 ;  /* 0x000000043f180299 */ /* 0x000fe20008011617 */
[----:B------:R-:W-:Y:S01]  /*1470*/  IMAD.SHL.U32 R3, R24, 0x8, RZ ;  /* 0x0000000818037824 */ /* 0x000fe200078e00ff */
[----:B------:R-:W-:Y:S01]  /*1480*/  IADD3 R195, R195, UR18, RZ ;  /* 0x00000012c3c37c10 */ /* 0x000fe2000fffe0ff */
[----:B------:R-:W-:Y:S01]  /*1490*/  IMAD.SHL.U32 R14, R34, 0x8, RZ ;  /* 0x00000008220e7824 */ /* 0x000fe200078e00ff */
[----:B------:R-:W-:Y:S01]  /*14a0*/  USHF.R.S32.HI UR17, URZ, 0x1f, UR24 ;  /* 0x0000001f3f117899 */ /* 0x000fe20008011418 */
[----:B------:R-:W-:Y:S01]  /*14b0*/  IMAD.U32 R200, RZ, RZ, UR12 ;  /* 0x0000000cffc87e24 */ /* 0x000fe2000f8e00ff */
[----:B------:R-:W-:Y:S01]  /*14c0*/  ULDC.64 UR4, c[0x0][0x1b0] ;  /* 0x00006c0000047ab9 */ /* 0x000fe20000000a00 */
[----:B------:R-:W-:Y:S01]  /*14d0*/  IMAD.U32 R5, RZ, RZ, UR24 ;  /* 0x00000018ff057e24 */ /* 0x000fe2000f8e00ff */
[----:B------:R-:W-:Y:S01]  /*14e0*/  UIMAD UR6, UR17, UR6, URZ ;  /* 0x00000006110672a4 */ /* 0x000fe2000f8e023f */
[--C-:B------:R-:W-:Y:S01]  /*14f0*/  SHF.R.S32.HI R15, RZ, 0x1f, R14.reuse ;  /* 0x0000001fff0f7819 */ /* 0x100fe2000001140e */
[----:B------:R-:W-:Y:S01]  /*1500*/  UIMAD UR4, UR17, UR4, URZ ;  /* 0x00000004110472a4 */ /* 0x000fe2000f8e023f */
[----:B------:R-:W-:Y:S01]  /*1510*/  IMAD.U32 R18, RZ, RZ, UR13 ;  /* 0x0000000dff127e24 */ /* 0x000fe2000f8e00ff */
[----:B------:R-:W-:Y:S01]  /*1520*/  UIMAD UR6, UR24, UR7, UR6 ;  /* 0x00000007180672a4 */ /* 0x000fe2000f8e0206 */
[----:B------:R-:W-:Y:S01]  /*1530*/  LOP3.LUT R3, R3, 0xc0, RZ, 0xc0, !PT ;  /* 0x000000c003037812 */ /* 0x000fe200078ec0ff */
[----:B------:R-:W-:Y:S01]  /*1540*/  IMAD.WIDE.U32 R10, R5, c[0x0][0x1e0], R14 ;  /* 0x00007800050a7a25 */ /* 0x000fe200078e000e */
[----:B------:R-:W-:Y:S01]  /*1550*/  USHF.R.S32.HI UR17, URZ, 0x1f, UR11 ;  /* 0x0000001f3f117899 */ /* 0x000fe2000801140b */
[----:B------:R-:W-:Y:S01]  /*1560*/  IADD3 R188, R14, 0x40, RZ ;  /* 0x000000400ebc7810 */ /* 0x000fe20007ffe0ff */
[----:B------:R-:W-:Y:S01]  /*1570*/  USEL UR7, UR11, URZ, !UP1 ;  /* 0x0000003f0b077287 */ /* 0x000fe2000c800000 */
[----:B------:R-:W-:Y:S01]  /*1580*/  IMAD.WIDE.U32 R200, R200, c[0x0][0x288], R8 ;  /* 0x0000a200c8c87a25 */ /* 0x000fe200078e0008 */
[----:B------:R-:W-:Y:S01]  /*1590*/  IADD3 R11, R11, UR6, RZ ;  /* 0x000000060b0b7c10 */ /* 0x000fe2000fffe0ff */
[----:B------:R-:W-:Y:S01]  /*15a0*/  USEL UR6, UR17, URZ, !UP1 ;  /* 0x0000003f11067287 */ /* 0x000fe2000c800000 */
[----:B------:R-:W-:Y:S01]  /*15b0*/  LEA.HI R9, R23, R2, RZ, 0x4 ;  /* 0x0000000217097211 */ /* 0x000fe200078f20ff */
[----:B------:R-:W-:Y:S01]  /*15c0*/  UIMAD UR18, UR24, UR5, UR4 ;  /* 0x00000005181272a4 */ /* 0x000fe2000f8e0204 */
[----:B------:R-:W-:Y:S01]  /*15d0*/  IMAD.WIDE.U32 R20, R5, c[0x0][0x1b0], R14 ;  /* 0x00006c0005147a25 */ /* 0x000fe200078e000e */
[----:B------:R-:W-:Y:S01]  /*15e0*/  LOP3.LUT R4, R3, 0x18, R14, 0xf8, !PT ;  /* 0x0000001803047812 */ /* 0x000fe200078ef80e */
[----:B------:R-:W-:Y:S01]  /*15f0*/  ULDC.64 UR4, c[0x0][0x1e8] ;  /* 0x00007a0000047ab9 */ /* 0x000fe20000000a00 */
[----:B------:R-:W-:Y:S01]  /*1600*/  SHF.R.S32.HI R8, RZ, 0x4, R9 ;  /* 0x00000004ff087819 */ /* 0x000fe20000011409 */
[----:B------:R-:W-:Y:S01]  /*1610*/  IMAD.WIDE R18, R18, 0x80, R6 ;  /* 0x0000008012127825 */ /* 0x000fe200078e0206 */
[----:B------:R-:W-:Y:S01]  /*1620*/  UIMAD UR4, UR6, UR4, URZ ;  /* 0x00000004060472a4 */ /* 0x000fe2000f8e023f */
[----:B------:R-:W-:Y:S01]  /*1630*/  SHF.R.U32.HI R7, RZ, 0x3, R3 ;  /* 0x00000003ff077819 */ /* 0x000fe20000011603 */
[----:B------:R-:W-:Y:S01]  /*1640*/  UIADD3 UR16, -UR16, UR9, URZ ;  /* 0x0000000910107290 */ /* 0x000fe2000fffe13f */
[----:B------:R-:W-:Y:S01]  /*1650*/  IMAD.U32 R26, RZ, RZ, UR7 ;  /* 0x00000007ff1a7e24 */ /* 0x000fe2000f8e00ff */
[----:B------:R-:W-:Y:S01]  /*1660*/  IADD3 R201, R201, UR20, RZ ;  /* 0x00000014c9c97c10 */ /* 0x000fe2000fffe0ff */
[----:B------:R-:W-:Y:S01]  /*1670*/  UIMAD UR20, UR7, UR5, UR4 ;  /* 0x00000005071472a4 */ /* 0x000fe2000f8e0204 */
[----:B------:R-:W-:Y:S01]  /*1680*/  IADD3 R5, R21, UR18, RZ ;  /* 0x0000001215057c10 */ /* 0x000fe2000fffe0ff */
[----:B------:R-:W-:Y:S01]  /*1690*/  IMAD.WIDE.U32 R10, R26, c[0x0][0x1e8], R10 ;  /* 0x00007a001a0a7a25 */ /* 0x000fe200078e000a */
[----:B------:R-:W-:Y:S01]  /*16a0*/  LEA.HI R21, R17, R192, RZ, 0x1 ;  /* 0x000000c011157211 */ /* 0x000fe200078f08ff */
[----:B------:R-:W-:Y:S01]  /*16b0*/  ULDC.64 UR4, c[0x0][0x1b8] ;  /* 0x00006e0000047ab9 */ /* 0x000fe20000000a00 */
[----:B------:R-:W-:Y:S01]  /*16c0*/  LOP3.LUT R7, R4, R7, RZ, 0x3c, !PT ;  /* 0x0000000704077212 */ /* 0x000fe200078e3cff */
[----:B------:R-:W-:Y:S01]  /*16d0*/  IMAD.MOV.U32 R4, RZ, RZ, R20 ;  /* 0x000000ffff047224 */ /* 0x000fe200078e0014 */
[----:B------:R-:W-:Y:S01]  /*16e0*/  LEA.HI R13, R9, R8, RZ, 0x1 ;  /* 0x00000008090d7211 */ /* 0x000fe200078f08ff */
[----:B------:R-:W-:Y:S01]  /*16f0*/  UIMAD UR4, UR6, UR4, URZ ;  /* 0x00000004060472a4 */ /* 0x000fe2000f8e023f */
[----:B------:R-:W-:Y:S01]  /*1700*/  LEA.HI R3, R23, R2, RZ, 0x5 ;  /* 0x0000000217037211 */ /* 0x000fe200078f28ff */
[----:B------:R-:W-:Y:S01]  /*1710*/  IMAD.WIDE.U32 R26, R26, c[0x0][0x1b8], R4 ;  /* 0x00006e001a1a7a25 */ /* 0x000fe200078e0004 */
[----:B------:R-:W-:Y:S01]  /*1720*/  LOP3.LUT R21, R21, 0x7fffffe, RZ, 0xc0, !PT ;  /* 0x07fffffe15157812 */ /* 0x000fe200078ec0ff */
[----:B------:R-:W-:Y:S01]  /*1730*/  UIMAD UR4, UR7, UR5, UR4 ;  /* 0x00000005070472a4 */ /* 0x000fe2000f8e0204 */
[----:B------:R-:W-:Y:S01]  /*1740*/  IADD3 R11, R11, UR20, RZ ;  /* 0x000000140b0b7c10 */ /* 0x000fe2000fffe0ff */
[----:B------:R-:W-:Y:S01]  /*1750*/  IMAD R5, R19, c[0x0][0x1d8], RZ ;  /* 0x0000760013057a24 */ /* 0x000fe200078e02ff */
[----:B------:R-:W-:Y:S01]  /*1760*/  LOP3.LUT R13, R13, 0xfffffffe, RZ, 0xc0, !PT ;  /* 0xfffffffe0d0d7812 */ /* 0x000fe200078ec0ff */
[----:B------:R-:W-:Y:S01]  /*1770*/  IMAD.IADD R21, R192, 0x1, -R21 ;  /* 0x00000001c0157824 */ /* 0x000fe200078e0a15 */
[----:B------:R-:W-:Y:S01]  /*1780*/  SHF.R.S32.HI R12, RZ, 0x5, R3 ;  /* 0x00000005ff0c7819 */ /* 0x000fe20000011403 */
[----:B------:R-:W-:Y:S01]  /*1790*/  IMAD R5, R18, c[0x0][0x1dc], R5 ;  /* 0x0000770012057a24 */ /* 0x000fe200078e0205 */
[----:B------:R-:W-:Y:S01]  /*17a0*/  ISETP.GE.AND P3, PT, R14, c[0x0][0x1cc], PT ;  /* 0x000073000e007a0c */ /* 0x000fe20003f66270 */
[----:B------:R-:W-:Y:S01]  /*17b0*/  IMAD.WIDE.U32 R10, R18, c[0x0][0x1d8], R10 ;  /* 0x00007600120a7a25 */ /* 0x000fe200078e000a */
[----:B------:R-:W-:Y:S01]  /*17c0*/  ISETP.GE.AND P1, PT, R188, c[0x0][0x1cc], PT ;  /* 0x00007300bc007a0c */ /* 0x000fe20003f26270 */
[----:B------:R-:W-:Y:S01]  /*17d0*/  ULDC.64 UR6, c[0x0][0x180] ;  /* 0x0000600000067ab9 */ /* 0x000fe20000000a00 */
[----:B------:R-:W-:Y:S01]  /*17e0*/  IADD3 R27, R27, UR4, RZ ;  /* 0x000000041b1b7c10 */ /* 0x000fe2000fffe0ff */
[----:B------:R-:W-:Y:S01]  /*17f0*/  IMAD.IADD R13, R8, 0x1, -R13 ;  /* 0x00000001080d7824 */ /* 0x000fe200078e0a0d */
[----:B------:R-:W-:Y:S01]  /*1800*/  LEA R32, P0, R10, c[0x0][0x1c0], 0x1 ;  /* 0x000070000a207a11 */ /* 0x000fe200078008ff */
[----:B------:R-:W-:Y:S01]  /*1810*/  IMAD R8, R12, 0x8, R21 ;  /* 0x000000080c087824 */ /* 0x000fe200078e0215 */
[----:B------:R-:W-:Y:S01]  /*1820*/  LOP3.LUT R9, R9, 0xfffffff0, RZ, 0xc0, !PT ;  /* 0xfffffff009097812 */ /* 0x000fe200078ec0ff */
[----:B------:R-:W-:Y:S01]  /*1830*/  IMAD.IADD R5, R11, 0x1, R5 ;  /* 0x000000010b057824 */ /* 0x000fe200078e0205 */
[----:B------:R-:W-:Y:S01]  /*1840*/  IADD3 R11, -R192, UR16, RZ ;  /* 0x00000010c00b7c10 */ /* 0x000fe2000fffe1ff */
[----:B------:R-:W-:Y:S01]  /*1850*/  IMAD.U32 R8, R8, 0x20, R7 ;  /* 0x0000002008087824 */ /* 0x000fe200078e0007 */
[----:B------:R-:W-:Y:S01]  /*1860*/  USEL UR17, UR17, URZ, !UP2 ;  /* 0x0000003f11117287 */ /* 0x000fe2000d000000 */
[----:B------:R-:W-:Y:S01]  /*1870*/  IMAD.MOV.U32 R7, RZ, RZ, c[0x0][0x1d8] ;  /* 0x00007600ff077624 */ /* 0x000fe200078e00ff */
[----:B------:R-:W-:Y:S01]  /*1880*/  LEA.HI.X R33, R10, c[0x0][0x1c4], R5, 0x1, P0 ;  /* 0x000071000a217a11 */ /* 0x000fe200000f0c05 */
[----:B------:R-:W-:Y:S01]  /*1890*/  IMAD.MOV.U32 R6, RZ, RZ, c[0x0][0x1dc] ;  /* 0x00007700ff067624 */ /* 0x000fe200078e00ff */
[----:B------:R-:W-:Y:S01]  /*18a0*/  IADD3 R10, R14, 0x20, RZ ;  /* 0x000000200e0a7810 */ /* 0x000fe20007ffe0ff */
[----:B------:R-:W-:Y:S01]  /*18b0*/  IMAD R5, R19, c[0x0][0x1a8], RZ ;  /* 0x00006a0013057a24 */ /* 0x000fe200078e02ff */
[C---:B------:R-:W-:Y:S01]  /*18c0*/  LEA R28, P0, R7.reuse, R32, 0x7 ;  /* 0x00000020071c7211 */ /* 0x040fe200078038ff */
[----:B------:R-:W-:Y:S01]  /*18d0*/  IMAD.WIDE.U32 R26, R18, c[0x0][0x1a8], R26 ;  /* 0x00006a00121a7a25 */ /* 0x000fe200078e001a */
[----:B------:R-:W-:Y:S01]  /*18e0*/  ISETP.GE.AND P2, PT, R10, c[0x0][0x1cc], PT ;  /* 0x000073000a007a0c */ /* 0x000fe20003f46270 */
[----:B------:R-:W-:Y:S01]  /*18f0*/  ULDC.64 UR4, c[0x0][0x188] ;  /* 0x0000620000047ab9 */ /* 0x000fe20000000a00 */
[----:B------:R-:W-:Y:S01]  /*1900*/  LEA.HI.X R29, R7, R33, R6, 0x7, P0 ;  /* 0x00000021071d7211 */ /* 0x000fe200000f3c06 */
[----:B------:R-:W-:Y:S01]  /*1910*/  IMAD R5, R18, c[0x0][0x1ac], R5 ;  /* 0x00006b0012057a24 */ /* 0x000fe200078e0205 */
[----:B------:R-:W-:Y:S01]  /*1920*/  ISETP.LT.OR P6, PT, R11, 0x1, P3 ;  /* 0x000000010b00780c */ /* 0x000fe20001fc1670 */
[----:B------:R-:W-:Y:S01]  /*1930*/  IMAD.SHL.U32 R8, R8, 0x2, RZ ;  /* 0x0000000208087824 */ /* 0x000fe200078e00ff */
[----:B------:R-:W-:Y:S01]  /*1940*/  LOP3.LUT R7, R24, 0xfffffff8, RZ, 0xc0, !PT ;  /* 0xfffffff818077812 */ /* 0x000fe200078ec0ff */
[----:B------:R-:W-:Y:S01]  /*1950*/  IMAD.IADD R5, R27, 0x1, R5 ;  /* 0x000000011b057824 */ /* 0x000fe200078e0205 */
[C---:B------:R-:W-:Y:S01]  /*1960*/  ISETP.LT.OR P5, PT, R11.reuse, 0x1, P2 ;  /* 0x000000010b00780c */ /* 0x040fe200017a1670 */
[C---:B------:R-:W-:Y:S01]  /*1970*/  IMAD.IADD R9, R2.reuse, 0x1, -R9 ;  /* 0x0000000102097824 */ /* 0x040fe200078e0a09 */
[C---:B------:R-:W-:Y:S01]  /*1980*/  ISETP.LT.OR P4, PT, R11.reuse, 0x1, P1 ;  /* 0x000000010b00780c */ /* 0x040fe20000f81670 */
[----:B------:R-:W-:Y:S01]  /*1990*/  IMAD.IADD R18, R2, 0x1, -R7 ;  /* 0x0000000102127824 */ /* 0x000fe200078e0a07 */
[C---:B------:R-:W-:Y:S01]  /*19a0*/  ISETP.LT.OR P3, PT, R11.reuse, 0x41, P3 ;  /* 0x000000410b00780c */ /* 0x040fe20001f61670 */
[----:B------:R-:W-:Y:S01]  /*19b0*/  IMAD.SHL.U32 R25, R12, 0x10, RZ ;  /* 0x000000100c197824 */ /* 0x000fe200078e00ff */
[----:B------:R-:W-:Y:S01]  /*19c0*/  ISETP.LT.OR P2, PT, R11, 0x41, P2 ;  /* 0x000000410b00780c */ /* 0x000fe20001741670 */
[----:B------:R-:W-:Y:S01]  /*19d0*/  IMAD R4, R0, c[0x0][0x178], RZ ;  /* 0x00005e0000047a24 */ /* 0x000fe200078e02ff */
[----:B------:R-:W-:Y:S01]  /*19e0*/  LEA.HI R21, R18, R18, RZ, 0x1 ;  /* 0x0000001212157211 */ /* 0x000fe200078f08ff */
[----:B------:R-:W-:Y:S01]  /*19f0*/  @!PT LDS RZ, [RZ] ;  /* 0x00000000fffff984 */ /* 0x000fe20000000800 */
[----:B------:R-:W-:Y:S01]  /*1a00*/  @!PT LDS RZ, [RZ] ;  /* 0x00000000fffff984 */ /* 0x000fe20000000800 */
[----:B------:R-:W-:Y:S01]  /*1a10*/  @!PT LDS RZ, [RZ] ;  /* 0x00000000fffff984 */ /* 0x000fe20000000800 */
[----:B------:R1:W-:Y:S01]  /*1a20*/  LDGSTS.E.BYPASS.LTC128B.128 [R8+0x6080], [R32.64], !P6 ;  /* 0x0608000020087fae */ /* 0x0003e2000f101d4e */
[----:B------:R-:W-:Y:S01]  /*1a30*/  LEA.HI R6, R23, R2, RZ, 0x6 ;  /* 0x0000000217067211 */ /* 0x000fe200078f30ff */
[----:B------:R-:W-:Y:S01]  /*1a40*/  IMAD R0, R0, c[0x0][0x208], RZ ;  /* 0x0000820000007a24 */ /* 0x000fe200078e02ff */
[----:B------:R-:W-:Y:S01]  /*1a50*/  ISETP.LT.OR P1, PT, R11, 0x41, P1 ;  /* 0x000000410b00780c */ /* 0x000fe20000f21670 */
[----:B------:R1:W-:Y:S01]  /*1a60*/  LDGSTS.E.BYPASS.LTC128B.128 [R8+0x8080], [R32.64+0x40], !P5 ;  /* 0x0808004020087fae */ /* 0x0003e2000e901d4e */
[----:B------:R-:W-:Y:S01]  /*1a70*/  LOP3.LUT R7, R21, 0x7fffffe, RZ, 0xc0, !PT ;  /* 0x07fffffe15077812 */ /* 0x000fe200078ec0ff */
[----:B------:R-:W-:Y:S01]  /*1a80*/  IMAD R4, R31, c[0x0][0x17c], R4 ;  /* 0x00005f001f047a24 */ /* 0x000fe200078e0204 */
[----:B------:R-:W-:Y:S01]  /*1a90*/  SHF.R.S32.HI R6, RZ, 0x6, R6 ;  /* 0x00000006ff067819 */ /* 0x000fe20000011406 */
[----:B------:R1:W-:Y:S01]  /*1aa0*/  LDGSTS.E.BYPASS.LTC128B.128 [R8+0xa080], [R32.64+0x80], !P4 ;  /* 0x0a08008020087fae */ /* 0x0003e2000e101d4e */
[----:B------:R-:W-:Y:S01]  /*1ab0*/  ISETP.GE.AND P5, PT, R10, c[0x0][0x19c], PT ;  /* 0x000067000a007a0c */ /* 0x000fe20003fa6270 */
[----:B------:R-:W-:Y:S01]  /*1ac0*/  IMAD.IADD R7, R18, 0x1, -R7 ;  /* 0x0000000112077824 */ /* 0x000fe200078e0a07 */
[----:B------:R-:W-:Y:S01]  /*1ad0*/  ISETP.GE.AND P4, PT, R188, c[0x0][0x19c], PT ;  /* 0x00006700bc007a0c */ /* 0x000fe20003f86270 */
[----:B------:R-:W-:Y:S01]  /*1ae0*/  IMAD R180, R13, 0x4, R6 ;  /* 0x000000040db47824 */ /* 0x000fe200078e0206 */
[----:B------:R2:W-:Y:S01]  /*1af0*/  LDGSTS.E.BYPASS.LTC128B.128 [R8+0x7080], [R28.64], !P3 ;  /* 0x070800001c087fae */ /* 0x0005e2000d901d4e */
[----:B------:R-:W-:Y:S01]  /*1b00*/  IMAD.SHL.U32 R18, R18, 0x40, RZ ;  /* 0x0000004012127824 */ /* 0x000fe200078e00ff */
[----:B------:R-:W-:Y:S01]  /*1b10*/  ISETP.LT.OR P3, PT, R11, 0x1, P5 ;  /* 0x000000010b00780c */ /* 0x000fe20002f61670 */
[----:B------:R-:W-:Y:S01]  /*1b20*/  IMAD R180, R180, 0x8, R7 ;  /* 0x00000008b4b47824 */ /* 0x000fe200078e0207 */
[----:B------:R2:W-:Y:S01]  /*1b30*/  LDGSTS.E.BYPASS.LTC128B.128 [R8+0x9080], [R28.64+0x40], !P2 ;  /* 0x090800401c087fae */ /* 0x0005e2000d101d4e */
[----:B------:R-:W-:Y:S01]  /*1b40*/  LEA.HI R7, R3, R12, RZ, 0x1 ;  /* 0x0000000c03077211 */ /* 0x000fe200078f08ff */
[C---:B------:R-:W-:Y:S01]  /*1b50*/  IMAD R0, R31.reuse, c[0x0][0x20c], R0 ;  /* 0x000083001f007a24 */ /* 0x040fe200078e0200 */
[----:B------:R-:W-:Y:S01]  /*1b60*/  LOP3.LUT R18, R18, 0x1c0, RZ, 0xc0, !PT ;  /* 0x000001c012127812 */ /* 0x000fe200078ec0ff */
[----:B------:R2:W-:Y:S01]  /*1b70*/  LDGSTS.E.BYPASS.LTC128B.128 [R8+0xb080], [R28.64+0x80], !P1 ;  /* 0x0b0800801c087fae */ /* 0x0005e2000c901d4e */
[----:B------:R-:W-:Y:S01]  /*1b80*/  ISETP.GE.AND P2, PT, R14, c[0x0][0x19c], PT ;  /* 0x000067000e007a0c */ /* 0x000fe20003f46270 */
[----:B------:R-:W-:Y:S01]  /*1b90*/  IMAD.WIDE.U32 R36, R31, c[0x0][0x178], R14 ;  /* 0x00005e001f247a25 */ /* 0x000fe200078e000e */
[----:B------:R-:W-:Y:S01]  /*1ba0*/  LOP3.LUT R7, R7, 0xfffffffe, RZ, 0xc0, !PT ;  /* 0xfffffffe07077812 */ /* 0x000fe200078ec0ff */
[----:B------:R-:W-:Y:S01]  /*1bb0*/  UIMAD UR6, UR21, UR6, URZ ;  /* 0x00000006150672a4 */ /* 0x000fe2000f8e023f */
[----:B------:R-:W-:Y:S01]  /*1bc0*/  LOP3.LUT R25, R18, 0x30, R25, 0xf8, !PT ;  /* 0x0000003012197812 */ /* 0x000fe200078ef819 */
[----:B------:R-:W-:Y:S01]  /*1bd0*/  IMAD.WIDE.U32 R30, R31, c[0x0][0x208], R14 ;  /* 0x000082001f1e7a25 */ /* 0x000fe200078e000e */
[C---:B------:R-:W-:Y:S01]  /*1be0*/  ISETP.LT.OR P1, PT, R11.reuse, 0x1, P2 ;  /* 0x000000010b00780c */ /* 0x040fe20001721670 */
[----:B------:R-:W-:Y:S01]  /*1bf0*/  UIMAD UR4, UR17, UR4, URZ ;  /* 0x00000004110472a4 */ /* 0x000fe2000f8e023f */
[C---:B------:R-:W-:Y:S01]  /*1c00*/  ISETP.LT.OR P6, PT, R11.reuse, 0x1, P4 ;  /* 0x000000010b00780c */ /* 0x040fe200027c1670 */
[----:B------:R-:W-:Y:S01]  /*1c10*/  IMAD.IADD R7, R12, 0x1, -R7 ;  /* 0x000000010c077824 */ /* 0x000fe200078e0a07 */
[----:B------:R-:W-:Y:S01]  /*1c20*/  ISETP.LT.OR P2, PT, R11, 0x41, P2 ;  /* 0x000000410b00780c */ /* 0x000fe20001741670 */
[----:B------:R-:W-:Y:S01]  /*1c30*/  IMAD.IADD R31, R31, 0x1, R0 ;  /* 0x000000011f1f7824 */ /* 0x000fe200078e0200 */
[----:B------:R-:W-:Y:S01]  /*1c40*/  ISETP.LT.OR P5, PT, R11, 0x41, P5 ;  /* 0x000000410b00780c */ /* 0x000fe20002fa1670 */
[----:B------:R-:W-:Y:S01]  /*1c50*/  IMAD.IADD R37, R37, 0x1, R4 ;  /* 0x0000000125257824 */ /* 0x000fe200078e0204 */
[C---:B-1----:R-:W-:Y:S01]  /*1c60*/  LEA R32, P0, R26.reuse, c[0x0][0x190], 0x1 ;  /* 0x000064001a207a11 */ /* 0x042fe200078008ff */
[----:B------:R-:W-:Y:S01]  /*1c70*/  IMAD.U32 R0, RZ, RZ, UR12 ;  /* 0x0000000cff007e24 */ /* 0x000fe2000f8e00ff */
[----:B------:R-:W-:Y:S01]  /*1c80*/  ISETP.LT.OR P4, PT, R11, 0x41, P4 ;  /* 0x000000410b00780c */ /* 0x000fe20002781670 */
[----:B------:R-:W-:Y:S01]  /*1c90*/  USEL UR18, UR11, URZ, !UP2 ;  /* 0x0000003f0b127287 */ /* 0x000fe2000d000000 */
[----:B------:R-:W-:Y:S01]  /*1ca0*/  LEA.HI.X R33, R26, c[0x0][0x194], R5, 0x1, P0 ;  /* 0x000065001a217a11 */ /* 0x000fe200000f0c05 */
[----:B------:R-:W-:Y:S01]  /*1cb0*/  UIMAD UR7, UR12, UR7, UR6 ;  /* 0x000000070c0772a4 */ /* 0x000fe2000f8e0206 */
[----:B------:R-:W-:Y:S01]  /*1cc0*/  ISETP.GE.AND P0, PT, R14, c[0x0][0x16c], PT ;  /* 0x00005b000e007a0c */ /* 0x000fe20003f06270 */
[----:B------:R-:W-:Y:S01]  /*1cd0*/  IMAD.WIDE.U32 R198, R0, c[0x0][0x180], R36 ;  /* 0x0000600000c67a25 */ /* 0x000fe200078e0024 */
[-C--:B------:R-:W-:Y:S01]  /*1ce0*/  LEA.HI R5, R9, R9.reuse, RZ, 0x1 ;  /* 0x0000000909057211 */ /* 0x080fe200078f08ff */
[----:B------:R-:W-:Y:S01]  /*1cf0*/  USHF.R.S32.HI UR20, URZ, 0x1f, UR19 ;  /* 0x0000001f3f147899 */ /* 0x000fe20008011413 */
[----:B------:R-:W-:Y:S01]  /*1d00*/  SEL R26, RZ, 0x1, P0 ;  /* 0x00000001ff1a7807 */ /* 0x000fe20000000000 */
[----:B------:R-:W-:Y:S01]  /*1d10*/  IMAD.SHL.U32 R177, R7, 0x400, RZ ;  /* 0x0000040007b17824 */ /* 0x000fe200078e00ff */
[----:B--2---:R-:W-:Y:S01]  /*1d20*/  SHF.R.S32.HI R28, RZ, 0x1f, R9 ;  /* 0x0000001fff1c7819 */ /* 0x004fe20000011409 */
[----:B------:R-:W-:Y:S01]  /*1d30*/  UIMAD UR6, UR18, UR5, UR4 ;  /* 0x00000005120672a4 */ /* 0x000fe2000f8e0204 */
[----:B------:R-:W-:Y:S01]  /*1d40*/  ISETP.GE.AND P0, PT, R188, c[0x0][0x16c], PT ;  /* 0x00005b00bc007a0c */ /* 0x000fe20003f06270 */
[----:B------:R1:W-:Y:S01]  /*1d50*/  LDGSTS.E.BYPASS.LTC128B.128 [R8+0x80], [R32.64], !P1 ;  /* 0x0008000020087fae */ /* 0x0003e2000c901d4e */
[----:B------:R-:W-:Y:S01]  /*1d60*/  LOP3.LUT R20, R5, 0x7fffffe, RZ, 0xc0, !PT ;  /* 0x07fffffe05147812 */ /* 0x000fe200078ec0ff */
[----:B------:R-:W-:Y:S01]  /*1d70*/  ULDC.64 UR4, c[0x0][0x178] ;  /* 0x00005e0000047ab9 */ /* 0x000fe20000000a00 */
[----:B------:R-:W-:Y:S01]  /*1d80*/  LEA.HI R28, R28, R9, RZ, 0x3 ;  /* 0x000000091c1c7211 */ /* 0x000fe200078f18ff */
[----:B------:R-:W-:Y:S01]  /*1d90*/  UIMAD.WIDE.U32 UR22, UR19, UR4, URZ ;  /* 0x00000004131672a5 */ /* 0x000fe2000f8e003f */
[----:B------:R-:W-:Y:S01]  /*1da0*/  SEL R19, RZ, 0x4, P0 ;  /* 0x00000004ff137807 */ /* 0x000fe20000000000 */
[----:B------:R-:W-:Y:S01]  /*1db0*/  IMAD.IADD R11, R9, 0x1, -R20 ;  /* 0x00000001090b7824 */ /* 0x000fe200078e0a14 */
[----:B------:R-:W-:Y:S01]  /*1dc0*/  ISETP.GE.AND P0, PT, R14, c[0x0][0x1fc], PT ;  /* 0x00007f000e007a0c */ /* 0x000fe20003f06270 */
[----:B------:R-:W-:Y:S01]  /*1dd0*/  IMAD.U32 R196, RZ, RZ, UR18 ;  /* 0x00000012ffc47e24 */ /* 0x000fe2000f8e00ff */
[----:B------:R-:W-:Y:S01]  /*1de0*/  SHF.R.S32.HI R20, RZ, 0x1, R5 ;  /* 0x00000001ff147819 */ /* 0x000fe20000011405 */
[----:B------:R1:W-:Y:S01]  /*1df0*/  LDGSTS.E.BYPASS.LTC128B.128 [R8+0x2080], [R32.64+0x40], !P3 ;  /* 0x0208004020087fae */ /* 0x0003e2000d901d4e */
[----:B------:R-:W-:Y:S01]  /*1e00*/  SHF.R.U32.HI R18, RZ, 0x3, R18 ;  /* 0x00000003ff127819 */ /* 0x000fe20000011612 */
[----:B------:R-:W-:Y:S01]  /*1e10*/  IMAD.WIDE.U32 R206, R196, c[0x0][0x278], R206 ;  /* 0x00009e00c4ce7a25 */ /* 0x000fe200078e00ce */
[----:B------:R-:W-:Y:S01]  /*1e20*/  LOP3.LUT R25, R25, 0x8, R24, 0xf8, !PT ;  /* 0x0000000819197812 */ /* 0x000fe200078ef818 */
[----:B------:R1:W-:Y:S01]  /*1e30*/  LDGSTS.E.BYPASS.LTC128B.128 [R8+0x4080], [R32.64+0x80], !P6 ;  /* 0x0408008020087fae */ /* 0x0003e2000f101d4e */
[----:B------:R-:W-:Y:S01]  /*1e40*/  LOP3.LUT R16, R28, 0xfffffff8, RZ, 0xc0, !PT ;  /* 0xfffffff81c107812 */ /* 0x000fe200078ec0ff */
[----:B------:R-:W-:Y:S01]  /*1e50*/  UMOV UR24, 0x6 ;  /* 0x0000000600187882 */ /* 0x000fe20000000000 */
[----:B------:R-:W-:Y:S01]  /*1e60*/  SHF.R.S32.HI R5, RZ, 0x1f, R5 ;  /* 0x0000001fff057819 */ /* 0x000fe20000011405 */
[----:B------:R-:W-:Y:S01]  /*1e70*/  IMAD.WIDE.U32 R200, R196, c[0x0][0x290], R200 ;  /* 0x0000a400c4c87a25 */ /* 0x000fe200078e00c8 */
[----:B------:R-:W-:-:S02]  /*1e80*/  SEL R12, RZ, 0x1, P0 ;  /* 0x00000001ff0c7807 */ /* 0x000fc40000000000 */
[----:B------:R-:W-:Y:S01]  /*1e90*/  ISETP.GE.AND P0, PT, R10, c[0x0][0x1fc], PT ;  /* 0x00007f000a007a0c */ /* 0x000fe20003f06270 */
[----:B------:R-:W-:Y:S01]  /*1ea0*/  IMAD.IADD R16, R9, 0x1, -R16 ;  /* 0x0000000109107824 */ /* 0x000fe200078e0a10 */
[----:B------:R-:W-:Y:S01]  /*1eb0*/  LOP3.LUT R18, R25, R18, RZ, 0x3c, !PT ;  /* 0x0000001219127212 */ /* 0x000fe200078e3cff */
[----:B------:R-:W-:Y:S01]  /*1ec0*/  IMAD.WIDE.U32 R194, R196, c[0x0][0x240], R194 ;  /* 0x00009000c4c27a25 */ /* 0x000fe200078e00c2 */
[----:B------:R-:W-:Y:S02]  /*1ed0*/  LEA.HI R25, R5, R20, RZ, 0x2 ;  /* 0x0000001405197211 */ /* 0x000fe400078f10ff */
[----:B------:R-:W-:Y:S01]  /*1ee0*/  SEL R9, RZ, 0xffffffff, P0 ;  /* 0xffffffffff097807 */ /* 0x000fe20000000000 */
[----:B------:R-:W-:Y:S01]  /*1ef0*/  IMAD.MOV.U32 R181, RZ, RZ, 0x10 ;  /* 0x00000010ffb57424 */ /* 0x000fe200078e00ff */
[----:B------:R-:W-:Y:S01]  /*1f00*/  ISETP.GE.AND P0, PT, R10, c[0x0][0x16c], PT ;  /* 0x00005b000a007a0c */ /* 0x000fe20003f06270 */
[----:B------:R-:W-:Y:S01]  /*1f10*/  IMAD R179, R13, 0x200, R18 ;  /* 0x000002000db37824 */ /* 0x000fe200078e0212 */
[----:B------:R-:W-:Y:S01]  /*1f20*/  LEA.HI R5, R23, R2, RZ, 0x7 ;  /* 0x0000000217057211 */ /* 0x000fe200078f38ff */
[----:B------:R-:W-:Y:S01]  /*1f30*/  IMAD.SHL.U32 R9, R9, 0x2, RZ ;  /* 0x0000000209097824 */ /* 0x000fe200078e00ff */
[----:B------:R-:W-:Y:S01]  /*1f40*/  LOP3.LUT R23, R25, 0xfffffffc, RZ, 0xc0, !PT ;  /* 0xfffffffc19177812 */ /* 0x000fe200078ec0ff */
[----:B------:R-:W-:Y:S01]  /*1f50*/  IMAD.SHL.U32 R184, R13, 0x8, RZ ;  /* 0x000000080db87824 */ /* 0x000fe200078e00ff */
[----:B------:R-:W-:-:S02]  /*1f60*/  SHF.R.S32.HI R28, RZ, 0x3, R28 ;  /* 0x00000003ff1c7819 */ /* 0x000fc4000001141c */
[----:B------:R-:W-:Y:S01]  /*1f70*/  SEL R22, RZ, 0x2, P0 ;  /* 0x00000002ff167807 */ /* 0x000fe20000000000 */
[----:B------:R-:W-:Y:S01]  /*1f80*/  IMAD.IADD R4, R20, 0x1, -R23 ;  /* 0x0000000114047824 */ /* 0x000fe200078e0a17 */
[----:B------:R-:W-:Y:S01]  /*1f90*/  IADD3 R199, R199, UR7, RZ ;  /* 0x00000007c7c77c10 */ /* 0x000fe2000fffe0ff */
[----:B------:R-:W-:Y:S01]  /*1fa0*/  IMAD.MOV.U32 R23, RZ, RZ, c[0x0][0x1a8] ;  /* 0x00006a00ff177624 */ /* 0x000fe200078e00ff */
[----:B------:R-:W-:Y:S01]  /*1fb0*/  IADD3 R19, R19, R22, R26 ;  /* 0x0000001613137210 */ /* 0x000fe20007ffe01a */
[----:B------:R-:W-:Y:S01]  /*1fc0*/  IMAD R178, R28, 0x8, R11 ;  /* 0x000000081cb27824 */ /* 0x000fe200078e020b */
[----:B------:R-:W-:Y:S01]  /*1fd0*/  UIMAD UR7, UR20, UR4, URZ ;  /* 0x00000004140772a4 */ /* 0x000fe2000f8e023f */
[----:B------:R-:W-:Y:S01]  /*1fe0*/  IMAD.SHL.U32 R22, R13, 0x10, RZ ;  /* 0x000000100d167824 */ /* 0x000fe200078e00ff */
[----:B------:R-:W-:Y:S01]  /*1ff0*/  LOP3.LUT R12, R9, 0x2, R12, 0xe2, !PT ;  /* 0x00000002090c7812 */ /* 0x000fe200078ee20c */
[--C-:B------:R-:W-:Y:S01]  /*2000*/  IMAD R11, R34, 0x2, R177.reuse ;  /* 0x00000002220b7824 */ /* 0x100fe200078e02b1 */
[----:B------:R-:W-:Y:S01]  /*2010*/  UIMAD UR7, UR19, UR5, UR7 ;  /* 0x00000005130772a4 */ /* 0x000fe2000f8e0207 */
[----:B------:R-:W-:Y:S01]  /*2020*/  IMAD R177, R28, 0x200, R177 ;  /* 0x000002001cb17824 */ /* 0x000fe200078e02b1 */
[C---:B------:R-:W-:Y:S01]  /*2030*/  LEA R28, P1, R23.reuse, R32, 0x7 ;  /* 0x00000020171c7211 */ /* 0x040fe200078238ff */
[----:B------:R-:W-:Y:S01]  /*2040*/  IMAD.MOV.U32 R9, RZ, RZ, c[0x0][0x1ac] ;  /* 0x00006b00ff097624 */ /* 0x000fe200078e00ff */
[----:B------:R-:W-:Y:S01]  /*2050*/  SHF.R.U32.HI R5, RZ, 0x4, R5 ;  /* 0x00000004ff057819 */ /* 0x000fe20000011605 */
[----:B------:R-:W-:Y:S01]  /*2060*/  UIADD3 UR7, UR23, UR7, URZ ;  /* 0x0000000717077290 */ /* 0x000fe2000fffe03f */
[----:B------:R-:W-:Y:S01]  /*2070*/  LOP3.LUT R22, R22, 0x10, RZ, 0xc0, !PT ;  /* 0x0000001016167812 */ /* 0x000fe200078ec0ff */
[----:B------:R-:W-:Y:S01]  /*2080*/  IMAD.WIDE.U32 R198, R196, c[0x0][0x188], R198 ;  /* 0x00006200c4c67a25 */ /* 0x000fe200078e00c6 */
[----:B------:R-:W-:Y:S01]  /*2090*/  LEA.HI.X R29, R23, R33, R9, 0x7, P1 ;  /* 0x00000021171d7211 */ /* 0x000fe200008f3c09 */
[----:B------:R-:W-:Y:S01]  /*20a0*/  ULDC.64 UR4, c[0x0][0x278] ;  /* 0x00009e0000047ab9 */ /* 0x000fe20000000a00 */
[----:B------:R-:W-:Y:S01]  /*20b0*/  ISETP.GT.AND P1, PT, R2, 0xf, PT ;  /* 0x0000000f0200780c */ /* 0x000fe20003f24270 */
[----:B------:R-:W-:Y:S01]  /*20c0*/  UIMAD UR4, UR17, UR4, URZ ;  /* 0x00000004110472a4 */ /* 0x000fe2000f8e023f */
[----:B------:R-:W-:Y:S01]  /*20d0*/  LOP3.LUT R5, R22, 0x8, R5, 0xf8, !PT ;  /* 0x0000000816057812 */ /* 0x000fe200078ef805 */
[----:B------:R-:W-:Y:S01]  /*20e0*/  IMAD.U32 R22, RZ, RZ, UR22 ;  /* 0x00000016ff167e24 */ /* 0x000fe2000f8e00ff */
[----:B------:R-:W-:Y:S01]  /*20f0*/  IADD3 R185, R199, UR6, RZ ;  /* 0x00000006c7b97c10 */ /* 0x000fe2000fffe0ff */
[----:B------:R-:W-:Y:S01]  /*2100*/  IMAD.U32 R23, RZ, RZ, UR23 ;  /* 0x00000017ff177e24 */ /* 0x000fe2000f8e00ff */
[----:B------:R-:W-:Y:S01]  /*2110*/  UIMAD UR6, UR18, UR5, UR4 ;  /* 0x00000005120672a4 */ /* 0x000fe2000f8e0204 */
[----:B------:R-:W-:Y:S01]  /*2120*/  IMAD.U32 R0, RZ, RZ, UR7 ;  /* 0x00000007ff007e24 */ /* 0x000fe2000f8e00ff */
[C---:B------:R-:W-:Y:S01]  /*2130*/  LEA R23, P3, R22.reuse, R198, 0x6 ;  /* 0x000000c616177211 */ /* 0x040fe200078630ff */
[----:B------:R-:W-:Y:S01]  /*2140*/  USHF.L.U32 UR23, UR19, 0x6, URZ ;  /* 0x0000000613177899 */ /* 0x000fe2000800063f */
[----:B------:R-:W-:Y:S01]  /*2150*/  IMAD.U32 R34, RZ, RZ, UR12 ;  /* 0x0000000cff227e24 */ /* 0x000fe2000f8e00ff */
[----:B------:R-:W-:Y:S01]  /*2160*/  ULDC.64 UR4, c[0x0][0x210] ;  /* 0x0000840000047ab9 */ /* 0x000fe20000000a00 */
[----:B------:R-:W-:Y:S01]  /*2170*/  LEA.HI.X R0, R22, R185, R0, 0x6, P3 ;  /* 0x000000b916007211 */ /* 0x000fe200018f3400 */
[----:B------:R-:W-:Y:S01]  /*2180*/  USHF.R.S32.HI UR22, URZ, 0x1f, UR23 ;  /* 0x0000001f3f167899 */ /* 0x000fe20008011417 */
[----:B------:R-:W-:Y:S01]  /*2190*/  LEA R22, P6, R23, c[0x0][0x160], 0x1 ;  /* 0x0000580017167a11 */ /* 0x000fe200078c08ff */
[----:B------:R-:W-:Y:S01]  /*21a0*/  UIMAD UR4, UR21, UR4, URZ ;  /* 0x00000004150472a4 */ /* 0x000fe2000f8e023f */
[----:B------:R-:W-:Y:S01]  /*21b0*/  IADD3 R187, R207, UR6, RZ ;  /* 0x00000006cfbb7c10 */ /* 0x000fe2000fffe0ff */
[----:B------:R-:W-:Y:S01]  /*21c0*/  IMAD.WIDE.U32 R34, R34, c[0x0][0x210], R30 ;  /* 0x0000840022227a25 */ /* 0x000fe200078e001e */
[----:B------:R-:W-:Y:S01]  /*21d0*/  @!P1 IADD3 R9, P3, R206, UR23, RZ ;  /* 0x00000017ce099c10 */ /* 0x000fe2000ff7e0ff */
[----:B------:R-:W-:Y:S01]  /*21e0*/  UIMAD UR4, UR12, UR5, UR4 ;  /* 0x000000050c0472a4 */ /* 0x000fe2000f8e0204 */
[----:B------:R-:W-:Y:S01]  /*21f0*/  LEA.HI.X R23, R23, c[0x0][0x164], R0, 0x1, P6 ;  /* 0x0000590017177a11 */ /* 0x000fe200030f0c00 */
[----:B------:R-:W-:Y:S01]  /*2200*/  UIADD3 UR21, -UR23, UR10, URZ ;  /* 0x0000000a17157290 */ /* 0x000fe2000fffe13f */
[----:B------:R-:W-:Y:S01]  /*2210*/  @!P1 IADD3.X R0, R187, UR22, RZ, P3, !PT ;  /* 0x00000016bb009c10 */ /* 0x000fe20009ffe4ff */
[----:B------:R2:W-:Y:S01]  /*2220*/  LDGSTS.E.BYPASS.LTC128B.128 [R8+0x1080], [R28.64], !P2 ;  /* 0x010800001c087fae */ /* 0x0005e2000d101d4e */
[C---:B------:R-:W-:Y:S01]  /*2230*/  @!P1 LEA R30, P3, R9.reuse, c[0x0][0x258], 0x2 ;  /* 0x00009600091e9a11 */ /* 0x040fe200078610ff */
[----:B------:R-:W-:Y:S01]  /*2240*/  ULDC.64 UR6, c[0x0][0x208] ;  /* 0x0000820000067ab9 */ /* 0x000fe20000000a00 */
[----:B------:R-:W-:Y:S01]  /*2250*/  ISETP.GE.AND P6, PT, R188, c[0x0][0x1fc], PT ;  /* 0x00007f00bc007a0c */ /* 0x000fe20003fc6270 */
[----:B------:R-:W-:Y:S01]  /*2260*/  USHF.L.U64.HI UR7, UR6, UR24, UR7 ;  /* 0x0000001806077299 */ /* 0x000fe20008010207 */
[----:B------:R-:W-:Y:S01]  /*2270*/  @!P1 LEA.HI.X R31, R9, c[0x0][0x25c], R0, 0x2, P3 ;  /* 0x00009700091f9a11 */ /* 0x000fe200018f1400 */
[----:B------:R-:W-:Y:S01]  /*2280*/  USHF.L.U32 UR6, UR6, 0x6, URZ ;  /* 0x0000000606067899 */ /* 0x000fe2000800063f */
[----:B------:R-:W-:Y:S01]  /*2290*/  LOP3.LUT P3, RZ, R19, 0x1, RZ, 0xc0, !PT ;  /* 0x0000000113ff7812 */ /* 0x000fe2000786c0ff */
[----:B------:R2:W-:Y:S01]  /*22a0*/  LDGSTS.E.BYPASS.LTC128B.128 [R8+0x3080], [R28.64+0x40], !P5 ;  /* 0x030800401c087fae */ /* 0x0005e2000e901d4e */
[----:B------:R-:W-:Y:S01]  /*22b0*/  IADD3 R35, R35, UR4, RZ ;  /* 0x0000000423237c10 */ /* 0x000fe2000fffe0ff */
[----:B------:R-:W-:Y:S01]  /*22c0*/  ULDC.64 UR4, c[0x0][0x218] ;  /* 0x0000860000047ab9 */ /* 0x000fe20000000a00 */
[----:B------:R-:W-:Y:S01]  /*22d0*/  SEL R9, RZ, 0x4, P6 ;  /* 0x00000004ff097807 */ /* 0x000fe20003000000 */
[----:B------:R-:W-:Y:S01]  /*22e0*/  UIMAD UR4, UR17, UR4, URZ ;  /* 0x00000004110472a4 */ /* 0x000fe2000f8e023f */
[C---:B------:R-:W-:Y:S01]  /*22f0*/  LOP3.LUT P2, RZ, R19.reuse, 0x2, RZ, 0xc0, !PT ;  /* 0x0000000213ff7812 */ /* 0x040fe2000784c0ff */
[----:B------:R-:W-:Y:S01]  /*2300*/  IMAD.WIDE.U32 R196, R196, c[0x0][0x218], R34 ;  /* 0x00008600c4c47a25 */ /* 0x000fe200078e0022 */
[----:B------:R-:W-:Y:S01]  /*2310*/  LOP3.LUT P6, RZ, R19, 0x4, RZ, 0xc0, !PT ;  /* 0x0000000413ff7812 */ /* 0x000fe200078cc0ff */
[----:B------:R-:W-:Y:S01]  /*2320*/  UIMAD UR25, UR18, UR5, UR4 ;  /* 0x00000005121972a4 */ /* 0x000fe2000f8e0204 */
[C---:B------:R-:W-:Y:S01]  /*2330*/  ISETP.GE.OR P3, PT, R192.reuse, UR21, !P3 ;  /* 0x00000015c0007c0c */ /* 0x040fe2000df66670 */
[----:B------:R-:W-:Y:S01]  /*2340*/  UIMAD UR24, UR7, UR19, URZ ;  /* 0x00000013071872a4 */ /* 0x000fe2000f8e023f */
[C---:B------:R-:W-:Y:S01]  /*2350*/  ISETP.GE.OR P2, PT, R192.reuse, UR21, !P2 ;  /* 0x00000015c0007c0c */ /* 0x040fe2000d746670 */
[----:B------:R2:W-:Y:S01]  /*2360*/  LDGSTS.E.BYPASS.LTC128B.128 [R8+0x5080], [R28.64+0x80], !P4 ;  /* 0x050800801c087fae */ /* 0x0005e2000e101d4e */
[----:B------:R-:W-:Y:S01]  /*2370*/  ISETP.GE.OR P6, PT, R192, UR21, !P6 ;  /* 0x00000015c0007c0c */ /* 0x000fe2000f7c6670 */
[----:B------:R-:W-:Y:S01]  /*2380*/  IMAD.MOV.U32 R208, RZ, RZ, R196 ;  /* 0x000000ffffd07224 */ /* 0x000fe200078e00c4 */
[----:B------:R-:W-:Y:S01]  /*2390*/  LOP3.LUT R12, R12, R9, RZ, 0xfc, !PT ;  /* 0x000000090c0c7212 */ /* 0x000fe200078efcff */
[----:B------:R-:W-:Y:S01]  /*23a0*/  IMAD.U32 R9, RZ, RZ, UR6 ;  /* 0x00000006ff097e24 */ /* 0x000fe2000f8e00ff */
[----:B------:R-:W-:Y:S01]  /*23b0*/  IADD3 R209, R197, UR25, RZ ;  /* 0x00000019c5d17c10 */ /* 0x000fe2000fffe0ff */
[----:B------:R-:W0:Y:S01]  /*23c0*/  LDGDEPBAR ;  /* 0x00000000000079af */ /* 0x000e220000000000 */
[C---:B------:R-:W-:Y:S01]  /*23d0*/  LOP3.LUT P4, RZ, R12.reuse, 0x1, RZ, 0xc0, !PT ;  /* 0x000000010cff7812 */ /* 0x040fe2000788c0ff */
[----:B------:R-:W-:Y:S01]  /*23e0*/  UIMAD UR24, UR20, UR6, UR24 ;  /* 0x00000006141872a4 */ /* 0x000fe2000f8e0218 */
[----:B------:R-:W-:Y:S01]  /*23f0*/  SHF.R.S32.HI R17, RZ, 0x1f, R17 ;  /* 0x0000001fff117819 */ /* 0x000fe20000011411 */
[----:B------:R3:W-:Y:S01]  /*2400*/  LDGSTS.E.BYPASS.LTC128B.128 [R8+0xc080], [R22.64], !P3 ;  /* 0x0c08000016087fae */ /* 0x0007e2000d901d4e */
[----:B------:R-:W-:Y:S01]  /*2410*/  LOP3.LUT P3, RZ, R12, 0x2, RZ, 0xc0, !PT ;  /* 0x000000020cff7812 */ /* 0x000fe2000786c0ff */
[----:B-1----:R-:W-:Y:S01]  /*2420*/  IMAD.WIDE.U32 R32, R9, UR19, R208 ;  /* 0x0000001309207c25 */ /* 0x002fe2000f8e00d0 */
[----:B------:R-:W-:Y:S01]  /*2430*/  SEL R189, RZ, 0xffffffff, P0 ;  /* 0xffffffffffbd7807 */ /* 0x000fe20000000000 */
[----:B------:R3:W-:Y:S01]  /*2440*/  LDGSTS.E.BYPASS.LTC128B.128 [R8+0xd080], [R22.64+0x40], !P2 ;  /* 0x0d08004016087fae */ /* 0x0007e2000d101d4e */
[----:B------:R-:W-:Y:S01]  /*2450*/  LEA.HI R17, R17, R192, RZ, 0x3 ;  /* 0x000000c011117211 */ /* 0x000fe200078f18ff */
[----:B------:R-:W-:Y:S01]  /*2460*/  ULDC.64 UR4, c[0x0][0x290] ;  /* 0x0000a40000047ab9 */ /* 0x000fe20000000a00 */
[C---:B------:R-:W-:Y:S01]  /*2470*/  ISETP.GE.OR P0, PT, R192.reuse, UR21, !P3 ;  /* 0x00000015c0007c0c */ /* 0x040fe2000df06670 */
[----:B------:R3:W-:Y:S01]  /*2480*/  LDGSTS.E.BYPASS.LTC128B.128 [R8+0xe080], [R22.64+0x80], !P6 ;  /* 0x0e08008016087fae */ /* 0x0007e2000f101d4e */
[----:B------:R-:W-:Y:S01]  /*2490*/  ISETP.GE.OR P6, PT, R192, UR21, !P4 ;  /* 0x00000015c0007c0c */ /* 0x000fe2000e7c6670 */
[----:B------:R-:W-:Y:S01]  /*24a0*/  UIMAD UR4, UR17, UR4, URZ ;  /* 0x00000004110472a4 */ /* 0x000fe2000f8e023f */
[----:B------:R-:W-:Y:S01]  /*24b0*/  IADD3 R0, R33, UR24, RZ ;  /* 0x0000001821007c10 */ /* 0x000fe2000fffe0ff */
[----:B------:R-:W-:Y:S01]  /*24c0*/  UIADD3 UR20, UR19, 0x1, URZ ;  /* 0x0000000113147890 */ /* 0x000fe2000fffe03f */
[----:B------:R-:W-:Y:S01]  /*24d0*/  SHF.R.S32.HI R21, RZ, 0x1, R21 ;  /* 0x00000001ff157819 */ /* 0x000fe20000011415 */
[----:B------:R-:W-:Y:S01]  /*24e0*/  UIMAD UR4, UR18, UR5, UR4 ;  /* 0x00000005120472a4 */ /* 0x000fe2000f8e0204 */
[----:B------:R-:W-:Y:S01]  /*24f0*/  LOP3.LUT R19, R17, 0xfffffff8, RZ, 0xc0, !PT ;  /* 0xfffffff811137812 */ /* 0x000fe200078ec0ff */
[----:B------:R-:W-:Y:S01]  /*2500*/  @!P1 IMAD.SHL.U32 R17, R2, 0x10, RZ ;  /* 0x0000001002119824 */ /* 0x000fe200078e00ff */
[----:B--2---:R-:W-:Y:S01]  /*2510*/  LEA R28, P5, R32, c[0x0][0x1f0], 0x1 ;  /* 0x00007c00201c7a11 */ /* 0x004fe200078a08ff */
[----:B------:R-:W-:Y:S01]  /*2520*/  IMAD.SHL.U32 R18, R4, 0x40, RZ ;  /* 0x0000004004127824 */ /* 0x000fe200078e00ff */
[----:B------:R-:W-:Y:S01]  /*2530*/  LOP3.LUT P2, RZ, R12, 0x4, RZ, 0xc0, !PT ;  /* 0x000000040cff7812 */ /* 0x000fe2000784c0ff */
[----:B------:R-:W-:Y:S01]  /*2540*/  IMAD.IADD R12, R192, 0x1, -R19 ;  /* 0x00000001c00c7824 */ /* 0x000fe200078e0a13 */
[----:B------:R-:W-:Y:S01]  /*2550*/  LEA.HI.X R29, R32, c[0x0][0x1f4], R0, 0x1, P5 ;  /* 0x00007d00201d7a11 */ /* 0x000fe200028f0c00 */
[----:B------:R1:W-:Y:S01]  /*2560*/  @!P1 LDGSTS.E.BYPASS.LTC128B.128 [R17+0x18080], [R30.64] ;  /* 0x180800001e119fae */ /* 0x0003e2000b901d4e */
[C---:B------:R-:W-:Y:S01]  /*2570*/  LOP3.LUT P5, RZ, R21.reuse, 0x2, RZ, 0xc0, !PT ;  /* 0x0000000215ff7812 */ /* 0x040fe200078ac0ff */
[----:B------:R-:W-:Y:S01]  /*2580*/  IMAD.SHL.U32 R21, R21, 0x40, RZ ;  /* 0x0000004015157824 */ /* 0x000fe200078e00ff */
[----:B------:R-:W-:Y:S01]  /*2590*/  IADD3 R186, R201, UR4, RZ ;  /* 0x00000004c9ba7c10 */ /* 0x000fe2000fffe0ff */
[----:B------:R-:W0:Y:S01]  /*25a0*/  LDGDEPBAR ;  /* 0x00000000000079af */ /* 0x000e220000000000 */
[----:B------:R-:W-:Y:S01]  /*25b0*/  IMAD.SHL.U32 R204, R12, 0x40, RZ ;  /* 0x000000400ccc7824 */ /* 0x000fe200078e00ff */
[----:B------:R-:W-:Y:S01]  /*25c0*/  UISETP.GE.AND UP0, UPT, UR20, UR8, UPT ;  /* 0x000000081400728c */ /* 0x000fe2000bf06270 */
[----:B------:R-:W-:Y:S01]  /*25d0*/  LOP3.LUT R21, R21, 0xc0, RZ, 0xc0, !PT ;  /* 0x000000c015157812 */ /* 0x000fe200078ec0ff */
[----:B------:R2:W-:Y:S01]  /*25e0*/  LDGSTS.E.BYPASS.LTC128B.128 [R8+0x12080], [R28.64], !P6 ;  /* 0x120800001c087fae */ /* 0x0005e2000f101d4e */
[----:B------:R-:W-:Y:S01]  /*25f0*/  ISETP.GE.OR P6, PT, R192, UR21, !P2 ;  /* 0x00000015c0007c0c */ /* 0x000fe2000d7c6670 */
[----:B------:R-:W-:Y:S01]  /*2600*/  IMAD.SHL.U32 R0, R6, 0x8, RZ ;  /* 0x0000000806007824 */ /* 0x000fe200078e00ff */
[----:B------:R-:W-:Y:S01]  /*2610*/  LOP3.LUT R24, R21, 0x8, R24, 0xf8, !PT ;  /* 0x0000000815187812 */ /* 0x000fe200078ef818 */
[----:B------:R2:W-:Y:S01]  /*2620*/  LDGSTS.E.BYPASS.LTC128B.128 [R8+0x13080], [R28.64+0x40], !P0 ;  /* 0x130800401c087fae */ /* 0x0005e2000c101d4e */
[----:B---3--:R-:W-:Y:S01]  /*2630*/  IADD3 R22, P0, R200, UR23, RZ ;  /* 0x00000017c8167c10 */ /* 0x008fe2000ff1e0ff */
[----:B------:R-:W-:Y:S01]  /*2640*/  ULDC.64 UR4, c[0x0][0x240] ;  /* 0x0000900000047ab9 */ /* 0x000fe20000000a00 */
[----:B------:R-:W-:Y:S01]  /*2650*/  SHF.R.U32.HI R21, RZ, 0x3, R21 ;  /* 0x00000003ff157819 */ /* 0x000fe20000011615 */
[----:B------:R-:W-:Y:S01]  /*2660*/  UIMAD UR4, UR17, UR4, URZ ;  /* 0x00000004110472a4 */ /* 0x000fe2000f8e023f */
[----:B------:R-:W-:Y:S01]  /*2670*/  LOP3.LUT R204, R204, 0x1c0, RZ, 0xc0, !PT ;  /* 0x000001c0cccc7812 */ /* 0x000fe200078ec0ff */
[----:B------:R-:W-:Y:S01]  /*2680*/  IMAD.SHL.U32 R178, R178, 0x20, RZ ;  /* 0x00000020b2b27824 */ /* 0x000fe200078e00ff */
[----:B------:R-:W-:Y:S01]  /*2690*/  LOP3.LUT R23, R24, R21, RZ, 0x3c, !PT ;  /* 0x0000001518177212 */ /* 0x000fe200078e3cff */
[----:B------:R-:W-:Y:S01]  /*26a0*/  UIMAD UR4, UR18, UR5, UR4 ;  /* 0x00000005120472a4 */ /* 0x000fe2000f8e0204 */
[----:B------:R-:W-:Y:S01]  /*26b0*/  LOP3.LUT R0, R0, 0x18, RZ, 0xc0, !PT ;  /* 0x0000001800007812 */ /* 0x000fe200078ec0ff */
[----:B------:R2:W-:Y:S01]  /*26c0*/  LDGSTS.E.BYPASS.LTC128B.128 [R8+0x14080], [R28.64+0x80], !P6 ;  /* 0x140800801c087fae */ /* 0x0005e2000f101d4e */
[----:B------:R-:W-:Y:S01]  /*26d0*/  SHF.R.U32.HI R19, RZ, 0x3, R204 ;  /* 0x00000003ff137819 */ /* 0x000fe200000116cc */
[----:B------:R-:W-:Y:S01]  /*26e0*/  IMAD.SHL.U32 R189, R189, 0x2, RZ ;  /* 0x00000002bdbd7824 */ /* 0x000fe200078e00ff */
[----:B------:R-:W-:Y:S01]  /*26f0*/  LOP3.LUT P6, RZ, R16, 0x4, RZ, 0xc0, !PT ;  /* 0x0000000410ff7812 */ /* 0x000fe200078cc0ff */
[----:B------:R-:W-:Y:S01]  /*2700*/  IMAD.U32 R180, R180, 0x20, R23 ;  /* 0x00000020b4b47824 */ /* 0x000fe200078e0017 */
[----:B-1----:R-:W-:-:S02]  /*2710*/  IADD3.X R17, R186, UR22, RZ, P0, !PT ;  /* 0x00000016ba117c10 */ /* 0x002fc400087fe4ff */
[C---:B------:R-:W-:Y:S02]  /*2720*/  LEA R20, P0, R22.reuse, c[0x0][0x280], 0x2 ;  /* 0x0000a00016147a11 */ /* 0x040fe400078010ff */
[----:B------:R-:W-:Y:S02]  /*2730*/  LOP3.LUT R204, R19, R204, R0, 0x1e, !PT ;  /* 0x000000cc13cc7212 */ /* 0x000fe400078e1e00 */
[----:B------:R-:W-:Y:S02]  /*2740*/  LEA.HI.X R21, R22, c[0x0][0x284], R17, 0x2, P0 ;  /* 0x0000a10016157a11 */ /* 0x000fe400000f1411 */
[----:B------:R-:W-:Y:S01]  /*2750*/  LOP3.LUT R17, R3, 0xffffffe0, RZ, 0xc0, !PT ;  /* 0xffffffe003117812 */ /* 0x000fe200078ec0ff */
[----:B------:R-:W-:Y:S01]  /*2760*/  IMAD.IADD R204, R11, 0x1, R204 ;  /* 0x000000010bcc7824 */ /* 0x000fe200078e02cc */
[----:B------:R-:W-:Y:S02]  /*2770*/  LOP3.LUT P0, RZ, R4, 0x2, RZ, 0xc0, !PT ;  /* 0x0000000204ff7812 */ /* 0x000fe4000780c0ff */
[----:B------:R-:W-:Y:S01]  /*2780*/  SEL R3, R181, 0xfffffff0, !P5 ;  /* 0xfffffff0b5037807 */ /* 0x000fe20006800000 */
[----:B------:R-:W-:Y:S01]  /*2790*/  IMAD.IADD R4, R2, 0x1, -R17 ;  /* 0x0000000102047824 */ /* 0x000fe200078e0a11 */
[C---:B------:R-:W-:Y:S01]  /*27a0*/  LOP3.LUT P5, RZ, R16.reuse, 0x2, RZ, 0xc0, !PT ;  /* 0x0000000210ff7812 */ /* 0x040fe200078ac0ff */
[----:B------:R-:W-:Y:S01]  /*27b0*/  IMAD.SHL.U32 R16, R16, 0x40, RZ ;  /* 0x0000004010107824 */ /* 0x000fe200078e00ff */
[----:B------:R-:W-:Y:S01]  /*27c0*/  LOP3.LUT R18, R18, 0xc0, RZ, 0xc0, !PT ;  /* 0x000000c012127812 */ /* 0x000fe200078ec0ff */
[----:B------:R-:W-:Y:S01]  /*27d0*/  IMAD.SHL.U32 R204, R204, 0x2, RZ ;  /* 0x00000002cccc7824 */ /* 0x000fe200078e00ff */
[----:B------:R-:W-:-:S02]  /*27e0*/  SHF.R.S32.HI R17, RZ, 0x1f, R4 ;  /* 0x0000001fff117819 */ /* 0x000fc40000011404 */
[----:B------:R-:W-:Y:S02]  /*27f0*/  LOP3.LUT R16, R16, 0x1c0, RZ, 0xc0, !PT ;  /* 0x000001c010107812 */ /* 0x000fe400078ec0ff */
[----:B------:R-:W-:Y:S02]  /*2800*/  SEL R174, R181, 0xfffffff0, !P5 ;  /* 0xfffffff0b5ae7807 */ /* 0x000fe40006800000 */
[----:B------:R-:W-:Y:S02]  /*2810*/  PLOP3.LUT P5, PT, PT, PT, UP0, 0x80, 0x0 ;  /* 0x000000000000781c */ /* 0x000fe40003faf008 */
[----:B------:R-:W-:Y:S01]  /*2820*/  LEA.HI R11, R17, R4, RZ, 0x2 ;  /* 0x00000004110b7211 */ /* 0x000fe200078f10ff */
[----:B------:R-:W-:Y:S01]  /*2830*/  @!P1 IMAD.SHL.U32 R17, R2, 0x10, RZ ;  /* 0x0000001002119824 */ /* 0x000fe200078e00ff */
[----:B------:R-:W-:Y:S02]  /*2840*/  LOP3.LUT R184, R184, 0x8, RZ, 0xc0, !PT ;  /* 0x00000008b8b87812 */ /* 0x000fe400078ec0ff */
[----:B------:R-:W-:-:S02]  /*2850*/  SHF.R.U32.HI R19, RZ, 0x3, R16 ;  /* 0x00000003ff137819 */ /* 0x000fc40000011610 */
[----:B------:R-:W-:Y:S01]  /*2860*/  SHF.R.U32.HI R13, RZ, 0x3, R18 ;  /* 0x00000003ff0d7819 */ /* 0x000fe20000011612 */
[----:B------:R2:W-:Y:S01]  /*2870*/  @!P1 LDGSTS.E.BYPASS.LTC128B.128 [R17+0x18280], [R20.64] ;  /* 0x1828000014119fae */ /* 0x0005e2000b901d4e */
[----:B------:R-:W-:Y:S02]  /*2880*/  SHF.R.S32.HI R190, RZ, 0x2, R11 ;  /* 0x00000002ffbe7819 */ /* 0x000fe4000001140b */
[----:B------:R-:W-:Y:S01]  /*2890*/  LOP3.LUT R16, R19, R16, R184, 0x1e, !PT ;  /* 0x0000001013107212 */ /* 0x000fe200078e1eb8 */
[----:B------:R-:W0:Y:S01]  /*28a0*/  LDGDEPBAR ;  /* 0x00000000000079af */ /* 0x000e220000000000 */
[----:B------:R-:W-:Y:S01]  /*28b0*/  LOP3.LUT R5, R13, R5, R18, 0x1e, !PT ;  /* 0x000000050d057212 */ /* 0x000fe200078e1e12 */
[----:B------:R-:W-:Y:S01]  /*28c0*/  IMAD R190, R7, 0x10, R190 ;  /* 0x0000001007be7824 */ /* 0x000fe200078e02be */
[-C--:B------:R-:W-:Y:S01]  /*28d0*/  LOP3.LUT R184, R13, R18.reuse, R184, 0x1e, !PT ;  /* 0x000000120db87212 */ /* 0x080fe200078e1eb8 */
[----:B------:R-:W-:Y:S01]  /*28e0*/  IMAD R7, R7, 0x200, R178 ;  /* 0x0000020007077824 */ /* 0x000fe200078e02b2 */
[----:B------:R-:W-:Y:S01]  /*28f0*/  LOP3.LUT R13, R13, R18, R0, 0x1e, !PT ;  /* 0x000000120d0d7212 */ /* 0x000fe200078e1e00 */
[----:B------:R-:W-:Y:S01]  /*2900*/  IMAD.MOV.U32 R0, RZ, RZ, 0x20 ;  /* 0x00000020ff007424 */ /* 0x000fe200078e00ff */
[----:B------:R-:W0:Y:S01]  /*2910*/  LDGDEPBAR ;  /* 0x00000000000079af */ /* 0x000e220000000000 */
[----:B------:R-:W-:Y:S01]  /*2920*/  IADD3 R193, R195, UR4, RZ ;  /* 0x00000004c3c17c10 */ /* 0x000fe2000fffe0ff */
[----:B------:R-:W-:Y:S01]  /*2930*/  IMAD.IADD R182, R178, 0x1, R5 ;  /* 0x00000001b2b67824 */ /* 0x000fe200078e0205 */
[----:B------:R-:W-:Y:S01]  /*2940*/  LOP3.LUT R189, R189, 0x2, R26, 0xe2, !PT ;  /* 0x00000002bdbd7812 */ /* 0x000fe200078ee21a */
[----:B------:R-:W-:Y:S01]  /*2950*/  IMAD.IADD R177, R177, 0x1, R16 ;  /* 0x00000001b1b17824 */ /* 0x000fe200078e0210 */
[----:B------:R-:W-:Y:S01]  /*2960*/  SEL R0, R0, 0xffffffe0, !P6 ;  /* 0xffffffe000007807 */ /* 0x000fe20007000000 */
[----:B------:R-:W-:Y:S01]  /*2970*/  IMAD.IADD R184, R7, 0x1, R184 ;  /* 0x0000000107b87824 */ /* 0x000fe200078e02b8 */
[----:B------:R-:W-:Y:S01]  /*2980*/  IADD3 R203, R8, 0xc080, RZ ;  /* 0x0000c08008cb7810 */ /* 0x000fe20007ffe0ff */
[----:B------:R-:W-:Y:S01]  /*2990*/  IMAD.IADD R178, R178, 0x1, R13 ;  /* 0x00000001b2b27824 */ /* 0x000fe200078e020d */
[----:B------:R-:W-:-:S02]  /*29a0*/  IADD3 R202, R8, 0x12080, RZ ;  /* 0x0001208008ca7810 */ /* 0x000fc40007ffe0ff */
[----:B------:R-:W-:Y:S02]  /*29b0*/  SEL R181, R181, 0xfffffff0, !P0 ;  /* 0xfffffff0b5b57807 */ /* 0x000fe40004000000 */
[----:B------:R-:W-:Y:S01]  /*29c0*/  IADD3 R5, R204, 0x18480, RZ ;  /* 0x00018480cc057810 */ /* 0x000fe20007ffe0ff */
[----:B------:R-:W-:Y:S05]  /*29d0*/  @P5 BRA `(.L_x_1251) ;  /* 0x000001a000005947 */ /* 0x000fea0003800000 */
[----:B------:R-:W-:Y:S01]  /*29e0*/  USHF.R.S32.HI UR4, URZ, 0x1f, UR20 ;  /* 0x0000001f3f047899 */ /* 0x000fe20008011414 */
[----:B--2---:R-:W-:Y:S01]  /*29f0*/  IMAD.WIDE.U32 R16, R9, UR20, R208 ;  /* 0x0000001409107c25 */ /* 0x004fe2000f8e00d0 */
[----:B------:R-:W-:Y:S01]  /*2a00*/  UIMAD UR7, UR7, UR20, URZ ;  /* 0x00000014070772a4 */ /* 0x000fe2000f8e023f */
[----:B------:R-:W-:Y:S01]  /*2a10*/  BSSY B0, `(.L_x_1251) ;  /* 0x0000016000007945 */ /* 0x000fe20003800000 */
[----:B------:R-:W-:Y:S02]  /*2a20*/  USHF.L.U32 UR5, UR20, 0x6, URZ ;  /* 0x0000000614057899 */ /* 0x000fe4000800063f */
[----:B------:R-:W-:Y:S01]  /*2a30*/  UIMAD UR4, UR4, UR6, UR7 ;  /* 0x00000006040472a4 */ /* 0x000fe2000f8e0207 */
[----:B------:R-:W-:Y:S01]  /*2a40*/  LEA R18, P5, R16, c[0x0][0x1f0], 0x1 ;  /* 0x00007c0010127a11 */ /* 0x000fe200078a08ff */
        /* <DEDUP_REMOVED lines=18> */
.L_x_1252:
[----:B------:R-:W-:Y:S05]  /*2b70*/  BSYNC B0 ;  /* 0x0000000000007941 */ /* 0x000fea0003800000 */
.L_x_1251:
        /* <DEDUP_REMOVED lines=10> */
[----:B------:R-:W-:Y:S01]  /*2c20*/  LEA R177, R177, 0x1c480, 0x1 ;  /* 0x0001c480b1b17811 */ /* 0x000fe200078e08ff */
[----:B------:R-:W-:Y:S01]  /*2c30*/  CS2R R128, SRZ ;  /* 0x0000000000807805 */ /* 0x000fe2000001ff00 */
[----:B------:R-:W-:Y:S01]  /*2c40*/  IADD3 R205, R204, 0x184c0, RZ ;  /* 0x000184c0cccd7810 */ /* 0x000fe20007ffe0ff */
[----:B------:R-:W-:Y:S01]  /*2c50*/  IMAD.IADD R210, R6, 0x1, -R7 ;  /* 0x0000000106d27824 */ /* 0x000fe200078e0a07 */
[----:B------:R-:W-:Y:S01]  /*2c60*/  LEA R176, R174, R177, 0x1 ;  /* 0x000000b1aeb07211 */ /* 0x000fe200078e08ff */
[----:B------:R-:W-:Y:S01]  /*2c70*/  IMAD R175, R0, 0x2, R177 ;  /* 0x0000000200af7824 */ /* 0x000fe200078e02b1 */
[----:B------:R-:W-:Y:S01]  /*2c80*/  LEA R178, R178, 0x80, 0x1 ;  /* 0x00000080b2b27811 */ /* 0x000fe200078e08ff */
[----:B------:R-:W-:Y:S01]  /*2c90*/  IMAD R210, R210, 0x4, R11 ;  /* 0x00000004d2d27824 */ /* 0x000fe200078e020b */
[----:B------:R-:W-:Y:S01]  /*2ca0*/  CS2R R126, SRZ ;  /* 0x00000000007e7805 */ /* 0x000fe2000001ff00 */
[----:B------:R-:W-:Y:S01]  /*2cb0*/  @P0 IADD3 R205, R5, -0x40, RZ ;  /* 0xffffffc005cd0810 */ /* 0x000fe20007ffe0ff */
        /* <DEDUP_REMOVED lines=49> */
[----:B------:R-:W-:Y:S01]  /*2fd0*/  IADD3 R211, -R210, UR16, RZ ;  /* 0x00000010d2d37c10 */ /* 0x000fe2000fffe1ff */
[----:B------:R-:W-:Y:S01]  /*2fe0*/  IMAD.IADD R173, R184, 0x1, R181 ;  /* 0x00000001b8ad7824 */ /* 0x000fe200078e02b5 */
[----:B------:R-:W-:-:S02]  /*2ff0*/  UMOV UR5, URZ ;  /* 0x0000003f00057c82 */ /* 0x000fc40008000000 */
[----:B------:R-:W-:Y:S02]  /*3000*/  UMOV UR17, 0x1 ;  /* 0x0000000100117882 */ /* 0x000fe40000000000 */
[----:B------:R-:W-:Y:S02]  /*3010*/  UMOV UR16, URZ ;  /* 0x0000003f00107c82 */ /* 0x000fe40008000000 */
.L_x_1255:
        /* <DEDUP_REMOVED lines=13> */
[----:B--2---:R-:W-:Y:S02]  /*30f0*/  SHF.L.U32 R2, R148, 0x1, RZ ;  /* 0x0000000194027819 */ /* 0x004fe400000006ff */
[----:B------:R-:W-:Y:S01]  /*3100*/  PLOP3.LUT P0, PT, PT, PT, UP0, 0x80, 0x0 ;  /* 0x000000000000781c */ /* 0x000fe20003f0f008 */
[----:B------:R-:W-:Y:S08]  /*3110*/  LDSM.16.M88.4 R136, [R180+0x80] ;  /* 0x00008000b488783b */ /* 0x000ff00000000200 */
[----:B------:R-:W2:Y:S08]  /*3120*/  LDSM.16.M88.4 R132, [R3+0xc080] ;  /* 0x00c080000384783b */ /* 0x000eb00000000200 */
[----:B------:R-:W3:Y:S08]  /*3130*/  LDSM.16.M88.4 R140, [R3+0xc880] ;  /* 0x00c88000038c783b */ /* 0x000ef00000000200 */
[----:B------:R-:W4:Y:S08]  /*3140*/  LDSM.16.M88.4 R144, [R180+0x1080] ;  /* 0x00108000b490783b */ /* 0x000f300000000200 */
[----:B------:R-:W-:Y:S08]  /*3150*/  LDSM.16.M88.4 R152, [R172+0x80] ;  /* 0x00008000ac98783b */ /* 0x000ff00000000200 */
[----:B------:R-:W5:Y:S01]  /*3160*/  LDSM.16.M88.4 R148, [R2+0xc080] ;  /* 0x00c080000294783b */ /* 0x000f620000000200 */
[-C--:B--2---:R-:W-:Y:S07]  /*3170*/  HMMA.16816.F32 R4, R132, R136.reuse, RZ ;  /* 0x000000888404723c */ /* 0x084fee00000018ff */
[----:B------:R-:W-:Y:S01]  /*3180*/  LDSM.16.M88.4 R156, [R172+0x1080] ;  /* 0x00108000ac9c783b */ /* 0x000fe20000000200 */
[C---:B-1-3--:R-:W-:Y:S07]  /*3190*/  HMMA.16816.F32 R8, R140.reuse, R136, RZ ;  /* 0x000000888c08723c */ /* 0x04afee00000018ff */
[----:B------:R-:W-:Y:S01]  /*31a0*/  LDSM.16.M88.4 R164, [R180+0x2080] ;  /* 0x00208000b4a4783b */ /* 0x000fe20000000200 */
[-C--:B------:R-:W-:Y:S07]  /*31b0*/  HMMA.16816.F32 R12, R140, R138.reuse, RZ ;  /* 0x0000008a8c0c723c */ /* 0x080fee00000018ff */
[----:B------:R-:W-:Y:S01]  /*31c0*/  LDSM.16.M88.4 R160, [R3+0xd080] ;  /* 0x00d0800003a0783b */ /* 0x000fe20000000200 */
[C---:B------:R-:W-:Y:S07]  /*31d0*/  HMMA.16816.F32 R16, R132.reuse, R138, RZ ;  /* 0x0000008a8410723c */ /* 0x040fee00000018ff */
[----:B------:R-:W1:Y:S01]  /*31e0*/  LDSM.16.M88.4 R136, [R2+0xc880] ;  /* 0x00c880000288783b */ /* 0x000e620000000200 */
[-C--:B----4-:R-:W-:Y:S07]  /*31f0*/  HMMA.16816.F32 R20, R132, R144.reuse, RZ ;  /* 0x000000908414723c */ /* 0x090fee00000018ff */
        /* <DEDUP_REMOVED lines=11> */
[-C--:B-----5:R-:W-:Y:S05]  /*32b0*/  HMMA.16816.F32 R4, R148, R152.reuse, R4 ;  /* 0x000000989404723c */ /* 0x0a0fea0000001804 */
        /* <DEDUP_REMOVED lines=135> */
[----:B------:R-:W-:Y:S02]  /*3b30*/  UIMAD UR18, UR18, -0x40, UR10 ;  /* 0xffffffc0121278a4 */ /* 0x000fe4000f8e020a */
        /* <DEDUP_REMOVED lines=12> */
[C---:B------:R-:W-:Y:S01]  /*3c00*/  LOP3.LUT P0, RZ, R189.reuse, 0x2, RZ, 0xc0, !PT ;  /* 0x00000002bdff7812 */ /* 0x040fe2000780c0ff */
[----:B------:R-:W-:Y:S01]  /*3c10*/  @!P1 IMAD R2, R2, 0x40, R191 ;  /* 0x0000004002029824 */ /* 0x000fe200078e02bf */
[----:B------:R-:W-:Y:S01]  /*3c20*/  LEA.HI.X R11, R4, c[0x0][0x164], R3, 0x1, P5 ;  /* 0x00005900040b7a11 */ /* 0x000fe200028f0c03 */
[----:B------:R-:W-:Y:S01]  /*3c30*/  IMAD.U32 R4, RZ, RZ, UR17 ;  /* 0x00000011ff047e24 */ /* 0x000fe2000f8e00ff */
[----:B------:R-:W-:Y:S01]  /*3c40*/  LOP3.LUT P5, RZ, R189, 0x1, RZ, 0xc0, !PT ;  /* 0x00000001bdff7812 */ /* 0x000fe200078ac0ff */
[----:B------:R-:W-:Y:S01]  /*3c50*/  @!P1 IMAD.SHL.U32 R5, R2, 0x4, RZ ;  /* 0x0000000402059824 */ /* 0x000fe200078e00ff */
[----:B------:R-:W-:Y:S01]  /*3c60*/  ISETP.GE.OR P0, PT, R192, UR18, !P0 ;  /* 0x00000012c0007c0c */ /* 0x000fe2000c706670 */
[----:B------:R-:W-:Y:S01]  /*3c70*/  IMAD R3, R4, 0x3000, R203 ;  /* 0x0000300004037824 */ /* 0x000fe200078e02cb */
[----:B------:R-:W-:Y:S02]  /*3c80*/  ISETP.GE.OR P5, PT, R192, UR18, !P5 ;  /* 0x00000012c0007c0c */ /* 0x000fe4000efa6670 */
[----:B------:R-:W-:Y:S11]  /*3c90*/  ISETP.GE.OR P6, PT, R188, c[0x0][0x16c], !P6 ;  /* 0x00005b00bc007a0c */ /* 0x000ff600077c6670 */
[----:B------:R-:W-:Y:S01]  /*3ca0*/  @!PT LDS RZ, [RZ] ;  /* 0x00000000fffff984 */ /* 0x000fe20000000800 */
[----:B------:R-:W-:Y:S01]  /*3cb0*/  @!PT LDS RZ, [RZ] ;  /* 0x00000000fffff984 */ /* 0x000fe20000000800 */
[----:B------:R-:W-:Y:S01]  /*3cc0*/  @!PT LDS RZ, [RZ] ;  /* 0x00000000fffff984 */ /* 0x000fe20000000800 */
[----:B------:R2:W-:Y:S06]  /*3cd0*/  LDGSTS.E.BYPASS.LTC128B.128 [R3], [R10.64], !P5 ;  /* 0x000000000a037fae */ /* 0x0005ec000e901d4e */
[----:B------:R2:W-:Y:S06]  /*3ce0*/  LDGSTS.E.BYPASS.LTC128B.128 [R3+0x1000], [R10.64+0x40], !P0 ;  /* 0x010000400a037fae */ /* 0x0005ec000c101d4e */
[----:B------:R2:W-:Y:S06]  /*3cf0*/  LDGSTS.E.BYPASS.LTC128B.128 [R3+0x2000], [R10.64+0x80], !P6 ;  /* 0x020000800a037fae */ /* 0x0005ec000f101d4e */
[----:B------:R2:W-:Y:S02]  /*3d00*/  @!P1 LDGSTS.E.BYPASS.LTC128B.128 [R5+0x18080], [R8.64] ;  /* 0x1808000008059fae */ /* 0x0005e4000b901d4e */
.L_x_1253:
[-C--:B-1234-:R-:W-:Y:S01]  /*3d10*/  HMMA.16816.F32 R4, R132, R136.reuse, RZ ;  /* 0x000000888404723c */ /* 0x09efe200000018ff */
[----:B------:R-:W-:Y:S01]  /*3d20*/  LDSM.16.M88.4 R164, [R180+0x8080] ;  /* 0x00808000b4a4783b */ /* 0x000fe20000000200 */
[----:B------:R-:W-:Y:S02]  /*3d30*/  UMOV UR4, 0x1800 ;  /* 0x0000180000047882 */ /* 0x000fe40000000000 */
[----:B------:R-:W-:Y:S02]  /*3d40*/  UIMAD UR4, UR5, UR4, 0x800 ;  /* 0x00000800050474a4 */ /* 0x000fe4000f8e0204 */
[----:B------:R-:W-:Y:S02]  /*3d50*/  ULEA UR7, UR19, 0x1, 0x6 ;  /* 0x0000000113077891 */ /* 0x000fe4000f8e303f */
[C---:B------:R-:W-:Y:S01]  /*3d60*/  HMMA.16816.F32 R8, R140.reuse, R136, RZ ;  /* 0x000000888c08723c */ /* 0x040fe200000018ff */
[----:B------:R-:W0:Y:S01]  /*3d70*/  LDGDEPBAR ;  /* 0x00000000000079af */ /* 0x000e220000000000 */
[----:B------:R-:W-:Y:S02]  /*3d80*/  USHF.L.U32 UR6, UR13, 0x7, URZ ;  /* 0x000000070d067899 */ /* 0x000fe4000800063f */
[----:B------:R-:W-:Y:S01]  /*3d90*/  IADD3 R2, R184, UR4, RZ ;  /* 0x00000004b8027c10 */ /* 0x000fe2000fffe0ff */
[----:B------:R-:W-:Y:S02]  /*3da0*/  UIADD3 UR18, UR19, 0x2, URZ ;  /* 0x0000000213127890 */ /* 0x000fe4000fffe03f */
[----:B------:R-:W-:Y:S01]  /*3db0*/  UIADD3 UR6, UR9, UR7, -UR6 ;  /* 0x0000000709067290 */ /* 0x000fe2000fffe806 */
[-C--:B------:R-:W-:Y:S01]  /*3dc0*/  HMMA.16816.F32 R12, R140, R138.reuse, RZ ;  /* 0x0000008a8c0c723c */ /* 0x080fe200000018ff */
[----:B------:R-:W-:Y:S01]  /*3dd0*/  SHF.L.U32 R3, R2, 0x1, RZ ;  /* 0x0000000102037819 */ /* 0x000fe200000006ff */
[----:B------:R-:W-:Y:S04]  /*3de0*/  UISETP.GE.AND UP0, UPT, UR18, UR8, UPT ;  /* 0x000000081200728c */ /* 0x000fe8000bf06270 */
[----:B------:R-:W-:Y:S02]  /*3df0*/  LDSM.16.M88.4 R168, [R3+0x12880] ;  /* 0x0128800003a8783b */ /* 0x000fe40000000200 */
[C---:B------:R-:W-:Y:S06]  /*3e00*/  HMMA.16816.F32 R16, R132.reuse, R138, RZ ;  /* 0x0000008a8410723c */ /* 0x040fec00000018ff */
[----:B------:R-:W1:Y:S02]  /*3e10*/  LDSM.16.M88.4 R136, [R3+0x12080] ;  /* 0x012080000388783b */ /* 0x000e640000000200 */
[-C--:B------:R-:W-:Y:S08]  /*3e20*/  HMMA.16816.F32 R20, R132, R144.reuse, RZ ;  /* 0x000000908414723c */ /* 0x080ff000000018ff */
[C---:B------:R-:W-:Y:S08]  /*3e30*/  HMMA.16816.F32 R24, R140.reuse, R144, RZ ;  /* 0x000000908c18723c */ /* 0x040ff000000018ff */
[-C--:B------:R-:W-:Y:S07]  /*3e40*/  HMMA.16816.F32 R28, R140, R146.reuse, RZ ;  /* 0x000000928c1c723c */ /* 0x080fee00000018ff */
[----:B------:R-:W-:Y:S01]  /*3e50*/  IADD3 R140, R184, UR4, R181 ;  /* 0x00000004b88c7c10 */ /* 0x000fe2000fffe0b5 */
[----:B------:R-:W-:Y:S01]  /*3e60*/  HMMA.16816.F32 R32, R132, R146, RZ ;  /* 0x000000928420723c */ /* 0x000fe200000018ff */
[----:B------:R-:W2:Y:S03]  /*3e70*/  LDSM.16.M88.4 R132, [R180+0x9080] ;  /* 0x00908000b484783b */ /* 0x000ea60000000200 */
[----:B------:R-:W-:Y:S04]  /*3e80*/  SHF.L.U32 R2, R140, 0x1, RZ ;  /* 0x000000018c027819 */ /* 0x000fe800000006ff */
[-C--:B------:R-:W-:Y:S01]  /*3e90*/  HMMA.16816.F32 R4, R148, R152.reuse, R4 ;  /* 0x000000989404723c */ /* 0x080fe20000001804 */
[----:B------:R-:W-:Y:S07]  /*3ea0*/  LDSM.16.M88.4 R144, [R172+0x8080] ;  /* 0x00808000ac90783b */ /* 0x000fee0000000200 */
[C---:B------:R-:W-:Y:S01]  /*3eb0*/  HMMA.16816.F32 R8, R156.reuse, R152, R8 ;  /* 0x000000989c08723c */ /* 0x040fe20000001808 */
[----:B------:R-:W3:Y:S07]  /*3ec0*/  LDSM.16.M88.4 R140, [R2+0x12080] ;  /* 0x01208000028c783b */ /* 0x000eee0000000200 */
[-C--:B------:R-:W-:Y:S08]  /*3ed0*/  HMMA.16816.F32 R12, R156, R154.reuse, R12 ;  /* 0x0000009a9c0c723c */ /* 0x080ff0000000180c */
[C---:B------:R-:W-:Y:S01]  /*3ee0*/  HMMA.16816.F32 R16, R148.reuse, R154, R16 ;  /* 0x0000009a9410723c */ /* 0x040fe20000001810 */
[----:B------:R-:W4:Y:S07]  /*3ef0*/  LDSM.16.M88.4 R152, [R2+0x12880] ;  /* 0x012880000298783b */ /* 0x000f2e0000000200 */
[-C--:B------:R-:W-:Y:S08]  /*3f00*/  HMMA.16816.F32 R20, R148, R160.reuse, R20 ;  /* 0x000000a09414723c */ /* 0x080ff00000001814 */
[C---:B------:R-:W-:Y:S08]  /*3f10*/  HMMA.16816.F32 R24, R156.reuse, R160, R24 ;  /* 0x000000a09c18723c */ /* 0x040ff00000001818 */
[-C--:B------:R-:W-:Y:S07]  /*3f20*/  HMMA.16816.F32 R28, R156, R162.reuse, R28 ;  /* 0x000000a29c1c723c */ /* 0x080fee000000181c */
[----:B------:R-:W-:Y:S01]  /*3f30*/  MOV R157, UR10 ;  /* 0x0000000a009d7c02 */ /* 0x000fe20008000f00 */
[----:B------:R-:W-:Y:S01]  /*3f40*/  HMMA.16816.F32 R32, R148, R162, R32 ;  /* 0x000000a29420723c */ /* 0x000fe20000001820 */
[----:B------:R-:W5:Y:S03]  /*3f50*/  LDSM.16.M88.4 R148, [R172+0x9080] ;  /* 0x00908000ac94783b */ /* 0x000f660000000200 */
[----:B------:R-:W-:Y:S04]  /*3f60*/  IADD3 R157, R190, UR6, -R157 ;  /* 0x00000006be9d7c10 */ /* 0x000fe8000fffe89d */
[-C--:B-1----:R-:W-:Y:S05]  /*3f70*/  HMMA.16816.F32 R4, R136, R164.reuse, R4 ;  /* 0x000000a48804723c */ /* 0x082fea0000001804 */
[----:B------:R-:W-:Y:S03]  /*3f80*/  IADD3 R156, -R210, R157, RZ ;  /* 0x0000009dd29c7210 */ /* 0x000fe60007ffe1ff */
[C---:B------:R-:W-:Y:S04]  /*3f90*/  HMMA.16816.F32 R8, R168.reuse, R164, R8 ;  /* 0x000000a4a808723c */ /* 0x040fe80000001808 */
[----:B------:R-:W-:Y:S02]  /*3fa0*/  IADD3 R162, R156, 0x8, RZ ;  /* 0x000000089ca27810 */ /* 0x000fe40007ffe0ff */
[----:B------:R-:W-:Y:S02]  /*3fb0*/  IMNMX R161, R211, R156, PT ;  /* 0x0000009cd3a17217 */ /* 0x000fe40003800200 */
[-C--:B------:R-:W-:Y:S03]  /*3fc0*/  HMMA.16816.F32 R12, R168, R166.reuse, R12 ;  /* 0x000000a6a80c723c */ /* 0x080fe6000000180c */
[----:B------:R-:W-:Y:S05]  /*3fd0*/  ISETP.GT.AND P0, PT, R161, RZ, PT ;  /* 0x000000ffa100720c */ /* 0x000fea0003f04270 */
        /* <DEDUP_REMOVED lines=8> */
[C---:B----4-:R-:W-:Y:S08]  /*4060*/  HMMA.16816.F32 R8, R152.reuse, R144, R8 ;  /* 0x000000909808723c */ /* 0x050ff00000001808 */
[-C--:B------:R-:W-:Y:S08]  /*4070*/  HMMA.16816.F32 R12, R152, R146.reuse, R12 ;  /* 0x00000092980c723c */ /* 0x080ff0000000180c */
[C---:B------:R-:W-:Y:S01]  /*4080*/  HMMA.16816.F32 R16, R140.reuse, R146, R16 ;  /* 0x000000928c10723c */ /* 0x040fe20000001810 */
[----:B------:R2:W3:Y:S07]  /*4090*/  LDSM.16.M88.4 R144, [R3+0x13880] ;  /* 0x013880000390783b */ /* 0x0004ee0000000200 */
[-C--:B-----5:R-:W-:Y:S08]  /*40a0*/  HMMA.16816.F32 R20, R140, R148.reuse, R20 ;  /* 0x000000948c14723c */ /* 0x0a0ff00000001814 */
[C---:B------:R-:W-:Y:S07]  /*40b0*/  HMMA.16816.F32 R24, R152.reuse, R148, R24 ;  /* 0x000000949818723c */ /* 0x040fee0000001818 */
[----:B------:R-:W-:Y:S01]  /*40c0*/  FSEL R149, R215, -INF , P0 ;  /* 0xff800000d7957808 */ /* 0x000fe20000000000 */
[-C--:B------:R-:W-:Y:S03]  /*40d0*/  HMMA.16816.F32 R28, R152, R150.reuse, R28 ;  /* 0x00000096981c723c */ /* 0x080fe6000000181c */
[----:B------:R-:W-:Y:S01]  /*40e0*/  ISETP.GT.AND P0, PT, R161, 0x1, PT ;  /* 0x00000001a100780c */ /* 0x000fe20003f04270 */
[--C-:B--2---:R-:W-:Y:S02]  /*40f0*/  FFMA.FTZ R3, R149, c[0x0][0x29c], -R248.reuse ;  /* 0x0000a70095037a23 */ /* 0x104fe400000108f8 */
[----:B------:R-:W-:Y:S01]  /*4100*/  FFMA.FTZ R215, -R215, R215, 1 ;  /* 0x3f800000d7d77423 */ /* 0x000fe200000101d7 */
[C---:B------:R-:W-:Y:S01]  /*4110*/  FSEL R149, R216.reuse, -INF , P0 ;  /* 0xff800000d8957808 */ /* 0x040fe20000000000 */
[----:B------:R-:W-:Y:S01]  /*4120*/  HMMA.16816.F32 R32, R140, R150, R32 ;  /* 0x000000968c20723c */ /* 0x000fe20000001820 */
[----:B------:R-:W2:Y:S01]  /*4130*/  LDSM.16.M88.4 R140, [R180+0xb080] ;  /* 0x00b08000b48c783b */ /* 0x000ea20000000200 */
[----:B------:R-:W4:Y:S02]  /*4140*/  MUFU.EX2 R3, R3 ;  /* 0x0000000300037308 */ /* 0x000f240000000800 */
[----:B------:R-:W-:Y:S01]  /*4150*/  ISETP.GT.AND P0, PT, R161, 0x20, PT ;  /* 0x00000020a100780c */ /* 0x000fe20003f04270 */
[--C-:B------:R-:W-:Y:S02]  /*4160*/  FFMA.FTZ R158, R149, c[0x0][0x29c], -R248.reuse ;  /* 0x0000a700959e7a23 */ /* 0x100fe400000108f8 */
[----:B------:R-:W-:Y:S01]  /*4170*/  FFMA.FTZ R216, -R216, R216, 1 ;  /* 0x3f800000d8d87423 */ /* 0x000fe200000101d8 */
[-C--:B-1----:R-:W-:Y:S04]  /*4180*/  HMMA.16816.F32 R4, R132, R136.reuse, R4 ;  /* 0x000000888404723c */ /* 0x082fe80000001804 */
[----:B------:R-:W1:Y:S01]  /*4190*/  MUFU.EX2 R158, R158 ;  /* 0x0000009e009e7308 */ /* 0x000e620000000800 */
[----:B------:R-:W-:Y:S02]  /*41a0*/  FSEL R149, R224, -INF , P0 ;  /* 0xff800000e0957808 */ /* 0x000fe40000000000 */
[----:B------:R-:W-:Y:S01]  /*41b0*/  ISETP.GT.AND P0, PT, R161, 0x21, PT ;  /* 0x00000021a100780c */ /* 0x000fe20003f04270 */
[C---:B---3--:R-:W-:Y:S04]  /*41c0*/  HMMA.16816.F32 R8, R144.reuse, R136, R8 ;  /* 0x000000889008723c */ /* 0x048fe80000001808 */
[--C-:B------:R-:W-:Y:S01]  /*41d0*/  FFMA.FTZ R157, R149, c[0x0][0x29c], -R248.reuse ;  /* 0x0000a700959d7a23 */ /* 0x100fe200000108f8 */
[----:B------:R-:W-:Y:S02]  /*41e0*/  FSEL R149, R225, -INF , P0 ;  /* 0xff800000e1957808 */ /* 0x000fe40000000000 */
[----:B------:R-:W-:Y:S01]  /*41f0*/  ISETP.GT.AND P0, PT, R161, 0x40, PT ;  /* 0x00000040a100780c */ /* 0x000fe20003f04270 */
[-C--:B------:R-:W-:Y:S02]  /*4200*/  HMMA.16816.F32 R12, R144, R138.reuse, R12 ;  /* 0x0000008a900c723c */ /* 0x080fe4000000180c */
[----:B------:R-:W3:Y:S02]  /*4210*/  MUFU.EX2 R157, R157 ;  /* 0x0000009d009d7308 */ /* 0x000ee40000000800 */
[--C-:B------:R-:W-:Y:S01]  /*4220*/  FFMA.FTZ R160, R149, c[0x0][0x29c], -R248.reuse ;  /* 0x0000a70095a07a23 */ /* 0x100fe200000108f8 */
[----:B------:R-:W-:Y:S01]  /*4230*/  FSEL R153, R228, -INF , P0 ;  /* 0xff800000e4997808 */ /* 0x000fe20000000000 */
[----:B------:R-:W-:Y:S01]  /*4240*/  LDSM.16.M88.4 R148, [R172+0xa080] ;  /* 0x00a08000ac94783b */ /* 0x000fe20000000200 */
[----:B------:R-:W-:Y:S01]  /*4250*/  ISETP.GT.AND P0, PT, R161, 0x41, PT ;  /* 0x00000041a100780c */ /* 0x000fe20003f04270 */
[C---:B------:R-:W-:Y:S04]  /*4260*/  HMMA.16816.F32 R16, R132.reuse, R138, R16 ;  /* 0x0000008a8410723c */ /* 0x040fe80000001810 */
[--C-:B------:R-:W-:Y:S01]  /*4270*/  FFMA.FTZ R159, R153, c[0x0][0x29c], -R248.reuse ;  /* 0x0000a700999f7a23 */ /* 0x100fe200000108f8 */
[----:B------:R-:W5:Y:S01]  /*4280*/  MUFU.EX2 R160, R160 ;  /* 0x000000a000a07308 */ /* 0x000f620000000800 */
[----:B------:R-:W1:Y:S01]  /*4290*/  LDSM.16.M88.4 R136, [R2+0x13080] ;  /* 0x013080000288783b */ /* 0x000e620000000200 */
[----:B------:R-:W-:Y:S01]  /*42a0*/  FSEL R163, R229, -INF , P0 ;  /* 0xff800000e5a37808 */ /* 0x000fe20000000000 */
[-C--:B--2---:R-:W-:Y:S03]  /*42b0*/  HMMA.16816.F32 R20, R132, R140.reuse, R20 ;  /* 0x0000008c8414723c */ /* 0x084fe60000001814 */
[C---:B------:R-:W-:Y:S03]  /*42c0*/  ISETP.GT.AND P0, PT, R161.reuse, 0x60, PT ;  /* 0x00000060a100780c */ /* 0x040fe60003f04270 */
[----:B------:R2:W3:Y:S01]  /*42d0*/  LDSM.16.M88.4 R152, [R2+0x13880] ;  /* 0x013880000298783b */ /* 0x0004e20000000200 */
[----:B------:R-:W-:Y:S01]  /*42e0*/  MUFU.EX2 R159, R159 ;  /* 0x0000009f009f7308 */ /* 0x000fe20000000800 */
[C---:B------:R-:W-:Y:S07]  /*42f0*/  HMMA.16816.F32 R24, R144.reuse, R140, R24 ;  /* 0x0000008c9018723c */ /* 0x040fee0000001818 */
[C---:B------:R-:W-:Y:S01]  /*4300*/  FSEL R141, R242.reuse, -INF , P0 ;  /* 0xff800000f28d7808 */ /* 0x040fe20000000000 */
[-C--:B------:R-:W-:Y:S03]  /*4310*/  HMMA.16816.F32 R28, R144, R142.reuse, R28 ;  /* 0x0000008e901c723c */ /* 0x080fe6000000181c */
[----:B------:R-:W-:Y:S01]  /*4320*/  ISETP.GT.AND P0, PT, R161, 0x61, PT ;  /* 0x00000061a100780c */ /* 0x000fe20003f04270 */
[--C-:B------:R-:W-:Y:S02]  /*4330*/  FFMA.FTZ R140, R163, c[0x0][0x29c], -R248.reuse ;  /* 0x0000a700a38c7a23 */ /* 0x100fe400000108f8 */
[----:B------:R-:W-:Y:S01]  /*4340*/  FFMA.FTZ R242, -R242, R242, 1 ;  /* 0x3f800000f2f27423 */ /* 0x000fe200000101f2 */
[----:B------:R-:W-:Y:S01]  /*4350*/  IMNMX R144, R211, R162, PT ;  /* 0x000000a2d3907217 */ /* 0x000fe20003800200 */
[----:B------:R-:W-:Y:S01]  /*4360*/  HMMA.16816.F32 R32, R132, R142, R32 ;  /* 0x0000008e8420723c */ /* 0x000fe20000001820 */
[----:B------:R-:W4:Y:S01]  /*4370*/  LDSM.16.M88.4 R132, [R172+0xb080] ;  /* 0x00b08000ac84783b */ /* 0x000f220000000200 */
[----:B------:R-:W-:Y:S02]  /*4380*/  MUFU.EX2 R140, R140 ;  /* 0x0000008c008c7308 */ /* 0x000fe40000000800 */
[--C-:B--2---:R-:W-:Y:S01]  /*4390*/  FFMA.FTZ R2, R141, c[0x0][0x29c], -R248.reuse ;  /* 0x0000a7008d027a23 */ /* 0x104fe200000108f8 */
[C---:B------:R-:W-:Y:S01]  /*43a0*/  FSEL R141, R243.reuse, -INF , P0 ;  /* 0xff800000f38d7808 */ /* 0x040fe20000000000 */
[----:B------:R-:W-:Y:S01]  /*43b0*/  FFMA.FTZ R243, -R243, R243, 1 ;  /* 0x3f800000f3f37423 */ /* 0x000fe200000101f3 */
[C---:B------:R-:W-:Y:S02]  /*43c0*/  ISETP.GT.AND P0, PT, R144.reuse, RZ, PT ;  /* 0x000000ff9000720c */ /* 0x040fe40003f04270 */
[C---:B------:R-:W-:Y:S02]  /*43d0*/  ISETP.GT.AND P6, PT, R144.reuse, 0x21, PT ;  /* 0x000000219000780c */ /* 0x040fe40003fc4270 */
[----:B------:R-:W-:Y:S01]  /*43e0*/  ISETP.GT.AND P5, PT, R144, 0x40, PT ;  /* 0x000000409000780c */ /* 0x000fe20003fa4270 */
[----:B------:R-:W-:Y:S01]  /*43f0*/  FFMA.FTZ R248, R141, c[0x0][0x29c], -R248 ;  /* 0x0000a7008df87a23 */ /* 0x000fe200000108f8 */
[-C--:B-1----:R-:W-:Y:S01]  /*4400*/  HMMA.16816.F32 R4, R136, R148.reuse, R4 ;  /* 0x000000948804723c */ /* 0x082fe20000001804 */
[----:B------:R-:W1:Y:S04]  /*4410*/  MUFU.EX2 R2, R2 ;  /* 0x0000000200027308 */ /* 0x000e680000000800 */
[C---:B------:R-:W-:Y:S01]  /*4420*/  FSEL R146, R212.reuse, -INF , P0 ;  /* 0xff800000d4927808 */ /* 0x040fe20000000000 */
[----:B------:R-:W-:Y:S01]  /*4430*/  FFMA.FTZ R212, -R212, R212, 1 ;  /* 0x3f800000d4d47423 */ /* 0x000fe200000101d4 */
[----:B------:R-:W-:Y:S01]  /*4440*/  ISETP.GT.AND P0, PT, R144, 0x1, PT ;  /* 0x000000019000780c */ /* 0x000fe20003f04270 */
[C---:B---3--:R-:W-:Y:S03]  /*4450*/  HMMA.16816.F32 R8, R152.reuse, R148, R8 ;  /* 0x000000949808723c */ /* 0x048fe60000001808 */
[----:B------:R-:W2:Y:S01]  /*4460*/  MUFU.EX2 R141, R248 ;  /* 0x000000f8008d7308 */ /* 0x000ea20000000800 */
[--C-:B------:R-:W-:Y:S01]  /*4470*/  FFMA.FTZ R142, R146, c[0x0][0x29c], -R247.reuse ;  /* 0x0000a700928e7a23 */ /* 0x100fe200000108f7 */
[C---:B------:R-:W-:Y:S01]  /*4480*/  FSEL R146, R213.reuse, -INF , P0 ;  /* 0xff800000d5927808 */ /* 0x040fe20000000000 */
[----:B------:R-:W-:Y:S01]  /*4490*/  FFMA.FTZ R213, -R213, R213, 1 ;  /* 0x3f800000d5d57423 */ /* 0x000fe200000101d5 */
[----:B------:R-:W-:Y:S01]  /*44a0*/  ISETP.GT.AND P0, PT, R144, 0x20, PT ;  /* 0x000000209000780c */ /* 0x000fe20003f04270 */
[-C--:B------:R-:W-:Y:S04]  /*44b0*/  HMMA.16816.F32 R12, R152, R150.reuse, R12 ;  /* 0x00000096980c723c */ /* 0x080fe8000000180c */
[--C-:B------:R-:W-:Y:S01]  /*44c0*/  FFMA.FTZ R143, R146, c[0x0][0x29c], -R247.reuse ;  /* 0x0000a700928f7a23 */ /* 0x100fe200000108f7 */
[----:B------:R-:W-:Y:S01]  /*44d0*/  FSEL R146, R226, -INF , P0 ;  /* 0xff800000e2927808 */ /* 0x000fe20000000000 */
[----:B------:R-:W-:Y:S01]  /*44e0*/  MUFU.EX2 R142, R142 ;  /* 0x0000008e008e7308 */ /* 0x000fe20000000800 */
[----:B------:R-:W-:Y:S01]  /*44f0*/  ISETP.GT.AND P0, PT, R144, 0x41, PT ;  /* 0x000000419000780c */ /* 0x000fe20003f04270 */
[C---:B------:R-:W-:Y:S04]  /*4500*/  HMMA.16816.F32 R16, R136.reuse, R150, R16 ;  /* 0x000000968810723c */ /* 0x040fe80000001810 */
[----:B------:R-:W-:Y:S01]  /*4510*/  FSEL R148, R227, -INF , P6 ;  /* 0xff800000e3947808 */ /* 0x000fe20003000000 */
[--C-:B------:R-:W-:Y:S01]  /*4520*/  FFMA.FTZ R145, R146, c[0x0][0x29c], -R247.reuse ;  /* 0x0000a70092917a23 */ /* 0x100fe200000108f7 */
[----:B------:R-:W-:Y:S02]  /*4530*/  ISETP.GT.AND P6, PT, R144, 0x60, PT ;  /* 0x000000609000780c */ /* 0x000fe40003fc4270 */
[-C--:B----4-:R-:W-:Y:S01]  /*4540*/  HMMA.16816.F32 R20, R136, R132.reuse, R20 ;  /* 0x000000848814723c */ /* 0x090fe20000001814 */
[----:B------:R-:W-:Y:S03]  /*4550*/  MUFU.EX2 R143, R143 ;  /* 0x0000008f008f7308 */ /* 0x000fe60000000800 */
[----:B------:R-:W-:Y:S01]  /*4560*/  FSEL R146, R230, -INF , P5 ;  /* 0xff800000e6927808 */ /* 0x000fe20002800000 */
[--C-:B------:R-:W-:Y:S01]  /*4570*/  FFMA.FTZ R148, R148, c[0x0][0x29c], -R247.reuse ;  /* 0x0000a70094947a23 */ /* 0x100fe200000108f7 */
[----:B------:R-:W-:Y:S01]  /*4580*/  ISETP.GT.AND P5, PT, R144, 0x61, PT ;  /* 0x000000619000780c */ /* 0x000fe20003fa4270 */
[----:B------:R-:W-:Y:S01]  /*4590*/  FFMA.FTZ R230, -R230, R230, 1 ;  /* 0x3f800000e6e67423 */ /* 0x000fe200000101e6 */
[C---:B------:R-:W-:Y:S01]  /*45a0*/  HMMA.16816.F32 R24, R152.reuse, R132, R24 ;  /* 0x000000849818723c */ /* 0x040fe20000001818 */
[----:B------:R-:W3:Y:S02]  /*45b0*/  LDS R144, [R239+0x18280] ;  /* 0x01828000ef907984 */ /* 0x000ee40000000800 */
[----:B------:R-:W-:Y:S01]  /*45c0*/  MUFU.EX2 R148, R148 ;  /* 0x0000009400947308 */ /* 0x000fe20000000800 */
[----:B------:R-:W-:Y:S01]  /*45d0*/  IADD3 R162, R156, 0x20, RZ ;  /* 0x000000209ca27810 */ /* 0x000fe20007ffe0ff */
[--C-:B------:R-:W-:Y:S01]  /*45e0*/  FFMA.FTZ R146, R146, c[0x0][0x29c], -R247.reuse ;  /* 0x0000a70092927a23 */ /* 0x100fe200000108f7 */
[C---:B------:R-:W-:Y:S01]  /*45f0*/  FSEL R164, R231.reuse, -INF , P0 ;  /* 0xff800000e7a47808 */ /* 0x040fe20000000000 */
[----:B------:R-:W-:Y:S01]  /*4600*/  FFMA.FTZ R231, -R231, R231, 1 ;  /* 0x3f800000e7e77423 */ /* 0x000fe200000101e7 */
[-C--:B------:R-:W-:Y:S04]  /*4610*/  HMMA.16816.F32 R28, R152, R134.reuse, R28 ;  /* 0x00000086981c723c */ /* 0x080fe8000000181c */
[----:B------:R-:W-:Y:S01]  /*4620*/  IMNMX R162, R211, R162, PT ;  /* 0x000000a2d3a27217 */ /* 0x000fe20003800200 */
[----:B------:R-:W-:Y:S01]  /*4630*/  MUFU.EX2 R146, R146 ;  /* 0x0000009200927308 */ /* 0x000fe20000000800 */
[--C-:B------:R-:W-:Y:S01]  /*4640*/  FFMA.FTZ R163, R164, c[0x0][0x29c], -R247.reuse ;  /* 0x0000a700a4a37a23 */ /* 0x100fe200000108f7 */
[----:B------:R-:W-:Y:S01]  /*4650*/  FSEL R168, R245, -INF , P6 ;  /* 0xff800000f5a87808 */ /* 0x000fe20003000000 */
[----:B------:R-:W-:Y:S01]  /*4660*/  HMMA.16816.F32 R32, R136, R134, R32 ;  /* 0x000000868820723c */ /* 0x000fe20000001820 */
[----:B------:R-:W4:Y:S03]  /*4670*/  LDS R138, [R239+0x182a0] ;  /* 0x0182a000ef8a7984 */ /* 0x000f260000000800 */
[----:B------:R-:W-:Y:S01]  /*4680*/  ISETP.GT.AND P0, PT, R162, RZ, PT ;  /* 0x000000ffa200720c */ /* 0x000fe20003f04270 */
[--C-:B------:R-:W-:Y:S01]  /*4690*/  FFMA.FTZ R168, R168, c[0x0][0x29c], -R247.reuse ;  /* 0x0000a700a8a87a23 */ /* 0x100fe200000108f7 */
[----:B------:R-:W-:Y:S01]  /*46a0*/  FSEL R150, R246, -INF , P5 ;  /* 0xff800000f6967808 */ /* 0x000fe20002800000 */
[----:B------:R-:W1:Y:S01]  /*46b0*/  MUFU.EX2 R145, R145 ;  /* 0x0000009100917308 */ /* 0x000e620000000800 */
[----:B------:R-:W-:Y:S01]  /*46c0*/  FSEL R161, R214, -INF , P0 ;  /* 0xff800000d6a17808 */ /* 0x000fe20000000000 */
[----:B------:R-:W-:Y:S01]  /*46d0*/  FFMA.FTZ R139, -R224, R224, 1 ;  /* 0x3f800000e08b7423 */ /* 0x000fe200000101e0 */
[----:B------:R-:W-:Y:S02]  /*46e0*/  ISETP.GT.AND P0, PT, R162, 0x21, PT ;  /* 0x00000021a200780c */ /* 0x000fe40003f04270 */
[----:B------:R-:W-:Y:S01]  /*46f0*/  FFMA.FTZ R247, R150, c[0x0][0x29c], -R247 ;  /* 0x0000a70096f77a23 */ /* 0x000fe200000108f7 */
[----:B------:R-:W-:Y:S01]  /*4700*/  ISETP.GT.AND P5, PT, R162, 0x20, PT ;  /* 0x00000020a200780c */ /* 0x000fe20003fa4270 */
[--C-:B------:R-:W-:Y:S01]  /*4710*/  FFMA.FTZ R152, R161, c[0x0][0x29c], -R244.reuse ;  /* 0x0000a700a1987a23 */ /* 0x100fe200000108f4 */
[----:B------:R-:W-:Y:S01]  /*4720*/  FSEL R147, R221, -INF , P0 ;  /* 0xff800000dd937808 */ /* 0x000fe20000000000 */
[----:B------:R-:W-:Y:S01]  /*4730*/  FFMA.FTZ R214, -R214, R214, 1 ;  /* 0x3f800000d6d67423 */ /* 0x000fe200000101d6 */
[----:B------:R-:W1:Y:S01]  /*4740*/  MUFU.EX2 R163, R163 ;  /* 0x000000a300a37308 */ /* 0x000e620000000800 */
[----:B------:R-:W-:Y:S02]  /*4750*/  IADD3 R156, R156, 0x28, RZ ;  /* 0x000000289c9c7810 */ /* 0x000fe40007ffe0ff */
[----:B------:R-:W-:Y:S01]  /*4760*/  FFMA.FTZ R147, R147, c[0x0][0x29c], -R244 ;  /* 0x0000a70093937a23 */ /* 0x000fe200000108f4 */
[----:B------:R-:W-:Y:S02]  /*4770*/  ISETP.GT.AND P6, PT, R162, 0x1, PT ;  /* 0x00000001a200780c */ /* 0x000fe40003fc4270 */
[----:B------:R-:W-:Y:S01]  /*4780*/  FSEL R149, R220, -INF , P5 ;  /* 0xff800000dc957808 */ /* 0x000fe20002800000 */
[--C-:B---3--:R-:W-:Y:S01]  /*4790*/  FADD.FTZ R154, R4, -R144.reuse ;  /* 0x80000090049a7221 */ /* 0x108fe20000010000 */
[----:B------:R-:W-:Y:S01]  /*47a0*/  FSEL R151, R217, -INF , P6 ;  /* 0xff800000d9977808 */ /* 0x000fe20003000000 */
[--C-:B------:R-:W-:Y:S01]  /*47b0*/  FADD.FTZ R153, R5, -R144.reuse ;  /* 0x8000009005997221 */ /* 0x100fe20000010000 */
[----:B------:R-:W3:Y:S01]  /*47c0*/  MUFU.EX2 R247, R247 ;  /* 0x000000f700f77308 */ /* 0x000ee20000000800 */
[----:B------:R-:W-:Y:S01]  /*47d0*/  FMUL.FTZ R154, R3, R154 ;  /* 0x0000009a039a7220 */ /* 0x000fe20000410000 */
[C---:B------:R-:W-:Y:S01]  /*47e0*/  F2FP.PACK_AB R3, R158.reuse, R3 ;  /* 0x000000039e03723e */ /* 0x040fe200000000ff */
[----:B------:R-:W-:Y:S01]  /*47f0*/  FMUL.FTZ R153, R158, R153 ;  /* 0x000000999e997220 */ /* 0x000fe20000410000 */
[----:B------:R-:W-:Y:S01]  /*4800*/  IMNMX R167, R211, R156, PT ;  /* 0x0000009cd3a77217 */ /* 0x000fe20003800200 */
[--C-:B------:R-:W-:Y:S01]  /*4810*/  FADD.FTZ R16, R16, -R144.reuse ;  /* 0x8000009010107221 */ /* 0x100fe20000010000 */
[C---:B------:R-:W-:Y:S01]  /*4820*/  ISETP.GT.AND P6, PT, R162.reuse, 0x40, PT ;  /* 0x00000040a200780c */ /* 0x040fe20003fc4270 */
[--C-:B------:R-:W-:Y:S01]  /*4830*/  FADD.FTZ R17, R17, -R144.reuse ;  /* 0x8000009011117221 */ /* 0x100fe20000010000 */
[----:B------:R-:W-:Y:S01]  /*4840*/  ISETP.GT.AND P5, PT, R162, 0x41, PT ;  /* 0x00000041a200780c */ /* 0x000fe20003fa4270 */
[--C-:B------:R-:W-:Y:S01]  /*4850*/  FADD.FTZ R20, R20, -R144.reuse ;  /* 0x8000009014147221 */ /* 0x100fe20000010000 */
[----:B------:R1:W-:Y:S01]  /*4860*/  MUFU.EX2 R158, R147 ;  /* 0x00000093009e7308 */ /* 0x0003e20000000800 */
[----:B------:R-:W-:Y:S01]  /*4870*/  FADD.FTZ R21, R21, -R144 ;  /* 0x8000009015157221 */ /* 0x000fe20000010000 */
[----:B------:R-:W-:Y:S01]  /*4880*/  ISETP.GT.AND P0, PT, R162, 0x60, PT ;  /* 0x00000060a200780c */ /* 0x000fe20003f04270 */
[----:B------:R-:W-:Y:S01]  /*4890*/  FMUL.FTZ R154, R154, R215 ;  /* 0x000000d79a9a7220 */ /* 0x000fe20000410000 */
[----:B------:R-:W-:Y:S01]  /*48a0*/  FSEL R165, R232, -INF , P6 ;  /* 0xff800000e8a57808 */ /* 0x000fe20003000000 */
[----:B------:R-:W-:Y:S01]  /*48b0*/  FMUL.FTZ R153, R153, R216 ;  /* 0x000000d899997220 */ /* 0x000fe20000410000 */
[----:B------:R-:W-:Y:S01]  /*48c0*/  FSEL R183, R233, -INF , P5 ;  /* 0xff800000e9b77808 */ /* 0x000fe20002800000 */
[----:B------:R-:W-:Y:S01]  /*48d0*/  FMUL.FTZ R16, R157, R16 ;  /* 0x000000109d107220 */ /* 0x000fe20000410000 */
[----:B------:R-:W-:Y:S01]  /*48e0*/  ISETP.GT.AND P6, PT, R162, 0x61, PT ;  /* 0x00000061a200780c */ /* 0x000fe20003fc4270 */
[C---:B-----5:R-:W-:Y:S01]  /*48f0*/  FMUL.FTZ R17, R160.reuse, R17 ;  /* 0x00000011a0117220 */ /* 0x060fe20000410000 */
[----:B------:R-:W-:Y:S01]  /*4900*/  F2FP.PACK_AB R153, R153, R154 ;  /* 0x0000009a9999723e */ /* 0x000fe200000000ff */
[----:B------:R-:W5:Y:S01]  /*4910*/  MUFU.EX2 R168, R168 ;  /* 0x000000a800a87308 */ /* 0x000f620000000800 */
[----:B------:R-:W-:Y:S01]  /*4920*/  F2FP.PACK_AB R154, R160, R157 ;  /* 0x0000009da09a723e */ /* 0x000fe200000000ff */
[----:B------:R-:W-:Y:S01]  /*4930*/  FFMA.FTZ R160, -R225, R225, 1 ;  /* 0x3f800000e1a07423 */ /* 0x000fe200000101e1 */
[----:B------:R-:W-:Y:S01]  /*4940*/  ISETP.GT.AND P5, PT, R167, RZ, PT ;  /* 0x000000ffa700720c */ /* 0x000fe20003fa4270 */
[----:B------:R-:W-:Y:S01]  /*4950*/  FMUL.FTZ R16, R16, R139 ;  /* 0x0000008b10107220 */ /* 0x000fe20000410000 */
[----:B------:R-:W-:Y:S01]  /*4960*/  FSEL R171, R236, -INF , P0 ;  /* 0xff800000ecab7808 */ /* 0x000fe20000000000 */
[----:B------:R-:W-:Y:S01]  /*4970*/  FMUL.FTZ R17, R17, R160 ;  /* 0x000000a011117220 */ /* 0x000fe20000410000 */
[----:B------:R-:W-:Y:S01]  /*4980*/  ISETP.GT.AND P0, PT, R167, 0x1, PT ;  /* 0x00000001a700780c */ /* 0x000fe20003f04270 */
[----:B------:R-:W-:Y:S01]  /*4990*/  FFMA.FTZ R149, R149, c[0x0][0x29c], -R244 ;  /* 0x0000a70095957a23 */ /* 0x000fe200000108f4 */
[----:B------:R-:W-:Y:S01]  /*49a0*/  FSEL R169, R237, -INF , P6 ;  /* 0xff800000eda97808 */ /* 0x000fe20003000000 */
[----:B----4-:R-:W-:Y:S01]  /*49b0*/  FADD.FTZ R18, R18, -R138 ;  /* 0x8000008a12127221 */ /* 0x010fe20000010000 */
[----:B------:R-:W-:Y:S01]  /*49c0*/  F2FP.PACK_AB R16, R17, R16 ;  /* 0x000000101110723e */ /* 0x000fe200000000ff */
[----:B------:R-:W-:Y:S01]  /*49d0*/  FFMA.FTZ R151, R151, c[0x0][0x29c], -R244 ;  /* 0x0000a70097977a23 */ /* 0x000fe200000108f4 */
[----:B------:R-:W-:Y:S01]  /*49e0*/  FSEL R166, R218, -INF , P5 ;  /* 0xff800000daa67808 */ /* 0x000fe20002800000 */
[--C-:B-1----:R-:W-:Y:S01]  /*49f0*/  FADD.FTZ R147, R32, -R144.reuse ;  /* 0x8000009020937221 */ /* 0x102fe20000010000 */
[----:B------:R-:W-:Y:S01]  /*4a00*/  ISETP.GT.AND P6, PT, R167, 0x20, PT ;  /* 0x00000020a700780c */ /* 0x000fe20003fc4270 */
[----:B------:R-:W-:Y:S01]  /*4a10*/  FADD.FTZ R144, R33, -R144 ;  /* 0x8000009021907221 */ /* 0x000fe20000010000 */
[----:B------:R-:W1:Y:S01]  /*4a20*/  MUFU.EX2 R149, R149 ;  /* 0x0000009500957308 */ /* 0x000e620000000800 */
[----:B------:R-:W-:Y:S01]  /*4a30*/  FMUL.FTZ R147, R2, R147 ;  /* 0x0000009302937220 */ /* 0x000fe20000410000 */
[C---:B--2---:R-:W-:Y:S01]  /*4a40*/  F2FP.PACK_AB R2, R141.reuse, R2 ;  /* 0x000000028d02723e */ /* 0x044fe200000000ff */
[----:B------:R-:W-:Y:S01]  /*4a50*/  FMUL.FTZ R144, R141, R144 ;  /* 0x000000908d907220 */ /* 0x000fe20000410000 */
[----:B------:R-:W-:Y:S01]  /*4a60*/  FSEL R164, R219, -INF , P0 ;  /* 0xff800000dba47808 */ /* 0x000fe20000000000 */
[----:B------:R-:W2:Y:S01]  /*4a70*/  LDS R141, [R239+0x18300] ;  /* 0x01830000ef8d7984 */ /* 0x000ea20000000800 */
[----:B------:R-:W-:Y:S01]  /*4a80*/  FMUL.FTZ R20, R159, R20 ;  /* 0x000000149f147220 */ /* 0x000fe20000410000 */
[----:B------:R-:W-:Y:S01]  /*4a90*/  F2FP.PACK_AB R159, R140, R159 ;  /* 0x0000009f8c9f723e */ /* 0x000fe200000000ff */
[----:B------:R-:W-:Y:S01]  /*4aa0*/  FFMA.FTZ R139, -R228, R228, 1 ;  /* 0x3f800000e48b7423 */ /* 0x000fe200000101e4 */
[----:B------:R-:W-:Y:S01]  /*4ab0*/  ISETP.GT.AND P5, PT, R167, 0x21, PT ;  /* 0x00000021a700780c */ /* 0x000fe20003fa4270 */
[--C-:B------:R-:W-:Y:S01]  /*4ac0*/  FADD.FTZ R17, R22, -R138.reuse ;  /* 0x8000008a16117221 */ /* 0x100fe20000010000 */
[----:B------:R-:W-:Y:S01]  /*4ad0*/  FSEL R162, R222, -INF , P6 ;  /* 0xff800000dea27808 */ /* 0x000fe20003000000 */
[----:B------:R-:W-:Y:S01]  /*4ae0*/  FMUL.FTZ R21, R140, R21 ;  /* 0x000000158c157220 */ /* 0x000fe20000410000 */
[----:B------:R-:W-:Y:S01]  /*4af0*/  MUFU.EX2 R152, R152 ;  /* 0x0000009800987308 */ /* 0x000fe20000000800 */
[----:B------:R-:W-:Y:S01]  /*4b00*/  FFMA.FTZ R140, -R229, R229, 1 ;  /* 0x3f800000e58c7423 */ /* 0x000fe200000101e5 */
[----:B------:R-:W-:Y:S01]  /*4b10*/  FSEL R156, R223, -INF , P5 ;  /* 0xff800000df9c7808 */ /* 0x000fe20002800000 */
[--C-:B------:R-:W-:Y:S01]  /*4b20*/  FADD.FTZ R22, R23, -R138.reuse ;  /* 0x8000008a17167221 */ /* 0x100fe20000010000 */
[----:B------:R-:W4:Y:S01]  /*4b30*/  LDS R239, [R239+0x18320] ;  /* 0x01832000efef7984 */ /* 0x000f220000000800 */
[----:B------:R-:W-:Y:S01]  /*4b40*/  FMUL.FTZ R18, R145, R18 ;  /* 0x0000001291127220 */ /* 0x000fe20000410000 */
[----:B------:R-:W-:Y:S01]  /*4b50*/  ISETP.GT.AND P0, PT, R167, 0x40, PT ;  /* 0x00000040a700780c */ /* 0x000fe20003f04270 */
[----:B------:R-:W-:Y:S01]  /*4b60*/  FFMA.FTZ R23, -R226, R226, 1 ;  /* 0x3f800000e2177423 */ /* 0x000fe200000101e2 */
[----:B------:R-:W-:Y:S01]  /*4b70*/  STS [R204+0x18480], R3 ;  /* 0x01848003cc007388 */ /* 0x000fe20000000800 */
[----:B------:R-:W-:Y:S01]  /*4b80*/  FMUL.FTZ R17, R146, R17 ;  /* 0x0000001192117220 */ /* 0x000fe20000410000 */
[----:B------:R-:W1:Y:S01]  /*4b90*/  MUFU.EX2 R151, R151 ;  /* 0x0000009700977308 */ /* 0x000e620000000800 */
[----:B------:R-:W-:Y:S01]  /*4ba0*/  FMUL.FTZ R20, R20, R139 ;  /* 0x0000008b14147220 */ /* 0x000fe20000410000 */
[----:B------:R-:W-:Y:S01]  /*4bb0*/  F2FP.PACK_AB R139, R143, R142 ;  /* 0x0000008e8f8b723e */ /* 0x000fe200000000ff */
[----:B------:R-:W-:Y:S01]  /*4bc0*/  FMUL.FTZ R21, R21, R140 ;  /* 0x0000008c15157220 */ /* 0x000fe20000410000 */
[----:B------:R-:W-:Y:S01]  /*4bd0*/  ISETP.GT.AND P6, PT, R167, 0x41, PT ;  /* 0x00000041a700780c */ /* 0x000fe20003fc4270 */
[--C-:B------:R-:W-:Y:S01]  /*4be0*/  FADD.FTZ R33, R6, -R138.reuse ;  /* 0x8000008a06217221 */ /* 0x100fe20000010000 */
[----:B------:R-:W-:Y:S01]  /*4bf0*/  FSEL R150, R234, -INF , P0 ;  /* 0xff800000ea967808 */ /* 0x000fe20000000000 */
[--C-:B------:R-:W-:Y:S01]  /*4c00*/  FADD.FTZ R140, R7, -R138.reuse ;  /* 0x8000008a078c7221 */ /* 0x100fe20000010000 */
[----:B------:R-:W-:Y:S01]  /*4c10*/  F2FP.PACK_AB R21, R21, R20 ;  /* 0x000000141515723e */ /* 0x000fe200000000ff */
[----:B------:R-:W-:Y:S01]  /*4c20*/  FMUL.FTZ R22, R163, R22 ;  /* 0x00000016a3167220 */ /* 0x000fe20000410000 */
[----:B------:R-:W-:Y:S01]  /*4c30*/  F2FP.PACK_AB R20, R148, R145 ;  /* 0x000000919414723e */ /* 0x000fe200000000ff */
[--C-:B------:R-:W-:Y:S01]  /*4c40*/  FADD.FTZ R19, R19, -R138.reuse ;  /* 0x8000008a13137221 */ /* 0x100fe20000010000 */
[----:B------:R-:W-:Y:S01]  /*4c50*/  STS [R204+0x18880], R139 ;  /* 0x0188808bcc007388 */ /* 0x000fe20000000800 */
[----:B------:R-:W-:Y:S01]  /*4c60*/  FMUL.FTZ R18, R18, R23 ;  /* 0x0000001712127220 */ /* 0x000fe20000410000 */
[C---:B------:R-:W-:Y:S01]  /*4c70*/  ISETP.GT.AND P5, PT, R167.reuse, 0x60, PT ;  /* 0x00000060a700780c */ /* 0x040fe20003fa4270 */
[--C-:B------:R-:W-:Y:S01]  /*4c80*/  FFMA.FTZ R166, R166, c[0x0][0x29c], -R241.reuse ;  /* 0x0000a700a6a67a23 */ /* 0x100fe200000108f1 */
[----:B------:R-:W-:Y:S01]  /*4c90*/  STS [R205], R154 ;  /* 0x0000009acd007388 */ /* 0x000fe20000000800 */
[--C-:B------:R-:W-:Y:S01]  /*4ca0*/  FADD.FTZ R23, R34, -R138.reuse ;  /* 0x8000008a22177221 */ /* 0x100fe20000010000 */
[----:B------:R-:W-:Y:S01]  /*4cb0*/  ISETP.GT.AND P0, PT, R167, 0x61, PT ;  /* 0x00000061a700780c */ /* 0x000fe20003f04270 */
[----:B------:R-:W-:Y:S01]  /*4cc0*/  FADD.FTZ R138, R35, -R138 ;  /* 0x8000008a238a7221 */ /* 0x000fe20000010000 */
[----:B------:R-:W-:Y:S01]  /*4cd0*/  STS [R205+0x400], R20 ;  /* 0x00040014cd007388 */ /* 0x000fe20000000800 */
[--C-:B------:R-:W-:Y:S01]  /*4ce0*/  FFMA.FTZ R164, R164, c[0x0][0x29c], -R241.reuse ;  /* 0x0000a700a4a47a23 */ /* 0x100fe200000108f1 */
[----:B------:R-:W-:Y:S01]  /*4cf0*/  MUFU.EX2 R166, R166 ;  /* 0x000000a600a67308 */ /* 0x000fe20000000800 */
[----:B------:R-:W-:Y:S01]  /*4d00*/  FMUL.FTZ R33, R142, R33 ;  /* 0x000000218e217220 */ /* 0x000fe20000410000 */
[----:B------:R-:W-:Y:S01]  /*4d10*/  FSEL R248, R235, -INF , P6 ;  /* 0xff800000ebf87808 */ /* 0x000fe20003000000 */
[----:B------:R-:W-:Y:S01]  /*4d20*/  FMUL.FTZ R140, R143, R140 ;  /* 0x0000008c8f8c7220 */ /* 0x000fe20000410000 */
[----:B------:R-:W-:Y:S01]  /*4d30*/  FSEL R216, R238, -INF , P5 ;  /* 0xff800000eed87808 */ /* 0x000fe20002800000 */
[----:B------:R-:W-:Y:S01]  /*4d40*/  FMUL.FTZ R17, R17, R230 ;  /* 0x000000e611117220 */ /* 0x000fe20000410000 */
[----:B------:R-:W-:Y:S01]  /*4d50*/  FSEL R170, R240, -INF , P0 ;  /* 0xff800000f0aa7808 */ /* 0x000fe20000000000 */
[----:B------:R-:W-:Y:S01]  /*4d60*/  FMUL.FTZ R22, R22, R231 ;  /* 0x000000e716167220 */ /* 0x000fe20000410000 */
[----:B------:R-:W-:Y:S01]  /*4d70*/  F2FP.PACK_AB R143, R163, R146 ;  /* 0x00000092a38f723e */ /* 0x000fe200000000ff */
[----:B------:R-:W-:Y:S01]  /*4d80*/  FFMA.FTZ R145, -R246, R246, 1 ;  /* 0x3f800000f6917423 */ /* 0x000fe200000101f6 */
[----:B------:R-:W2:Y:S01]  /*4d90*/  MUFU.EX2 R35, R164 ;  /* 0x000000a400237308 */ /* 0x000ea20000000800 */
[--C-:B------:R-:W-:Y:S01]  /*4da0*/  FFMA.FTZ R162, R162, c[0x0][0x29c], -R241.reuse ;  /* 0x0000a700a2a27a23 */ /* 0x100fe200000108f1 */
[----:B------:R-:W-:Y:S01]  /*4db0*/  PLOP3.LUT P0, PT, PT, PT, UP0, 0x80, 0x0 ;  /* 0x000000000000781c */ /* 0x000fe20003f0f008 */
[----:B---3--:R-:W-:Y:S02]  /*4dc0*/  FMUL.FTZ R138, R247, R138 ;  /* 0x0000008af78a7220 */ /* 0x008fe40000410000 */
[----:B------:R-:W-:Y:S02]  /*4dd0*/  FFMA.FTZ R156, R156, c[0x0][0x29c], -R241 ;  /* 0x0000a7009c9c7a23 */ /* 0x000fe400000108f1 */
[----:B------:R-:W-:Y:S02]  /*4de0*/  FMUL.FTZ R33, R33, R212 ;  /* 0x000000d421217220 */ /* 0x000fe40000410000 */
[----:B------:R-:W-:Y:S01]  /*4df0*/  FMUL.FTZ R140, R140, R213 ;  /* 0x000000d58c8c7220 */ /* 0x000fe20000410000 */
[----:B------:R-:W-:Y:S01]  /*4e00*/  MUFU.EX2 R162, R162 ;  /* 0x000000a200a27308 */ /* 0x000fe20000000800 */
[----:B------:R-:W-:Y:S01]  /*4e10*/  FMUL.FTZ R138, R138, R145 ;  /* 0x000000918a8a7220 */ /* 0x000fe20000410000 */
[----:B------:R-:W-:Y:S01]  /*4e20*/  F2FP.PACK_AB R145, R22, R17 ;  /* 0x000000111691723e */ /* 0x000fe200000000ff */
[----:B------:R-:W-:Y:S01]  /*4e30*/  FMUL.FTZ R19, R148, R19 ;  /* 0x0000001394137220 */ /* 0x000fe20000410000 */
[----:B------:R-:W-:Y:S01]  /*4e40*/  F2FP.PACK_AB R33, R140, R33 ;  /* 0x000000218c21723e */ /* 0x000fe200000000ff */
[----:B-----5:R-:W-:Y:S01]  /*4e50*/  FMUL.FTZ R23, R168, R23 ;  /* 0x00000017a8177220 */ /* 0x020fe20000410000 */
[----:B-1----:R-:W-:Y:S01]  /*4e60*/  F2FP.PACK_AB R22, R158, R149 ;  /* 0x000000959e16723e */ /* 0x002fe200000000ff */
[----:B------:R-:W-:Y:S01]  /*4e70*/  FFMA.FTZ R140, -R227, R227, 1 ;  /* 0x3f800000e38c7423 */ /* 0x000fe200000101e3 */
[----:B------:R-:W-:Y:S01]  /*4e80*/  F2FP.PACK_AB R168, R247, R168 ;  /* 0x000000a8f7a8723e */ /* 0x000fe200000000ff */
[----:B------:R-:W-:Y:S01]  /*4e90*/  FFMA.FTZ R34, -R245, R245, 1 ;  /* 0x3f800000f5227423 */ /* 0x000fe200000101f5 */
[----:B------:R-:W1:Y:S01]  /*4ea0*/  MUFU.EX2 R17, R156 ;  /* 0x0000009c00117308 */ /* 0x000e620000000800 */
[----:B------:R-:W-:Y:S02]  /*4eb0*/  FMUL.FTZ R19, R19, R140 ;  /* 0x0000008c13137220 */ /* 0x000fe40000410000 */
[----:B------:R-:W-:Y:S02]  /*4ec0*/  FMUL.FTZ R23, R23, R34 ;  /* 0x0000002217177220 */ /* 0x000fe40000410000 */
[--C-:B--2---:R-:W-:Y:S01]  /*4ed0*/  FADD.FTZ R12, R12, -R141.reuse ;  /* 0x8000008d0c0c7221 */ /* 0x104fe20000010000 */
[----:B------:R-:W-:Y:S01]  /*4ee0*/  F2FP.PACK_AB R18, R19, R18 ;  /* 0x000000121312723e */ /* 0x000fe200000000ff */
[--C-:B------:R-:W-:Y:S01]  /*4ef0*/  FADD.FTZ R13, R13, -R141.reuse ;  /* 0x8000008d0d0d7221 */ /* 0x100fe20000010000 */
[----:B------:R-:W-:Y:S01]  /*4f00*/  F2FP.PACK_AB R138, R138, R23 ;  /* 0x000000178a8a723e */ /* 0x000fe200000000ff */
[----:B------:R-:W-:Y:S02]  /*4f10*/  FMUL.FTZ R12, R149, R12 ;  /* 0x0000000c950c7220 */ /* 0x000fe40000410000 */
[--C-:B------:R-:W-:Y:S02]  /*4f20*/  FADD.FTZ R19, R8, -R141.reuse ;  /* 0x8000008d08137221 */ /* 0x100fe40000010000 */
[----:B------:R-:W-:Y:S01]  /*4f30*/  FADD.FTZ R8, R9, -R141 ;  /* 0x8000008d09087221 */ /* 0x000fe20000010000 */
[----:B------:R-:W-:Y:S01]  /*4f40*/  F2FP.PACK_AB R9, R151, R152 ;  /* 0x000000989709723e */ /* 0x000fe200000000ff */
[----:B------:R-:W-:Y:S02]  /*4f50*/  FFMA.FTZ R23, -R220, R220, 1 ;  /* 0x3f800000dc177423 */ /* 0x000fe400000101dc */
[----:B------:R-:W-:Y:S02]  /*4f60*/  FFMA.FTZ R34, -R221, R221, 1 ;  /* 0x3f800000dd227423 */ /* 0x000fe400000101dd */
[----:B------:R-:W-:Y:S01]  /*4f70*/  FMUL.FTZ R13, R158, R13 ;  /* 0x0000000d9e0d7220 */ /* 0x000fe20000410000 */
[----:B------:R4:W-:Y:S01]  /*4f80*/  STS [R204+0x19480], R9 ;  /* 0x01948009cc007388 */ /* 0x0009e20000000800 */
[----:B------:R-:W-:Y:S02]  /*4f90*/  FMUL.FTZ R19, R152, R19 ;  /* 0x0000001398137220 */ /* 0x000fe40000410000 */
[----:B------:R-:W-:Y:S02]  /*4fa0*/  FMUL.FTZ R8, R151, R8 ;  /* 0x0000000897087220 */ /* 0x000fe40000410000 */
[----:B------:R-:W-:Y:S02]  /*4fb0*/  FMUL.FTZ R12, R12, R23 ;  /* 0x000000170c0c7220 */ /* 0x000fe40000410000 */
[----:B------:R-:W-:Y:S02]  /*4fc0*/  FMUL.FTZ R13, R13, R34 ;  /* 0x000000220d0d7220 */ /* 0x000fe40000410000 */
[----:B------:R-:W-:Y:S02]  /*4fd0*/  FFMA.FTZ R217, -R217, R217, 1 ;  /* 0x3f800000d9d97423 */ /* 0x000fe400000101d9 */
[----:B------:R-:W-:Y:S01]  /*4fe0*/  FMUL.FTZ R19, R19, R214 ;  /* 0x000000d613137220 */ /* 0x000fe20000410000 */
[----:B------:R-:W-:Y:S01]  /*4ff0*/  F2FP.PACK_AB R12, R13, R12 ;  /* 0x0000000c0d0c723e */ /* 0x000fe200000000ff */
[----:B------:R-:W-:Y:S01]  /*5000*/  FMUL.FTZ R8, R8, R217 ;  /* 0x000000d908087220 */ /* 0x000fe20000410000 */
[----:B------:R-:W-:Y:S01]  /*5010*/  F2FP.PACK_AB R13, R35, R166 ;  /* 0x000000a6230d723e */ /* 0x000fe200000000ff */
[--C-:B------:R-:W-:Y:S02]  /*5020*/  FFMA.FTZ R150, R150, c[0x0][0x29c], -R241.reuse ;  /* 0x0000a70096967a23 */ /* 0x100fe400000108f1 */
[--C-:B------:R-:W-:Y:S01]  /*5030*/  FFMA.FTZ R165, R165, c[0x0][0x29c], -R244.reuse ;  /* 0x0000a700a5a57a23 */ /* 0x100fe200000108f4 */
[----:B------:R-:W-:Y:S01]  /*5040*/  F2FP.PACK_AB R19, R8, R19 ;  /* 0x000000130813723e */ /* 0x000fe200000000ff */
[----:B------:R-:W-:Y:S01]  /*5050*/  STS [R204+0x19880], R13 ;  /* 0x0198800dcc007388 */ /* 0x000fe20000000800 */
[----:B-1----:R-:W-:Y:S01]  /*5060*/  F2FP.PACK_AB R8, R17, R162 ;  /* 0x000000a21108723e */ /* 0x002fe200000000ff */
[--C-:B------:R-:W-:Y:S01]  /*5070*/  FFMA.FTZ R248, R248, c[0x0][0x29c], -R241.reuse ;  /* 0x0000a700f8f87a23 */ /* 0x100fe200000108f1 */
[----:B------:R-:W-:Y:S01]  /*5080*/  MUFU.EX2 R150, R150 ;  /* 0x0000009600967308 */ /* 0x000fe20000000800 */
[----:B------:R-:W-:Y:S01]  /*5090*/  STS [R205+0x1000], R22 ;  /* 0x00100016cd007388 */ /* 0x000fe20000000800 */
[--C-:B------:R-:W-:Y:S02]  /*50a0*/  FFMA.FTZ R183, R183, c[0x0][0x29c], -R244.reuse ;  /* 0x0000a700b7b77a23 */ /* 0x100fe400000108f4 */
[--C-:B------:R-:W-:Y:S01]  /*50b0*/  FFMA.FTZ R171, R171, c[0x0][0x29c], -R244.reuse ;  /* 0x0000a700abab7a23 */ /* 0x100fe200000108f4 */
[----:B------:R1:W-:Y:S01]  /*50c0*/  STS [R205+0x1400], R8 ;  /* 0x00140008cd007388 */ /* 0x0003e20000000800 */
[----:B------:R-:W-:Y:S02]  /*50d0*/  FFMA.FTZ R244, R169, c[0x0][0x29c], -R244 ;  /* 0x0000a700a9f47a23 */ /* 0x000fe400000108f4 */
[--C-:B------:R-:W-:Y:S01]  /*50e0*/  FFMA.FTZ R216, R216, c[0x0][0x29c], -R241.reuse ;  /* 0x0000a700d8d87a23 */ /* 0x100fe200000108f1 */
[----:B------:R-:W-:Y:S01]  /*50f0*/  STS [R204+0x1a480], R159 ;  /* 0x01a4809fcc007388 */ /* 0x000fe20000000800 */
[----:B------:R-:W-:Y:S01]  /*5100*/  FFMA.FTZ R241, R170, c[0x0][0x29c], -R241 ;  /* 0x0000a700aaf17a23 */ /* 0x000fe200000108f1 */
[----:B------:R-:W2:Y:S01]  /*5110*/  MUFU.EX2 R23, R248 ;  /* 0x000000f800177308 */ /* 0x000ea20000000800 */
[--C-:B------:R-:W-:Y:S01]  /*5120*/  FADD.FTZ R24, R24, -R141.reuse ;  /* 0x8000008d18187221 */ /* 0x100fe20000010000 */
[----:B------:R-:W-:Y:S01]  /*5130*/  STS [R204+0x1a880], R143 ;  /* 0x01a8808fcc007388 */ /* 0x000fe20000000800 */
[--C-:B------:R-:W-:Y:S02]  /*5140*/  FADD.FTZ R25, R25, -R141.reuse ;  /* 0x8000008d19197221 */ /* 0x100fe40000010000 */
[----:B------:R-:W-:Y:S01]  /*5150*/  FFMA.FTZ R34, -R233, R233, 1 ;  /* 0x3f800000e9227423 */ /* 0x000fe200000101e9 */
[----:B------:R-:W-:Y:S01]  /*5160*/  STS [R205+0x2000], R2 ;  /* 0x00200002cd007388 */ /* 0x000fe20000000800 */
[--C-:B------:R-:W-:Y:S02]  /*5170*/  FADD.FTZ R28, R28, -R141.reuse ;  /* 0x8000008d1c1c7221 */ /* 0x100fe40000010000 */
[----:B------:R-:W-:Y:S01]  /*5180*/  FADD.FTZ R29, R29, -R141 ;  /* 0x8000008d1d1d7221 */ /* 0x000fe20000010000 */
[----:B------:R-:W3:Y:S01]  /*5190*/  MUFU.EX2 R165, R165 ;  /* 0x000000a500a57308 */ /* 0x000ee20000000800 */
[----:B------:R-:W-:Y:S01]  /*51a0*/  STS [R205+0x2400], R168 ;  /* 0x002400a8cd007388 */ /* 0x000fe20000000800 */
[----:B------:R-:W-:Y:S02]  /*51b0*/  FFMA.FTZ R141, -R232, R232, 1 ;  /* 0x3f800000e88d7423 */ /* 0x000fe400000101e8 */
[--C-:B----4-:R-:W-:Y:S02]  /*51c0*/  FADD.FTZ R9, R14, -R239.reuse ;  /* 0x800000ef0e097221 */ /* 0x110fe40000010000 */
[----:B------:R-:W-:Y:S02]  /*51d0*/  FFMA.FTZ R218, -R218, R218, 1 ;  /* 0x3f800000dada7423 */ /* 0x000fe400000101da */
[----:B------:R-:W-:Y:S02]  /*51e0*/  FFMA.FTZ R219, -R219, R219, 1 ;  /* 0x3f800000dbdb7423 */ /* 0x000fe400000101db */
[----:B------:R-:W4:Y:S01]  /*51f0*/  MUFU.EX2 R32, R183 ;  /* 0x000000b700207308 */ /* 0x000f220000000800 */
[--C-:B-1----:R-:W-:Y:S02]  /*5200*/  FADD.FTZ R8, R15, -R239.reuse ;  /* 0x800000ef0f087221 */ /* 0x102fe40000010000 */
[----:B------:R-:W-:Y:S01]  /*5210*/  FMUL.FTZ R9, R162, R9 ;  /* 0x00000009a2097220 */ /* 0x000fe20000410000 */
[----:B--2---:R-:W-:Y:S01]  /*5220*/  F2FP.PACK_AB R3, R23, R150 ;  /* 0x000000961703723e */ /* 0x004fe200000000ff */
[----:B------:R-:W-:Y:S02]  /*5230*/  FMUL.FTZ R8, R17, R8 ;  /* 0x0000000811087220 */ /* 0x000fe40000410000 */
[----:B------:R-:W-:Y:S02]  /*5240*/  FFMA.FTZ R222, -R222, R222, 1 ;  /* 0x3f800000dede7423 */ /* 0x000fe400000101de */
[----:B------:R1:W-:Y:S01]  /*5250*/  STS [R204+0x1b880], R3 ;  /* 0x01b88003cc007388 */ /* 0x0003e20000000800 */
[----:B------:R-:W-:Y:S01]  /*5260*/  MUFU.EX2 R171, R171 ;  /* 0x000000ab00ab7308 */ /* 0x000fe20000000800 */
[----:B------:R-:W-:Y:S02]  /*5270*/  FFMA.FTZ R223, -R223, R223, 1 ;  /* 0x3f800000dfdf7423 */ /* 0x000fe400000101df */
[----:B------:R-:W-:Y:S02]  /*5280*/  FMUL.FTZ R9, R9, R222 ;  /* 0x000000de09097220 */ /* 0x000fe40000410000 */
[----:B---3--:R-:W-:Y:S02]  /*5290*/  FMUL.FTZ R24, R165, R24 ;  /* 0x00000018a5187220 */ /* 0x008fe40000410000 */
[----:B------:R-:W-:Y:S02]  /*52a0*/  FMUL.FTZ R8, R8, R223 ;  /* 0x000000df08087220 */ /* 0x000fe40000410000 */
[----:B------:R-:W-:Y:S01]  /*52b0*/  FMUL.FTZ R24, R24, R141 ;  /* 0x0000008d18187220 */ /* 0x000fe20000410000 */
[----:B------:R-:W2:Y:S01]  /*52c0*/  MUFU.EX2 R244, R244 ;  /* 0x000000f400f47308 */ /* 0x000ea20000000800 */
[----:B------:R-:W-:Y:S01]  /*52d0*/  FFMA.FTZ R235, -R235, R235, 1 ;  /* 0x3f800000ebeb7423 */ /* 0x000fe200000101eb */
[----:B------:R-:W-:Y:S01]  /*52e0*/  F2FP.PACK_AB R8, R8, R9 ;  /* 0x000000090808723e */ /* 0x000fe200000000ff */
[----:B------:R-:W-:Y:S01]  /*52f0*/  FFMA.FTZ R234, -R234, R234, 1 ;  /* 0x3f800000eaea7423 */ /* 0x000fe200000101ea */
[C---:B----4-:R-:W-:Y:S01]  /*5300*/  F2FP.PACK_AB R165, R32.reuse, R165 ;  /* 0x000000a520a5723e */ /* 0x050fe200000000ff */
[----:B------:R-:W-:Y:S02]  /*5310*/  FMUL.FTZ R25, R32, R25 ;  /* 0x0000001920197220 */ /* 0x000fe40000410000 */
[----:B------:R-:W-:Y:S02]  /*5320*/  FMUL.FTZ R147, R147, R242 ;  /* 0x000000f293937220 */ /* 0x000fe40000410000 */
[----:B------:R-:W-:Y:S01]  /*5330*/  STS [R204+0x1b480], R165 ;  /* 0x01b480a5cc007388 */ /* 0x000fe20000000800 */
[----:B------:R-:W-:Y:S01]  /*5340*/  MUFU.EX2 R216, R216 ;  /* 0x000000d800d87308 */ /* 0x000fe20000000800 */
[----:B------:R-:W-:Y:S02]  /*5350*/  FMUL.FTZ R25, R25, R34 ;  /* 0x0000002219197220 */ /* 0x000fe40000410000 */
[----:B------:R-:W-:Y:S02]  /*5360*/  FMUL.FTZ R144, R144, R243 ;  /* 0x000000f390907220 */ /* 0x000fe40000410000 */
[--C-:B-1----:R-:W-:Y:S01]  /*5370*/  FADD.FTZ R3, R26, -R239.reuse ;  /* 0x800000ef1a037221 */ /* 0x102fe20000010000 */
[----:B------:R-:W-:Y:S01]  /*5380*/  F2FP.PACK_AB R141, R25, R24 ;  /* 0x00000018198d723e */ /* 0x000fe200000000ff */
[--C-:B------:R-:W-:Y:S01]  /*5390*/  FADD.FTZ R25, R10, -R239.reuse ;  /* 0x800000ef0a197221 */ /* 0x100fe20000010000 */
[----:B------:R-:W-:Y:S01]  /*53a0*/  F2FP.PACK_AB R144, R144, R147 ;  /* 0x000000939090723e */ /* 0x000fe200000000ff */
[--C-:B------:R-:W-:Y:S01]  /*53b0*/  FADD.FTZ R10, R11, -R239.reuse ;  /* 0x800000ef0b0a7221 */ /* 0x100fe20000010000 */
[----:B------:R-:W1:Y:S01]  /*53c0*/  MUFU.EX2 R241, R241 ;  /* 0x000000f100f17308 */ /* 0x000e620000000800 */
[----:B------:R-:W-:Y:S02]  /*53d0*/  FMUL.FTZ R25, R166, R25 ;  /* 0x00000019a6197220 */ /* 0x000fe40000410000 */
[----:B------:R-:W-:Y:S01]  /*53e0*/  FMUL.FTZ R10, R35, R10 ;  /* 0x0000000a230a7220 */ /* 0x000fe20000410000 */
[----:B--2---:R-:W-:Y:S01]  /*53f0*/  F2FP.PACK_AB R32, R244, R171 ;  /* 0x000000abf420723e */ /* 0x004fe200000000ff */
[----:B------:R-:W-:Y:S02]  /*5400*/  FMUL.FTZ R25, R25, R218 ;  /* 0x000000da19197220 */ /* 0x000fe40000410000 */
[----:B------:R-:W-:Y:S02]  /*5410*/  FMUL.FTZ R10, R10, R219 ;  /* 0x000000db0a0a7220 */ /* 0x000fe40000410000 */
[----:B------:R-:W-:Y:S01]  /*5420*/  STS [R205+0x3000], R32 ;  /* 0x00300020cd007388 */ /* 0x000fe20000000800 */
[----:B------:R-:W-:Y:S02]  /*5430*/  FMUL.FTZ R3, R150, R3 ;  /* 0x0000000396037220 */ /* 0x000fe40000410000 */
[----:B------:R-:W-:Y:S01]  /*5440*/  F2FP.PACK_AB R25, R10, R25 ;  /* 0x000000190a19723e */ /* 0x000fe200000000ff */
[--C-:B------:R-:W-:Y:S02]  /*5450*/  FADD.FTZ R10, R27, -R239.reuse ;  /* 0x800000ef1b0a7221 */ /* 0x100fe40000010000 */
[--C-:B------:R-:W-:Y:S02]  /*5460*/  FADD.FTZ R9, R30, -R239.reuse ;  /* 0x800000ef1e097221 */ /* 0x100fe40000010000 */
[----:B------:R-:W-:Y:S02]  /*5470*/  FMUL.FTZ R10, R23, R10 ;  /* 0x0000000a170a7220 */ /* 0x000fe40000410000 */
[----:B------:R-:W-:Y:S02]  /*5480*/  FMUL.FTZ R3, R3, R234 ;  /* 0x000000ea03037220 */ /* 0x000fe40000410000 */
[----:B------:R-:W-:Y:S02]  /*5490*/  FMUL.FTZ R10, R10, R235 ;  /* 0x000000eb0a0a7220 */ /* 0x000fe40000410000 */
[----:B------:R-:W-:Y:S01]  /*54a0*/  FFMA.FTZ R147, -R236, R236, 1 ;  /* 0x3f800000ec937423 */ /* 0x000fe200000101ec */
[----:B-1----:R-:W-:Y:S01]  /*54b0*/  F2FP.PACK_AB R2, R241, R216 ;  /* 0x000000d8f102723e */ /* 0x002fe200000000ff */
[----:B------:R-:W-:Y:S01]  /*54c0*/  FFMA.FTZ R11, -R240, R240, 1 ;  /* 0x3f800000f00b7423 */ /* 0x000fe200000101f0 */
[----:B------:R-:W-:Y:S01]  /*54d0*/  F2FP.PACK_AB R139, R10, R3 ;  /* 0x000000030a8b723e */ /* 0x000fe200000000ff */
[----:B------:R-:W-:Y:S01]  /*54e0*/  FMUL.FTZ R28, R171, R28 ;  /* 0x0000001cab1c7220 */ /* 0x000fe20000410000 */
[----:B------:R-:W-:Y:S01]  /*54f0*/  MOV R3, UR5 ;  /* 0x0000000500037c02 */ /* 0x000fe20008000f00 */
[----:B------:R1:W-:Y:S01]  /*5500*/  STS [R205+0x3400], R2 ;  /* 0x00340002cd007388 */ /* 0x0003e20000000800 */
[----:B------:R-:W-:Y:S02]  /*5510*/  FMUL.FTZ R29, R244, R29 ;  /* 0x0000001df41d7220 */ /* 0x000fe40000410000 */
[----:B------:R-:W-:Y:S01]  /*5520*/  FFMA.FTZ R140, -R237, R237, 1 ;  /* 0x3f800000ed8c7423 */ /* 0x000fe200000101ed */
[----:B------:R-:W-:Y:S01]  /*5530*/  BAR.SYNC.DEFER_BLOCKING 0x0 ;  /* 0x0000000000007b1d */ /* 0x000fe20000010000 */
[----:B------:R-:W-:Y:S02]  /*5540*/  FMUL.FTZ R9, R216, R9 ;  /* 0x00000009d8097220 */ /* 0x000fe40000410000 */
[----:B------:R-:W-:Y:S02]  /*5550*/  FFMA.FTZ R238, -R238, R238, 1 ;  /* 0x3f800000eeee7423 */ /* 0x000fe400000101ee */
[----:B------:R-:W-:Y:S02]  /*5560*/  FMUL.FTZ R28, R28, R147 ;  /* 0x000000931c1c7220 */ /* 0x000fe40000410000 */
[----:B------:R-:W-:Y:S02]  /*5570*/  FMUL.FTZ R29, R29, R140 ;  /* 0x0000008c1d1d7220 */ /* 0x000fe40000410000 */
[----:B------:R-:W-:Y:S02]  /*5580*/  FMUL.FTZ R9, R9, R238 ;  /* 0x000000ee09097220 */ /* 0x000fe40000410000 */
[----:B------:R-:W-:Y:S01]  /*5590*/  IMAD R3, R3, 0x1800, R182 ;  /* 0x0000180003037824 */ /* 0x000fe200078e02b6 */
[----:B------:R-:W-:Y:S04]  /*55a0*/  F2FP.PACK_AB R140, R29, R28 ;  /* 0x0000001c1d8c723e */ /* 0x000fe800000000ff */
        /* <DEDUP_REMOVED lines=122> */
[C---:B------:R-:W-:Y:S01]  /*5d50*/  ISETP.GE.OR P5, PT, R192.reuse, UR18, !P3 ;  /* 0x00000012c0007c0c */ /* 0x040fe2000dfa6670 */
[----:B------:R-:W-:Y:S01]  /*5d60*/  IMAD.U32 R4, RZ, RZ, UR16 ;  /* 0x00000010ff047e24 */ /* 0x000fe2000f8e00ff */
[----:B------:R-:W-:Y:S01]  /*5d70*/  LEA.HI.X R9, R7, c[0x0][0x284], R6, 0x2, P0 ;  /* 0x0000a10007097a11 */ /* 0x000fe200000f1406 */
[----:B------:R-:W-:Y:S01]  /*5d80*/  IMAD R6, R5, 0x3000, R202 ;  /* 0x0000300005067824 */ /* 0x000fe200078e02ca */
[----:B------:R-:W-:Y:S01]  /*5d90*/  ISETP.GE.OR P0, PT, R192, UR18, !P2 ;  /* 0x00000012c0007c0c */ /* 0x000fe2000d706670 */
[----:B------:R-:W-:Y:S03]  /*5da0*/  @!P1 IMAD R4, R4, 0x40, R191 ;  /* 0x0000004004049824 */ /* 0x000fe600078e02bf */
[----:B------:R-:W-:Y:S01]  /*5db0*/  @!PT LDS RZ, [RZ] ;  /* 0x00000000fffff984 */ /* 0x000fe20000000800 */
[----:B------:R-:W-:Y:S01]  /*5dc0*/  @!PT LDS RZ, [RZ] ;  /* 0x00000000fffff984 */ /* 0x000fe20000000800 */
[----:B------:R-:W-:Y:S01]  /*5dd0*/  @!PT LDS RZ, [RZ] ;  /* 0x00000000fffff984 */ /* 0x000fe20000000800 */
[----:B------:R1:W-:Y:S01]  /*5de0*/  LDGSTS.E.BYPASS.LTC128B.128 [R6], [R10.64], !P6 ;  /* 0x000000000a067fae */ /* 0x0003e2000f101d4e */
[----:B------:R-:W-:Y:S05]  /*5df0*/  @!P1 IMAD.SHL.U32 R7, R4, 0x4, RZ ;  /* 0x0000000404079824 */ /* 0x000fea00078e00ff */
[----:B------:R1:W-:Y:S06]  /*5e00*/  LDGSTS.E.BYPASS.LTC128B.128 [R6+0x1000], [R10.64+0x40], !P5 ;  /* 0x010000400a067fae */ /* 0x0003ec000e901d4e */
[----:B------:R1:W-:Y:S06]  /*5e10*/  LDGSTS.E.BYPASS.LTC128B.128 [R6+0x2000], [R10.64+0x80], !P0 ;  /* 0x020000800a067fae */ /* 0x0003ec000c101d4e */
[----:B------:R1:W-:Y:S02]  /*5e20*/  @!P1 LDGSTS.E.BYPASS.LTC128B.128 [R7+0x18280], [R8.64] ;  /* 0x1828000008079fae */ /* 0x0003e4000b901d4e */
.L_x_1254:
        /* <DEDUP_REMOVED lines=239> */
.L_x_1250:
[----:B------:R-:W-:Y:S01]  /*6d20*/  USHF.L.U32 UR6, UR13, 0x7, URZ ;  /* 0x000000070d067899 */ /* 0x000fe2000800063f */
[----:B------:R-:W-:Y:S05]  /*6d30*/  @P1 BRA `(.L_x_1256) ;  /* 0x000012b000001947 */ /* 0x000fea0003800000 */
[----:B------:R-:W2:Y:S01]  /*6d40*/  S2R R0, SR_TID.X ;  /* 0x0000000000007919 */ /* 0x000ea20000002100 */
        /* <DEDUP_REMOVED lines=15> */
[----:B------:R-:W-:Y:S01]  /*6e40*/  F2FP.PACK_AB R54, R55, R54 ;  /* 0x000000363736723e */ /* 0x000fe200000000ff */
[----:B------:R-:W-:Y:S01]  /*6e50*/  IMAD.U32 R12, RZ, RZ, UR4 ;  /* 0x00000004ff0c7e24 */ /* 0x000fe2000f8e00ff */
[----:B------:R-:W-:-:S02]  /*6e60*/  F2FP.PACK_AB R64, R65, R64 ;  /* 0x000000404140723e */ /* 0x000fc400000000ff */
[----:B------:R-:W-:Y:S02]  /*6e70*/  F2FP.PACK_AB R66, R67, R66 ;  /* 0x000000424342723e */ /* 0x000fe400000000ff */
[----:B--2--5:R-:W-:Y:S02]  /*6e80*/  SHF.R.S32.HI R3, RZ, 0x1f, R0 ;  /* 0x0000001fff037819 */ /* 0x024fe40000011400 */
[----:B------:R-:W-:Y:S02]  /*6e90*/  F2FP.PACK_AB R56, R57, R56 ;  /* 0x000000383938723e */ /* 0x000fe400000000ff */
[CC--:B------:R-:W-:Y:S02]  /*6ea0*/  LEA.HI R2, R3.reuse, R0.reuse, RZ, 0x2 ;  /* 0x0000000003027211 */ /* 0x0c0fe400078f10ff */
[----:B-1----:R-:W-:Y:S02]  /*6eb0*/  LEA.HI R6, R3, R0, RZ, 0x5 ;  /* 0x0000000003067211 */ /* 0x002fe400078f28ff */
[----:B------:R-:W-:-:S02]  /*6ec0*/  SHF.R.S32.HI R5, RZ, 0x2, R2 ;  /* 0x00000002ff057819 */ /* 0x000fc40000011402 */
[----:B------:R-:W-:Y:S02]  /*6ed0*/  SHF.R.S32.HI R4, RZ, 0x1f, R2 ;  /* 0x0000001fff047819 */ /* 0x000fe40000011402 */
[--C-:B------:R-:W-:Y:S02]  /*6ee0*/  SHF.R.S32.HI R7, RZ, 0x5, R6.reuse ;  /* 0x00000005ff077819 */ /* 0x100fe40000011406 */
[----:B------:R-:W-:Y:S02]  /*6ef0*/  LEA.HI R4, R4, R5, RZ, 0x3 ;  /* 0x0000000504047211 */ /* 0x000fe400078f18ff */
[----:B------:R-:W-:Y:S02]  /*6f00*/  SHF.R.S32.HI R10, RZ, 0x1f, R6 ;  /* 0x0000001fff0a7819 */ /* 0x000fe40000011406 */
[----:B------:R-:W-:Y:S02]  /*6f10*/  LOP3.LUT R4, R4, 0xfffffff8, RZ, 0xc0, !PT ;  /* 0xfffffff804047812 */ /* 0x000fe400078ec0ff */
[----:B------:R-:W-:-:S02]  /*6f20*/  LEA.HI R10, R10, R7, RZ, 0x2 ;  /* 0x000000070a0a7211 */ /* 0x000fc400078f10ff */
[----:B------:R-:W-:Y:S01]  /*6f30*/  LOP3.LUT R13, R2, 0xfffffffc, RZ, 0xc0, !PT ;  /* 0xfffffffc020d7812 */ /* 0x000fe200078ec0ff */
[----:B------:R-:W-:Y:S01]  /*6f40*/  IMAD.IADD R4, R5, 0x1, -R4 ;  /* 0x0000000105047824 */ /* 0x000fe200078e0a04 */
[----:B------:R-:W-:Y:S02]  /*6f50*/  LEA.HI R9, R3, R0, RZ, 0x7 ;  /* 0x0000000003097211 */ /* 0x000fe400078f38ff */
[----:B------:R-:W-:Y:S01]  /*6f60*/  LOP3.LUT R10, R10, 0x7ffffc, RZ, 0xc0, !PT ;  /* 0x007ffffc0a0a7812 */ /* 0x000fe200078ec0ff */
[----:B------:R-:W-:Y:S01]  /*6f70*/  IMAD.IADD R2, R0, 0x1, -R13 ;  /* 0x0000000100027824 */ /* 0x000fe200078e0a0d */
[----:B------:R-:W-:Y:S02]  /*6f80*/  LEA.HI R6, R4, R4, RZ, 0x1 ;  /* 0x0000000404067211 */ /* 0x000fe400078f08ff */
[----:B------:R-:W-:Y:S01]  /*6f90*/  SHF.R.U32.HI R9, RZ, 0x4, R9 ;  /* 0x00000004ff097819 */ /* 0x000fe20000011609 */
[----:B------:R-:W-:Y:S01]  /*6fa0*/  IMAD.IADD R15, R7, 0x1, -R10 ;  /* 0x00000001070f7824 */ /* 0x000fe200078e0a0a */
[----:B------:R-:W-:-:S02]  /*6fb0*/  SHF.R.S32.HI R8, RZ, 0x1, R6 ;  /* 0x00000001ff087819 */ /* 0x000fc40000011406 */
[----:B------:R-:W-:Y:S02]  /*6fc0*/  LOP3.LUT R13, R6, 0x3fffffe, RZ, 0xc0, !PT ;  /* 0x03fffffe060d7812 */ /* 0x000fe400078ec0ff */
[C---:B------:R-:W-:Y:S01]  /*6fd0*/  LOP3.LUT P0, RZ, R8.reuse, 0x2, RZ, 0xc0, !PT ;  /* 0x0000000208ff7812 */ /* 0x040fe2000780c0ff */
[----:B------:R-:W-:Y:S01]  /*6fe0*/  IMAD.SHL.U32 R11, R8, 0x40, RZ ;  /* 0x00000040080b7824 */ /* 0x000fe200078e00ff */
[----:B------:R-:W-:Y:S01]  /*6ff0*/  F2FP.PACK_AB R58, R59, R58 ;  /* 0x0000003a3b3a723e */ /* 0x000fe200000000ff */
[----:B------:R-:W-:Y:S01]  /*7000*/  IMAD.IADD R13, R4, 0x1, -R13 ;  /* 0x00000001040d7824 */ /* 0x000fe200078e0a0d */
[----:B------:R-:W-:Y:S01]  /*7010*/  F2FP.PACK_AB R60, R61, R60 ;  /* 0x0000003c3d3c723e */ /* 0x000fe200000000ff */
[----:B------:R-:W-:Y:S01]  /*7020*/  IMAD R4, R15, 0x100, R2 ;  /* 0x000001000f047824 */ /* 0x000fe200078e0202 */
[----:B------:R-:W-:Y:S02]  /*7030*/  LOP3.LUT R6, R11, 0xc0, RZ, 0xc0, !PT ;  /* 0x000000c00b067812 */ /* 0x000fe400078ec0ff */
[----:B------:R-:W-:Y:S01]  /*7040*/  F2FP.PACK_AB R62, R63, R62 ;  /* 0x0000003e3f3e723e */ /* 0x000fe200000000ff */
[----:B------:R-:W-:Y:S01]  /*7050*/  IMAD R4, R13, 0x10, R4 ;  /* 0x000000100d047824 */ /* 0x000fe200078e0204 */
[----:B------:R-:W-:Y:S01]  /*7060*/  LOP3.LUT R9, R6, 0x8, R9, 0xf8, !PT ;  /* 0x0000000806097812 */ /* 0x000fe200078ef809 */
[----:B------:R-:W-:Y:S01]  /*7070*/  IMAD.U32 R13, RZ, RZ, UR5 ;  /* 0x00000005ff0d7e24 */ /* 0x000fe2000f8e00ff */
[----:B------:R-:W-:Y:S01]  /*7080*/  SHF.R.U32.HI R6, RZ, 0x3, R6 ;  /* 0x00000003ff067819 */ /* 0x000fe20000011606 */
[----:B------:R-:W-:Y:S01]  /*7090*/  ULDC.64 UR4, c[0x0][0x360] ;  /* 0x0000d80000047ab9 */ /* 0x000fe20000000a00 */
[----:B------:R-:W-:-:S02]  /*70a0*/  F2FP.PACK_AB R68, R69, R68 ;  /* 0x000000444544723e */ /* 0x000fc400000000ff */
[----:B------:R-:W-:Y:S02]  /*70b0*/  LOP3.LUT R9, R9, R6, RZ, 0x3c, !PT ;  /* 0x0000000609097212 */ /* 0x000fe400078e3cff */
[----:B------:R-:W-:Y:S02]  /*70c0*/  F2FP.PACK_AB R70, R71, R70 ;  /* 0x000000464746723e */ /* 0x000fe400000000ff */
[----:B------:R-:W-:Y:S01]  /*70d0*/  F2FP.PACK_AB R80, R81, R80 ;  /* 0x000000505150723e */ /* 0x000fe200000000ff */
[----:B------:R-:W-:Y:S01]  /*70e0*/  IMAD.U32 R4, R4, 0x2, R9 ;  /* 0x0000000204047824 */ /* 0x000fe200078e0009 */
[----:B------:R-:W-:Y:S02]  /*70f0*/  F2FP.PACK_AB R82, R83, R82 ;  /* 0x000000525352723e */ /* 0x000fe400000000ff */
[----:B------:R-:W-:Y:S01]  /*7100*/  F2FP.PACK_AB R72, R73, R72 ;  /* 0x000000484948723e */ /* 0x000fe200000000ff */
[----:B------:R-:W-:Y:S01]  /*7110*/  IMAD.SHL.U32 R9, R4, 0x2, RZ ;  /* 0x0000000204097824 */ /* 0x000fe200078e00ff */
[----:B------:R-:W-:Y:S01]  /*7120*/  BAR.SYNC.DEFER_BLOCKING 0x1, 0x100 ;  /* 0x0044000000007b1d */ /* 0x000fe20000010000 */
[----:B------:R-:W-:-:S02]  /*7130*/  F2FP.PACK_AB R74, R75, R74 ;  /* 0x0000004a4b4a723e */ /* 0x000fc400000000ff */
[----:B------:R-:W-:Y:S02]  /*7140*/  F2FP.PACK_AB R76, R77, R76 ;  /* 0x0000004c4d4c723e */ /* 0x000fe400000000ff */
[C---:B------:R-:W-:Y:S02]  /*7150*/  IADD3 R11, R9.reuse, 0x20, RZ ;  /* 0x00000020090b7810 */ /* 0x040fe40007ffe0ff */
[----:B------:R-:W-:Y:S02]  /*7160*/  @P0 IADD3 R11, R9, -0x20, RZ ;  /* 0xffffffe0090b0810 */ /* 0x000fe40007ffe0ff */
[----:B------:R-:W-:Y:S02]  /*7170*/  F2FP.PACK_AB R78, R79, R78 ;  /* 0x0000004e4f4e723e */ /* 0x000fe400000000ff */
[----:B------:R-:W-:Y:S02]  /*7180*/  F2FP.PACK_AB R84, R85, R84 ;  /* 0x000000545554723e */ /* 0x000fe400000000ff */
[----:B------:R-:W-:-:S02]  /*7190*/  F2FP.PACK_AB R86, R87, R86 ;  /* 0x000000565756723e */ /* 0x000fc400000000ff */
[----:B------:R-:W-:Y:S02]  /*71a0*/  F2FP.PACK_AB R96, R97, R96 ;  /* 0x000000606160723e */ /* 0x000fe400000000ff */
[----:B------:R-:W-:Y:S02]  /*71b0*/  F2FP.PACK_AB R98, R99, R98 ;  /* 0x000000626362723e */ /* 0x000fe400000000ff */
[----:B------:R-:W-:Y:S02]  /*71c0*/  F2FP.PACK_AB R88, R89, R88 ;  /* 0x000000585958723e */ /* 0x000fe400000000ff */
        /* <DEDUP_REMOVED lines=67> */
[----:B------:R2:W-:Y:S04]  /*7600*/  STS [R11+0x5280], R126 ;  /* 0x0052807e0b007388 */ /* 0x0005e80000000800 */
[----:B------:R-:W-:Y:S01]  /*7610*/  BAR.SYNC.DEFER_BLOCKING 0x1, 0x100 ;  /* 0x0044000000007b1d */ /* 0x000fe20000010000 */
[----:B------:R-:W-:-:S04]  /*7620*/  UISETP.NE.U32.AND UP0, UPT, URZ, UR4, UPT ;  /* 0x000000043f00728c */ /* 0x000fc8000bf05070 */
[----:B------:R-:W-:Y:S01]  /*7630*/  UISETP.NE.AND.EX UP0, UPT, URZ, UR5, UPT, UP0 ;  /* 0x000000053f00728c */ /* 0x000fe2000bf05300 */
[----:B------:R-:W3:Y:S02]  /*7640*/  @P1 LDG.E R6, [R12.64] ;  /* 0x0000000e0c061981 */ /* 0x000ee4000c1e1900 */
[----:B------:R-:W-:-:S03]  /*7650*/  ULDC.64 UR4, c[0x0][0x360] ;  /* 0x0000d80000047ab9 */ /* 0x000fc60000000a00 */
[----:B------:R-:W-:-:S05]  /*7660*/  PLOP3.LUT P0, PT, PT, PT, UP0, 0x80, 0x0 ;  /* 0x000000000000781c */ /* 0x000fca0003f0f008 */
[----:B------:R-:W-:Y:S01]  /*7670*/  @UP0 UIMAD.WIDE UR4, UR11, UR7, UR4 ;  /* 0x000000070b0402a5 */ /* 0x000fe2000f8e0204 */
[----:B------:R-:W-:-:S05]  /*7680*/  IMAD.MOV.U32 R4, RZ, RZ, c[0x0][0x2f0] ;  /* 0x0000bc00ff047624 */ /* 0x000fca00078e00ff */
[----:B------:R-:W-:Y:S02]  /*7690*/  IMAD.U32 R8, RZ, RZ, UR4 ;  /* 0x00000004ff087e24 */ /* 0x000fe4000f8e00ff */
[----:B-1----:R-:W-:-:S05]  /*76a0*/  IMAD.U32 R9, RZ, RZ, UR5 ;  /* 0x00000005ff097e24 */ /* 0x002fca000f8e00ff */
[----:B------:R2:W5:Y:S01]  /*76b0*/  @P0 LDG.E R4, [R8.64] ;  /* 0x0000000e08040981 */ /* 0x000562000c1e1900 */
[----:B------:R-:W-:Y:S02]  /*76c0*/  UMOV UR16, URZ ;  /* 0x0000003f00107c82 */ /* 0x000fe40008000000 */
[----:B------:R-:W-:Y:S01]  /*76d0*/  UMOV UR17, URZ ;  /* 0x0000003f00117c82 */ /* 0x000fe20008000000 */
[----:B---3--:R-:W1:Y:S02]  /*76e0*/  @P1 R2UR UR5, R6 ;  /* 0x00000000060513c2 */ /* 0x008e6400000e0000 */
[----:B-1----:R-:W-:Y:S02]  /*76f0*/  @UP1 USHF.R.S32.HI UR4, URZ, 0x1f, UR5 ;  /* 0x0000001f3f041899 */ /* 0x002fe40008011405 */
[----:B------:R-:W-:-:S05]  /*7700*/  @UP1 UMOV UR16, UR5 ;  /* 0x0000000500101c82 */ /* 0x000fca0008000000 */
[----:B------:R-:W-:Y:S01]  /*7710*/  @UP1 UMOV UR17, UR4 ;  /* 0x0000000400111c82 */ /* 0x000fe20008000000 */
[----:B------:R-:W-:Y:S05]  /*7720*/  @P0 BRA `(.L_x_1257) ;  /* 0x0000004000000947 */ /* 0x000fea0003800000 */
[----:B--2---:R-:W-:Y:S05]  /*7730*/  @!P1 BRA `(.L_x_1257) ;  /* 0x0000003000009947 */ /* 0x004fea0003800000 */
[----:B-----5:R-:W2:Y:S04]  /*7740*/  LDG.E R4, [R12.64] ;  /* 0x0000000e0c047981 */ /* 0x020ea8000c1e1900 */
[----:B------:R-:W2:Y:S02]  /*7750*/  LDG.E R9, [R12.64+0x4] ;  /* 0x0000040e0c097981 */ /* 0x000ea4000c1e1900 */
[----:B--2---:R-:W-:Y:S02]  /*7760*/  IADD3 R4, -R4, R9, RZ ;  /* 0x0000000904047210 */ /* 0x004fe40007ffe1ff */
.L_x_1257:
[----:B--2---:R-:W-:Y:S01]  /*7770*/  LEA.HI R9, R3, R0, RZ, 0x3 ;  /* 0x0000000003097211 */ /* 0x004fe200078f18ff */
        /* <DEDUP_REMOVED lines=18> */
[----:B------:R-:W-:Y:S01]  /*78a0*/  ISETP.GE.AND P4, PT, R5, R4, PT ;  /* 0x000000040500720c */ /* 0x000fe20003f86270 */
[----:B------:R-:W-:Y:S01]  /*78b0*/  USEL UR8, UR8, URZ, !UP1 ;  /* 0x0000003f08087287 */ /* 0x000fe2000c800000 */
[----:B------:R-:W-:Y:S01]  /*78c0*/  LOP3.LUT R3, R3, R0, RZ, 0x3c, !PT ;  /* 0x0000000003037212 */ /* 0x000fe200078e3cff */
[----:B------:R-:W-:Y:S01]  /*78d0*/  IMAD.U32 R0, RZ, RZ, UR12 ;  /* 0x0000000cff007e24 */ /* 0x000fe2000f8e00ff */
[C---:B------:R-:W-:Y:S01]  /*78e0*/  IADD3 R58, P0, R5.reuse, UR16, RZ ;  /* 0x00000010053a7c10 */ /* 0x040fe2000ff1e0ff */
[----:B------:R-:W-:Y:S02]  /*78f0*/  BSSY B0, `(.L_x_1258) ;  /* 0x000002a000007945 */ /* 0x000fe40003800000 */
[----:B------:R-:W-:Y:S01]  /*7900*/  IMAD.U32 R2, R2, 0x20, R3 ;  /* 0x0000002002027824 */ /* 0x000fe200078e0003 */
[----:B------:R-:W-:Y:S01]  /*7910*/  LEA.HI.X.SX32 R59, R5, UR17, 0x1, P0 ;  /* 0x00000011053b7c11 */ /* 0x000fe200080f0eff */
[----:B------:R-:W-:Y:S01]  /*7920*/  IMAD.WIDE.U32 R60, R0, c[0x0][0x338], R56 ;  /* 0x0000ce00003c7a25 */ /* 0x000fe200078e0038 */
[----:B------:R-:W-:-:S03]  /*7930*/  IADD3 R3, R56, 0x20, RZ ;  /* 0x0000002038037810 */ /* 0x000fc60007ffe0ff */
[----:B------:R-:W-:Y:S01]  /*7940*/  IMAD.SHL.U32 R7, R2, 0x2, RZ ;  /* 0x0000000202077824 */ /* 0x000fe200078e00ff */
[----:B------:R-:W-:Y:S01]  /*7950*/  IADD3 R61, R61, UR5, RZ ;  /* 0x000000053d3d7c10 */ /* 0x000fe2000fffe0ff */
[----:B------:R-:W-:Y:S01]  /*7960*/  ULDC.64 UR4, c[0x0][0x340] ;  /* 0x0000d00000047ab9 */ /* 0x000fe20000000a00 */
[----:B------:R-:W-:Y:S01]  /*7970*/  IMAD.U32 R0, RZ, RZ, UR11 ;  /* 0x0000000bff007e24 */ /* 0x000fe2000f8e00ff */
[----:B------:R-:W-:Y:S01]  /*7980*/  UIMAD UR4, UR8, UR4, URZ ;  /* 0x00000004080472a4 */ /* 0x000fe2000f8e023f */
[----:B------:R1:W2:Y:S01]  /*7990*/  LDS.128 R52, [R7+0x7080] ;  /* 0x0070800007347984 */ /* 0x0002a20000000c00 */
[----:B------:R-:W-:Y:S02]  /*79a0*/  IMAD.U32 R2, RZ, RZ, UR13 ;  /* 0x0000000dff027e24 */ /* 0x000fe4000f8e00ff */
[----:B------:R-:W-:Y:S01]  /*79b0*/  UIMAD UR4, UR11, UR5, UR4 ;  /* 0x000000050b0472a4 */ /* 0x000fe2000f8e0204 */
[----:B------:R1:W3:Y:S01]  /*79c0*/  LDS.128 R48, [R7+0x9080] ;  /* 0x0090800007307984 */ /* 0x0002e20000000c00 */
[----:B------:R-:W-:-:S03]  /*79d0*/  IMAD.WIDE.U32 R60, R0, c[0x0][0x340], R60 ;  /* 0x0000d000003c7a25 */ /* 0x000fc600078e003c */
[----:B------:R1:W4:Y:S01]  /*79e0*/  LDS.128 R44, [R7+0xb080] ;  /* 0x00b08000072c7984 */ /* 0x0003220000000c00 */
[----:B------:R-:W-:Y:S01]  /*79f0*/  IMAD.WIDE R58, R2, 0x80, R58 ;  /* 0x00000080023a7825 */ /* 0x000fe200078e023a */
[----:B------:R-:W-:Y:S02]  /*7a00*/  IADD3 R63, R61, UR4, RZ ;  /* 0x000000043d3f7c10 */ /* 0x000fe4000fffe0ff */
        /* <DEDUP_REMOVED lines=13> */
[C---:B------:R-:W-:Y:S01]  /*7ae0*/  IMAD R6, R58.reuse, c[0x0][0x334], R6 ;  /* 0x0000cd003a067a24 */ /* 0x040fe200078e0206 */
        /* <DEDUP_REMOVED lines=10> */
.L_x_1259:
[----:B------:R-:W-:Y:S05]  /*7b90*/  BSYNC B0 ;  /* 0x0000000000007941 */ /* 0x000fea0003800000 */
.L_x_1258:
[----:B------:R-:W-:Y:S01]  /*7ba0*/  IADD3 R5, R5, 0x40, RZ ;  /* 0x0000004005057810 */ /* 0x000fe20007ffe0ff */
[----:B------:R-:W-:Y:S03]  /*7bb0*/  BSSY B0, `(.L_x_1260) ;  /* 0x0000014000007945 */ /* 0x000fe60003800000 */
[----:B------:R-:W-:-:S13]  /*7bc0*/  ISETP.GE.AND P3, PT, R5, R4, PT ;  /* 0x000000040500720c */ /* 0x000fda0003f66270 */
[----:B------:R-:W-:Y:S05]  /*7bd0*/  @P3 BRA `(.L_x_1261) ;  /* 0x0000011000003947 */ /* 0x000fea0003800000 */
[----:B------:R-:W-:Y:S01]  /*7be0*/  IADD3 R5, P0, R58, 0x40, RZ ;  /* 0x000000403a057810 */ /* 0x000fe20007f1e0ff */
[----:B------:R-:W-:Y:S01]  /*7bf0*/  IMAD.MOV.U32 R6, RZ, RZ, R60 ;  /* 0x000000ffff067224 */ /* 0x000fe200078e003c */
[C---:B------:R-:W-:Y:S01]  /*7c00*/  IADD3 R2, R56.reuse, 0x40, RZ ;  /* 0x0000004038027810 */ /* 0x040fe20007ffe0ff */
[----:B-1----:R-:W-:Y:S01]  /*7c10*/  IMAD.MOV.U32 R7, RZ, RZ, R63 ;  /* 0x000000ffff077224 */ /* 0x002fe200078e003f */
[----:B------:R-:W-:Y:S01]  /*7c20*/  ISETP.GE.AND P2, PT, R56, c[0x0][0x324], PT ;  /* 0x0000c90038007a0c */ /* 0x000fe20003f46270 */
[----:B------:R-:W-:Y:S01]  /*7c30*/  IMAD.X R4, RZ, RZ, R59, P0 ;  /* 0x000000ffff047224 */ /* 0x000fe200000e063b */
[----:B------:R-:W-:Y:S01]  /*7c40*/  ISETP.GE.AND P0, PT, R2, c[0x0][0x324], PT ;  /* 0x0000c90002007a0c */ /* 0x000fe20003f06270 */
[----:B------:R-:W-:Y:S01]  /*7c50*/  IMAD.WIDE.U32 R6, R5, c[0x0][0x330], R6 ;  /* 0x0000cc0005067a25 */ /* 0x000fe200078e0006 */
[----:B------:R-:W-:-:S03]  /*7c60*/  ISETP.GE.AND P1, PT, R3, c[0x0][0x324], PT ;  /* 0x0000c90003007a0c */ /* 0x000fc60003f26270 */
[----:B------:R-:W-:Y:S01]  /*7c70*/  IMAD R4, R4, c[0x0][0x330], RZ ;  /* 0x0000cc0004047a24 */ /* 0x000fe200078e02ff */
[----:B--2---:R-:W-:-:S03]  /*7c80*/  LEA R8, P5, R6, c[0x0][0x318], 0x1 ;  /* 0x0000c60006087a11 */ /* 0x004fc600078a08ff */
[----:B------:R-:W-:-:S04]  /*7c90*/  IMAD R4, R5, c[0x0][0x334], R4 ;  /* 0x0000cd0005047a24 */ /* 0x000fc800078e0204 */
[----:B------:R-:W-:-:S05]  /*7ca0*/  IMAD.IADD R4, R7, 0x1, R4 ;  /* 0x0000000107047824 */ /* 0x000fca00078e0204 */
[----:B------:R-:W-:-:S05]  /*7cb0*/  LEA.HI.X R9, R6, c[0x0][0x31c], R4, 0x1, P5 ;  /* 0x0000c70006097a11 */ /* 0x000fca00028f0c04 */
[----:B------:R1:W-:Y:S04]  /*7cc0*/  @!P2 STG.E.128 [R8.64], R52 ;  /* 0x000000340800a986 */ /* 0x0003e8000c101d0e */
[----:B---3--:R1:W-:Y:S04]  /*7cd0*/  @!P1 STG.E.128 [R8.64+0x40], R48 ;  /* 0x0000403008009986 */ /* 0x0083e8000c101d0e */
[----:B----4-:R1:W-:Y:S02]  /*7ce0*/  @!P0 STG.E.128 [R8.64+0x80], R44 ;  /* 0x0000802c08008986 */ /* 0x0103e4000c101d0e */
.L_x_1261:
[----:B------:R-:W-:Y:S05]  /*7cf0*/  BSYNC B0 ;  /* 0x0000000000007941 */ /* 0x000fea0003800000 */
.L_x_1260:
[----:B------:R-:W-:Y:S01]  /*7d00*/  ULDC.64 UR4, c[0x0][0x308] ;  /* 0x0000c20000047ab9 */ /* 0x000fe20000000a00 */
[----:B------:R-:W-:Y:S01]  /*7d10*/  MOV R5, UR12 ;  /* 0x0000000c00057c02 */ /* 0x000fe20008000f00 */
[----:B------:R-:W-:Y:S01]  /*7d20*/  UIMAD UR4, UR7, UR4, URZ ;  /* 0x00000004070472a4 */ /* 0x000fe2000f8e023f */
[----:B------:R-:W-:Y:S03]  /*7d30*/  BSSY B0, `(.L_x_1262) ;  /* 0x0000018000007945 */ /* 0x000fe60003800000 */
[----:B------:R-:W-:Y:S01]  /*7d40*/  UIMAD UR12, UR12, UR5, UR4 ;  /* 0x000000050c0c72a4 */ /* 0x000fe2000f8e0204 */
[----:B-1----:R-:W-:-:S02]  /*7d50*/  IMAD.WIDE.U32 R6, R5, c[0x0][0x308], R56 ;  /* 0x0000c20005067a25 */ /* 0x002fc400078e0038 */
[----:B------:R-:W-:Y:S02]  /*7d60*/  ULDC.64 UR4, c[0x0][0x310] ;  /* 0x0000c40000047ab9 */ /* 0x000fe40000000a00 */
[----:B------:R-:W-:Y:S01]  /*7d70*/  UIMAD UR4, UR8, UR4, URZ ;  /* 0x00000004080472a4 */ /* 0x000fe2000f8e023f */
[----:B------:R-:W-:-:S03]  /*7d80*/  IADD3 R7, R7, UR12, RZ ;  /* 0x0000000c07077c10 */ /* 0x000fc6000fffe0ff */
[----:B------:R-:W-:Y:S02]  /*7d90*/  UIMAD UR4, UR11, UR5, UR4 ;  /* 0x000000050b0472a4 */ /* 0x000fe4000f8e0204 */
[----:B------:R-:W-:-:S05]  /*7da0*/  IMAD.WIDE.U32 R6, R0, c[0x0][0x310], R6 ;  /* 0x0000c40000067a25 */ /* 0x000fca00078e0006 */
[----:B--2---:R-:W-:Y:S01]  /*7db0*/  IADD3 R9, R7, UR4, RZ ;  /* 0x0000000407097c10 */ /* 0x004fe2000fffe0ff */
        /* <DEDUP_REMOVED lines=15> */
.L_x_1263:
[----:B------:R-:W-:Y:S05]  /*7eb0*/  BSYNC B0 ;  /* 0x0000000000007941 */ /* 0x000fea0003800000 */
.L_x_1262:
        /* <DEDUP_REMOVED lines=19> */
.L_x_1256:
[----:B------:R-:W-:Y:S02]  /*7ff0*/  ULDC.64 UR4, c[0x0][0x358] ;  /* 0x0000d60000047ab9 */ /* 0x000fe40000000a00 */
[----:B------:R-:W-:-:S02]  /*8000*/  UISETP.NE.U32.AND UP1, UPT, URZ, UR4, UPT ;  /* 0x000000043f00728c */ /* 0x000fc4000bf25070 */
[----:B------:R-:W-:Y:S02]  /*8010*/  UMOV UR7, 0x4 ;  /* 0x0000000400077882 */ /* 0x000fe40000000000 */
[----:B------:R-:W-:-:S03]  /*8020*/  UISETP.NE.AND.EX UP1, UPT, URZ, UR5, UPT, UP1 ;  /* 0x000000053f00728c */ /* 0x000fc6000bf25310 */
[----:B------:R-:W-:Y:S02]  /*8030*/  ULDC.64 UR4, c[0x0][0x358] ;  /* 0x0000d60000047ab9 */ /* 0x000fe40000000a00 */
[----:B------:R-:W-:Y:S01]  /*8040*/  UIMAD.WIDE UR4, UR11, UR7, UR4 ;  /* 0x000000070b0472a5 */ /* 0x000fe2000f8e0204 */
[----:B------:R-:W-:-:S05]  /*8050*/  PLOP3.LUT P1, PT, PT, PT, UP1, 0x80, 0x0 ;  /* 0x000000000000781c */ /* 0x000fca0003f2f018 */
[----:B-1----:R-:W-:Y:S01]  /*8060*/  IMAD.U32 R6, RZ, RZ, UR4 ;  /* 0x00000004ff067e24 */ /* 0x002fe2000f8e00ff */
[----:B------:R-:W-:Y:S01]  /*8070*/  MOV R7, UR5 ;  /* 0x0000000500077c02 */ /* 0x000fe20008000f00 */
[----:B------:R-:W-:-:S06]  /*8080*/  ULDC.64 UR4, c[0x0][0x360] ;  /* 0x0000d80000047ab9 */ /* 0x000fcc0000000a00 */
[----:B------:R-:W2:Y:S01]  /*8090*/  @P1 LDG.E R0, [R6.64] ;  /* 0x0000000e06001981 */ /* 0x000ea2000c1e1900 */
[----:B------:R-:W-:Y:S01]  /*80a0*/  UISETP.NE.U32.AND UP0, UPT, URZ, UR4, UPT ;  /* 0x000000043f00728c */ /* 0x000fe2000bf05070 */
[----:B-----5:R-:W-:-:S03]  /*80b0*/  IMAD.MOV.U32 R3, RZ, RZ, c[0x0][0x2f0] ;  /* 0x0000bc00ff037624 */ /* 0x020fc600078e00ff */
        /* <DEDUP_REMOVED lines=15> */
[----:B-----5:R-:W2:Y:S04]  /*81b0*/  LDG.E R3, [R6.64] ;  /* 0x0000000e06037981 */ /* 0x020ea8000c1e1900 */
[----:B------:R-:W2:Y:S02]  /*81c0*/  LDG.E R0, [R6.64+0x4] ;  /* 0x0000040e06007981 */ /* 0x000ea4000c1e1900 */
[----:B--2---:R-:W-:Y:S02]  /*81d0*/  IADD3 R3, -R3, R0, RZ ;  /* 0x0000000003037210 */ /* 0x004fe40007ffe1ff */
.L_x_1264:
        /* <DEDUP_REMOVED lines=10> */
[----:B------:R-:W-:Y:S01]  /*8280*/  USEL UR8, UR8, URZ, !UP1 ;  /* 0x0000003f08087287 */ /* 0x000fe2000c800000 */
[----:B-1----:R-:W-:-:S04]  /*8290*/  SHF.R.S32.HI R5, RZ, 0x1f, R0 ;  /* 0x0000001fff057819 */ /* 0x002fc80000011400 */
[----:B------:R-:W-:-:S04]  /*82a0*/  LEA.HI R2, R5, R0, RZ, 0x2 ;  /* 0x0000000005027211 */ /* 0x000fc800078f10ff */
[----:B------:R-:W-:Y:S02]  /*82b0*/  LOP3.LUT R5, R2, 0x1ffffffc, RZ, 0xc0, !PT ;  /* 0x1ffffffc02057812 */ /* 0x000fe400078ec0ff */
[----:B------:R-:W-:-:S03]  /*82c0*/  SHF.R.S32.HI R2, RZ, 0x2, R2 ;  /* 0x00000002ff027819 */ /* 0x000fc60000011402 */
[----:B------:R-:W-:Y:S01]  /*82d0*/  IMAD.IADD R5, R0, 0x1, -R5 ;  /* 0x0000000100057824 */ /* 0x000fe200078e0a05 */
[C---:B------:R-:W-:Y:S01]  /*82e0*/  ISETP.GE.AND P4, PT, R2.reuse, R3, PT ;  /* 0x000000030200720c */ /* 0x040fe20003f86270 */
[----:B------:R-:W-:Y:S01]  /*82f0*/  IMAD.U32 R0, RZ, RZ, UR11 ;  /* 0x0000000bff007e24 */ /* 0x000fe2000f8e00ff */
[----:B------:R-:W-:Y:S01]  /*8300*/  IADD3 R4, P0, R2, UR16, RZ ;  /* 0x0000001002047c10 */ /* 0x000fe2000ff1e0ff */
[----:B------:R-:W-:Y:S02]  /*8310*/  IMAD.SHL.U32 R14, R5, 0x8, RZ ;  /* 0x00000008050e7824 */ /* 0x000fe400078e00ff */
[----:B------:R-:W-:-:S03]  /*8320*/  IMAD.U32 R5, RZ, RZ, UR12 ;  /* 0x0000000cff057e24 */ /* 0x000fc6000f8e00ff */
[----:B------:R-:W-:Y:S02]  /*8330*/  SHF.R.S32.HI R15, RZ, 0x1f, R14 ;  /* 0x0000001fff0f7819 */ /* 0x000fe4000001140e */
[----:B------:R-:W-:-:S03]  /*8340*/  IADD3 R6, R14, 0x20, RZ ;  /* 0x000000200e067810 */ /* 0x000fc60007ffe0ff */
[----:B------:R-:W-:Y:S01]  /*8350*/  IMAD.WIDE.U32 R8, R5, c[0x0][0x308], R14 ;  /* 0x0000c20005087a25 */ /* 0x000fe200078e000e */
[----:B------:R-:W-:-:S04]  /*8360*/  LEA.HI.X.SX32 R5, R2, UR17, 0x1, P0 ;  /* 0x0000001102057c11 */ /* 0x000fc800080f0eff */
[----:B------:R-:W-:Y:S01]  /*8370*/  IADD3 R9, R9, UR5, RZ ;  /* 0x0000000509097c10 */ /* 0x000fe2000fffe0ff */
[----:B------:R-:W-:Y:S01]  /*8380*/  ULDC.64 UR4, c[0x0][0x310] ;  /* 0x0000c40000047ab9 */ /* 0x000fe20000000a00 */
[----:B------:R-:W-:Y:S01]  /*8390*/  IMAD.WIDE R10, R10, 0x80, R4 ;  /* 0x000000800a0a7825 */ /* 0x000fe200078e0204 */
[----:B------:R-:W-:Y:S01]  /*83a0*/  UIMAD UR4, UR8, UR4, URZ ;  /* 0x00000004080472a4 */ /* 0x000fe2000f8e023f */
[----:B------:R-:W-:Y:S02]  /*83b0*/  IADD3 R5, R14, 0x40, RZ ;  /* 0x000000400e057810 */ /* 0x000fe40007ffe0ff */
[----:B------:R-:W-:Y:S01]  /*83c0*/  IMAD.WIDE.U32 R8, R0, c[0x0][0x310], R8 ;  /* 0x0000c40000087a25 */ /* 0x000fe200078e0008 */
        /* <DEDUP_REMOVED lines=16> */
.L_x_1266:
[----:B------:R-:W-:Y:S05]  /*84d0*/  BSYNC B0 ;  /* 0x0000000000007941 */ /* 0x000fea0003800000 */
.L_x_1265:
        /* <DEDUP_REMOVED lines=19> */
.L_x_1268:
[----:B------:R-:W-:Y:S05]  /*8610*/  BSYNC B0 ;  /* 0x0000000000007941 */ /* 0x000fea0003800000 */
.L_x_1267:
[----:B------:R-:W-:Y:S01]  /*8620*/  ULDC.64 UR4, c[0x0][0x338] ;  /* 0x0000ce0000047ab9 */ /* 0x000fe20000000a00 */
[----:B------:R-:W-:Y:S01]  /*8630*/  MOV R3, UR12 ;  /* 0x0000000c00037c02 */ /* 0x000fe20008000f00 */
        /* <DEDUP_REMOVED lines=24> */
.L_x_1270:
[----:B------:R-:W-:Y:S05]  /*87c0*/  BSYNC B0 ;  /* 0x0000000000007941 */ /* 0x000fea0003800000 */
.L_x_1269:
[----:B------:R-:W-:Y:S05]  /*87d0*/  @P3 EXIT ;  /* 0x000000000000394d */ /* 0x000fea0003800000 */
[----:B------:R-:W-:Y:S01]  /*87e0*/  IADD3 R0, P0, R10, 0x40, RZ ;  /* 0x000000400a007810 */ /* 0x000fe20007f1e0ff */
[----:B------:R-:W-:Y:S01]  /*87f0*/  IMAD.MOV.U32 R9, RZ, RZ, R13 ;  /* 0x000000ffff097224 */ /* 0x000fe200078e000d */
[----:B------:R-:W-:-:S03]  /*8800*/  ISETP.GE.AND P1, PT, R14, c[0x0][0x324], PT ;  /* 0x0000c9000e007a0c */ /* 0x000fc60003f26270 */
[----:B------:R-:W-:Y:S01]  /*8810*/  IMAD.X R10, RZ, RZ, R11, P0 ;  /* 0x000000ffff0a7224 */ /* 0x000fe200000e060b */
[----:B------:R-:W-:Y:S01]  /*8820*/  ISETP.GE.AND P0, PT, R6, c[0x0][0x324], PT ;  /* 0x0000c90006007a0c */ /* 0x000fe20003f06270 */
[----:B------:R-:W-:-:S04]  /*8830*/  IMAD.WIDE.U32 R8, R0, c[0x0][0x330], R8 ;  /* 0x0000cc0000087a25 */ /* 0x000fc800078e0008 */
[----:B--2---:R-:W-:Y:S01]  /*8840*/  IMAD R3, R10, c[0x0][0x330], RZ ;  /* 0x0000cc000a037a24 */ /* 0x004fe200078e02ff */
        /* <DEDUP_REMOVED lines=10> */
.L_x_1271:
        /* <DEDUP_REMOVED lines=9> */
.L_x_1437:


//--------------------- .text._ZN7cutlass13device_kernelIN5flash19enable_sm80_to_sm89INS1_16FlashAttnBwdSm80INS1_25CollectiveMainloopBwdSm80ILi2ELi2EN4cute5tupleIJNS5_1CILi64EEENS7_ILi128EEENS7_ILi96EEEEEENS_6half_tEfNS_4arch4Sm80ELb1ELb0ELb1ELb1ELb1ELb0ELb0ELb0ELi2ELi2ELi4ELi2ELb0EEENS1_21CollectiveEpilogueBwdISB_SC_SE_Li256ELb1ELb0ELi2EEENS1_25SingleTileBwdLPTSchedulerILb1ELi128ELb1EEEEEEEEEvNT_6ParamsE --------------------------
	.section	.text._ZN7cutlass13device_kernelIN5flash19enable_sm80_to_sm89INS1_16FlashAttnBwdSm80INS1_25CollectiveMainloopBwdSm80ILi2ELi2EN4cute5tupleIJNS5_1CILi64EEENS7_ILi128EEENS7_ILi96EEEEEENS_6half_tEfNS_4arch4Sm80ELb1ELb0ELb1ELb1ELb1ELb0ELb0ELb0ELi2ELi2ELi4ELi2ELb0EEENS1_21CollectiveEpilogueBwdISB_SC_SE_Li256ELb1ELb0ELi2EEENS1_25SingleTileBwdLPTSchedulerILb1ELi128ELb1EEEEEEEEEvNT_6ParamsE,"ax",@progbits
	.sectioninfo	@"SHI_REGISTERS=253"
	.align	128
.text._ZN7cutlass13device_kernelIN5flash19enable_sm80_to_sm89INS1_16FlashAttnBwdSm80INS1_25CollectiveMainloopBwdSm80ILi2ELi2EN4cute5tupleIJNS5_1CILi64EEENS7_ILi128EEENS7_ILi96EEEEEENS_6half_tEfNS_4arch4Sm80ELb1ELb0ELb1ELb1ELb1ELb0ELb0ELb0ELi2ELi2ELi4ELi2ELb0EEENS1_21CollectiveEpilogueBwdISB_SC_SE_Li256ELb1ELb0ELi2EEENS1_25SingleTileBwdLPTSchedulerILb1ELi128ELb1EEEEEEEEEvNT_6ParamsE:
        .type           _ZN7cutlass13device_kernelIN5flash19enable_sm80_to_sm89INS1_16FlashAttnBwdSm80INS1_25CollectiveMainloopBwdSm80ILi2ELi2EN4cute5tupleIJNS5_1CILi64EEENS7_ILi128EEENS7_ILi96EEEEEENS_6half_tEfNS_4arch4Sm80ELb1ELb0ELb1ELb1ELb1ELb0ELb0ELb0ELi2ELi2ELi4ELi2ELb0EEENS1_21CollectiveEpilogueBwdISB_SC_SE_Li256ELb1ELb0ELi2EEENS1_25SingleTileBwdLPTSchedulerILb1ELi128ELb1EEEEEEEEEvNT_6ParamsE,@function
        .size           _ZN7cutlass13device_kernelIN5flash19enable_sm80_to_sm89INS1_16FlashAttnBwdSm80INS1_25CollectiveMainloopBwdSm80ILi2ELi2EN4cute5tupleIJNS5_1CILi64EEENS7_ILi128EEENS7_ILi96EEEEEENS_6half_tEfNS_4arch4Sm80ELb1ELb0ELb1ELb1ELb1ELb0ELb0ELb0ELi2ELi2ELi4ELi2ELb0EEENS1_21CollectiveEpilogueBwdISB_SC_SE_Li256ELb1ELb0ELi2EEENS1_25SingleTileBwdLPTSchedulerILb1ELi128ELb1EEEEEEEEEvNT_6ParamsE,(.L_x_1438 - _ZN7cutlass13device_kernelIN5flash19enable_sm80_to_sm89INS1_16FlashAttnBwdSm80INS1_25CollectiveMainloopBwdSm80ILi2ELi2EN4cute5tupleIJNS5_1CILi64EEENS7_ILi128EEENS7_ILi96EEEEEENS_6half_tEfNS_4arch4Sm80ELb1ELb0ELb1ELb1ELb1ELb0ELb0ELb0ELi2ELi2ELi4ELi2ELb0EEENS1_21CollectiveEpilogueBwdISB_SC_SE_Li256ELb1ELb0ELi2EEENS1_25SingleTileBwdLPTSchedulerILb1ELi128ELb1EEEEEEEEEvNT_6ParamsE)
        .other          _ZN7cutlass13device_kernelIN5flash19enable_sm80_to_sm89INS1_16FlashAttnBwdSm80INS1_25CollectiveMainloopBwdSm80ILi2ELi2EN4cute5tupleIJNS5_1CILi64EEENS7_ILi128EEENS7_ILi96EEEEEENS_6half_tEfNS_4arch4Sm80ELb1ELb0ELb1ELb1ELb1ELb0ELb0ELb0ELi2ELi2ELi4ELi2ELb0EEENS1_21CollectiveEpilogueBwdISB_SC_SE_Li256ELb1ELb0ELi2EEENS1_25SingleTileBwdLPTSchedulerILb1ELi128ELb1EEEEEEEEEvNT_6ParamsE,@"STO_CUDA_ENTRY STV_DEFAULT"
_ZN7cutlass13device_kernelIN5flash19enable_sm80_to_sm89INS1_16FlashAttnBwdSm80INS1_25CollectiveMainloopBwdSm80ILi2ELi2EN4cute5tupleIJNS5_1CILi64EEENS7_ILi128EEENS7_ILi96EEEEEENS_6half_tEfNS_4arch4Sm80ELb1ELb0ELb1ELb1ELb1ELb0ELb0ELb0ELi2ELi2ELi4ELi2ELb0EEENS1_21CollectiveEpilogueBwdISB_SC_SE_Li256ELb1ELb0ELi2EEENS1_25SingleTileBwdLPTSchedulerILb1ELi128ELb1EEEEEEEEEvNT_6ParamsE:
        /* <DEDUP_REMOVED lines=29> */
.L_x_1273:
[----:B------:R-:W-:Y:S02]  /*01d0*/  ULDC UR7, c[0x0][0x3ac] ;  /* 0x0000eb0000077ab9 */ /* 0x000fe40000000800 */
[----:B------:R-:W-:Y:S02]  /*01e0*/  UISETP.NE.AND UP0, UPT, UR7, 0x1, UPT ;  /* 0x000000010700788c */ /* 0x000fe4000bf05270 */
[----:B------:R-:W-:Y:S02]  /*01f0*/  ULDC.64 UR4, c[0x0][0x3b0] ;  /* 0x0000ec0000047ab9 */ /* 0x000fe40000000a00 */
[----:B------:R-:W-:Y:S02]  /*0200*/  UIMAD.WIDE.U32 UR10, UR6, UR4, URZ ;  /* 0x00000004060a72a5 */ /* 0x000fe4000f8e003f */
[----:B------:R-:W-:-:S05]  /*0210*/  UMOV UR9, UR6 ;  /* 0x0000000600097c82 */ /* 0x000fca0008000000 */
[----:B------:R-:W-:-:S04]  /*0220*/  @UP0 USHF.R.U32.HI UR9, URZ, UR5, UR11 ;  /* 0x000000053f090299 */ /* 0x000fc8000801160b */
[----:B------:R-:W-:-:S04]  /*0230*/  UIMAD UR7, UR9, UR7, URZ ;  /* 0x00000007090772a4 */ /* 0x000fc8000f8e023f */
.L_x_1274:
        /* <DEDUP_REMOVED lines=13> */
[----:B------:R-:W-:Y:S01]  /*0310*/  IMAD.U32 R193, RZ, RZ, UR4 ;  /* 0x00000004ffc17e24 */ /* 0x000fe2000f8e00ff */
        /* <DEDUP_REMOVED lines=9> */
.L_x_1275:
        /* <DEDUP_REMOVED lines=14> */
.L_x_1277:
[----:B------:R-:W-:Y:S02]  /*0490*/  ULDC UR5, c[0x0][0x3d4] ;  /* 0x0000f50000057ab9 */ /* 0x000fe40000000800 */
.L_x_1276:
        /* <DEDUP_REMOVED lines=9> */
.L_x_1272:
        /* <DEDUP_REMOVED lines=21> */
.L_x_1279:
[----:B------:R-:W-:Y:S02]  /*0680*/  ULDC UR7, c[0x0][0x3ac] ;  /* 0x0000eb0000077ab9 */ /* 0x000fe40000000800 */
[----:B------:R-:W-:Y:S02]  /*0690*/  UISETP.NE.AND UP0, UPT, UR7, 0x1, UPT ;  /* 0x000000010700788c */ /* 0x000fe4000bf05270 */
[----:B------:R-:W-:Y:S02]  /*06a0*/  ULDC.64 UR4, c[0x0][0x3b0] ;  /* 0x0000ec0000047ab9 */ /* 0x000fe40000000a00 */
[----:B------:R-:W-:Y:S02]  /*06b0*/  UIMAD.WIDE.U32 UR10, UR6, UR4, URZ ;  /* 0x00000004060a72a5 */ /* 0x000fe4000f8e003f */
[----:B------:R-:W-:-:S05]  /*06c0*/  UMOV UR9, UR6 ;  /* 0x0000000600097c82 */ /* 0x000fca0008000000 */
[----:B------:R-:W-:-:S04]  /*06d0*/  @UP0 USHF.R.U32.HI UR9, URZ, UR5, UR11 ;  /* 0x000000053f090299 */ /* 0x000fc8000801160b */
[----:B------:R-:W-:-:S04]  /*06e0*/  UIMAD UR7, UR9, UR7, URZ ;  /* 0x00000007090772a4 */ /* 0x000fc8000f8e023f */
.L_x_1280:
        /* <DEDUP_REMOVED lines=23> */
.L_x_1281:
        /* <DEDUP_REMOVED lines=14> */
.L_x_1283:
[----:B------:R-:W-:Y:S02]  /*0940*/  ULDC UR5, c[0x0][0x3d4] ;  /* 0x0000f50000057ab9 */ /* 0x000fe40000000800 */
.L_x_1282:
        /* <DEDUP_REMOVED lines=8> */
.L_x_1278:
        /* <DEDUP_REMOVED lines=34> */
[----:B------:R-:W-:Y:S01]  /*0bf0*/  ULDC UR8, c[0x0][0x198] ;  /* 0x0000660000087ab9 */ /* 0x000fe20000000800 */
[----:B--2---:R-:W2:Y:S02]  /*0c00*/  @P2 R2UR UR5, R0 ;  /* 0x00000000000523c2 */ /* 0x004ea400000e0000 */
[----:B--2---:R-:W-:-:S04]  /*0c10*/  @UP2 ULEA UR5, UR10, UR5, 0x6 ;  /* 0x000000050a052291 */ /* 0x004fc8000f8e303f */
[----:B------:R-:W-:-:S04]  /*0c20*/  @UP2 USHF.R.S32.HI UR4, URZ, 0x1f, UR5 ;  /* 0x0000001f3f042899 */ /* 0x000fc80008011405 */
[----:B------:R-:W-:Y:S01]  /*0c30*/  @UP2 ULEA.HI UR4, UR4, UR5, URZ, 0x6 ;  /* 0x0000000504042291 */ /* 0x000fe2000f8f303f */
[----:B---3--:R1:W2:Y:S02]  /*0c40*/  @P0 R2UR UR9, R4 ;  /* 0x00000000040903c2 */ /* 0x0082a400000e0000 */
[----:B------:R-:W-:Y:S02]  /*0c50*/  UMOV UR5, URZ ;  /* 0x0000003f00057c82 */ /* 0x000fe40008000000 */
        /* <DEDUP_REMOVED lines=8> */
.L_x_1284:
        /* <DEDUP_REMOVED lines=10> */
.L_x_1285:
[----:B------:R-:W-:Y:S05]  /*0d80*/  @!P1 BRA `(.L_x_1286) ;  /* 0x0000005000009947 */ /* 0x000fea0003800000 */
[----:B------:R-:W3:Y:S04]  /*0d90*/  LDG.E R0, [R6.64] ;  /* 0x0000000c06007981 */ /* 0x000ee8000c1e1900 */
[----:B-1----:R-:W4:Y:S01]  /*0da0*/  LDG.E R4, [R6.64+0x4] ;  /* 0x0000040c06047981 */ /* 0x002f22000c1e1900 */
[----:B---3--:R-:W1:Y:S08]  /*0db0*/  R2UR UR8, R0 ;  /* 0x00000000000873c2 */ /* 0x008e7000000e0000 */
[----:B----4-:R-:W1:Y:S02]  /*0dc0*/  R2UR UR4, R4 ;  /* 0x00000000040473c2 */ /* 0x010e6400000e0000 */
[----:B-1----:R-:W-:-:S06]  /*0dd0*/  UIADD3 UR8, -UR8, UR4, URZ ;  /* 0x0000000408087290 */ /* 0x002fcc000fffe13f */
.L_x_1286:
        /* <DEDUP_REMOVED lines=66> */
[----:B------:R-:W-:Y:S01]  /*1200*/  UIMAD UR4, UR5, 0x60, URZ ;  /* 0x00000060050478a4 */ /* 0x000fe2000f8e023f */
[--C-:B-1----:R-:W-:Y:S01]  /*1210*/  SHF.R.S32.HI R9, RZ, 0x1f, R2.reuse ;  /* 0x0000001fff097819 */ /* 0x102fe20000011402 */
[----:B------:R-:W-:Y:S01]  /*1220*/  IMAD.MOV.U32 R21, RZ, RZ, R193 ;  /* 0x000000ffff157224 */ /* 0x000fe200078e00c1 */
[----:B------:R-:W-:Y:S01]  /*1230*/  SHF.R.S32.HI R7, RZ, 0x1f, R2 ;  /* 0x0000001fff077819 */ /* 0x000fe20000011402 */
[----:B------:R-:W-:Y:S01]  /*1240*/  IMAD.U32 R18, RZ, RZ, UR11 ;  /* 0x0000000bff127e24 */ /* 0x000fe2000f8e00ff */
[----:B------:R-:W-:Y:S01]  /*1250*/  ISETP.NE.AND P2, PT, R0, 0x1, PT ;  /* 0x000000010000780c */ /* 0x000fe20003f45270 */
[----:B------:R-:W-:Y:S01]  /*1260*/  IMAD.U32 R0, RZ, RZ, UR4 ;  /* 0x00000004ff007e24 */ /* 0x000fe2000f8e00ff */
[-C--:B------:R-:W-:Y:S01]  /*1270*/  LEA.HI R17, R9, R2.reuse, RZ, 0x2 ;  /* 0x0000000209117211 */ /* 0x080fe200078f10ff */
[C---:B------:R-:W-:Y:S01]  /*1280*/  IMAD.SHL.U32 R191, R2.reuse, 0x4, RZ ;  /* 0x0000000402bf7824 */ /* 0x040fe200078e00ff */
[----:B------:R-:W-:Y:S01]  /*1290*/  IADD3 R26, P0, R2, UR4, RZ ;  /* 0x00000004021a7c10 */ /* 0x000fe2000ff1e0ff */
[----:B------:R-:W-:Y:S01]  /*12a0*/  USHF.R.S32.HI UR4, URZ, 0x1f, UR5 ;  /* 0x0000001f3f047899 */ /* 0x000fe20008011405 */
[----:B------:R-:W-:Y:S01]  /*12b0*/  SHF.R.S32.HI R192, RZ, 0x2, R17 ;  /* 0x00000002ffc07819 */ /* 0x000fe20000011411 */
[----:B------:R-:W-:Y:S01]  /*12c0*/  USHF.R.S32.HI UR15, URZ, 0x1f, UR10 ;  /* 0x0000001f3f0f7899 */ /* 0x000fe2000801140a */
[----:B------:R-:W-:Y:S01]  /*12d0*/  LEA.HI.X.SX32 R27, R0, R7, 0x1, P0 ;  /* 0x00000007001b7211 */ /* 0x000fe200000f0eff */
[----:B------:R-:W-:Y:S01]  /*12e0*/  USEL UR17, UR10, URZ, !UP1 ;  /* 0x0000003f0a117287 */ /* 0x000fe2000c800000 */
[----:B------:R-:W-:Y:S01]  /*12f0*/  SHF.R.S32.HI R0, RZ, 0x1f, R192 ;  /* 0x0000001fff007819 */ /* 0x000fe200000114c0 */
[----:B------:R-:W-:Y:S01]  /*1300*/  USEL UR16, UR15, URZ, !UP1 ;  /* 0x0000003f0f107287 */ /* 0x000fe2000c800000 */
[C---:B-----5:R-:W-:Y:S01]  /*1310*/  IADD3 R6, P0, R192.reuse, R5, RZ ;  /* 0x00000005c0067210 */ /* 0x060fe20007f1e0ff */
[----:B------:R-:W-:Y:S01]  /*1320*/  @P2 IMAD.HI.U32 R7, R193, c[0x0][0x24c], RZ ;  /* 0x00009300c1072a27 */ /* 0x000fe200078e00ff */
[----:B------:R-:W-:Y:S01]  /*1330*/  LEA.HI R13, R9, R2, RZ, 0x4 ;  /* 0x00000002090d7211 */ /* 0x000fe200078f20ff */
[----:B------:R-:W-:Y:S01]  /*1340*/  UIADD3 UR14, -UR14, UR8, URZ ;  /* 0x000000080e0e7290 */ /* 0x000fe2000fffe13f */
[----:B------:R-:W-:Y:S01]  /*1350*/  IADD3 R23, P1, R192, R3, RZ ;  /* 0x00000003c0177210 */ /* 0x000fe20007f3e0ff */
[----:B------:R-:W-:Y:S01]  /*1360*/  IMAD.WIDE.U32 R26, R193, c[0x0][0x238], R26 ;  /* 0x00008e00c11a7a25 */ /* 0x000fe200078e001a */
[----:B------:R-:W-:Y:S01]  /*1370*/  @P2 SHF.R.U32.HI R21, RZ, c[0x0][0x250], R7 ;  /* 0x00009400ff152a19 */ /* 0x000fe20000011607 */
[----:B------:R-:W-:Y:S01]  /*1380*/  USEL UR15, UR15, URZ, !UP2 ;  /* 0x0000003f0f0f7287 */ /* 0x000fe2000d000000 */
[----:B------:R-:W-:Y:S01]  /*1390*/  LEA.HI.X.SX32 R7, R5, R0, 0x1, P0 ;  /* 0x0000000005077211 */ /* 0x000fe200000f0eff */
[----:B------:R-:W-:Y:S01]  /*13a0*/  IMAD.U32 R36, RZ, RZ, UR17 ;  /* 0x00000011ff247e24 */ /* 0x000fe2000f8e00ff */
[----:B------:R-:W-:Y:S01]  /*13b0*/  SHF.R.S32.HI R4, RZ, 0x4, R13 ;  /* 0x00000004ff047819 */ /* 0x000fe2000001140d */
[----:B------:R-:W-:Y:S01]  /*13c0*/  IMAD.MOV.U32 R181, RZ, RZ, 0x10 ;  /* 0x00000010ffb57424 */ /* 0x000fe200078e00ff */
[----:B------:R-:W-:Y:S01]  /*13d0*/  LEA.HI R24, R9, R2, RZ, 0x3 ;  /* 0x0000000209187211 */ /* 0x000fe200078f18ff */
[----:B------:R-:W-:Y:S01]  /*13e0*/  IMAD.WIDE R18, R18, 0x80, R6 ;  /* 0x0000008012127825 */ /* 0x000fe200078e0206 */
[----:B------:R-:W-:-:S02]  /*13f0*/  LOP3.LUT R5, R17, 0xfffffffc, RZ, 0xc0, !PT ;  /* 0xfffffffc11057812 */ /* 0x000fc400078ec0ff */
[----:B------:R-:W-:Y:S02]  /*1400*/  LEA.HI R11, R13, R4, RZ, 0x1 ;  /* 0x000000040d0b7211 */ /* 0x000fe400078f08ff */
[----:B------:R-:W-:Y:S01]  /*1410*/  LEA.HI.X.SX32 R32, R3, R0, 0x1, P1 ;  /* 0x0000000003207211 */ /* 0x000fe200008f0eff */
[----:B------:R-:W-:Y:S01]  /*1420*/  IMAD.SHL.U32 R3, R24, 0x8, RZ ;  /* 0x0000000818037824 */ /* 0x000fe200078e00ff */
[----:B------:R-:W-:Y:S01]  /*1430*/  LOP3.LUT R11, R11, 0xfffffffe, RZ, 0xc0, !PT ;  /* 0xfffffffe0b0b7812 */ /* 0x000fe200078ec0ff */
[----:B------:R-:W-:Y:S01]  /*1440*/  IMAD.IADD R16, R2, 0x1, -R5 ;  /* 0x0000000102107824 */ /* 0x000fe200078e0a05 */
[----:B------:R-:W-:Y:S02]  /*1450*/  SHF.R.S32.HI R0, RZ, 0x1f, R193 ;  /* 0x0000001fff007819 */ /* 0x000fe400000114c1 */
[----:B------:R-:W-:Y:S01]  /*1460*/  LOP3.LUT R3, R3, 0xc0, RZ, 0xc0, !PT ;  /* 0x000000c003037812 */ /* 0x000fe200078ec0ff */
[----:B------:R-:W-:Y:S01]  /*1470*/  IMAD.SHL.U32 R14, R16, 0x8, RZ ;  /* 0x00000008100e7824 */ /* 0x000fe200078e00ff */
[----:B------:R-:W-:Y:S01]  /*1480*/  IADD3 R28, P0, R191, UR5, RZ ;  /* 0x00000005bf1c7c10 */ /* 0x000fe2000ff1e0ff */
[----:B------:R-:W-:Y:S01]  /*1490*/  IMAD.IADD R11, R4, 0x1, -R11 ;  /* 0x00000001040b7824 */ /* 0x000fe200078e0a0b */
[----:B------:R-:W-:Y:S01]  /*14a0*/  SHF.R.U32.HI R7, RZ, 0x3, R3 ;  /* 0x00000003ff077819 */ /* 0x000fe20000011603 */
[C---:B------:R-:W-:Y:S01]  /*14b0*/  IMAD R194, R0.reuse, c[0x0][0x238], RZ ;  /* 0x00008e0000c27a24 */ /* 0x040fe200078e02ff */
[--C-:B------:R-:W-:Y:S01]  /*14c0*/  LOP3.LUT R4, R3, 0x18, R14.reuse, 0xf8, !PT ;  /* 0x0000001803047812 */ /* 0x100fe200078ef80e */
[----:B------:R-:W-:Y:S01]  /*14d0*/  IMAD R206, R0, c[0x0][0x270], RZ ;  /* 0x00009c0000ce7a24 */ /* 0x000fe200078e02ff */
[----:B------:R-:W-:Y:S01]  /*14e0*/  SHF.R.S32.HI R15, RZ, 0x1f, R14 ;  /* 0x0000001fff0f7819 */ /* 0x000fe2000001140e */
[C---:B------:R-:W-:Y:S01]  /*14f0*/  IMAD R194, R193.reuse, c[0x0][0x23c], R194 ;  /* 0x00008f00c1c27a24 */ /* 0x040fe200078e02c2 */
[----:B------:R-:W-:Y:S01]  /*1500*/  LOP3.LUT R7, R4, R7, RZ, 0x3c, !PT ;  /* 0x0000000704077212 */ /* 0x000fe200078e3cff */
[----:B------:R-:W-:Y:S01]  /*1510*/  IMAD R206, R193, c[0x0][0x274], R206 ;  /* 0x00009d00c1ce7a24 */ /* 0x000fe200078e02ce */
[----:B------:R-:W-:Y:S01]  /*1520*/  SHF.R.S32.HI R4, RZ, 0x1f, R21 ;  /* 0x0000001fff047819 */ /* 0x000fe20000011415 */
[----:B------:R-:W-:Y:S01]  /*1530*/  IMAD.IADD R195, R27, 0x1, R194 ;  /* 0x000000011bc37824 */ /* 0x000fe200078e02c2 */
[----:B------:R-:W-:Y:S01]  /*1540*/  LEA.HI.X.SX32 R29, R191, UR4, 0x1, P0 ;  /* 0x00000004bf1d7c11 */ /* 0x000fe200080f0eff */
[----:B------:R-:W-:Y:S01]  /*1550*/  IMAD.MOV.U32 R194, RZ, RZ, R26 ;  /* 0x000000ffffc27224 */ /* 0x000fe200078e001a */
[----:B------:R-:W-:Y:S01]  /*1560*/  ULDC.64 UR4, c[0x0][0x1e8] ;  /* 0x00007a0000047ab9 */ /* 0x000fe20000000a00 */
[----:B------:R-:W-:Y:S01]  /*1570*/  IMAD R6, R4, c[0x0][0x1e0], RZ ;  /* 0x0000780004067a24 */ /* 0x000fe200078e02ff */
[----:B------:R-:W-:Y:S01]  /*1580*/  UIMAD UR4, UR16, UR4, URZ ;  /* 0x00000004100472a4 */ /* 0x000fe2000f8e023f */
[----:B------:R-:W-:Y:S01]  /*1590*/  IMAD.WIDE.U32 R26, R21, c[0x0][0x1e0], R14 ;  /* 0x00007800151a7a25 */ /* 0x000fe200078e000e */
[----:B------:R-:W-:-:S02]  /*15a0*/  IADD3 R10, R14, 0x20, RZ ;  /* 0x000000200e0a7810 */ /* 0x000fc40007ffe0ff */
[----:B------:R-:W-:Y:S01]  /*15b0*/  UIMAD UR18, UR17, UR5, UR4 ;  /* 0x00000005111272a4 */ /* 0x000fe2000f8e0204 */
[----:B------:R-:W-:Y:S01]  /*15c0*/  IMAD R3, R21, c[0x0][0x1e4], R6 ;  /* 0x0000790015037a24 */ /* 0x000fe200078e0206 */
[----:B------:R-:W-:Y:S01]  /*15d0*/  ISETP.GE.AND P5, PT, R14, c[0x0][0x1cc], PT ;  /* 0x000073000e007a0c */ /* 0x000fe20003fa6270 */
[----:B------:R-:W-:Y:S01]  /*15e0*/  IMAD R4, R4, c[0x0][0x1b0], RZ ;  /* 0x00006c0004047a24 */ /* 0x000fe200078e02ff */
[----:B------:R-:W-:Y:S01]  /*15f0*/  ISETP.GE.AND P6, PT, R10, c[0x0][0x1cc], PT ;  /* 0x000073000a007a0c */ /* 0x000fe20003fc6270 */
[----:B------:R-:W-:Y:S01]  /*1600*/  IMAD.IADD R27, R27, 0x1, R3 ;  /* 0x000000011b1b7824 */ /* 0x000fe200078e0203 */
[----:B------:R-:W-:Y:S01]  /*1610*/  IADD3 R188, R14, 0x40, RZ ;  /* 0x000000400ebc7810 */ /* 0x000fe20007ffe0ff */
[C---:B------:R-:W-:Y:S01]  /*1620*/  IMAD R3, R21.reuse, c[0x0][0x1b4], R4 ;  /* 0x00006d0015037a24 */ /* 0x040fe200078e0204 */
[----:B------:R-:W-:Y:S01]  /*1630*/  ULDC.64 UR4, c[0x0][0x1b8] ;  /* 0x00006e0000047ab9 */ /* 0x000fe20000000a00 */
[----:B------:R-:W-:Y:S01]  /*1640*/  IMAD.WIDE.U32 R4, R21, c[0x0][0x1b0], R14 ;  /* 0x00006c0015047a25 */ /* 0x000fe200078e000e */
[----:B------:R-:W-:Y:S01]  /*1650*/  LEA.HI R21, R17, R192, RZ, 0x1 ;  /* 0x000000c011157211 */ /* 0x000fe200078f08ff */
[----:B------:R-:W-:Y:S01]  /*1660*/  UIMAD UR4, UR16, UR4, URZ ;  /* 0x00000004100472a4 */ /* 0x000fe2000f8e023f */
[----:B------:R-:W-:Y:S01]  /*1670*/  LOP3.LUT R13, R13, 0xfffffff0, RZ, 0xc0, !PT ;  /* 0xfffffff00d0d7812 */ /* 0x000fe200078ec0ff */
[----:B------:R-:W-:Y:S01]  /*1680*/  IMAD.IADD R5, R5, 0x1, R3 ;  /* 0x0000000105057824 */ /* 0x000fe200078e0203 */
[----:B------:R-:W-:Y:S01]  /*1690*/  LEA.HI R3, R9, R2, RZ, 0x5 ;  /* 0x0000000209037211 */ /* 0x000fe200078f28ff */
[C---:B------:R-:W-:Y:S01]  /*16a0*/  IMAD.WIDE.U32 R26, R36.reuse, c[0x0][0x1e8], R26 ;  /* 0x00007a00241a7a25 */ /* 0x040fe200078e001a */
[----:B------:R-:W-:Y:S01]  /*16b0*/  LOP3.LUT R21, R21, 0x7fffffe, RZ, 0xc0, !PT ;  /* 0x07fffffe15157812 */ /* 0x000fe200078ec0ff */
[----:B------:R-:W-:Y:S01]  /*16c0*/  UIMAD UR4, UR17, UR5, UR4 ;  /* 0x00000005110472a4 */ /* 0x000fe2000f8e0204 */
[----:B------:R-:W-:Y:S01]  /*16d0*/  SHF.R.S32.HI R20, RZ, 0x5, R3 ;  /* 0x00000005ff147819 */ /* 0x000fe20000011403 */
[----:B------:R-:W-:Y:S01]  /*16e0*/  IMAD.WIDE.U32 R36, R36, c[0x0][0x1b8], R4 ;  /* 0x00006e0024247a25 */ /* 0x000fe200078e0004 */
[----:B------:R-:W-:Y:S01]  /*16f0*/  IADD3 R27, R27, UR18, RZ ;  /* 0x000000121b1b7c10 */ /* 0x000fe2000fffe0ff */
[----:B------:R-:W-:Y:S01]  /*1700*/  USEL UR16, UR10, URZ, !UP2 ;  /* 0x0000003f0a107287 */ /* 0x000fe2000d000000 */
[----:B------:R-:W-:Y:S01]  /*1710*/  SHF.R.S32.HI R17, RZ, 0x1f, R17 ;  /* 0x0000001fff117819 */ /* 0x000fe20000011411 */
[----:B------:R-:W-:Y:S01]  /*1720*/  IMAD.IADD R21, R192, 0x1, -R21 ;  /* 0x00000001c0157824 */ /* 0x000fe200078e0a15 */
[----:B------:R-:W-:Y:S01]  /*1730*/  IADD3 R37, R37, UR4, RZ ;  /* 0x0000000425257c10 */ /* 0x000fe2000fffe0ff */
[----:B------:R-:W-:Y:S01]  /*1740*/  IMAD R5, R19, c[0x0][0x1d8], RZ ;  /* 0x0000760013057a24 */ /* 0x000fe200078e02ff */
[----:B------:R-:W-:Y:S01]  /*1750*/  ULDC.64 UR4, c[0x0][0x278] ;  /* 0x00009e0000047ab9 */ /* 0x000fe20000000a00 */
[----:B------:R-:W-:Y:S01]  /*1760*/  IMAD R8, R20, 0x8, R21 ;  /* 0x0000000814087824 */ /* 0x000fe200078e0215 */
[----:B------:R-:W-:Y:S01]  /*1770*/  UIMAD UR4, UR15, UR4, URZ ;  /* 0x000000040f0472a4 */ /* 0x000fe2000f8e023f */
[----:B------:R-:W-:Y:S01]  /*1780*/  IMAD.WIDE.U32 R30, R193, c[0x0][0x270], R28 ;  /* 0x00009c00c11e7a25 */ /* 0x000fe200078e001c */
[----:B------:R-:W-:Y:S01]  /*1790*/  USHF.R.S32.HI UR17, URZ, 0x1f, UR7 ;  /* 0x0000001f3f117899 */ /* 0x000fe20008011407 */
[----:B------:R-:W-:Y:S01]  /*17a0*/  LEA.HI R17, R17, R192, RZ, 0x3 ;  /* 0x000000c011117211 */ /* 0x000fe200078f18ff */
[----:B------:R-:W-:Y:S01]  /*17b0*/  UIMAD UR18, UR16, UR5, UR4 ;  /* 0x00000005101272a4 */ /* 0x000fe2000f8e0204 */
[----:B------:R-:W-:Y:S01]  /*17c0*/  IMAD.U32 R8, R8, 0x20, R7 ;  /* 0x0000002008087824 */ /* 0x000fe200078e0007 */
[----:B------:R-:W-:Y:S01]  /*17d0*/  IADD3 R7, -R192, UR14, RZ ;  /* 0x0000000ec0077c10 */ /* 0x000fe2000fffe1ff */
[C---:B------:R-:W-:Y:S01]  /*17e0*/  IMAD R5, R18.reuse, c[0x0][0x1dc], R5 ;  /* 0x0000770012057a24 */ /* 0x040fe200078e0205 */
[----:B------:R-:W-:Y:S01]  /*17f0*/  ULDC.64 UR4, c[0x0][0x178] ;  /* 0x00005e0000047ab9 */ /* 0x000fe20000000a00 */
[----:B------:R-:W-:Y:S01]  /*1800*/  IMAD.WIDE.U32 R26, R18, c[0x0][0x1d8], R26 ;  /* 0x00007600121a7a25 */ /* 0x000fe200078e001a */
[C---:B------:R-:W-:Y:S01]  /*1810*/  ISETP.LT.OR P4, PT, R7.reuse, 0x1, P5 ;  /* 0x000000010700780c */ /* 0x040fe20002f81670 */
[----:B------:R-:W-:Y:S01]  /*1820*/  UIMAD UR19, UR17, UR4, URZ ;  /* 0x00000004111372a4 */ /* 0x000fe2000f8e023f */
[----:B------:R-:W-:Y:S01]  /*1830*/  ISETP.LT.OR P3, PT, R7, 0x1, P6 ;  /* 0x000000010700780c */ /* 0x000fe20003761670 */
[----:B------:R-:W-:Y:S01]  /*1840*/  IMAD.IADD R207, R31, 0x1, R206 ;  /* 0x000000011fcf7824 */ /* 0x000fe200078e02ce */
[----:B------:R-:W-:Y:S01]  /*1850*/  ISETP.LT.OR P6, PT, R7, 0x41, P6 ;  /* 0x000000410700780c */ /* 0x000fe200037c1670 */
[----:B------:R-:W-:Y:S01]  /*1860*/  IMAD.MOV.U32 R206, RZ, RZ, R30 ;  /* 0x000000ffffce7224 */ /* 0x000fe200078e001e */
[----:B------:R-:W-:Y:S01]  /*1870*/  LEA R30, P0, R26, c[0x0][0x1c0], 0x1 ;  /* 0x000070001a1e7a11 */ /* 0x000fe200078008ff */
[----:B------:R-:W-:Y:S01]  /*1880*/  IMAD.IADD R5, R27, 0x1, R5 ;  /* 0x000000011b057824 */ /* 0x000fe200078e0205 */
[----:B------:R-:W-:Y:S01]  /*1890*/  UIMAD.WIDE.U32 UR20, UR7, UR4, URZ ;  /* 0x00000004071472a5 */ /* 0x000fe2000f8e003f */
[----:B------:R-:W-:Y:S01]  /*18a0*/  IMAD.SHL.U32 R8, R8, 0x2, RZ ;  /* 0x0000000208087824 */ /* 0x000fe200078e00ff */
[----:B------:R-:W-:Y:S01]  /*18b0*/  UIMAD UR19, UR7, UR5, UR19 ;  /* 0x00000005071372a4 */ /* 0x000fe2000f8e0213 */
[----:B------:R-:W-:Y:S01]  /*18c0*/  IMAD.MOV.U32 R21, RZ, RZ, c[0x0][0x1d8] ;  /* 0x00007600ff157624 */ /* 0x000fe200078e00ff */
[----:B------:R-:W-:Y:S01]  /*18d0*/  LEA.HI.X R31, R26, c[0x0][0x1c4], R5, 0x1, P0 ;  /* 0x000071001a1f7a11 */ /* 0x000fe200000f0c05 */
[----:B------:R-:W-:Y:S01]  /*18e0*/  IMAD R5, R19, c[0x0][0x1a8], RZ ;  /* 0x00006a0013057a24 */ /* 0x000fe200078e02ff */
[----:B------:R-:W-:Y:S01]  /*18f0*/  ISETP.GE.AND P0, PT, R188, c[0x0][0x1cc], PT ;  /* 0x00007300bc007a0c */ /* 0x000fe20003f06270 */
[----:B------:R-:W-:Y:S01]  /*1900*/  IMAD.MOV.U32 R6, RZ, RZ, c[0x0][0x1dc] ;  /* 0x00007700ff067624 */ /* 0x000fe200078e00ff */
[----:B------:R-:W-:Y:S01]  /*1910*/  LOP3.LUT R19, R24, 0xfffffff8, RZ, 0xc0, !PT ;  /* 0xfffffff818137812 */ /* 0x000fe200078ec0ff */
[----:B------:R-:W-:Y:S01]  /*1920*/  @!PT LDS RZ, [RZ] ;  /* 0x00000000fffff984 */ /* 0x000fe20000000800 */
[----:B------:R-:W-:Y:S01]  /*1930*/  @!PT LDS RZ, [RZ] ;  /* 0x00000000fffff984 */ /* 0x000fe20000000800 */
[----:B------:R-:W-:Y:S01]  /*1940*/  @!PT LDS RZ, [RZ] ;  /* 0x00000000fffff984 */ /* 0x000fe20000000800 */
[----:B------:R1:W-:Y:S01]  /*1950*/  LDGSTS.E.BYPASS.LTC128B.128 [R8+0x6080], [R30.64], !P4 ;  /* 0x060800001e087fae */ /* 0x0003e2000e101d4c */
[----:B------:R-:W-:Y:S01]  /*1960*/  ISETP.LT.OR P2, PT, R7, 0x1, P0 ;  /* 0x000000010700780c */ /* 0x000fe20000741670 */
[C---:B------:R-:W-:Y:S01]  /*1970*/  IMAD.IADD R26, R2.reuse, 0x1, -R13 ;  /* 0x00000001021a7824 */ /* 0x040fe200078e0a0d */
[----:B------:R-:W-:Y:S01]  /*1980*/  LEA R38, P1, R21, R30, 0x7 ;  /* 0x0000001e15267211 */ /* 0x000fe200078238ff */
[----:B------:R1:W-:Y:S01]  /*1990*/  LDGSTS.E.BYPASS.LTC128B.128 [R8+0x8080], [R30.64+0x40], !P3 ;  /* 0x080800401e087fae */ /* 0x0003e2000d901d4c */
[----:B------:R-:W-:Y:S01]  /*19a0*/  ISETP.LT.OR P3, PT, R7, 0x41, P5 ;  /* 0x000000410700780c */ /* 0x000fe20002f61670 */
[----:B------:R-:W-:Y:S01]  /*19b0*/  IMAD.IADD R12, R2, 0x1, -R19 ;  /* 0x00000001020c7824 */ /* 0x000fe200078e0a13 */
[----:B------:R-:W-:Y:S01]  /*19c0*/  LEA.HI.X R39, R21, R31, R6, 0x7, P1 ;  /* 0x0000001f15277211 */ /* 0x000fe200008f3c06 */
[C---:B------:R-:W-:Y:S01]  /*19d0*/  IMAD R5, R18.reuse, c[0x0][0x1ac], R5 ;  /* 0x00006b0012057a24 */ /* 0x040fe200078e0205 */
[----:B------:R-:W-:Y:S01]  /*19e0*/  ISETP.LT.OR P0, PT, R7, 0x41, P0 ;  /* 0x000000410700780c */ /* 0x000fe20000701670 */
[----:B------:R-:W-:Y:S01]  /*19f0*/  IMAD.WIDE.U32 R36, R18, c[0x0][0x1a8], R36 ;  /* 0x00006a0012247a25 */ /* 0x000fe200078e0024 */
[----:B------:R-:W-:Y:S01]  /*1a00*/  LEA.HI R6, R9, R2, RZ, 0x6 ;  /* 0x0000000209067211 */ /* 0x000fe200078f30ff */
[----:B------:R-:W-:Y:S01]  /*1a10*/  ULDC.64 UR4, c[0x0][0x188] ;  /* 0x0000620000047ab9 */ /* 0x000fe20000000a00 */
[----:B------:R-:W-:Y:S01]  /*1a20*/  LEA.HI R21, R12, R12, RZ, 0x1 ;  /* 0x0000000c0c157211 */ /* 0x000fe200078f08ff */
[----:B------:R1:W-:Y:S01]  /*1a30*/  LDGSTS.E.BYPASS.LTC128B.128 [R8+0xa080], [R30.64+0x80], !P2 ;  /* 0x0a0800801e087fae */ /* 0x0003e2000d101d4c */
[----:B------:R-:W-:Y:S01]  /*1a40*/  ISETP.GE.AND P2, PT, R14, c[0x0][0x19c], PT ;  /* 0x000067000e007a0c */ /* 0x000fe20003f46270 */
[----:B------:R-:W-:Y:S01]  /*1a50*/  IMAD.IADD R5, R37, 0x1, R5 ;  /* 0x0000000125057824 */ /* 0x000fe200078e0205 */
[----:B------:R-:W-:Y:S01]  /*1a60*/  ISETP.GE.AND P5, PT, R10, c[0x0][0x19c], PT ;  /* 0x000067000a007a0c */ /* 0x000fe20003fa6270 */
[----:B------:R2:W-:Y:S01]  /*1a70*/  LDGSTS.E.BYPASS.LTC128B.128 [R8+0x7080], [R38.64], !P3 ;  /* 0x0708000026087fae */ /* 0x0005e2000d901d4c */
[----:B------:R-:W-:Y:S01]  /*1a80*/  ISETP.GE.AND P4, PT, R188, c[0x0][0x19c], PT ;  /* 0x00006700bc007a0c */ /* 0x000fe20003f86270 */
[----:B------:R-:W-:Y:S01]  /*1a90*/  IMAD R202, R0, c[0x0][0x288], RZ ;  /* 0x0000a20000ca7a24 */ /* 0x000fe200078e02ff */
[----:B------:R-:W-:Y:S01]  /*1aa0*/  SHF.R.S32.HI R6, RZ, 0x6, R6 ;  /* 0x00000006ff067819 */ /* 0x000fe20000011406 */
[----:B------:R2:W-:Y:S01]  /*1ab0*/  LDGSTS.E.BYPASS.LTC128B.128 [R8+0x9080], [R38.64+0x40], !P6 ;  /* 0x0908004026087fae */ /* 0x0005e2000f101d4c */
[----:B------:R-:W-:Y:S01]  /*1ac0*/  LOP3.LUT R13, R21, 0x7fffffe, RZ, 0xc0, !PT ;  /* 0x07fffffe150d7812 */ /* 0x000fe200078ec0ff */
[----:B------:R-:W-:Y:S01]  /*1ad0*/  IMAD R202, R193, c[0x0][0x28c], R202 ;  /* 0x0000a300c1ca7a24 */ /* 0x000fe200078e02ca */
[----:B------:R-:W-:Y:S01]  /*1ae0*/  ISETP.LT.OR P1, PT, R7, 0x1, P2 ;  /* 0x000000010700780c */ /* 0x000fe20001721670 */
[----:B------:R-:W-:Y:S01]  /*1af0*/  IMAD R180, R11, 0x4, R6 ;  /* 0x000000040bb47824 */ /* 0x000fe200078e0206 */
[C---:B------:R-:W-:Y:S01]  /*1b00*/  ISETP.LT.OR P3, PT, R7.reuse, 0x1, P5 ;  /* 0x000000010700780c */ /* 0x040fe20002f61670 */
[----:B------:R-:W-:Y:S01]  /*1b10*/  IMAD.IADD R13, R12, 0x1, -R13 ;  /* 0x000000010c0d7824 */ /* 0x000fe200078e0a0d */
[C---:B------:R-:W-:Y:S01]  /*1b20*/  ISETP.LT.OR P6, PT, R7.reuse, 0x1, P4 ;  /* 0x000000010700780c */ /* 0x040fe200027c1670 */
[----:B------:R2:W-:Y:S01]  /*1b30*/  LDGSTS.E.BYPASS.LTC128B.128 [R8+0xb080], [R38.64+0x80], !P0 ;  /* 0x0b08008026087fae */ /* 0x0005e2000c101d4c */
[C---:B------:R-:W-:Y:S01]  /*1b40*/  ISETP.LT.OR P2, PT, R7.reuse, 0x41, P2 ;  /* 0x000000410700780c */ /* 0x040fe20001741670 */
[----:B------:R-:W-:Y:S01]  /*1b50*/  IMAD R180, R180, 0x8, R13 ;  /* 0x00000008b4b47824 */ /* 0x000fe200078e020d */
[C---:B------:R-:W-:Y:S01]  /*1b60*/  ISETP.LT.OR P5, PT, R7.reuse, 0x41, P5 ;  /* 0x000000410700780c */ /* 0x040fe20002fa1670 */
[----:B------:R-:W-:Y:S01]  /*1b70*/  IMAD.SHL.U32 R12, R12, 0x40, RZ ;  /* 0x000000400c0c7824 */ /* 0x000fe200078e00ff */
[----:B------:R-:W-:Y:S01]  /*1b80*/  ISETP.LT.OR P4, PT, R7, 0x41, P4 ;  /* 0x000000410700780c */ /* 0x000fe20002781670 */
[----:B------:R-:W-:Y:S01]  /*1b90*/  IMAD.WIDE.U32 R28, R193, c[0x0][0x288], R28 ;  /* 0x0000a200c11c7a25 */ /* 0x000fe200078e001c */
[----:B------:R-:W-:Y:S01]  /*1ba0*/  SHF.R.S32.HI R7, RZ, 0x1f, R26 ;  /* 0x0000001fff077819 */ /* 0x000fe2000001141a */
[----:B------:R-:W-:Y:S01]  /*1bb0*/  UIMAD UR4, UR15, UR4, URZ ;  /* 0x000000040f0472a4 */ /* 0x000fe2000f8e023f */
[-C--:B------:R-:W-:Y:S01]  /*1bc0*/  LEA.HI R18, R26, R26.reuse, RZ, 0x1 ;  /* 0x0000001a1a127211 */ /* 0x080fe200078f08ff */
[----:B------:R-:W-:Y:S01]  /*1bd0*/  IMAD R4, R32, c[0x0][0x178], RZ ;  /* 0x00005e0020047a24 */ /* 0x000fe200078e02ff */
[----:B-1----:R-:W-:Y:S01]  /*1be0*/  LEA.HI R30, R7, R26, RZ, 0x3 ;  /* 0x0000001a071e7211 */ /* 0x002fe200078f18ff */
[----:B------:R-:W-:Y:S01]  /*1bf0*/  IMAD.IADD R203, R29, 0x1, R202 ;  /* 0x000000011dcb7824 */ /* 0x000fe200078e02ca */
[----:B------:R-:W-:Y:S01]  /*1c00*/  LEA R34, P0, R36, c[0x0][0x190], 0x1 ;  /* 0x0000640024227a11 */ /* 0x000fe200078008ff */
[----:B------:R-:W-:Y:S01]  /*1c10*/  IMAD.MOV.U32 R202, RZ, RZ, R28 ;  /* 0x000000ffffca7224 */ /* 0x000fe200078e001c */
[----:B------:R-:W-:Y:S01]  /*1c20*/  LOP3.LUT R25, R18, 0x7fffffe, RZ, 0xc0, !PT ;  /* 0x07fffffe12197812 */ /* 0x000fe200078ec0ff */
[C---:B------:R-:W-:Y:S01]  /*1c30*/  IMAD R4, R23.reuse, c[0x0][0x17c], R4 ;  /* 0x00005f0017047a24 */ /* 0x040fe200078e0204 */
[----:B------:R-:W-:Y:S01]  /*1c40*/  LOP3.LUT R13, R30, 0xfffffff8, RZ, 0xc0, !PT ;  /* 0xfffffff81e0d7812 */ /* 0x000fe200078ec0ff */
[----:B------:R-:W-:Y:S01]  /*1c50*/  IMAD.WIDE.U32 R28, R23, c[0x0][0x178], R14 ;  /* 0x00005e00171c7a25 */ /* 0x000fe200078e000e */
[----:B------:R-:W-:Y:S01]  /*1c60*/  LEA.HI.X R35, R36, c[0x0][0x194], R5, 0x1, P0 ;  /* 0x0000650024237a11 */ /* 0x000fe200000f0c05 */
[----:B------:R-:W-:Y:S01]  /*1c70*/  UIADD3 UR19, UR21, UR19, URZ ;  /* 0x0000001315137290 */ /* 0x000fe2000fffe03f */
[----:B------:R-:W-:Y:S01]  /*1c80*/  LEA.HI R7, R3, R20, RZ, 0x1 ;  /* 0x0000001403077211 */ /* 0x000fe200078f08ff */
[----:B------:R-:W-:Y:S01]  /*1c90*/  IMAD.IADD R25, R26, 0x1, -R25 ;  /* 0x000000011a197824 */ /* 0x000fe200078e0a19 */
[----:B------:R-:W-:Y:S01]  /*1ca0*/  ISETP.GE.AND P0, PT, R14, c[0x0][0x16c], PT ;  /* 0x00005b000e007a0c */ /* 0x000fe20003f06270 */
[----:B------:R-:W-:Y:S01]  /*1cb0*/  IMAD.IADD R13, R26, 0x1, -R13 ;  /* 0x000000011a0d7824 */ /* 0x000fe200078e0a0d */
[----:B------:R-:W-:Y:S01]  /*1cc0*/  LOP3.LUT R7, R7, 0xfffffffe, RZ, 0xc0, !PT ;  /* 0xfffffffe07077812 */ /* 0x000fe200078ec0ff */
[----:B------:R-:W-:Y:S01]  /*1cd0*/  IMAD.SHL.U32 R5, R20, 0x10, RZ ;  /* 0x0000001014057824 */ /* 0x000fe200078e00ff */
[----:B------:R-:W-:Y:S01]  /*1ce0*/  SEL R26, RZ, 0x1, P0 ;  /* 0x00000001ff1a7807 */ /* 0x000fe20000000000 */
[----:B------:R-:W-:Y:S01]  /*1cf0*/  IMAD.IADD R31, R29, 0x1, R4 ;  /* 0x000000011d1f7824 */ /* 0x000fe200078e0204 */
[----:B------:R-:W-:Y:S01]  /*1d00*/  ISETP.GE.AND P0, PT, R188, c[0x0][0x16c], PT ;  /* 0x00005b00bc007a0c */ /* 0x000fe20003f06270 */
[----:B------:R-:W-:Y:S01]  /*1d10*/  IMAD.IADD R7, R20, 0x1, -R7 ;  /* 0x0000000114077824 */ /* 0x000fe200078e0a07 */
[----:B------:R-:W-:Y:S01]  /*1d20*/  SHF.R.S32.HI R30, RZ, 0x3, R30 ;  /* 0x00000003ff1e7819 */ /* 0x000fe2000001141e */
[----:B------:R-:W-:Y:S01]  /*1d30*/  IMAD R32, R32, c[0x0][0x208], RZ ;  /* 0x0000820020207a24 */ /* 0x000fe200078e02ff */
[----:B------:R-:W-:Y:S01]  /*1d40*/  SEL R19, RZ, 0x4, P0 ;  /* 0x00000004ff137807 */ /* 0x000fe20000000000 */
[----:B------:R-:W-:Y:S01]  /*1d50*/  IMAD.SHL.U32 R177, R7, 0x400, RZ ;  /* 0x0000040007b17824 */ /* 0x000fe200078e00ff */
[----:B------:R-:W-:Y:S01]  /*1d60*/  ISETP.GE.AND P0, PT, R10, c[0x0][0x16c], PT ;  /* 0x00005b000a007a0c */ /* 0x000fe20003f06270 */
[----:B------:R-:W-:Y:S01]  /*1d70*/  IMAD R178, R30, 0x8, R25 ;  /* 0x000000081eb27824 */ /* 0x000fe200078e0219 */
[----:B------:R-:W-:Y:S01]  /*1d80*/  LOP3.LUT R12, R12, 0x1c0, RZ, 0xc0, !PT ;  /* 0x000001c00c0c7812 */ /* 0x000fe200078ec0ff */
[--C-:B------:R-:W-:Y:S01]  /*1d90*/  IMAD R16, R16, 0x2, R177.reuse ;  /* 0x0000000210107824 */ /* 0x100fe200078e02b1 */
[----:B------:R-:W-:Y:S01]  /*1da0*/  SEL R20, RZ, 0x2, P0 ;  /* 0x00000002ff147807 */ /* 0x000fe20000000000 */
[----:B------:R-:W-:Y:S01]  /*1db0*/  IMAD R177, R30, 0x200, R177 ;  /* 0x000002001eb17824 */ /* 0x000fe200078e02b1 */
[----:B------:R-:W-:Y:S01]  /*1dc0*/  SHF.R.S32.HI R30, RZ, 0x1f, R18 ;  /* 0x0000001fff1e7819 */ /* 0x000fe20000011412 */
[----:B------:R2:W-:Y:S01]  /*1dd0*/  LDGSTS.E.BYPASS.LTC128B.128 [R8+0x80], [R34.64], !P1 ;  /* 0x0008000022087fae */ /* 0x0005e2000c901d4c */
[----:B------:R-:W-:Y:S01]  /*1de0*/  IADD3 R20, R19, R20, R26 ;  /* 0x0000001413147210 */ /* 0x000fe20007ffe01a */
[C---:B------:R-:W-:Y:S01]  /*1df0*/  IMAD R32, R23.reuse, c[0x0][0x20c], R32 ;  /* 0x0000830017207a24 */ /* 0x040fe200078e0220 */
[----:B------:R-:W-:Y:S01]  /*1e00*/  SHF.R.S32.HI R19, RZ, 0x1, R18 ;  /* 0x00000001ff137819 */ /* 0x000fe20000011412 */
[----:B------:R-:W-:Y:S01]  /*1e10*/  IMAD.WIDE.U32 R22, R23, c[0x0][0x208], R14 ;  /* 0x0000820017167a25 */ /* 0x000fe200078e000e */
[----:B------:R-:W-:Y:S01]  /*1e20*/  LOP3.LUT R5, R12, 0x30, R5, 0xf8, !PT ;  /* 0x000000300c057812 */ /* 0x000fe200078ef805 */
[----:B------:R-:W-:Y:S01]  /*1e30*/  UIMAD UR4, UR16, UR5, UR4 ;  /* 0x00000005100472a4 */ /* 0x000fe2000f8e0204 */
[----:B------:R-:W-:Y:S01]  /*1e40*/  LEA.HI R30, R30, R19, RZ, 0x2 ;  /* 0x000000131e1e7211 */ /* 0x000fe200078f10ff */
[----:B------:R-:W-:Y:S01]  /*1e50*/  IMAD.IADD R33, R23, 0x1, R32 ;  /* 0x0000000117217824 */ /* 0x000fe200078e0220 */
[----:B------:R-:W-:Y:S01]  /*1e60*/  SHF.R.U32.HI R12, RZ, 0x3, R12 ;  /* 0x00000003ff0c7819 */ /* 0x000fe2000001160c */
[----:B------:R-:W-:Y:S01]  /*1e70*/  IMAD.MOV.U32 R32, RZ, RZ, R22 ;  /* 0x000000ffff207224 */ /* 0x000fe200078e0016 */
[----:B------:R-:W-:Y:S01]  /*1e80*/  LOP3.LUT R30, R30, 0xfffffffc, RZ, 0xc0, !PT ;  /* 0xfffffffc1e1e7812 */ /* 0x000fe200078ec0ff */
[----:B------:R-:W-:Y:S01]  /*1e90*/  IMAD.U32 R196, RZ, RZ, UR16 ;  /* 0x00000010ffc47e24 */ /* 0x000fe2000f8e00ff */
[----:B------:R-:W-:Y:S01]  /*1ea0*/  LOP3.LUT R5, R5, 0x8, R24, 0xf8, !PT ;  /* 0x0000000805057812 */ /* 0x000fe200078ef818 */
[----:B------:R-:W-:Y:S01]  /*1eb0*/  IMAD.U32 R36, RZ, RZ, UR20 ;  /* 0x00000014ff247e24 */ /* 0x000fe2000f8e00ff */
[----:B------:R2:W-:Y:S01]  /*1ec0*/  LDGSTS.E.BYPASS.LTC128B.128 [R8+0x2080], [R34.64+0x40], !P3 ;  /* 0x0208004022087fae */ /* 0x0005e2000d901d4c */
[----:B------:R-:W-:Y:S01]  /*1ed0*/  IMAD.IADD R4, R19, 0x1, -R30 ;  /* 0x0000000113047824 */ /* 0x000fe200078e0a1e */
[----:B------:R-:W-:Y:S01]  /*1ee0*/  LOP3.LUT R18, R5, R12, RZ, 0x3c, !PT ;  /* 0x0000000c05127212 */ /* 0x000fe200078e3cff */
[----:B------:R-:W-:Y:S01]  /*1ef0*/  IMAD.MOV.U32 R19, RZ, RZ, c[0x0][0x1a8] ;  /* 0x00006a00ff137624 */ /* 0x000fe200078e00ff */
[----:B------:R-:W-:Y:S01]  /*1f00*/  LEA.HI R5, R9, R2, RZ, 0x7 ;  /* 0x0000000209057211 */ /* 0x000fe200078f38ff */
[----:B------:R-:W-:Y:S01]  /*1f10*/  IMAD.SHL.U32 R12, R11, 0x10, RZ ;  /* 0x000000100b0c7824 */ /* 0x000fe200078e00ff */
[----:B------:R-:W-:Y:S01]  /*1f20*/  USHF.L.U32 UR20, UR7, 0x6, URZ ;  /* 0x0000000607147899 */ /* 0x000fe2000800063f */
[----:B------:R-:W-:Y:S01]  /*1f30*/  IMAD.MOV.U32 R30, RZ, RZ, R28 ;  /* 0x000000ffff1e7224 */ /* 0x000fe200078e001c */
[----:B------:R-:W-:Y:S01]  /*1f40*/  LEA R28, P1, R19, R34, 0x7 ;  /* 0x00000022131c7211 */ /* 0x000fe200078238ff */
[----:B------:R-:W-:Y:S01]  /*1f50*/  IMAD.MOV.U32 R9, RZ, RZ, c[0x0][0x1ac] ;  /* 0x00006b00ff097624 */ /* 0x000fe200078e00ff */
[----:B------:R-:W-:Y:S01]  /*1f60*/  SHF.R.U32.HI R5, RZ, 0x4, R5 ;  /* 0x00000004ff057819 */ /* 0x000fe20000011605 */
[----:B------:R-:W-:Y:S01]  /*1f70*/  IMAD.WIDE.U32 R30, R193, c[0x0][0x180], R30 ;  /* 0x00006000c11e7a25 */ /* 0x000fe200078e001e */
[----:B------:R-:W-:Y:S01]  /*1f80*/  LOP3.LUT R12, R12, 0x10, RZ, 0xc0, !PT ;  /* 0x000000100c0c7812 */ /* 0x000fe200078ec0ff */
[----:B------:R2:W-:Y:S01]  /*1f90*/  LDGSTS.E.BYPASS.LTC128B.128 [R8+0x4080], [R34.64+0x80], !P6 ;  /* 0x0408008022087fae */ /* 0x0005e2000f101d4c */
[----:B------:R-:W-:Y:S01]  /*1fa0*/  LEA.HI.X R29, R19, R35, R9, 0x7, P1 ;  /* 0x00000023131d7211 */ /* 0x000fe200008f3c09 */
[----:B------:R-:W-:Y:S01]  /*1fb0*/  IMAD.WIDE.U32 R206, R196, c[0x0][0x278], R206 ;  /* 0x00009e00c4ce7a25 */ /* 0x000fe200078e00ce */
[----:B------:R-:W-:Y:S01]  /*1fc0*/  LOP3.LUT R5, R12, 0x8, R5, 0xf8, !PT ;  /* 0x000000080c057812 */ /* 0x000fe200078ef805 */
[----:B------:R-:W-:Y:S01]  /*1fd0*/  UIADD3 UR22, -UR20, UR9, URZ ;  /* 0x0000000914167290 */ /* 0x000fe2000fffe13f */
[----:B------:R-:W-:Y:S01]  /*1fe0*/  ISETP.GE.AND P1, PT, R14, c[0x0][0x1fc], PT ;  /* 0x00007f000e007a0c */ /* 0x000fe20003f26270 */
[C---:B------:R-:W-:Y:S01]  /*1ff0*/  IMAD R12, R0.reuse, c[0x0][0x180], RZ ;  /* 0x00006000000c7a24 */ /* 0x040fe200078e02ff */
[----:B------:R-:W-:Y:S01]  /*2000*/  IADD3 R187, R207, UR18, RZ ;  /* 0x00000012cfbb7c10 */ /* 0x000fe2000fffe0ff */
[----:B------:R-:W-:Y:S01]  /*2010*/  IMAD R0, R0, c[0x0][0x210], RZ ;  /* 0x0000840000007a24 */ /* 0x000fe200078e02ff */
[----:B------:R-:W-:Y:S01]  /*2020*/  SEL R22, RZ, 0x1, P1 ;  /* 0x00000001ff167807 */ /* 0x000fe20000800000 */
[----:B------:R-:W-:Y:S01]  /*2030*/  IMAD R12, R193, c[0x0][0x184], R12 ;  /* 0x00006100c10c7a24 */ /* 0x000fe200078e020c */
[----:B------:R-:W-:Y:S01]  /*2040*/  ISETP.GE.AND P1, PT, R10, c[0x0][0x1fc], PT ;  /* 0x00007f000a007a0c */ /* 0x000fe20003f26270 */
[----:B------:R-:W-:Y:S01]  /*2050*/  UMOV UR18, 0x6 ;  /* 0x0000000600127882 */ /* 0x000fe20000000000 */
[----:B------:R-:W-:Y:S01]  /*2060*/  IMAD.U32 R37, RZ, RZ, UR21 ;  /* 0x00000015ff257e24 */ /* 0x000fe2000f8e00ff */
[----:B------:R1:W-:Y:S01]  /*2070*/  LDGSTS.E.BYPASS.LTC128B.128 [R8+0x1080], [R28.64], !P2 ;  /* 0x010800001c087fae */ /* 0x0003e2000d101d4c */
[----:B------:R-:W-:Y:S01]  /*2080*/  IMAD.IADD R31, R31, 0x1, R12 ;  /* 0x000000011f1f7824 */ /* 0x000fe200078e020c */
[----:B------:R-:W-:Y:S01]  /*2090*/  SEL R19, RZ, 0xffffffff, P1 ;  /* 0xffffffffff137807 */ /* 0x000fe20000800000 */
[----:B------:R-:W-:Y:S01]  /*20a0*/  IMAD.U32 R12, RZ, RZ, UR19 ;  /* 0x00000013ff0c7e24 */ /* 0x000fe2000f8e00ff */
[----:B------:R-:W-:Y:S01]  /*20b0*/  ISETP.GT.AND P1, PT, R2, 0xf, PT ;  /* 0x0000000f0200780c */ /* 0x000fe20003f24270 */
[----:B------:R-:W-:Y:S01]  /*20c0*/  IMAD.WIDE.U32 R198, R196, c[0x0][0x188], R30 ;  /* 0x00006200c4c67a25 */ /* 0x000fe200078e001e */
[----:B------:R-:W-:Y:S01]  /*20d0*/  USHF.R.S32.HI UR19, URZ, 0x1f, UR20 ;  /* 0x0000001f3f137899 */ /* 0x000fe20008011414 */
[----:B------:R-:W-:Y:S01]  /*20e0*/  LOP3.LUT P2, RZ, R20, 0x2, RZ, 0xc0, !PT ;  /* 0x0000000214ff7812 */ /* 0x000fe2000784c0ff */
[----:B------:R1:W-:Y:S01]  /*20f0*/  LDGSTS.E.BYPASS.LTC128B.128 [R8+0x3080], [R28.64+0x40], !P5 ;  /* 0x030800401c087fae */ /* 0x0003e2000e901d4c */
[----:B------:R-:W-:Y:S01]  /*2100*/  IMAD.SHL.U32 R19, R19, 0x2, RZ ;  /* 0x0000000213137824 */ /* 0x000fe200078e00ff */
[----:B------:R-:W-:Y:S01]  /*2110*/  IADD3 R185, R199, UR4, RZ ;  /* 0x00000004c7b97c10 */ /* 0x000fe2000fffe0ff */
[----:B------:R-:W-:Y:S01]  /*2120*/  ULDC.64 UR4, c[0x0][0x208] ;  /* 0x0000820000047ab9 */ /* 0x000fe20000000a00 */
[C---:B------:R-:W-:Y:S01]  /*2130*/  LEA R30, P3, R36.reuse, R198, 0x6 ;  /* 0x000000c6241e7211 */ /* 0x040fe200078630ff */
[----:B------:R-:W-:Y:S01]  /*2140*/  USHF.L.U64.HI UR18, UR4, UR18, UR5 ;  /* 0x0000001204127299 */ /* 0x000fe20008010205 */
[----:B------:R-:W-:Y:S01]  /*2150*/  LOP3.LUT R19, R19, 0x2, R22, 0xe2, !PT ;  /* 0x0000000213137812 */ /* 0x000fe200078ee216 */
[----:B------:R-:W-:Y:S01]  /*2160*/  USHF.L.U32 UR21, UR4, 0x6, URZ ;  /* 0x0000000604157899 */ /* 0x000fe2000800063f */
[----:B------:R-:W-:Y:S01]  /*2170*/  LEA.HI.X R9, R36, R185, R12, 0x6, P3 ;  /* 0x000000b924097211 */ /* 0x000fe200018f340c */
[C---:B------:R-:W-:Y:S01]  /*2180*/  IMAD R0, R193.reuse, c[0x0][0x214], R0 ;  /* 0x00008500c1007a24 */ /* 0x040fe200078e0200 */
[----:B------:R-:W-:Y:S01]  /*2190*/  LEA R22, P6, R30, c[0x0][0x160], 0x1 ;  /* 0x000058001e167a11 */ /* 0x000fe200078c08ff */
[----:B------:R-:W-:Y:S01]  /*21a0*/  IMAD.WIDE.U32 R32, R193, c[0x0][0x210], R32 ;  /* 0x00008400c1207a25 */ /* 0x000fe200078e0020 */
[----:B------:R-:W-:Y:S01]  /*21b0*/  @!P1 IADD3 R12, P3, R206, UR20, RZ ;  /* 0x00000014ce0c9c10 */ /* 0x000fe2000ff7e0ff */
[----:B------:R-:W-:Y:S01]  /*21c0*/  ULDC.64 UR4, c[0x0][0x218] ;  /* 0x0000860000047ab9 */ /* 0x000fe20000000a00 */
[----:B------:R-:W-:Y:S01]  /*21d0*/  LEA.HI.X R23, R30, c[0x0][0x164], R9, 0x1, P6 ;  /* 0x000059001e177a11 */ /* 0x000fe200030f0c09 */
[----:B------:R-:W-:Y:S01]  /*21e0*/  UIMAD UR4, UR15, UR4, URZ ;  /* 0x000000040f0472a4 */ /* 0x000fe2000f8e023f */
[----:B------:R-:W-:Y:S01]  /*21f0*/  @!P1 IADD3.X R9, R187, UR19, RZ, P3, !PT ;  /* 0x00000013bb099c10 */ /* 0x000fe20009ffe4ff */
[----:B------:R-:W-:Y:S01]  /*2200*/  IMAD.IADD R33, R33, 0x1, R0 ;  /* 0x0000000121217824 */ /* 0x000fe200078e0200 */
[----:B------:R-:W-:Y:S01]  /*2210*/  @!P1 LEA R30, P3, R12, c[0x0][0x258], 0x2 ;  /* 0x000096000c1e9a11 */ /* 0x000fe200078610ff */
[----:B------:R-:W-:Y:S01]  /*2220*/  IMAD.WIDE.U32 R202, R196, c[0x0][0x290], R202 ;  /* 0x0000a400c4ca7a25 */ /* 0x000fe200078e00ca */
[----:B------:R-:W-:Y:S01]  /*2230*/  ISETP.GE.AND P6, PT, R188, c[0x0][0x1fc], PT ;  /* 0x00007f00bc007a0c */ /* 0x000fe20003fc6270 */
[----:B------:R-:W-:Y:S01]  /*2240*/  UIMAD UR24, UR16, UR5, UR4 ;  /* 0x00000005101872a4 */ /* 0x000fe2000f8e0204 */
[----:B------:R-:W-:Y:S01]  /*2250*/  @!P1 LEA.HI.X R31, R12, c[0x0][0x25c], R9, 0x2, P3 ;  /* 0x000097000c1f9a11 */ /* 0x000fe200018f1409 */
[----:B------:R-:W-:Y:S01]  /*2260*/  IMAD.WIDE.U32 R194, R196, c[0x0][0x240], R194 ;  /* 0x00009000c4c27a25 */ /* 0x000fe200078e00c2 */
[----:B------:R-:W-:Y:S01]  /*2270*/  LOP3.LUT P3, RZ, R20, 0x1, RZ, 0xc0, !PT ;  /* 0x0000000114ff7812 */ /* 0x000fe2000786c0ff */
[----:B------:R-:W-:Y:S01]  /*2280*/  UIMAD UR23, UR18, UR7, URZ ;  /* 0x00000007121772a4 */ /* 0x000fe2000f8e023f */
[----:B------:R-:W-:Y:S01]  /*2290*/  SEL R12, RZ, 0x4, P6 ;  /* 0x00000004ff0c7807 */ /* 0x000fe20003000000 */
[----:B------:R-:W-:Y:S01]  /*22a0*/  IMAD.WIDE.U32 R196, R196, c[0x0][0x218], R32 ;  /* 0x00008600c4c47a25 */ /* 0x000fe200078e0020 */
[----:B------:R-:W-:Y:S01]  /*22b0*/  LOP3.LUT P6, RZ, R20, 0x4, RZ, 0xc0, !PT ;  /* 0x0000000414ff7812 */ /* 0x000fe200078cc0ff */
[----:B------:R1:W-:Y:S01]  /*22c0*/  LDGSTS.E.BYPASS.LTC128B.128 [R8+0x5080], [R28.64+0x80], !P4 ;  /* 0x050800801c087fae */ /* 0x0003e2000e101d4c */
[C---:B------:R-:W-:Y:S01]  /*22d0*/  ISETP.GE.OR P3, PT, R192.reuse, UR22, !P3 ;  /* 0x00000016c0007c0c */ /* 0x040fe2000df66670 */
[----:B------:R-:W-:Y:S01]  /*22e0*/  IMAD.U32 R9, RZ, RZ, UR21 ;  /* 0x00000015ff097e24 */ /* 0x000fe2000f8e00ff */
[C---:B------:R-:W-:Y:S01]  /*22f0*/  ISETP.GE.OR P2, PT, R192.reuse, UR22, !P2 ;  /* 0x00000016c0007c0c */ /* 0x040fe2000d746670 */
[----:B------:R-:W-:Y:S01]  /*2300*/  IMAD.MOV.U32 R210, RZ, RZ, R196 ;  /* 0x000000ffffd27224 */ /* 0x000fe200078e00c4 */
[----:B------:R-:W-:Y:S01]  /*2310*/  ISETP.GE.OR P6, PT, R192, UR22, !P6 ;  /* 0x00000016c0007c0c */ /* 0x000fe2000f7c6670 */
[----:B------:R-:W0:Y:S01]  /*2320*/  LDGDEPBAR ;  /* 0x00000000000079af */ /* 0x000e220000000000 */
[----:B------:R-:W-:Y:S01]  /*2330*/  LOP3.LUT R12, R19, R12, RZ, 0xfc, !PT ;  /* 0x0000000c130c7212 */ /* 0x000fe200078efcff */
[----:B------:R-:W-:Y:S01]  /*2340*/  UIMAD UR23, UR17, UR21, UR23 ;  /* 0x00000015111772a4 */ /* 0x000fe2000f8e0217 */
[----:B------:R-:W-:Y:S01]  /*2350*/  IADD3 R211, R197, UR24, RZ ;  /* 0x00000018c5d37c10 */ /* 0x000fe2000fffe0ff */
[----:B------:R-:W-:Y:S01]  /*2360*/  ULDC.64 UR4, c[0x0][0x290] ;  /* 0x0000a40000047ab9 */ /* 0x000fe20000000a00 */
[C---:B------:R-:W-:Y:S01]  /*2370*/  LOP3.LUT P4, RZ, R12.reuse, 0x1, RZ, 0xc0, !PT ;  /* 0x000000010cff7812 */ /* 0x040fe2000788c0ff */
[----:B------:R-:W-:Y:S01]  /*2380*/  UIMAD UR4, UR15, UR4, URZ ;  /* 0x000000040f0472a4 */ /* 0x000fe2000f8e023f */
[----:B------:R-:W-:Y:S01]  /*2390*/  SEL R189, RZ, 0xffffffff, P0 ;  /* 0xffffffffffbd7807 */ /* 0x000fe20000000000 */
[----:B------:R3:W-:Y:S01]  /*23a0*/  LDGSTS.E.BYPASS.LTC128B.128 [R8+0xc080], [R22.64], !P3 ;  /* 0x0c08000016087fae */ /* 0x0007e2000d901d4c */
[----:B------:R-:W-:Y:S01]  /*23b0*/  LOP3.LUT P3, RZ, R12, 0x2, RZ, 0xc0, !PT ;  /* 0x000000020cff7812 */ /* 0x000fe2000786c0ff */
[----:B------:R-:W-:Y:S01]  /*23c0*/  IMAD.WIDE.U32 R32, R9, UR7, R210 ;  /* 0x0000000709207c25 */ /* 0x000fe2000f8e00d2 */
[----:B------:R-:W-:Y:S01]  /*23d0*/  SHF.R.S32.HI R21, RZ, 0x1, R21 ;  /* 0x00000001ff157819 */ /* 0x000fe20000011415 */
[----:B------:R3:W-:Y:S01]  /*23e0*/  LDGSTS.E.BYPASS.LTC128B.128 [R8+0xd080], [R22.64+0x40], !P2 ;  /* 0x0d08004016087fae */ /* 0x0007e2000d101d4c */
[C---:B------:R-:W-:Y:S01]  /*23f0*/  ISETP.GE.OR P0, PT, R192.reuse, UR22, !P3 ;  /* 0x00000016c0007c0c */ /* 0x040fe2000df06670 */
[----:B------:R-:W-:Y:S01]  /*2400*/  UIMAD UR4, UR16, UR5, UR4 ;  /* 0x00000005100472a4 */ /* 0x000fe2000f8e0204 */
[----:B------:R-:W-:Y:S01]  /*2410*/  IADD3 R0, R33, UR23, RZ ;  /* 0x0000001721007c10 */ /* 0x000fe2000fffe0ff */
[----:B------:R3:W-:Y:S01]  /*2420*/  LDGSTS.E.BYPASS.LTC128B.128 [R8+0xe080], [R22.64+0x80], !P6 ;  /* 0x0e08008016087fae */ /* 0x0007e2000f101d4c */
[----:B------:R-:W-:Y:S01]  /*2430*/  ISETP.GE.OR P6, PT, R192, UR22, !P4 ;  /* 0x00000016c0007c0c */ /* 0x000fe2000e7c6670 */
[----:B------:R-:W-:Y:S01]  /*2440*/  IMAD R179, R11, 0x200, R18 ;  /* 0x000002000bb37824 */ /* 0x000fe200078e0212 */
[----:B------:R-:W-:Y:S01]  /*2450*/  LOP3.LUT R19, R17, 0xfffffff8, RZ, 0xc0, !PT ;  /* 0xfffffff811137812 */ /* 0x000fe200078ec0ff */
[----:B------:R-:W-:Y:S01]  /*2460*/  @!P1 IMAD.SHL.U32 R17, R2, 0x10, RZ ;  /* 0x0000001002119824 */ /* 0x000fe200078e00ff */
[----:B-1----:R-:W-:Y:S01]  /*2470*/  LEA R28, P5, R32, c[0x0][0x1f0], 0x1 ;  /* 0x00007c00201c7a11 */ /* 0x002fe200078a08ff */
[----:B------:R-:W-:Y:S01]  /*2480*/  UIADD3 UR17, UR7, 0x1, URZ ;  /* 0x0000000107117890 */ /* 0x000fe2000fffe03f */
        /* <DEDUP_REMOVED lines=12> */
[----:B------:R-:W-:Y:S01]  /*2550*/  IMAD.SHL.U32 R0, R6, 0x8, RZ ;  /* 0x0000000806007824 */ /* 0x000fe200078e00ff */
[----:B------:R-:W-:Y:S01]  /*2560*/  LOP3.LUT R19, R19, 0x1c0, RZ, 0xc0, !PT ;  /* 0x000001c013137812 */ /* 0x000fe200078ec0ff */
[----:B------:R-:W-:Y:S01]  /*2570*/  IMAD.SHL.U32 R18, R4, 0x40, RZ ;  /* 0x0000004004127824 */ /* 0x000fe200078e00ff */
[----:B------:R2:W-:Y:S01]  /*2580*/  LDGSTS.E.BYPASS.LTC128B.128 [R8+0x13080], [R28.64+0x40], !P0 ;  /* 0x130800401c087fae */ /* 0x0005e2000c101d4c */
[----:B------:R-:W-:Y:S01]  /*2590*/  LOP3.LUT R24, R21, 0x8, R24, 0xf8, !PT ;  /* 0x0000000815187812 */ /* 0x000fe200078ef818 */
[----:B------:R-:W-:Y:S01]  /*25a0*/  IMAD.SHL.U32 R184, R11, 0x8, RZ ;  /* 0x000000080bb87824 */ /* 0x000fe200078e00ff */
[----:B------:R-:W-:Y:S01]  /*25b0*/  SHF.R.U32.HI R21, RZ, 0x3, R21 ;  /* 0x00000003ff157819 */ /* 0x000fe20000011615 */
[----:B------:R-:W-:Y:S01]  /*25c0*/  ULDC.64 UR4, c[0x0][0x240] ;  /* 0x0000900000047ab9 */ /* 0x000fe20000000a00 */
[----:B---3--:R-:W-:Y:S01]  /*25d0*/  IADD3 R22, P0, R202, UR20, RZ ;  /* 0x00000014ca167c10 */ /* 0x008fe2000ff1e0ff */
[----:B------:R-:W-:Y:S01]  /*25e0*/  UIMAD UR4, UR15, UR4, URZ ;  /* 0x000000040f0472a4 */ /* 0x000fe2000f8e023f */
[----:B------:R-:W-:Y:S01]  /*25f0*/  LOP3.LUT R23, R24, R21, RZ, 0x3c, !PT ;  /* 0x0000001518177212 */ /* 0x000fe200078e3cff */
[----:B------:R-:W-:Y:S01]  /*2600*/  IMAD.SHL.U32 R178, R178, 0x20, RZ ;  /* 0x00000020b2b27824 */ /* 0x000fe200078e00ff */
[----:B------:R-:W-:Y:S01]  /*2610*/  LOP3.LUT R0, R0, 0x18, RZ, 0xc0, !PT ;  /* 0x0000001800007812 */ /* 0x000fe200078ec0ff */
[----:B------:R-:W-:Y:S01]  /*2620*/  UIMAD UR4, UR16, UR5, UR4 ;  /* 0x00000005100472a4 */ /* 0x000fe2000f8e0204 */
[----:B------:R-:W-:Y:S01]  /*2630*/  SHF.R.U32.HI R205, RZ, 0x3, R19 ;  /* 0x00000003ffcd7819 */ /* 0x000fe20000011613 */
[----:B------:R-:W-:Y:S01]  /*2640*/  IMAD.SHL.U32 R189, R189, 0x2, RZ ;  /* 0x00000002bdbd7824 */ /* 0x000fe200078e00ff */
[----:B------:R-:W-:Y:S01]  /*2650*/  ISETP.GE.OR P6, PT, R192, UR22, !P2 ;  /* 0x00000016c0007c0c */ /* 0x000fe2000d7c6670 */
[----:B------:R-:W-:Y:S01]  /*2660*/  IMAD.U32 R180, R180, 0x20, R23 ;  /* 0x00000020b4b47824 */ /* 0x000fe200078e0017 */
[----:B-1----:R-:W-:-:S02]  /*2670*/  IADD3.X R17, R186, UR19, RZ, P0, !PT ;  /* 0x00000013ba117c10 */ /* 0x002fc400087fe4ff */
[C---:B------:R-:W-:Y:S02]  /*2680*/  LEA R20, P0, R22.reuse, c[0x0][0x280], 0x2 ;  /* 0x0000a00016147a11 */ /* 0x040fe400078010ff */
[----:B------:R-:W-:Y:S01]  /*2690*/  LOP3.LUT R205, R205, R19, R0, 0x1e, !PT ;  /* 0x00000013cdcd7212 */ /* 0x000fe200078e1e00 */
[----:B------:R-:W-:Y:S01]  /*26a0*/  IMAD.SHL.U32 R19, R13, 0x40, RZ ;  /* 0x000000400d137824 */ /* 0x000fe200078e00ff */
[----:B------:R-:W-:Y:S02]  /*26b0*/  LEA.HI.X R21, R22, c[0x0][0x284], R17, 0x2, P0 ;  /* 0x0000a10016157a11 */ /* 0x000fe400000f1411 */
[----:B------:R-:W-:Y:S01]  /*26c0*/  LOP3.LUT R17, R3, 0xffffffe0, RZ, 0xc0, !PT ;  /* 0xffffffe003117812 */ /* 0x000fe200078ec0ff */
[----:B------:R-:W-:Y:S01]  /*26d0*/  IMAD.IADD R205, R16, 0x1, R205 ;  /* 0x0000000110cd7824 */ /* 0x000fe200078e02cd */
[----:B------:R-:W-:Y:S01]  /*26e0*/  LOP3.LUT P0, RZ, R4, 0x2, RZ, 0xc0, !PT ;  /* 0x0000000204ff7812 */ /* 0x000fe2000780c0ff */
[----:B------:R2:W-:Y:S01]  /*26f0*/  LDGSTS.E.BYPASS.LTC128B.128 [R8+0x14080], [R28.64+0x80], !P6 ;  /* 0x140800801c087fae */ /* 0x0005e2000f101d4c */
[----:B------:R-:W-:Y:S01]  /*2700*/  SEL R3, R181, 0xfffffff0, !P5 ;  /* 0xfffffff0b5037807 */ /* 0x000fe20006800000 */
[----:B------:R-:W-:Y:S01]  /*2710*/  IMAD.IADD R4, R2, 0x1, -R17 ;  /* 0x0000000102047824 */ /* 0x000fe200078e0a11 */
[----:B------:R-:W-:Y:S01]  /*2720*/  LOP3.LUT P5, RZ, R13, 0x2, RZ, 0xc0, !PT ;  /* 0x000000020dff7812 */ /* 0x000fe200078ac0ff */
[----:B------:R-:W-:Y:S01]  /*2730*/  IMAD.SHL.U32 R205, R205, 0x2, RZ ;  /* 0x00000002cdcd7824 */ /* 0x000fe200078e00ff */
[----:B------:R-:W-:-:S02]  /*2740*/  LOP3.LUT R19, R19, 0x1c0, RZ, 0xc0, !PT ;  /* 0x000001c013137812 */ /* 0x000fc400078ec0ff */
[----:B------:R-:W-:Y:S02]  /*2750*/  SHF.R.S32.HI R11, RZ, 0x1f, R4 ;  /* 0x0000001fff0b7819 */ /* 0x000fe40000011404 */
[----:B------:R-:W-:Y:S02]  /*2760*/  SEL R174, R181, 0xfffffff0, !P5 ;  /* 0xfffffff0b5ae7807 */ /* 0x000fe40006800000 */
[----:B------:R-:W-:Y:S02]  /*2770*/  LOP3.LUT R18, R18, 0xc0, RZ, 0xc0, !PT ;  /* 0x000000c012127812 */ /* 0x000fe400078ec0ff */
[----:B------:R-:W-:Y:S02]  /*2780*/  LOP3.LUT R184, R184, 0x8, RZ, 0xc0, !PT ;  /* 0x00000008b8b87812 */ /* 0x000fe400078ec0ff */
[----:B------:R-:W-:Y:S02]  /*2790*/  SHF.R.U32.HI R17, RZ, 0x3, R19 ;  /* 0x00000003ff117819 */ /* 0x000fe40000011613 */
[----:B------:R-:W-:-:S02]  /*27a0*/  PLOP3.LUT P5, PT, PT, PT, UP0, 0x80, 0x0 ;  /* 0x000000000000781c */ /* 0x000fc40003faf008 */
[----:B------:R-:W-:Y:S02]  /*27b0*/  LEA.HI R11, R11, R4, RZ, 0x2 ;  /* 0x000000040b0b7211 */ /* 0x000fe400078f10ff */
[----:B------:R-:W-:Y:S02]  /*27c0*/  LOP3.LUT P6, RZ, R13, 0x4, RZ, 0xc0, !PT ;  /* 0x000000040dff7812 */ /* 0x000fe400078cc0ff */
[----:B------:R-:W-:Y:S02]  /*27d0*/  SHF.R.U32.HI R13, RZ, 0x3, R18 ;  /* 0x00000003ff0d7819 */ /* 0x000fe40000011612 */
[----:B------:R-:W-:Y:S01]  /*27e0*/  LOP3.LUT R16, R17, R19, R184, 0x1e, !PT ;  /* 0x0000001311107212 */ /* 0x000fe200078e1eb8 */
[----:B------:R-:W-:Y:S01]  /*27f0*/  @!P1 IMAD.SHL.U32 R17, R2, 0x10, RZ ;  /* 0x0000001002119824 */ /* 0x000fe200078e00ff */
[----:B------:R-:W-:Y:S02]  /*2800*/  SHF.R.S32.HI R190, RZ, 0x2, R11 ;  /* 0x00000002ffbe7819 */ /* 0x000fe4000001140b */
[----:B------:R-:W-:Y:S01]  /*2810*/  LOP3.LUT R5, R13, R5, R18, 0x1e, !PT ;  /* 0x000000050d057212 */ /* 0x000fe200078e1e12 */
[----:B------:R-:W-:Y:S01]  /*2820*/  IMAD.IADD R177, R177, 0x1, R16 ;  /* 0x00000001b1b17824 */ /* 0x000fe200078e0210 */
[CC--:B------:R-:W-:Y:S01]  /*2830*/  LOP3.LUT R184, R13.reuse, R18.reuse, R184, 0x1e, !PT ;  /* 0x000000120db87212 */ /* 0x0c0fe200078e1eb8 */
[----:B------:R2:W-:Y:S01]  /*2840*/  @!P1 LDGSTS.E.BYPASS.LTC128B.128 [R17+0x18280], [R20.64] ;  /* 0x1828000014119fae */ /* 0x0005e2000b901d4c */
[----:B------:R-:W-:Y:S01]  /*2850*/  LOP3.LUT R13, R13, R18, R0, 0x1e, !PT ;  /* 0x000000120d0d7212 */ /* 0x000fe200078e1e00 */
[----:B------:R-:W-:Y:S01]  /*2860*/  IMAD R190, R7, 0x10, R190 ;  /* 0x0000001007be7824 */ /* 0x000fe200078e02be */
[----:B------:R-:W-:Y:S01]  /*2870*/  IADD3 R200, R195, UR4, RZ ;  /* 0x00000004c3c87c10 */ /* 0x000fe2000fffe0ff */
        /* <DEDUP_REMOVED lines=39> */
.L_x_1289:
[----:B------:R-:W-:Y:S05]  /*2af0*/  BSYNC B0 ;  /* 0x0000000000007941 */ /* 0x000fea0003800000 */
.L_x_1288:
        /* <DEDUP_REMOVED lines=64> */
[----:B--2---:R-:W-:Y:S01]  /*2f00*/  CS2R R38, SRZ ;  /* 0x0000000000267805 */ /* 0x004fe2000001ff00 */
        /* <DEDUP_REMOVED lines=9> */
.L_x_1292:
        /* <DEDUP_REMOVED lines=126> */
[----:B------:R5:W1:Y:S01]  /*3780*/  MUFU.TANH R239, R243 ;  /* 0x000000f300ef7308 */ /* 0x000a620000002400 */
        /* <DEDUP_REMOVED lines=14> */
[----:B-----5:R-:W-:Y:S02]  /*3870*/  FMUL.FTZ R243, R32, c[0x0][0x2b4] ;  /* 0x0000ad0020f37a20 */ /* 0x020fe40000410000 */
        /* <DEDUP_REMOVED lines=54> */
[C---:B------:R-:W-:Y:S01]  /*3be0*/  ISETP.GE.OR P0, PT, R192.reuse, UR18, !P0 ;  /* 0x00000012c0007c0c */ /* 0x040fe2000c706670 */
        /* <DEDUP_REMOVED lines=10> */
.L_x_1290:
        /* <DEDUP_REMOVED lines=42> */
[C---:B------:R-:W-:Y:S02]  /*3f30*/  IMNMX R161, R212.reuse, R157, PT ;  /* 0x0000009dd4a17217 */ /* 0x040fe40003800200 */
[-C--:B------:R-:W-:Y:S03]  /*3f40*/  HMMA.16816.F32 R12, R168, R166.reuse, R12 ;  /* 0x000000a6a80c723c */ /* 0x080fe6000000180c */
[----:B------:R-:W-:Y:S05]  /*3f50*/  ISETP.GT.AND P0, PT, R161, RZ, PT ;  /* 0x000000ffa100720c */ /* 0x000fea0003f04270 */
[C---:B------:R-:W-:Y:S07]  /*3f60*/  HMMA.16816.F32 R16, R136.reuse, R166, R16 ;  /* 0x000000a68810723c */ /* 0x040fee0000001810 */
[----:B------:R-:W-:Y:S01]  /*3f70*/  IADD3 R167, R157, 0x28, RZ ;  /* 0x000000289da77810 */ /* 0x000fe20007ffe0ff */
[-C--:B--2---:R-:W-:Y:S04]  /*3f80*/  HMMA.16816.F32 R20, R136, R132.reuse, R20 ;  /* 0x000000848814723c */ /* 0x084fe80000001814 */
[----:B------:R-:W-:Y:S04]  /*3f90*/  IMNMX R167, R212, R167, PT ;  /* 0x000000a7d4a77217 */ /* 0x000fe80003800200 */
        /* <DEDUP_REMOVED lines=17> */
[----:B------:R-:W-:Y:S01]  /*40b0*/  FSEL R148, R217, -INF , P0 ;  /* 0xff800000d9947808 */ /* 0x000fe20000000000 */
        /* <DEDUP_REMOVED lines=9> */
[C---:B------:R-:W-:Y:S01]  /*4150*/  ISETP.GT.AND P0, PT, R161.reuse, 0x21, PT ;  /* 0x00000021a100780c */ /* 0x040fe20003f04270 */
[C---:B---3--:R-:W-:Y:S04]  /*4160*/  HMMA.16816.F32 R8, R144.reuse, R136, R8 ;  /* 0x000000889008723c */ /* 0x048fe80000001808 */
[--C-:B------:R-:W-:Y:S01]  /*4170*/  FFMA.FTZ R158, R148, c[0x0][0x29c], -R249.reuse ;  /* 0x0000a700949e7a23 */ /* 0x100fe200000108f9 */
[----:B------:R-:W-:Y:S02]  /*4180*/  FSEL R148, R226, -INF , P0 ;  /* 0xff800000e2947808 */ /* 0x000fe40000000000 */
[----:B------:R-:W-:Y:S01]  /*4190*/  ISETP.GT.AND P0, PT, R161, 0x40, PT ;  /* 0x00000040a100780c */ /* 0x000fe20003f04270 */
[-C--:B------:R-:W-:Y:S02]  /*41a0*/  HMMA.16816.F32 R12, R144, R138.reuse, R12 ;  /* 0x0000008a900c723c */ /* 0x080fe4000000180c */
[----:B------:R-:W-:Y:S02]  /*41b0*/  MUFU.EX2 R158, R158 ;  /* 0x0000009e009e7308 */ /* 0x000fe40000000800 */
[----:B------:R-:W-:Y:S01]  /*41c0*/  FSEL R152, R229, -INF , P0 ;  /* 0xff800000e5987808 */ /* 0x000fe20000000000 */
[--C-:B------:R-:W-:Y:S01]  /*41d0*/  FFMA.FTZ R159, R148, c[0x0][0x29c], -R249.reuse ;  /* 0x0000a700949f7a23 */ /* 0x100fe200000108f9 */
[C---:B------:R-:W-:Y:S01]  /*41e0*/  ISETP.GT.AND P0, PT, R161.reuse, 0x41, PT ;  /* 0x00000041a100780c */ /* 0x040fe20003f04270 */
[----:B------:R-:W-:Y:S01]  /*41f0*/  LDSM.16.M88.4 R148, [R172+0xa080] ;  /* 0x00a08000ac94783b */ /* 0x000fe20000000200 */
[C---:B------:R-:W-:Y:S04]  /*4200*/  HMMA.16816.F32 R16, R132.reuse, R138, R16 ;  /* 0x0000008a8410723c */ /* 0x040fe80000001810 */
[--C-:B------:R-:W-:Y:S01]  /*4210*/  FFMA.FTZ R160, R152, c[0x0][0x29c], -R249.reuse ;  /* 0x0000a70098a07a23 */ /* 0x100fe200000108f9 */
[----:B------:R-:W-:Y:S01]  /*4220*/  MUFU.EX2 R159, R159 ;  /* 0x0000009f009f7308 */ /* 0x000fe20000000800 */
[----:B------:R-:W-:Y:S01]  /*4230*/  FSEL R162, R230, -INF , P0 ;  /* 0xff800000e6a27808 */ /* 0x000fe20000000000 */
[----:B------:R-:W3:Y:S01]  /*4240*/  LDSM.16.M88.4 R136, [R2+0x13080] ;  /* 0x013080000288783b */ /* 0x000ee20000000200 */
[----:B------:R-:W-:Y:S01]  /*4250*/  ISETP.GT.AND P0, PT, R161, 0x60, PT ;  /* 0x00000060a100780c */ /* 0x000fe20003f04270 */
[-C--:B--2---:R-:W-:Y:S06]  /*4260*/  HMMA.16816.F32 R20, R132, R140.reuse, R20 ;  /* 0x0000008c8414723c */ /* 0x084fec0000001814 */
[----:B------:R2:W5:Y:S01]  /*4270*/  LDSM.16.M88.4 R152, [R2+0x13880] ;  /* 0x013880000298783b */ /* 0x0005620000000200 */
[----:B------:R-:W-:Y:S01]  /*4280*/  MUFU.EX2 R160, R160 ;  /* 0x000000a000a07308 */ /* 0x000fe20000000800 */
[C---:B------:R-:W-:Y:S07]  /*4290*/  HMMA.16816.F32 R24, R144.reuse, R140, R24 ;  /* 0x0000008c9018723c */ /* 0x040fee0000001818 */
[----:B------:R-:W-:Y:S01]  /*42a0*/  FSEL R140, R243, -INF , P0 ;  /* 0xff800000f38c7808 */ /* 0x000fe20000000000 */
[-C--:B------:R-:W-:Y:S03]  /*42b0*/  HMMA.16816.F32 R28, R144, R142.reuse, R28 ;  /* 0x0000008e901c723c */ /* 0x080fe6000000181c */
[----:B------:R-:W-:Y:S01]  /*42c0*/  ISETP.GT.AND P0, PT, R161, 0x61, PT ;  /* 0x00000061a100780c */ /* 0x000fe20003f04270 */
[--C-:B------:R-:W-:Y:S03]  /*42d0*/  FFMA.FTZ R141, R162, c[0x0][0x29c], -R249.reuse ;  /* 0x0000a700a28d7a23 */ /* 0x100fe600000108f9 */
[----:B------:R-:W-:Y:S01]  /*42e0*/  IMNMX R144, R212, R163, PT ;  /* 0x000000a3d4907217 */ /* 0x000fe20003800200 */
[----:B------:R-:W-:Y:S01]  /*42f0*/  HMMA.16816.F32 R32, R132, R142, R32 ;  /* 0x0000008e8420723c */ /* 0x000fe20000001820 */
[----:B------:R-:W1:Y:S01]  /*4300*/  LDSM.16.M88.4 R132, [R172+0xb080] ;  /* 0x00b08000ac84783b */ /* 0x000e620000000200 */
[----:B------:R-:W1:Y:S02]  /*4310*/  MUFU.EX2 R141, R141 ;  /* 0x0000008d008d7308 */ /* 0x000e640000000800 */
[----:B------:R-:W-:Y:S01]  /*4320*/  ISETP.GT.AND P6, PT, R144, 0x21, PT ;  /* 0x000000219000780c */ /* 0x000fe20003fc4270 */
[--C-:B--2---:R-:W-:Y:S01]  /*4330*/  FFMA.FTZ R2, R140, c[0x0][0x29c], -R249.reuse ;  /* 0x0000a7008c027a23 */ /* 0x104fe200000108f9 */
[----:B------:R-:W-:Y:S02]  /*4340*/  FSEL R140, R244, -INF , P0 ;  /* 0xff800000f48c7808 */ /* 0x000fe40000000000 */
[C---:B------:R-:W-:Y:S02]  /*4350*/  ISETP.GT.AND P0, PT, R144.reuse, RZ, PT ;  /* 0x000000ff9000720c */ /* 0x040fe40003f04270 */
[----:B------:R-:W-:Y:S02]  /*4360*/  ISETP.GT.AND P5, PT, R144, 0x40, PT ;  /* 0x000000409000780c */ /* 0x000fe40003fa4270 */
[----:B------:R-:W-:Y:S01]  /*4370*/  FSEL R143, R213, -INF , P0 ;  /* 0xff800000d58f7808 */ /* 0x000fe20000000000 */
[----:B------:R-:W-:Y:S01]  /*4380*/  FFMA.FTZ R249, R140, c[0x0][0x29c], -R249 ;  /* 0x0000a7008cf97a23 */ /* 0x000fe200000108f9 */
[-C--:B---3--:R-:W-:Y:S01]  /*4390*/  HMMA.16816.F32 R4, R136, R148.reuse, R4 ;  /* 0x000000948804723c */ /* 0x088fe20000001804 */
[----:B------:R-:W2:Y:S04]  /*43a0*/  MUFU.EX2 R2, R2 ;  /* 0x0000000200027308 */ /* 0x000ea80000000800 */
[--C-:B------:R-:W-:Y:S01]  /*43b0*/  FFMA.FTZ R142, R143, c[0x0][0x29c], -R248.reuse ;  /* 0x0000a7008f8e7a23 */ /* 0x100fe200000108f8 */
[----:B------:R-:W-:Y:S02]  /*43c0*/  ISETP.GT.AND P0, PT, R144, 0x1, PT ;  /* 0x000000019000780c */ /* 0x000fe40003f04270 */
[C---:B-----5:R-:W-:Y:S03]  /*43d0*/  HMMA.16816.F32 R8, R152.reuse, R148, R8 ;  /* 0x000000949808723c */ /* 0x060fe60000001808 */
[----:B------:R3:W-:Y:S01]  /*43e0*/  MUFU.EX2 R140, R142 ;  /* 0x0000008e008c7308 */ /* 0x0007e20000000800 */
[----:B------:R-:W-:Y:S02]  /*43f0*/  FSEL R143, R214, -INF , P0 ;  /* 0xff800000d68f7808 */ /* 0x000fe40000000000 */
[C---:B------:R-:W-:Y:S02]  /*4400*/  ISETP.GT.AND P0, PT, R144.reuse, 0x20, PT ;  /* 0x000000209000780c */ /* 0x040fe40003f04270 */
[-C--:B------:R-:W-:Y:S04]  /*4410*/  HMMA.16816.F32 R12, R152, R150.reuse, R12 ;  /* 0x00000096980c723c */ /* 0x080fe8000000180c */
[----:B------:R-:W-:Y:S01]  /*4420*/  FSEL R145, R227, -INF , P0 ;  /* 0xff800000e3917808 */ /* 0x000fe20000000000 */
[----:B------:R-:W5:Y:S01]  /*4430*/  MUFU.EX2 R249, R249 ;  /* 0x000000f900f97308 */ /* 0x000f620000000800 */
[----:B------:R-:W-:Y:S01]  /*4440*/  ISETP.GT.AND P0, PT, R144, 0x41, PT ;  /* 0x000000419000780c */ /* 0x000fe20003f04270 */
[--C-:B------:R-:W-:Y:S01]  /*4450*/  FFMA.FTZ R146, R143, c[0x0][0x29c], -R248.reuse ;  /* 0x0000a7008f927a23 */ /* 0x100fe200000108f8 */
[C---:B------:R-:W-:Y:S04]  /*4460*/  HMMA.16816.F32 R16, R136.reuse, R150, R16 ;  /* 0x000000968810723c */ /* 0x040fe80000001810 */
[----:B------:R-:W-:Y:S02]  /*4470*/  FSEL R149, R228, -INF , P6 ;  /* 0xff800000e4957808 */ /* 0x000fe40003000000 */
[C---:B------:R-:W-:Y:S01]  /*4480*/  ISETP.GT.AND P6, PT, R144.reuse, 0x60, PT ;  /* 0x000000609000780c */ /* 0x040fe20003fc4270 */
[----:B------:R2:W-:Y:S01]  /*4490*/  MUFU.EX2 R143, R146 ;  /* 0x00000092008f7308 */ /* 0x0005e20000000800 */
[-C--:B-1----:R-:W-:Y:S04]  /*44a0*/  HMMA.16816.F32 R20, R136, R132.reuse, R20 ;  /* 0x000000848814723c */ /* 0x082fe80000001814 */
[--C-:B---3--:R-:W-:Y:S01]  /*44b0*/  FFMA.FTZ R142, R145, c[0x0][0x29c], -R248.reuse ;  /* 0x0000a700918e7a23 */ /* 0x108fe200000108f8 */
[C---:B------:R-:W-:Y:S01]  /*44c0*/  FSEL R145, R231.reuse, -INF , P5 ;  /* 0xff800000e7917808 */ /* 0x040fe20002800000 */
[----:B------:R-:W-:Y:S01]  /*44d0*/  FFMA.FTZ R231, -R231, R231, 1 ;  /* 0x3f800000e7e77423 */ /* 0x000fe200000101e7 */
[----:B------:R-:W-:Y:S01]  /*44e0*/  ISETP.GT.AND P5, PT, R144, 0x61, PT ;  /* 0x000000619000780c */ /* 0x000fe20003fa4270 */
[C---:B------:R-:W-:Y:S01]  /*44f0*/  HMMA.16816.F32 R24, R152.reuse, R132, R24 ;  /* 0x000000849818723c */ /* 0x040fe20000001818 */
[----:B------:R-:W1:Y:S01]  /*4500*/  LDS R144, [R240+0x18280] ;  /* 0x01828000f0907984 */ /* 0x000e620000000800 */
[----:B------:R-:W-:Y:S02]  /*4510*/  MUFU.EX2 R142, R142 ;  /* 0x0000008e008e7308 */ /* 0x000fe40000000800 */
[----:B------:R-:W-:Y:S01]  /*4520*/  IADD3 R147, R157, 0x20, RZ ;  /* 0x000000209d937810 */ /* 0x000fe20007ffe0ff */
[--C-:B------:R-:W-:Y:S01]  /*4530*/  FFMA.FTZ R145, R145, c[0x0][0x29c], -R248.reuse ;  /* 0x0000a70091917a23 */ /* 0x100fe200000108f8 */
[----:B------:R-:W-:Y:S02]  /*4540*/  FSEL R165, R246, -INF , P6 ;  /* 0xff800000f6a57808 */ /* 0x000fe40003000000 */
[-C--:B------:R-:W-:Y:S04]  /*4550*/  HMMA.16816.F32 R28, R152, R134.reuse, R28 ;  /* 0x00000086981c723c */ /* 0x080fe8000000181c */
[----:B------:R-:W-:Y:S01]  /*4560*/  IMNMX R151, R212, R147, PT ;  /* 0x00000093d4977217 */ /* 0x000fe20003800200 */
[--C-:B------:R-:W-:Y:S01]  /*4570*/  FFMA.FTZ R147, R149, c[0x0][0x29c], -R248.reuse ;  /* 0x0000a70095937a23 */ /* 0x100fe200000108f8 */
[----:B------:R-:W-:Y:S01]  /*4580*/  FSEL R157, R232, -INF , P0 ;  /* 0xff800000e89d7808 */ /* 0x000fe20000000000 */
[----:B------:R-:W-:Y:S01]  /*4590*/  MUFU.EX2 R145, R145 ;  /* 0x0000009100917308 */ /* 0x000fe20000000800 */
[----:B------:R-:W-:Y:S01]  /*45a0*/  HMMA.16816.F32 R32, R136, R134, R32 ;  /* 0x000000868820723c */ /* 0x000fe20000001820 */
[----:B------:R-:W3:Y:S03]  /*45b0*/  LDS R138, [R240+0x182a0] ;  /* 0x0182a000f08a7984 */ /* 0x000ee60000000800 */
[----:B------:R-:W-:Y:S01]  /*45c0*/  ISETP.GT.AND P6, PT, R151, 0x1, PT ;  /* 0x000000019700780c */ /* 0x000fe20003fc4270 */
[--C-:B------:R-:W-:Y:S01]  /*45d0*/  FFMA.FTZ R157, R157, c[0x0][0x29c], -R248.reuse ;  /* 0x0000a7009d9d7a23 */ /* 0x100fe200000108f8 */
[----:B------:R-:W-:Y:S01]  /*45e0*/  ISETP.GT.AND P0, PT, R151, RZ, PT ;  /* 0x000000ff9700720c */ /* 0x000fe20003f04270 */
[--C-:B------:R-:W-:Y:S01]  /*45f0*/  FFMA.FTZ R165, R165, c[0x0][0x29c], -R248.reuse ;  /* 0x0000a700a5a57a23 */ /* 0x100fe200000108f8 */
[----:B------:R-:W-:Y:S01]  /*4600*/  FSEL R150, R218, -INF , P6 ;  /* 0xff800000da967808 */ /* 0x000fe20003000000 */
[----:B------:R-:W3:Y:S01]  /*4610*/  MUFU.EX2 R164, R157 ;  /* 0x0000009d00a47308 */ /* 0x000ee20000000800 */
[----:B------:R-:W-:Y:S02]  /*4620*/  ISETP.GT.AND P6, PT, R151, 0x40, PT ;  /* 0x000000409700780c */ /* 0x000fe40003fc4270 */
[----:B------:R-:W-:Y:S01]  /*4630*/  FSEL R149, R247, -INF , P5 ;  /* 0xff800000f7957808 */ /* 0x000fe20002800000 */
[--C-:B------:R-:W-:Y:S01]  /*4640*/  FFMA.FTZ R150, R150, c[0x0][0x29c], -R245.reuse ;  /* 0x0000a70096967a23 */ /* 0x100fe200000108f5 */
[----:B------:R-:W-:Y:S01]  /*4650*/  ISETP.GT.AND P5, PT, R151, 0x20, PT ;  /* 0x000000209700780c */ /* 0x000fe20003fa4270 */
[----:B------:R-:W-:Y:S01]  /*4660*/  FFMA.FTZ R232, -R232, R232, 1 ;  /* 0x3f800000e8e87423 */ /* 0x000fe200000101e8 */
[----:B------:R-:W-:Y:S01]  /*4670*/  FSEL R162, R215, -INF , P0 ;  /* 0xff800000d7a27808 */ /* 0x000fe20000000000 */
[----:B------:R-:W-:Y:S01]  /*4680*/  FFMA.FTZ R248, R149, c[0x0][0x29c], -R248 ;  /* 0x0000a70095f87a23 */ /* 0x000fe200000108f8 */
[----:B------:R-:W-:Y:S01]  /*4690*/  ISETP.GT.AND P0, PT, R151, 0x21, PT ;  /* 0x000000219700780c */ /* 0x000fe20003f04270 */
[----:B------:R3:W-:Y:S01]  /*46a0*/  MUFU.EX2 R169, R150 ;  /* 0x0000009600a97308 */ /* 0x0007e20000000800 */
[----:B------:R-:W-:Y:S01]  /*46b0*/  FSEL R148, R221, -INF , P5 ;  /* 0xff800000dd947808 */ /* 0x000fe20002800000 */
[--C-:B------:R-:W-:Y:S01]  /*46c0*/  FFMA.FTZ R152, R162, c[0x0][0x29c], -R245.reuse ;  /* 0x0000a700a2987a23 */ /* 0x100fe200000108f5 */
[----:B--2---:R-:W-:Y:S02]  /*46d0*/  FSEL R146, R222, -INF , P0 ;  /* 0xff800000de927808 */ /* 0x004fe40000000000 */
[C---:B------:R-:W-:Y:S01]  /*46e0*/  ISETP.GT.AND P5, PT, R151.reuse, 0x41, PT ;  /* 0x000000419700780c */ /* 0x040fe20003fa4270 */
[--C-:B-1----:R-:W-:Y:S01]  /*46f0*/  FADD.FTZ R154, R4, -R144.reuse ;  /* 0x80000090049a7221 */ /* 0x102fe20000010000 */
[----:B------:R-:W-:Y:S01]  /*4700*/  ISETP.GT.AND P0, PT, R151, 0x60, PT ;  /* 0x000000609700780c */ /* 0x000fe20003f04270 */
[--C-:B------:R-:W-:Y:S01]  /*4710*/  FADD.FTZ R155, R5, -R144.reuse ;  /* 0x80000090059b7221 */ /* 0x100fe20000010000 */
[----:B------:R-:W-:Y:S01]  /*4720*/  FSEL R250, R234, -INF , P5 ;  /* 0xff800000eafa7808 */ /* 0x000fe20002800000 */
[----:B----4-:R-:W-:Y:S01]  /*4730*/  FMUL.FTZ R153, R3, R154 ;  /* 0x0000009a03997220 */ /* 0x010fe20000410000 */
[----:B------:R-:W-:Y:S01]  /*4740*/  FSEL R166, R233, -INF , P6 ;  /* 0xff800000e9a67808 */ /* 0x000fe20003000000 */
[----:B------:R-:W-:Y:S01]  /*4750*/  FMUL.FTZ R154, R156, R155 ;  /* 0x0000009b9c9a7220 */ /* 0x000fe20000410000 */
[----:B------:R-:W-:Y:S01]  /*4760*/  ISETP.GT.AND P6, PT, R151, 0x61, PT ;  /* 0x000000619700780c */ /* 0x000fe20003fc4270 */
[----:B------:R-:W-:Y:S01]  /*4770*/  FMUL.FTZ R153, R153, R216 ;  /* 0x000000d899997220 */ /* 0x000fe20000410000 */
[----:B------:R-:W-:Y:S01]  /*4780*/  ISETP.GT.AND P5, PT, R167, RZ, PT ;  /* 0x000000ffa700720c */ /* 0x000fe20003fa4270 */
[----:B------:R-:W-:Y:S01]  /*4790*/  FMUL.FTZ R154, R154, R217 ;  /* 0x000000d99a9a7220 */ /* 0x000fe20000410000 */
[----:B------:R-:W-:Y:S01]  /*47a0*/  FSEL R170, R237, -INF , P0 ;  /* 0xff800000edaa7808 */ /* 0x000fe20000000000 */
[----:B------:R-:W1:Y:S01]  /*47b0*/  MUFU.EX2 R147, R147 ;  /* 0x0000009300937308 */ /* 0x000e620000000800 */
[----:B------:R-:W-:Y:S01]  /*47c0*/  ISETP.GT.AND P0, PT, R167, 0x1, PT ;  /* 0x00000001a700780c */ /* 0x000fe20003f04270 */
[--C-:B------:R-:W-:Y:S01]  /*47d0*/  FFMA.FTZ R148, R148, c[0x0][0x29c], -R245.reuse ;  /* 0x0000a70094947a23 */ /* 0x100fe200000108f5 */
[----:B------:R-:W-:Y:S01]  /*47e0*/  FSEL R168, R238, -INF , P6 ;  /* 0xff800000eea87808 */ /* 0x000fe20003000000 */
[--C-:B------:R-:W-:Y:S01]  /*47f0*/  FFMA.FTZ R146, R146, c[0x0][0x29c], -R245.reuse ;  /* 0x0000a70092927a23 */ /* 0x100fe200000108f5 */
[----:B------:R-:W-:Y:S01]  /*4800*/  FSEL R161, R220, -INF , P0 ;  /* 0xff800000dca17808 */ /* 0x000fe20000000000 */
[----:B---3--:R-:W-:Y:S01]  /*4810*/  FADD.FTZ R150, R21, -R144 ;  /* 0x8000009015967221 */ /* 0x008fe20000010000 */
[----:B------:R-:W-:Y:S01]  /*4820*/  ISETP.GT.AND P6, PT, R167, 0x20, PT ;  /* 0x00000020a700780c */ /* 0x000fe20003fc4270 */
[----:B------:R-:W-:Y:S01]  /*4830*/  FFMA.FTZ R21, -R226, R226, 1 ;  /* 0x3f800000e2157423 */ /* 0x000fe200000101e2 */
[----:B------:R-:W-:Y:S01]  /*4840*/  FSEL R163, R219, -INF , P5 ;  /* 0xff800000dba37808 */ /* 0x000fe20002800000 */
[----:B------:R-:W-:Y:S01]  /*4850*/  FMUL.FTZ R150, R141, R150 ;  /* 0x000000968d967220 */ /* 0x000fe20000410000 */
[----:B------:R-:W-:Y:S01]  /*4860*/  ISETP.GT.AND P5, PT, R167, 0x21, PT ;  /* 0x00000021a700780c */ /* 0x000fe20003fa4270 */
[--C-:B------:R-:W-:Y:S01]  /*4870*/  FFMA.FTZ R161, R161, c[0x0][0x29c], -R242.reuse ;  /* 0x0000a700a1a17a23 */ /* 0x100fe200000108f2 */
[----:B------:R-:W-:Y:S01]  /*4880*/  ISETP.GT.AND P0, PT, R167, 0x40, PT ;  /* 0x00000040a700780c */ /* 0x000fe20003f04270 */
[----:B------:R-:W-:Y:S01]  /*4890*/  FFMA.FTZ R163, R163, c[0x0][0x29c], -R242 ;  /* 0x0000a700a3a37a23 */ /* 0x000fe200000108f2 */
[----:B------:R-:W-:Y:S01]  /*48a0*/  FSEL R151, R224, -INF , P5 ;  /* 0xff800000e0977808 */ /* 0x000fe20002800000 */
[----:B------:R-:W2:Y:S01]  /*48b0*/  MUFU.EX2 R248, R248 ;  /* 0x000000f800f87308 */ /* 0x000ea20000000800 */
[----:B------:R-:W-:Y:S01]  /*48c0*/  FSEL R157, R223, -INF , P6 ;  /* 0xff800000df9d7808 */ /* 0x000fe20003000000 */
[----:B------:R-:W-:Y:S01]  /*48d0*/  FADD.FTZ R171, R6, -R138 ;  /* 0x8000008a06ab7221 */ /* 0x000fe20000010000 */
[----:B------:R-:W-:Y:S01]  /*48e0*/  FSEL R149, R235, -INF , P0 ;  /* 0xff800000eb957808 */ /* 0x000fe20000000000 */
[--C-:B------:R-:W-:Y:S01]  /*48f0*/  FFMA.FTZ R151, R151, c[0x0][0x29c], -R242.reuse ;  /* 0x0000a70097977a23 */ /* 0x100fe200000108f2 */
[----:B------:R-:W-:Y:S01]  /*4900*/  ISETP.GT.AND P6, PT, R167, 0x41, PT ;  /* 0x00000041a700780c */ /* 0x000fe20003fc4270 */
[--C-:B------:R-:W-:Y:S01]  /*4910*/  FFMA.FTZ R157, R157, c[0x0][0x29c], -R242.reuse ;  /* 0x0000a7009d9d7a23 */ /* 0x100fe200000108f2 */
[----:B------:R-:W-:Y:S01]  /*4920*/  ISETP.GT.AND P5, PT, R167, 0x60, PT ;  /* 0x00000060a700780c */ /* 0x000fe20003fa4270 */
[----:B------:R-:W-:Y:S01]  /*4930*/  FFMA.FTZ R149, R149, c[0x0][0x29c], -R242 ;  /* 0x0000a70095957a23 */ /* 0x000fe200000108f2 */
[----:B------:R-:W-:Y:S01]  /*4940*/  ISETP.GT.AND P0, PT, R167, 0x61, PT ;  /* 0x00000061a700780c */ /* 0x000fe20003f04270 */
[----:B------:R-:W3:Y:S01]  /*4950*/  MUFU.EX2 R165, R165 ;  /* 0x000000a500a57308 */ /* 0x000ee20000000800 */
[----:B------:R-:W-:Y:S01]  /*4960*/  F2FP.PACK_AB R154, R154, R153 ;  /* 0x000000999a9a723e */ /* 0x000fe200000000ff */
[----:B------:R-:W-:Y:S01]  /*4970*/  FADD.FTZ R153, R20, -R144 ;  /* 0x8000009014997221 */ /* 0x000fe20000010000 */
[----:B------:R-:W-:Y:S01]  /*4980*/  FSEL R167, R236, -INF , P6 ;  /* 0xff800000eca77808 */ /* 0x000fe20003000000 */
[----:B------:R-:W-:Y:S01]  /*4990*/  FFMA.FTZ R20, -R225, R225, 1 ;  /* 0x3f800000e1147423 */ /* 0x000fe200000101e1 */
[----:B------:R-:W-:Y:S01]  /*49a0*/  FSEL R155, R239, -INF , P5 ;  /* 0xff800000ef9b7808 */ /* 0x000fe20002800000 */
[----:B------:R-:W-:Y:S01]  /*49b0*/  FMUL.FTZ R153, R160, R153 ;  /* 0x00000099a0997220 */ /* 0x000fe20000410000 */
[----:B------:R-:W-:Y:S01]  /*49c0*/  FSEL R139, R241, -INF , P0 ;  /* 0xff800000f18b7808 */ /* 0x000fe20000000000 */
[----:B------:R-:W-:Y:S01]  /*49d0*/  FFMA.FTZ R167, R167, c[0x0][0x29c], -R242 ;  /* 0x0000a700a7a77a23 */ /* 0x000fe200000108f2 */
[----:B------:R-:W-:Y:S01]  /*49e0*/  F2FP.PACK_AB R160, R141, R160 ;  /* 0x000000a08da0723e */ /* 0x000fe200000000ff */
[----:B------:R-:W-:Y:S01]  /*49f0*/  FADD.FTZ R141, R32, -R144 ;  /* 0x80000090208d7221 */ /* 0x000fe20000010000 */
[----:B------:R-:W-:Y:S01]  /*4a00*/  F2FP.PACK_AB R156, R156, R3 ;  /* 0x000000039c9c723e */ /* 0x000fe200000000ff */
[--C-:B------:R-:W-:Y:S01]  /*4a10*/  FFMA.FTZ R155, R155, c[0x0][0x29c], -R242.reuse ;  /* 0x0000a7009b9b7a23 */ /* 0x100fe200000108f2 */
[----:B------:R-:W-:Y:S01]  /*4a20*/  F2FP.PACK_AB R3, R159, R158 ;  /* 0x0000009e9f03723e */ /* 0x000fe200000000ff */
[----:B------:R-:W-:Y:S01]  /*4a30*/  FMUL.FTZ R141, R2, R141 ;  /* 0x0000008d028d7220 */ /* 0x000fe20000410000 */
[----:B------:R-:W-:Y:S01]  /*4a40*/  MUFU.EX2 R148, R148 ;  /* 0x0000009400947308 */ /* 0x000fe20000000800 */
[----:B------:R-:W-:Y:S01]  /*4a50*/  FFMA.FTZ R242, R139, c[0x0][0x29c], -R242 ;  /* 0x0000a7008bf27a23 */ /* 0x000fe200000108f2 */
[----:B------:R-:W-:Y:S01]  /*4a60*/  PLOP3.LUT P0, PT, PT, PT, UP0, 0x80, 0x0 ;  /* 0x000000000000781c */ /* 0x000fe20003f0f008 */
[--C-:B------:R-:W-:Y:S02]  /*4a70*/  FADD.FTZ R139, R16, -R144.reuse ;  /* 0x80000090108b7221 */ /* 0x100fe40000010000 */
[--C-:B------:R-:W-:Y:S02]  /*4a80*/  FADD.FTZ R16, R17, -R144.reuse ;  /* 0x8000009011107221 */ /* 0x100fe40000010000 */
[----:B------:R-:W-:Y:S01]  /*4a90*/  FADD.FTZ R144, R33, -R144 ;  /* 0x8000009021907221 */ /* 0x000fe20000010000 */
[----:B-----5:R-:W-:Y:S01]  /*4aa0*/  F2FP.PACK_AB R33, R249, R2 ;  /* 0x00000002f921723e */ /* 0x020fe200000000ff */
[----:B------:R-:W-:Y:S01]  /*4ab0*/  FFMA.FTZ R2, -R243, R243, 1 ;  /* 0x3f800000f3027423 */ /* 0x000fe200000101f3 */
[----:B------:R-:W4:Y:S01]  /*4ac0*/  MUFU.EX2 R17, R146 ;  /* 0x0000009200117308 */ /* 0x000f220000000800 */
[----:B------:R-:W-:Y:S02]  /*4ad0*/  FMUL.FTZ R139, R158, R139 ;  /* 0x0000008b9e8b7220 */ /* 0x000fe40000410000 */
[----:B------:R-:W-:Y:S02]  /*4ae0*/  FMUL.FTZ R2, R141, R2 ;  /* 0x000000028d027220 */ /* 0x000fe40000410000 */
[----:B------:R-:W5:Y:S01]  /*4af0*/  LDS R141, [R240+0x18300] ;  /* 0x01830000f08d7984 */ /* 0x000f620000000800 */
[----:B------:R-:W-:Y:S02]  /*4b00*/  FMUL.FTZ R16, R159, R16 ;  /* 0x000000109f107220 */ /* 0x000fe40000410000 */
[----:B------:R-:W-:Y:S01]  /*4b10*/  FMUL.FTZ R20, R139, R20 ;  /* 0x000000148b147220 */ /* 0x000fe20000410000 */
[----:B------:R-:W1:Y:S01]  /*4b20*/  LDS R240, [R240+0x18320] ;  /* 0x01832000f0f07984 */ /* 0x000e620000000800 */
[----:B------:R-:W-:Y:S01]  /*4b30*/  FMUL.FTZ R21, R16, R21 ;  /* 0x0000001510157220 */ /* 0x000fe20000410000 */
[----:B------:R-:W1:Y:S01]  /*4b40*/  MUFU.EX2 R152, R152 ;  /* 0x0000009800987308 */ /* 0x000e620000000800 */
[----:B------:R-:W-:Y:S01]  /*4b50*/  FFMA.FTZ R139, -R230, R230, 1 ;  /* 0x3f800000e68b7423 */ /* 0x000fe200000101e6 */
[----:B------:R-:W-:Y:S01]  /*4b60*/  STS [R205+0x18480], R156 ;  /* 0x0184809ccd007388 */ /* 0x000fe20000000800 */
[--C-:B------:R-:W-:Y:S01]  /*4b70*/  FADD.FTZ R32, R7, -R138.reuse ;  /* 0x8000008a07207221 */ /* 0x100fe20000010000 */
[----:B------:R-:W-:Y:S01]  /*4b80*/  F2FP.PACK_AB R21, R21, R20 ;  /* 0x000000141515723e */ /* 0x000fe200000000ff */
[----:B------:R-:W-:Y:S01]  /*4b90*/  FFMA.FTZ R16, -R229, R229, 1 ;  /* 0x3f800000e5107423 */ /* 0x000fe200000101e5 */
[----:B------:R-:W-:Y:S01]  /*4ba0*/  F2FP.PACK_AB R20, R164, R145 ;  /* 0x00000091a414723e */ /* 0x000fe200000000ff */
[----:B------:R-:W-:Y:S02]  /*4bb0*/  FMUL.FTZ R144, R249, R144 ;  /* 0x00000090f9907220 */ /* 0x000fe40000410000 */
[----:B------:R-:W-:Y:S01]  /*4bc0*/  FFMA.FTZ R159, -R244, R244, 1 ;  /* 0x3f800000f49f7423 */ /* 0x000fe200000101f4 */
[----:B------:R-:W-:Y:S01]  /*4bd0*/  MUFU.EX2 R163, R163 ;  /* 0x000000a300a37308 */ /* 0x000fe20000000800 */
[----:B------:R-:W-:Y:S02]  /*4be0*/  FMUL.FTZ R139, R150, R139 ;  /* 0x0000008b968b7220 */ /* 0x000fe40000410000 */
[----:B------:R-:W-:Y:S02]  /*4bf0*/  FMUL.FTZ R16, R153, R16 ;  /* 0x0000001099107220 */ /* 0x000fe40000410000 */
[----:B------:R-:W-:Y:S02]  /*4c00*/  FMUL.FTZ R159, R144, R159 ;  /* 0x0000009f909f7220 */ /* 0x000fe40000410000 */
[----:B------:R-:W-:Y:S01]  /*4c10*/  FMUL.FTZ R171, R140, R171 ;  /* 0x000000ab8cab7220 */ /* 0x000fe20000410000 */
[----:B------:R-:W-:Y:S01]  /*4c20*/  F2FP.PACK_AB R140, R143, R140 ;  /* 0x0000008c8f8c723e */ /* 0x000fe200000000ff */
[--C-:B------:R-:W-:Y:S01]  /*4c30*/  FFMA.FTZ R166, R166, c[0x0][0x29c], -R245.reuse ;  /* 0x0000a700a6a67a23 */ /* 0x100fe200000108f5 */
[----:B------:R-:W-:Y:S01]  /*4c40*/  F2FP.PACK_AB R16, R139, R16 ;  /* 0x000000108b10723e */ /* 0x000fe200000000ff */
[----:B------:R-:W-:Y:S01]  /*4c50*/  FMUL.FTZ R32, R143, R32 ;  /* 0x000000208f207220 */ /* 0x000fe20000410000 */
[----:B------:R-:W-:Y:S01]  /*4c60*/  F2FP.PACK_AB R159, R159, R2 ;  /* 0x000000029f9f723e */ /* 0x000fe200000000ff */
[----:B------:R-:W-:Y:S01]  /*4c70*/  FFMA.FTZ R144, -R213, R213, 1 ;  /* 0x3f800000d5907423 */ /* 0x000fe200000101d5 */
[----:B------:R-:W-:Y:S01]  /*4c80*/  MUFU.EX2 R157, R157 ;  /* 0x0000009d009d7308 */ /* 0x000fe20000000800 */
[----:B------:R-:W-:Y:S01]  /*4c90*/  FFMA.FTZ R143, -R214, R214, 1 ;  /* 0x3f800000d68f7423 */ /* 0x000fe200000101d6 */
[----:B------:R-:W-:Y:S01]  /*4ca0*/  STS [R205+0x18880], R140 ;  /* 0x0188808ccd007388 */ /* 0x000fe20000000800 */
[----:B------:R-:W-:Y:S02]  /*4cb0*/  FFMA.FTZ R250, R250, c[0x0][0x29c], -R245 ;  /* 0x0000a700fafa7a23 */ /* 0x000fe400000108f5 */
[----:B------:R-:W-:Y:S01]  /*4cc0*/  FMUL.FTZ R144, R171, R144 ;  /* 0x00000090ab907220 */ /* 0x000fe20000410000 */
[----:B------:R2:W-:Y:S01]  /*4cd0*/  STS [R208], R3 ;  /* 0x00000003d0007388 */ /* 0x0005e20000000800 */
[----:B------:R-:W-:Y:S02]  /*4ce0*/  FMUL.FTZ R143, R32, R143 ;  /* 0x0000008f208f7220 */ /* 0x000fe40000410000 */
[--C-:B------:R-:W-:Y:S01]  /*4cf0*/  FADD.FTZ R139, R18, -R138.reuse ;  /* 0x8000008a128b7221 */ /* 0x100fe20000010000 */
[----:B------:R-:W2:Y:S01]  /*4d00*/  MUFU.EX2 R153, R250 ;  /* 0x000000fa00997308 */ /* 0x000ea20000000800 */
[--C-:B------:R-:W-:Y:S01]  /*4d10*/  FADD.FTZ R2, R19, -R138.reuse ;  /* 0x8000008a13027221 */ /* 0x100fe20000010000 */
[----:B------:R-:W-:Y:S01]  /*4d20*/  F2FP.PACK_AB R144, R143, R144 ;  /* 0x000000908f90723e */ /* 0x000fe200000000ff */
[----:B------:R-:W-:Y:S01]  /*4d30*/  FMUL.FTZ R139, R142, R139 ;  /* 0x0000008b8e8b7220 */ /* 0x000fe20000410000 */
[C---:B-1----:R-:W-:Y:S01]  /*4d40*/  F2FP.PACK_AB R19, R147.reuse, R142 ;  /* 0x0000008e9313723e */ /* 0x042fe200000000ff */
[----:B------:R-:W-:Y:S02]  /*4d50*/  FMUL.FTZ R2, R147, R2 ;  /* 0x0000000293027220 */ /* 0x000fe40000410000 */
[--C-:B------:R-:W-:Y:S02]  /*4d60*/  FADD.FTZ R22, R22, -R138.reuse ;  /* 0x8000008a16167221 */ /* 0x100fe40000010000 */
[--C-:B------:R-:W-:Y:S01]  /*4d70*/  FADD.FTZ R23, R23, -R138.reuse ;  /* 0x8000008a17177221 */ /* 0x100fe20000010000 */
[----:B------:R-:W-:Y:S01]  /*4d80*/  MUFU.EX2 R166, R166 ;  /* 0x000000a600a67308 */ /* 0x000fe20000000800 */
[--C-:B------:R-:W-:Y:S01]  /*4d90*/  FADD.FTZ R35, R35, -R138.reuse ;  /* 0x8000008a23237221 */ /* 0x100fe20000010000 */
[----:B------:R-:W-:Y:S01]  /*4da0*/  STS [R208+0x400], R19 ;  /* 0x00040013d0007388 */ /* 0x000fe20000000800 */
[----:B------:R-:W-:Y:S02]  /*4db0*/  FFMA.FTZ R18, -R227, R227, 1 ;  /* 0x3f800000e3127423 */ /* 0x000fe400000101e3 */
[----:B------:R-:W-:Y:S02]  /*4dc0*/  FFMA.FTZ R143, -R228, R228, 1 ;  /* 0x3f800000e48f7423 */ /* 0x000fe400000101e4 */
[----:B------:R-:W-:Y:S02]  /*4dd0*/  FADD.FTZ R34, R34, -R138 ;  /* 0x8000008a22227221 */ /* 0x000fe40000010000 */
[----:B------:R-:W-:Y:S01]  /*4de0*/  FMUL.FTZ R22, R145, R22 ;  /* 0x0000001691167220 */ /* 0x000fe20000410000 */
[----:B------:R-:W-:Y:S01]  /*4df0*/  MUFU.EX2 R149, R149 ;  /* 0x0000009500957308 */ /* 0x000fe20000000800 */
[----:B------:R-:W-:Y:S02]  /*4e00*/  FMUL.FTZ R18, R139, R18 ;  /* 0x000000128b127220 */ /* 0x000fe40000410000 */
[----:B------:R-:W-:Y:S02]  /*4e10*/  FMUL.FTZ R143, R2, R143 ;  /* 0x0000008f028f7220 */ /* 0x000fe40000410000 */
[----:B------:R-:W-:Y:S02]  /*4e20*/  FFMA.FTZ R32, -R247, R247, 1 ;  /* 0x3f800000f7207423 */ /* 0x000fe400000101f7 */
[----:B------:R-:W-:Y:S01]  /*4e30*/  FMUL.FTZ R23, R164, R23 ;  /* 0x00000017a4177220 */ /* 0x000fe20000410000 */
[----:B------:R-:W-:Y:S01]  /*4e40*/  F2FP.PACK_AB R143, R143, R18 ;  /* 0x000000128f8f723e */ /* 0x000fe200000000ff */
[C---:B--2---:R-:W-:Y:S01]  /*4e50*/  FMUL.FTZ R35, R248.reuse, R35 ;  /* 0x00000023f8237220 */ /* 0x044fe20000410000 */
[----:B------:R-:W-:Y:S01]  /*4e60*/  MUFU.EX2 R2, R161 ;  /* 0x000000a100027308 */ /* 0x000fe20000000800 */
[----:B---3--:R-:W-:Y:S01]  /*4e70*/  FMUL.FTZ R34, R165, R34 ;  /* 0x00000022a5227220 */ /* 0x008fe20000410000 */
[----:B------:R-:W-:Y:S01]  /*4e80*/  F2FP.PACK_AB R165, R248, R165 ;  /* 0x000000a5f8a5723e */ /* 0x000fe200000000ff */
[----:B------:R-:W-:Y:S02]  /*4e90*/  FFMA.FTZ R139, -R246, R246, 1 ;  /* 0x3f800000f68b7423 */ /* 0x000fe400000101f6 */
[----:B------:R-:W-:Y:S02]  /*4ea0*/  FMUL.FTZ R22, R22, R231 ;  /* 0x000000e716167220 */ /* 0x000fe40000410000 */
[----:B------:R-:W-:Y:S02]  /*4eb0*/  FMUL.FTZ R23, R23, R232 ;  /* 0x000000e817177220 */ /* 0x000fe40000410000 */
[----:B------:R-:W-:Y:S01]  /*4ec0*/  FMUL.FTZ R35, R35, R32 ;  /* 0x0000002023237220 */ /* 0x000fe20000410000 */
[----:B------:R-:W-:Y:S01]  /*4ed0*/  MUFU.EX2 R155, R155 ;  /* 0x0000009b009b7308 */ /* 0x000fe20000000800 */
[----:B------:R-:W-:Y:S01]  /*4ee0*/  FMUL.FTZ R34, R34, R139 ;  /* 0x0000008b22227220 */ /* 0x000fe20000410000 */
[----:B------:R-:W-:Y:S01]  /*4ef0*/  F2FP.PACK_AB R22, R23, R22 ;  /* 0x000000161716723e */ /* 0x000fe200000000ff */
[--C-:B-----5:R-:W-:Y:S01]  /*4f00*/  FADD.FTZ R18, R13, -R141.reuse ;  /* 0x8000008d0d127221 */ /* 0x120fe20000010000 */
[----:B----4-:R-:W-:Y:S01]  /*4f10*/  F2FP.PACK_AB R13, R17, R148 ;  /* 0x00000094110d723e */ /* 0x010fe200000000ff */
[--C-:B------:R-:W-:Y:S01]  /*4f20*/  FADD.FTZ R139, R8, -R141.reuse ;  /* 0x8000008d088b7221 */ /* 0x100fe20000010000 */
[----:B------:R-:W-:Y:S01]  /*4f30*/  F2FP.PACK_AB R35, R35, R34 ;  /* 0x000000222323723e */ /* 0x000fe200000000ff */
[--C-:B------:R-:W-:Y:S02]  /*4f40*/  FADD.FTZ R8, R9, -R141.reuse ;  /* 0x8000008d09087221 */ /* 0x100fe40000010000 */
[--C-:B------:R-:W-:Y:S01]  /*4f50*/  FADD.FTZ R9, R12, -R141.reuse ;  /* 0x8000008d0c097221 */ /* 0x100fe20000010000 */
[----:B------:R-:W-:Y:S01]  /*4f60*/  MUFU.EX2 R32, R151 ;  /* 0x0000009700207308 */ /* 0x000fe20000000800 */
[----:B------:R-:W-:Y:S02]  /*4f70*/  FMUL.FTZ R8, R169, R8 ;  /* 0x00000008a9087220 */ /* 0x000fe40000410000 */
[----:B------:R-:W-:Y:S02]  /*4f80*/  FMUL.FTZ R18, R17, R18 ;  /* 0x0000001211127220 */ /* 0x000fe40000410000 */
[----:B------:R-:W-:Y:S02]  /*4f90*/  FFMA.FTZ R17, -R218, R218, 1 ;  /* 0x3f800000da117423 */ /* 0x000fe400000101da */
[----:B------:R-:W-:Y:S02]  /*4fa0*/  FFMA.FTZ R23, -R222, R222, 1 ;  /* 0x3f800000de177423 */ /* 0x000fe400000101de */
[----:B------:R-:W-:Y:S01]  /*4fb0*/  FMUL.FTZ R9, R148, R9 ;  /* 0x0000000994097220 */ /* 0x000fe20000410000 */
[----:B------:R-:W1:Y:S01]  /*4fc0*/  MUFU.EX2 R242, R242 ;  /* 0x000000f200f27308 */ /* 0x000e620000000800 */
[----:B------:R-:W-:Y:S01]  /*4fd0*/  FMUL.FTZ R139, R152, R139 ;  /* 0x0000008b988b7220 */ /* 0x000fe20000410000 */
[----:B------:R-:W-:Y:S01]  /*4fe0*/  F2FP.PACK_AB R152, R169, R152 ;  /* 0x00000098a998723e */ /* 0x000fe200000000ff */
[----:B------:R-:W-:Y:S02]  /*4ff0*/  FMUL.FTZ R17, R8, R17 ;  /* 0x0000001108117220 */ /* 0x000fe40000410000 */
[----:B------:R-:W-:Y:S02]  /*5000*/  FMUL.FTZ R18, R18, R23 ;  /* 0x0000001712127220 */ /* 0x000fe40000410000 */
[--C-:B------:R-:W-:Y:S01]  /*5010*/  FADD.FTZ R8, R25, -R141.reuse ;  /* 0x8000008d19087221 */ /* 0x100fe20000010000 */
[----:B------:R-:W-:Y:S01]  /*5020*/  STS [R205+0x19480], R152 ;  /* 0x01948098cd007388 */ /* 0x000fe20000000800 */
[----:B------:R-:W-:Y:S02]  /*5030*/  FFMA.FTZ R12, -R215, R215, 1 ;  /* 0x3f800000d70c7423 */ /* 0x000fe400000101d7 */
[----:B------:R-:W-:Y:S02]  /*5040*/  FFMA.FTZ R34, -R221, R221, 1 ;  /* 0x3f800000dd227423 */ /* 0x000fe400000101dd */
[--C-:B------:R-:W-:Y:S02]  /*5050*/  FADD.FTZ R23, R24, -R141.reuse ;  /* 0x8000008d18177221 */ /* 0x100fe40000010000 */
[----:B------:R-:W-:Y:S02]  /*5060*/  FADD.FTZ R25, R28, -R141 ;  /* 0x8000008d1c197221 */ /* 0x000fe40000010000 */
[--C-:B------:R-:W-:Y:S01]  /*5070*/  FFMA.FTZ R170, R170, c[0x0][0x29c], -R245.reuse ;  /* 0x0000a700aaaa7a23 */ /* 0x100fe200000108f5 */
[----:B------:R-:W2:Y:S01]  /*5080*/  MUFU.EX2 R28, R167 ;  /* 0x000000a7001c7308 */ /* 0x000ea20000000800 */
[----:B------:R-:W-:Y:S02]  /*5090*/  FFMA.FTZ R245, R168, c[0x0][0x29c], -R245 ;  /* 0x0000a700a8f57a23 */ /* 0x000fe400000108f5 */
[----:B------:R-:W-:Y:S02]  /*50a0*/  FMUL.FTZ R8, R153, R8 ;  /* 0x0000000899087220 */ /* 0x000fe40000410000 */
[----:B------:R-:W-:Y:S01]  /*50b0*/  FMUL.FTZ R12, R139, R12 ;  /* 0x0000000c8b0c7220 */ /* 0x000fe20000410000 */
[----:B-1----:R-:W-:Y:S01]  /*50c0*/  F2FP.PACK_AB R3, R242, R155 ;  /* 0x0000009bf203723e */ /* 0x002fe200000000ff */
[----:B------:R-:W-:Y:S02]  /*50d0*/  FFMA.FTZ R139, -R234, R234, 1 ;  /* 0x3f800000ea8b7423 */ /* 0x000fe400000101ea */
[----:B------:R-:W-:Y:S01]  /*50e0*/  FMUL.FTZ R9, R9, R34 ;  /* 0x0000002209097220 */ /* 0x000fe20000410000 */
[----:B------:R-:W-:Y:S01]  /*50f0*/  MUFU.EX2 R170, R170 ;  /* 0x000000aa00aa7308 */ /* 0x000fe20000000800 */
[----:B------:R-:W-:Y:S01]  /*5100*/  FMUL.FTZ R23, R166, R23 ;  /* 0x00000017a6177220 */ /* 0x000fe20000410000 */
[----:B------:R-:W-:Y:S01]  /*5110*/  F2FP.PACK_AB R12, R17, R12 ;  /* 0x0000000c110c723e */ /* 0x000fe200000000ff */
[----:B------:R-:W-:Y:S01]  /*5120*/  FFMA.FTZ R34, -R233, R233, 1 ;  /* 0x3f800000e9227423 */ /* 0x000fe200000101e9 */
[----:B------:R-:W-:Y:S01]  /*5130*/  F2FP.PACK_AB R17, R32, R157 ;  /* 0x0000009d2011723e */ /* 0x000fe200000000ff */
[----:B------:R-:W-:Y:S01]  /*5140*/  FMUL.FTZ R8, R8, R139 ;  /* 0x0000008b08087220 */ /* 0x000fe20000410000 */
[----:B------:R-:W-:Y:S01]  /*5150*/  F2FP.PACK_AB R9, R18, R9 ;  /* 0x000000091209723e */ /* 0x000fe200000000ff */
[----:B------:R-:W-:Y:S01]  /*5160*/  FMUL.FTZ R23, R23, R34 ;  /* 0x0000002217177220 */ /* 0x000fe20000410000 */
[----:B------:R-:W-:Y:S01]  /*5170*/  F2FP.PACK_AB R166, R153, R166 ;  /* 0x000000a699a6723e */ /* 0x000fe200000000ff */
[----:B------:R-:W-:Y:S01]  /*5180*/  FADD.FTZ R24, R29, -R141 ;  /* 0x8000008d1d187221 */ /* 0x000fe20000010000 */
[----:B------:R-:W1:Y:S01]  /*5190*/  MUFU.EX2 R245, R245 ;  /* 0x000000f500f57308 */ /* 0x000e620000000800 */
[--C-:B------:R-:W-:Y:S01]  /*51a0*/  FADD.FTZ R11, R11, -R240.reuse ;  /* 0x800000f00b0b7221 */ /* 0x100fe20000010000 */
[----:B------:R-:W-:Y:S01]  /*51b0*/  F2FP.PACK_AB R34, R8, R23 ;  /* 0x000000170822723e */ /* 0x000fe200000000ff */
[--C-:B------:R-:W-:Y:S01]  /*51c0*/  FADD.FTZ R10, R10, -R240.reuse ;  /* 0x800000f00a0a7221 */ /* 0x100fe20000010000 */
[C---:B------:R-:W-:Y:S01]  /*51d0*/  F2FP.PACK_AB R8, R2.reuse, R163 ;  /* 0x000000a30208723e */ /* 0x040fe200000000ff */
[----:B------:R-:W-:Y:S01]  /*51e0*/  FMUL.FTZ R11, R2, R11 ;  /* 0x0000000b020b7220 */ /* 0x000fe20000410000 */
[----:B--2---:R-:W-:Y:S01]  /*51f0*/  F2FP.PACK_AB R18, R28, R149 ;  /* 0x000000951c12723e */ /* 0x004fe200000000ff */
[--C-:B------:R-:W-:Y:S02]  /*5200*/  FADD.FTZ R15, R15, -R240.reuse ;  /* 0x800000f00f0f7221 */ /* 0x100fe40000010000 */
[----:B------:R-:W-:Y:S01]  /*5210*/  STS [R205+0x19880], R8 ;  /* 0x01988008cd007388 */ /* 0x000fe20000000800 */
[----:B------:R-:W-:Y:S02]  /*5220*/  FFMA.FTZ R220, -R220, R220, 1 ;  /* 0x3f800000dcdc7423 */ /* 0x000fe400000101dc */
[----:B------:R-:W-:Y:S01]  /*5230*/  FMUL.FTZ R10, R163, R10 ;  /* 0x0000000aa30a7220 */ /* 0x000fe20000410000 */
[----:B------:R-:W-:Y:S01]  /*5240*/  STS [R208+0x1000], R13 ;  /* 0x0010000dd0007388 */ /* 0x000fe20000000800 */
[--C-:B------:R-:W-:Y:S02]  /*5250*/  FADD.FTZ R14, R14, -R240.reuse ;  /* 0x800000f00e0e7221 */ /* 0x100fe40000010000 */
[----:B------:R-:W-:Y:S01]  /*5260*/  FFMA.FTZ R219, -R219, R219, 1 ;  /* 0x3f800000dbdb7423 */ /* 0x000fe200000101db */
[----:B------:R-:W-:Y:S01]  /*5270*/  STS [R208+0x1400], R17 ;  /* 0x00140011d0007388 */ /* 0x000fe20000000800 */
[----:B------:R-:W-:Y:S02]  /*5280*/  FMUL.FTZ R15, R32, R15 ;  /* 0x0000000f200f7220 */ /* 0x000fe40000410000 */
[----:B------:R-:W-:Y:S01]  /*5290*/  FMUL.FTZ R11, R11, R220 ;  /* 0x000000dc0b0b7220 */ /* 0x000fe20000410000 */
[----:B------:R-:W-:Y:S01]  /*52a0*/  STS [R205+0x1a480], R160 ;  /* 0x01a480a0cd007388 */ /* 0x000fe20000000800 */
[----:B------:R-:W-:Y:S01]  /*52b0*/  FMUL.FTZ R14, R157, R14 ;  /* 0x0000000e9d0e7220 */ /* 0x000fe20000410000 */
[----:B-1----:R-:W-:Y:S02]  /*52c0*/  F2FP.PACK_AB R29, R245, R170 ;  /* 0x000000aaf51d723e */ /* 0x002fe400000000ff */
[----:B------:R-:W-:Y:S01]  /*52d0*/  STS [R205+0x1a880], R20 ;  /* 0x01a88014cd007388 */ /* 0x000fe20000000800 */
[----:B------:R-:W-:Y:S02]  /*52e0*/  FMUL.FTZ R10, R10, R219 ;  /* 0x000000db0a0a7220 */ /* 0x000fe40000410000 */
[----:B------:R-:W-:Y:S01]  /*52f0*/  FFMA.FTZ R223, -R223, R223, 1 ;  /* 0x3f800000dfdf7423 */ /* 0x000fe200000101df */
[----:B------:R-:W-:Y:S01]  /*5300*/  STS [R208+0x2000], R33 ;  /* 0x00200021d0007388 */ /* 0x000fe20000000800 */
[----:B------:R-:W-:Y:S01]  /*5310*/  FFMA.FTZ R224, -R224, R224, 1 ;  /* 0x3f800000e0e07423 */ /* 0x000fe200000101e0 */
        /* <DEDUP_REMOVED lines=9> */
[----:B------:R-:W-:Y:S01]  /*53b0*/  STS [R205+0x1b880], R18 ;  /* 0x01b88012cd007388 */ /* 0x000fe20000000800 */
[----:B------:R-:W-:Y:S02]  /*53c0*/  FMUL.FTZ R27, R28, R27 ;  /* 0x0000001b1c1b7220 */ /* 0x000fe40000410000 */
[----:B------:R-:W-:Y:S01]  /*53d0*/  FFMA.FTZ R235, -R235, R235, 1 ;  /* 0x3f800000ebeb7423 */ /* 0x000fe200000101eb */
[----:B------:R-:W-:Y:S01]  /*53e0*/  STS [R208+0x3000], R29 ;  /* 0x0030001dd0007388 */ /* 0x000fe20000000800 */
[----:B------:R-:W-:Y:S02]  /*53f0*/  FFMA.FTZ R236, -R236, R236, 1 ;  /* 0x3f800000ecec7423 */ /* 0x000fe400000101ec */
[--C-:B------:R-:W-:Y:S01]  /*5400*/  FADD.FTZ R30, R30, -R240.reuse ;  /* 0x800000f01e1e7221 */ /* 0x100fe20000010000 */
[----:B------:R1:W-:Y:S01]  /*5410*/  STS [R208+0x3400], R3 ;  /* 0x00340003d0007388 */ /* 0x0003e20000000800 */
[----:B------:R-:W-:Y:S02]  /*5420*/  FADD.FTZ R31, R31, -R240 ;  /* 0x800000f01f1f7221 */ /* 0x000fe40000010000 */
[----:B------:R-:W-:Y:S01]  /*5430*/  FFMA.FTZ R138, -R237, R237, 1 ;  /* 0x3f800000ed8a7423 */ /* 0x000fe200000101ed */
[----:B------:R-:W-:Y:S01]  /*5440*/  BAR.SYNC.DEFER_BLOCKING 0x0 ;  /* 0x0000000000007b1d */ /* 0x000fe20000010000 */
[----:B------:R-:W-:Y:S02]  /*5450*/  FMUL.FTZ R26, R26, R235 ;  /* 0x000000eb1a1a7220 */ /* 0x000fe40000410000 */
[----:B------:R-:W-:Y:S02]  /*5460*/  FMUL.FTZ R27, R27, R236 ;  /* 0x000000ec1b1b7220 */ /* 0x000fe40000410000 */
[----:B------:R-:W-:Y:S02]  /*5470*/  FMUL.FTZ R25, R170, R25 ;  /* 0x00000019aa197220 */ /* 0x000fe40000410000 */
[----:B------:R-:W-:Y:S02]  /*5480*/  FMUL.FTZ R24, R245, R24 ;  /* 0x00000018f5187220 */ /* 0x000fe40000410000 */
[----:B------:R-:W-:Y:S02]  /*5490*/  FFMA.FTZ R141, -R238, R238, 1 ;  /* 0x3f800000ee8d7423 */ /* 0x000fe400000101ee */
[----:B------:R-:W-:Y:S02]  /*54a0*/  FMUL.FTZ R30, R155, R30 ;  /* 0x0000001e9b1e7220 */ /* 0x000fe40000410000 */
[----:B------:R-:W-:Y:S02]  /*54b0*/  FMUL.FTZ R31, R242, R31 ;  /* 0x0000001ff21f7220 */ /* 0x000fe40000410000 */
[----:B------:R-:W-:Y:S02]  /*54c0*/  FFMA.FTZ R239, -R239, R239, 1 ;  /* 0x3f800000efef7423 */ /* 0x000fe400000101ef */
[----:B------:R-:W-:Y:S02]  /*54d0*/  FFMA.FTZ R2, -R241, R241, 1 ;  /* 0x3f800000f1027423 */ /* 0x000fe400000101f1 */
[----:B------:R-:W-:Y:S01]  /*54e0*/  FMUL.FTZ R25, R25, R138 ;  /* 0x0000008a19197220 */ /* 0x000fe20000410000 */
[----:B-1----:R-:W-:Y:S01]  /*54f0*/  MOV R3, UR5 ;  /* 0x0000000500037c02 */ /* 0x002fe20008000f00 */
[----:B------:R-:W-:Y:S01]  /*5500*/  FMUL.FTZ R24, R24, R141 ;  /* 0x0000008d18187220 */ /* 0x000fe20000410000 */
[----:B------:R-:W-:Y:S01]  /*5510*/  STS [R205+0x1c480], R154 ;  /* 0x01c4809acd007388 */ /* 0x000fe20000000800 */
[----:B------:R-:W-:Y:S02]  /*5520*/  FMUL.FTZ R30, R30, R239 ;  /* 0x000000ef1e1e7220 */ /* 0x000fe40000410000 */
[----:B------:R-:W-:Y:S01]  /*5530*/  FMUL.FTZ R31, R31, R2 ;  /* 0x000000021f1f7220 */ /* 0x000fe20000410000 */
[----:B------:R-:W-:Y:S01]  /*5540*/  STS [R205+0x1c880], R144 ;  /* 0x01c88090cd007388 */ /* 0x000fe20000000800 */
[----:B------:R-:W-:Y:S01]  /*5550*/  F2FP.PACK_AB R2, R27, R26 ;  /* 0x0000001a1b02723e */ /* 0x000fe200000000ff */
[----:B------:R-:W-:Y:S01]  /*5560*/  IMAD R3, R3, 0x1800, R182 ;  /* 0x0000180003037824 */ /* 0x000fe200078e02b6 */
[----:B------:R-:W-:Y:S01]  /*5570*/  F2FP.PACK_AB R141, R24, R25 ;  /* 0x00000019188d723e */ /* 0x000fe200000000ff */
        /* <DEDUP_REMOVED lines=111> */
[----:B------:R-:W-:Y:S02]  /*5c70*/  LEA R8, P0, R7, c[0x0][0x280], 0x2 ;  /* 0x0000a00007087a11 */ /* 0x000fe400078010ff */
[----:B------:R-:W-:Y:S02]  /*5c80*/  ISETP.GE.OR P6, PT, R192, UR18, !P4 ;  /* 0x00000012c0007c0c */ /* 0x000fe4000e7c6670 */
[----:B------:R-:W-:Y:S02]  /*5c90*/  LEA.HI.X R4, R4, R211, R9, 0x6, P5 ;  /* 0x000000d304047211 */ /* 0x000fe400028f3409 */
[----:B------:R-:W-:Y:S02]  /*5ca0*/  LEA R10, P5, R5, c[0x0][0x1f0], 0x1 ;  /* 0x00007c00050a7a11 */ /* 0x000fe400078a08ff */
[----:B------:R-:W-:Y:S01]  /*5cb0*/  LEA.HI.X R9, R7, c[0x0][0x284], R6, 0x2, P0 ;  /* 0x0000a10007097a11 */ /* 0x000fe200000f1406 */
[----:B------:R-:W-:Y:S01]  /*5cc0*/  IMAD.U32 R6, RZ, RZ, UR17 ;  /* 0x00000011ff067e24 */ /* 0x000fe2000f8e00ff */
[----:B------:R-:W-:Y:S01]  /*5cd0*/  LEA.HI.X R11, R5, c[0x0][0x1f4], R4, 0x1, P5 ;  /* 0x00007d00050b7a11 */ /* 0x000fe200028f0c04 */
[----:B------:R-:W-:Y:S01]  /*5ce0*/  IMAD.U32 R4, RZ, RZ, UR17 ;  /* 0x00000011ff047e24 */ /* 0x000fe2000f8e00ff */
[----:B------:R-:W-:Y:S01]  /*5cf0*/  ISETP.GE.OR P5, PT, R192, UR18, !P3 ;  /* 0x00000012c0007c0c */ /* 0x000fe2000dfa6670 */
[----:B------:R-:W-:Y:S01]  /*5d00*/  IMAD R5, R6, 0x3000, R201 ;  /* 0x0000300006057824 */ /* 0x000fe200078e02c9 */
[----:B------:R-:W-:Y:S01]  /*5d10*/  ISETP.GE.OR P0, PT, R192, UR18, !P2 ;  /* 0x00000012c0007c0c */ /* 0x000fe2000d706670 */
[----:B------:R-:W-:Y:S03]  /*5d20*/  @!P1 IMAD R4, R4, 0x40, R191 ;  /* 0x0000004004049824 */ /* 0x000fe600078e02bf */
[----:B------:R-:W-:Y:S01]  /*5d30*/  @!PT LDS RZ, [RZ] ;  /* 0x00000000fffff984 */ /* 0x000fe20000000800 */
[----:B------:R-:W-:Y:S01]  /*5d40*/  @!PT LDS RZ, [RZ] ;  /* 0x00000000fffff984 */ /* 0x000fe20000000800 */
[----:B------:R-:W-:Y:S01]  /*5d50*/  @!PT LDS RZ, [RZ] ;  /* 0x00000000fffff984 */ /* 0x000fe20000000800 */
[----:B------:R1:W-:Y:S01]  /*5d60*/  LDGSTS.E.BYPASS.LTC128B.128 [R5], [R10.64], !P6 ;  /* 0x000000000a057fae */ /* 0x0003e2000f101d4c */
[----:B------:R-:W-:Y:S06]  /*5d70*/  @!P1 IMAD.SHL.U32 R7, R4, 0x4, RZ ;  /* 0x0000000404079824 */ /* 0x000fec00078e00ff */
[----:B------:R1:W-:Y:S06]  /*5d80*/  LDGSTS.E.BYPASS.LTC128B.128 [R5+0x1000], [R10.64+0x40], !P5 ;  /* 0x010000400a057fae */ /* 0x0003ec000e901d4c */
[----:B------:R1:W-:Y:S06]  /*5d90*/  LDGSTS.E.BYPASS.LTC128B.128 [R5+0x2000], [R10.64+0x80], !P0 ;  /* 0x020000800a057fae */ /* 0x0003ec000c101d4c */
[----:B------:R1:W-:Y:S02]  /*5da0*/  @!P1 LDGSTS.E.BYPASS.LTC128B.128 [R7+0x18280], [R8.64] ;  /* 0x1828000008079fae */ /* 0x0003e4000b901d4c */
.L_x_1291:
        /* <DEDUP_REMOVED lines=239> */
.L_x_1287:
        /* <DEDUP_REMOVED lines=165> */
.L_x_1294:
[----:B--2---:R-:W-:Y:S01]  /*76f0*/  LEA.HI R9, R3, R0, RZ, 0x3 ;  /* 0x0000000003097211 */ /* 0x004fe200078f18ff */
        /* <DEDUP_REMOVED lines=12> */
[----:B------:R-:W-:Y:S01]  /*77c0*/  IMAD.WIDE.U32 R62, R193, c[0x0][0x338], R58 ;  /* 0x0000ce00c13e7a25 */ /* 0x000fe200078e003a */
[----:B------:R-:W-:Y:S01]  /*77d0*/  LOP3.LUT R3, R9, 0x18, R58, 0xf8, !PT ;  /* 0x0000001809037812 */ /* 0x000fe200078ef83a */
[----:B------:R-:W-:Y:S01]  /*77e0*/  ULDC.64 UR4, c[0x0][0x340] ;  /* 0x0000d00000047ab9 */ /* 0x000fe20000000a00 */
[----:B------:R-:W-:Y:S01]  /*77f0*/  SHF.R.U32.HI R0, RZ, 0x3, R9 ;  /* 0x00000003ff007819 */ /* 0x000fe20000011609 */
[----:B------:R-:W-:Y:S01]  /*7800*/  IMAD R2, R7, 0x8, R2 ;  /* 0x0000000807027824 */ /* 0x000fe200078e0202 */
[----:B------:R-:W-:Y:S01]  /*7810*/  ISETP.GE.AND P4, PT, R5, R6, PT ;  /* 0x000000060500720c */ /* 0x000fe20003f86270 */
[----:B------:R-:W-:Y:S01]  /*7820*/  UIMAD UR4, UR7, UR4, URZ ;  /* 0x00000004070472a4 */ /* 0x000fe2000f8e023f */
[----:B------:R-:W-:Y:S01]  /*7830*/  LOP3.LUT R3, R3, R0, RZ, 0x3c, !PT ;  /* 0x0000000003037212 */ /* 0x000fe200078e3cff */
[----:B------:R-:W-:Y:S01]  /*7840*/  BSSY B0, `(.L_x_1295) ;  /* 0x000002b000007945 */ /* 0x000fe20003800000 */
[----:B------:R-:W-:Y:S01]  /*7850*/  IADD3 R60, P0, R5, UR8, RZ ;  /* 0x00000008053c7c10 */ /* 0x000fe2000ff1e0ff */
[----:B------:R-:W-:Y:S01]  /*7860*/  UIMAD UR4, UR10, UR5, UR4 ;  /* 0x000000050a0472a4 */ /* 0x000fe2000f8e0204 */
[----:B------:R-:W-:Y:S01]  /*7870*/  IADD3 R4, R58, 0x20, RZ ;  /* 0x000000203a047810 */ /* 0x000fe20007ffe0ff */
[----:B------:R-:W-:Y:S01]  /*7880*/  IMAD.U32 R2, R2, 0x20, R3 ;  /* 0x0000002002027824 */ /* 0x000fe200078e0003 */
[----:B------:R-:W-:-:S02]  /*7890*/  SHF.R.S32.HI R3, RZ, 0x1f, R193 ;  /* 0x0000001fff037819 */ /* 0x000fc400000114c1 */
[----:B------:R-:W-:Y:S01]  /*78a0*/  LEA.HI.X.SX32 R61, R5, UR9, 0x1, P0 ;  /* 0x00000009053d7c11 */ /* 0x000fe200080f0eff */
[----:B------:R-:W-:Y:S02]  /*78b0*/  IMAD.SHL.U32 R56, R2, 0x2, RZ ;  /* 0x0000000202387824 */ /* 0x000fe400078e00ff */
[----:B------:R-:W-:Y:S02]  /*78c0*/  IMAD R0, R3, c[0x0][0x338], RZ ;  /* 0x0000ce0003007a24 */ /* 0x000fe400078e02ff */
[----:B------:R-:W-:Y:S01]  /*78d0*/  IMAD.U32 R2, RZ, RZ, UR11 ;  /* 0x0000000bff027e24 */ /* 0x000fe2000f8e00ff */
[----:B------:R1:W2:Y:S01]  /*78e0*/  LDS.128 R52, [R56+0x7080] ;  /* 0x0070800038347984 */ /* 0x0002a20000000c00 */
[----:B------:R-:W-:Y:S02]  /*78f0*/  IMAD R0, R193, c[0x0][0x33c], R0 ;  /* 0x0000cf00c1007a24 */ /* 0x000fe400078e0200 */
[----:B------:R-:W-:Y:S01]  /*7900*/  IMAD.WIDE R60, R2, 0x80, R60 ;  /* 0x00000080023c7825 */ /* 0x000fe200078e023c */
[----:B------:R1:W3:Y:S03]  /*7910*/  LDS.128 R48, [R56+0x9080] ;  /* 0x0090800038307984 */ /* 0x0002e60000000c00 */
[----:B------:R-:W-:Y:S01]  /*7920*/  IMAD.IADD R63, R63, 0x1, R0 ;  /* 0x000000013f3f7824 */ /* 0x000fe200078e0200 */
[----:B------:R1:W4:Y:S01]  /*7930*/  LDS.128 R44, [R56+0xb080] ;  /* 0x00b08000382c7984 */ /* 0x0003220000000c00 */
[----:B------:R-:W-:-:S03]  /*7940*/  IMAD.U32 R0, RZ, RZ, UR10 ;  /* 0x0000000aff007e24 */ /* 0x000fc6000f8e00ff */
[----:B------:R1:W1:Y:S01]  /*7950*/  LDS.128 R40, [R56+0x80] ;  /* 0x0000800038287984 */ /* 0x0002620000000c00 */
[----:B------:R-:W-:-:S03]  /*7960*/  IMAD.WIDE.U32 R62, R0, c[0x0][0x340], R62 ;  /* 0x0000d000003e7a25 */ /* 0x000fc600078e003e */
[----:B------:R1:W1:Y:S02]  /*7970*/  LDS.128 R36, [R56+0x2080] ;  /* 0x0020800038247984 */ /* 0x0002640000000c00 */
[----:B------:R-:W-:Y:S02]  /*7980*/  IADD3 R57, R63, UR4, RZ ;  /* 0x000000043f397c10 */ /* 0x000fe4000fffe0ff */
        /* <DEDUP_REMOVED lines=22> */
.L_x_1296:
[----:B------:R-:W-:Y:S05]  /*7af0*/  BSYNC B0 ;  /* 0x0000000000007941 */ /* 0x000fea0003800000 */
.L_x_1295:
[----:B------:R-:W-:Y:S01]  /*7b00*/  IADD3 R5, R5, 0x40, RZ ;  /* 0x0000004005057810 */ /* 0x000fe20007ffe0ff */
[----:B------:R-:W-:Y:S03]  /*7b10*/  BSSY B0, `(.L_x_1297) ;  /* 0x0000014000007945 */ /* 0x000fe60003800000 */
[----:B------:R-:W-:-:S13]  /*7b20*/  ISETP.GE.AND P3, PT, R5, R6, PT ;  /* 0x000000060500720c */ /* 0x000fda0003f66270 */
        /* <DEDUP_REMOVED lines=18> */
.L_x_1298:
[----:B------:R-:W-:Y:S05]  /*7c50*/  BSYNC B0 ;  /* 0x0000000000007941 */ /* 0x000fea0003800000 */
.L_x_1297:
        /* <DEDUP_REMOVED lines=25> */
.L_x_1300:
[----:B------:R-:W-:Y:S05]  /*7df0*/  BSYNC B0 ;  /* 0x0000000000007941 */ /* 0x000fea0003800000 */
.L_x_1299:
        /* <DEDUP_REMOVED lines=19> */
.L_x_1293:
        /* <DEDUP_REMOVED lines=18> */
[----:B-----5:R-:W-:-:S05]  /*8050*/  IMAD.U32 R3, RZ, RZ, UR5 ;  /* 0x00000005ff037e24 */ /* 0x020fca000f8e00ff */
        /* <DEDUP_REMOVED lines=12> */
.L_x_1301:
[----:B-1----:R-:W1:Y:S01]  /*8120*/  S2R R14, SR_TID.X ;  /* 0x00000000000e7919 */ /* 0x002e620000002100 */
[----:B------:R-:W-:Y:S01]  /*8130*/  SHF.R.S32.HI R2, RZ, 0x1f, R193 ;  /* 0x0000001fff027819 */ /* 0x000fe200000114c1 */
[----:B------:R-:W-:Y:S01]  /*8140*/  USHF.R.S32.HI UR7, URZ, 0x1f, UR10 ;  /* 0x0000001f3f077899 */ /* 0x000fe2000801140a */
[----:B-----5:R-:W-:Y:S01]  /*8150*/  IADD3 R4, R4, -UR6, RZ ;  /* 0x8000000604047c10 */ /* 0x020fe2000fffe0ff */
[----:B------:R-:W-:Y:S01]  /*8160*/  USEL UR10, UR10, URZ, !UP1 ;  /* 0x0000003f0a0a7287 */ /* 0x000fe2000c800000 */
[----:B------:R-:W-:Y:S01]  /*8170*/  IMAD.U32 R10, RZ, RZ, UR11 ;  /* 0x0000000bff0a7e24 */ /* 0x000fe2000f8e00ff */
[----:B------:R-:W-:Y:S01]  /*8180*/  USEL UR7, UR7, URZ, !UP1 ;  /* 0x0000003f07077287 */ /* 0x000fe2000c800000 */
[----:B------:R-:W-:Y:S01]  /*8190*/  IMAD R8, R2, c[0x0][0x308], RZ ;  /* 0x0000c20002087a24 */ /* 0x000fe200078e02ff */
[----:B------:R-:W-:Y:S01]  /*81a0*/  ULDC.64 UR4, c[0x0][0x310] ;  /* 0x0000c40000047ab9 */ /* 0x000fe20000000a00 */
[----:B------:R-:W-:Y:S01]  /*81b0*/  BSSY B0, `(.L_x_1302) ;  /* 0x0000025000007945 */ /* 0x000fe20003800000 */
[----:B------:R-:W-:Y:S01]  /*81c0*/  UIMAD UR4, UR7, UR4, URZ ;  /* 0x00000004070472a4 */ /* 0x000fe2000f8e023f */
[----:B------:R-:W-:-:S02]  /*81d0*/  IMAD R8, R193, c[0x0][0x30c], R8 ;  /* 0x0000c300c1087a24 */ /* 0x000fc400078e0208 */
[----:B------:R-:W-:Y:S01]  /*81e0*/  IMAD.U32 R0, RZ, RZ, UR10 ;  /* 0x0000000aff007e24 */ /* 0x000fe2000f8e00ff */
[----:B------:R-:W-:Y:S01]  /*81f0*/  UIMAD UR4, UR10, UR5, UR4 ;  /* 0x000000050a0472a4 */ /* 0x000fe2000f8e0204 */
[----:B-1----:R-:W-:-:S04]  /*8200*/  SHF.R.S32.HI R3, RZ, 0x1f, R14 ;  /* 0x0000001fff037819 */ /* 0x002fc8000001140e */
[----:B------:R-:W-:-:S04]  /*8210*/  LEA.HI R3, R3, R14, RZ, 0x2 ;  /* 0x0000000e03037211 */ /* 0x000fc800078f10ff */
[----:B------:R-:W-:Y:S02]  /*8220*/  LOP3.LUT R5, R3, 0x1ffffffc, RZ, 0xc0, !PT ;  /* 0x1ffffffc03057812 */ /* 0x000fe400078ec0ff */
[----:B------:R-:W-:-:S03]  /*8230*/  SHF.R.S32.HI R3, RZ, 0x2, R3 ;  /* 0x00000002ff037819 */ /* 0x000fc60000011403 */
[----:B------:R-:W-:Y:S01]  /*8240*/  IMAD.IADD R14, R14, 0x1, -R5 ;  /* 0x000000010e0e7824 */ /* 0x000fe200078e0a05 */
[----:B------:R-:W-:-:S03]  /*8250*/  ISETP.GE.AND P4, PT, R3, R4, PT ;  /* 0x000000040300720c */ /* 0x000fc60003f86270 */
[----:B------:R-:W-:-:S05]  /*8260*/  IMAD.SHL.U32 R14, R14, 0x8, RZ ;  /* 0x000000080e0e7824 */ /* 0x000fca00078e00ff */
[----:B------:R-:W-:-:S05]  /*8270*/  SHF.R.S32.HI R15, RZ, 0x1f, R14 ;  /* 0x0000001fff0f7819 */ /* 0x000fca000001140e */
[----:B------:R-:W-:-:S04]  /*8280*/  IMAD.WIDE.U32 R6, R193, c[0x0][0x308], R14 ;  /* 0x0000c200c1067a25 */ /* 0x000fc800078e000e */
[----:B------:R-:W-:Y:S02]  /*8290*/  IMAD.IADD R9, R7, 0x1, R8 ;  /* 0x0000000107097824 */ /* 0x000fe400078e0208 */
[----:B------:R-:W-:Y:S01]  /*82a0*/  IMAD.MOV.U32 R8, RZ, RZ, R6 ;  /* 0x000000ffff087224 */ /* 0x000fe200078e0006 */
[----:B------:R-:W-:-:S03]  /*82b0*/  IADD3 R6, P0, R3, UR8, RZ ;  /* 0x0000000803067c10 */ /* 0x000fc6000ff1e0ff */
[----:B------:R-:W-:Y:S01]  /*82c0*/  IMAD.WIDE.U32 R8, R0, c[0x0][0x310], R8 ;  /* 0x0000c40000087a25 */ /* 0x000fe200078e0008 */
[----:B------:R-:W-:-:S04]  /*82d0*/  LEA.HI.X.SX32 R7, R3, UR9, 0x1, P0 ;  /* 0x0000000903077c11 */ /* 0x000fc800080f0eff */
[----:B------:R-:W-:Y:S01]  /*82e0*/  IADD3 R13, R9, UR4, RZ ;  /* 0x00000004090d7c10 */ /* 0x000fe2000fffe0ff */
[----:B------:R-:W-:Y:S01]  /*82f0*/  IMAD.WIDE R10, R10, 0x80, R6 ;  /* 0x000000800a0a7825 */ /* 0x000fe200078e0206 */
[C---:B------:R-:W-:Y:S02]  /*8300*/  IADD3 R7, R14.reuse, 0x20, RZ ;  /* 0x000000200e077810 */ /* 0x040fe40007ffe0ff */
[----:B------:R-:W-:Y:S01]  /*8310*/  IADD3 R6, R14, 0x40, RZ ;  /* 0x000000400e067810 */ /* 0x000fe20007ffe0ff */
        /* <DEDUP_REMOVED lines=14> */
.L_x_1303:
[----:B------:R-:W-:Y:S05]  /*8400*/  BSYNC B0 ;  /* 0x0000000000007941 */ /* 0x000fea0003800000 */
.L_x_1302:
        /* <DEDUP_REMOVED lines=16> */
[----:B------:R2:W-:Y:S04]  /*8510*/  @!P2 STG.E.128 [R4.64], RZ ;  /* 0x000000ff0400a986 */ /* 0x0005e8000c101d0c */
[----:B------:R2:W-:Y:S04]  /*8520*/  @!P1 STG.E.128 [R4.64+0x40], RZ ;  /* 0x000040ff04009986 */ /* 0x0005e8000c101d0c */
[----:B------:R2:W-:Y:S02]  /*8530*/  @!P0 STG.E.128 [R4.64+0x80], RZ ;  /* 0x000080ff04008986 */ /* 0x0005e4000c101d0c */
.L_x_1305:
[----:B------:R-:W-:Y:S05]  /*8540*/  BSYNC B0 ;  /* 0x0000000000007941 */ /* 0x000fea0003800000 */
.L_x_1304:
[----:B------:R-:W-:Y:S01]  /*8550*/  IMAD R2, R2, c[0x0][0x338], RZ ;  /* 0x0000ce0002027a24 */ /* 0x000fe200078e02ff */
[----:B------:R-:W-:Y:S01]  /*8560*/  ULDC.64 UR4, c[0x0][0x340] ;  /* 0x0000d00000047ab9 */ /* 0x000fe20000000a00 */
[C---:B--2---:R-:W-:Y:S01]  /*8570*/  IMAD.WIDE.U32 R4, R193.reuse, c[0x0][0x338], R14 ;  /* 0x0000ce00c1047a25 */ /* 0x044fe200078e000e */
        /* <DEDUP_REMOVED lines=21> */
.L_x_1307:
[----:B------:R-:W-:Y:S05]  /*86d0*/  BSYNC B0 ;  /* 0x0000000000007941 */ /* 0x000fea0003800000 */
.L_x_1306:
        /* <DEDUP_REMOVED lines=18> */
.L_x_1308:
        /* <DEDUP_REMOVED lines=16> */
.L_x_1438:


//--------------------- .text._ZN7cutlass13device_kernelIN5flash19enable_sm80_to_sm89INS1_16FlashAttnBwdSm80INS1_25CollectiveMainloopBwdSm80ILi2ELi2EN4cute5tupleIJNS5_1CILi64EEENS7_ILi128EEENS7_ILi96EEEEEENS_6half_tEfNS_4arch4Sm80ELb1ELb0ELb1ELb1ELb0ELb0ELb0ELb0ELi2ELi2ELi4ELi2ELb0EEENS1_24CollectiveEpilogueBwdGQAISB_fSE_Li256ELb1ELb0EEENS1_25SingleTileBwdLPTSchedulerILb1ELi128ELb0EEEEEEEEEvNT_6ParamsE --------------------------
	.section	.text._ZN7cutlass13device_kernelIN5flash19enable_sm80_to_sm89INS1_16FlashAttnBwdSm80INS1_25CollectiveMainloopBwdSm80ILi2ELi2EN4cute5tupleIJNS5_1CILi64EEENS7_ILi128EEENS7_ILi96EEEEEENS_6half_tEfNS_4arch4Sm80ELb1ELb0ELb1ELb1ELb0ELb0ELb0ELb0ELi2ELi2ELi4ELi2ELb0EEENS1_24CollectiveEpilogueBwdGQAISB_fSE_Li256ELb1ELb0EEENS1_25SingleTileBwdLPTSchedulerILb1ELi128ELb0EEEEEEEEEvNT_6ParamsE,"ax",@progbits
	.sectioninfo	@"SHI_REGISTERS=253"
	.align	128
.text._ZN7cutlass13device_kernelIN5flash19enable_sm80_to_sm89INS1_16FlashAttnBwdSm80INS1_25CollectiveMainloopBwdSm80ILi2ELi2EN4cute5tupleIJNS5_1CILi64EEENS7_ILi128EEENS7_ILi96EEEEEENS_6half_tEfNS_4arch4Sm80ELb1ELb0ELb1ELb1ELb0ELb0ELb0ELb0ELi2ELi2ELi4ELi2ELb0EEENS1_24CollectiveEpilogueBwdGQAISB_fSE_Li256ELb1ELb0EEENS1_25SingleTileBwdLPTSchedulerILb1ELi128ELb0EEEEEEEEEvNT_6ParamsE:
        .type           _ZN7cutlass13device_kernelIN5flash19enable_sm80_to_sm89INS1_16FlashAttnBwdSm80INS1_25CollectiveMainloopBwdSm80ILi2ELi2EN4cute5tupleIJNS5_1CILi64EEENS7_ILi128EEENS7_ILi96EEEEEENS_6half_tEfNS_4arch4Sm80ELb1ELb0ELb1ELb1ELb0ELb0ELb0ELb0ELi2ELi2ELi4ELi2ELb0EEENS1_24CollectiveEpilogueBwdGQAISB_fSE_Li256ELb1ELb0EEENS1_25SingleTileBwdLPTSchedulerILb1ELi128ELb0EEEEEEEEEvNT_6ParamsE,@function
        .size           _ZN7cutlass13device_kernelIN5flash19enable_sm80_to_sm89INS1_16FlashAttnBwdSm80INS1_25CollectiveMainloopBwdSm80ILi2ELi2EN4cute5tupleIJNS5_1CILi64EEENS7_ILi128EEENS7_ILi96EEEEEENS_6half_tEfNS_4arch4Sm80ELb1ELb0ELb1ELb1ELb0ELb0ELb0ELb0ELi2ELi2ELi4ELi2ELb0EEENS1_24CollectiveEpilogueBwdGQAISB_fSE_Li256ELb1ELb0EEENS1_25SingleTileBwdLPTSchedulerILb1ELi128ELb0EEEEEEEEEvNT_6ParamsE,(.L_x_1439 - _ZN7cutlass13device_kernelIN5flash19enable_sm80_to_sm89INS1_16FlashAttnBwdSm80INS1_25CollectiveMainloopBwdSm80ILi2ELi2EN4cute5tupleIJNS5_1CILi64EEENS7_ILi128EEENS7_ILi96EEEEEENS_6half_tEfNS_4arch4Sm80ELb1ELb0ELb1ELb1ELb0ELb0ELb0ELb0ELi2ELi2ELi4ELi2ELb0EEENS1_24CollectiveEpilogueBwdGQAISB_fSE_Li256ELb1ELb0EEENS1_25SingleTileBwdLPTSchedulerILb1ELi128ELb0EEEEEEEEEvNT_6ParamsE)
        .other          _ZN7cutlass13device_kernelIN5flash19enable_sm80_to_sm89INS1_16FlashAttnBwdSm80INS1_25CollectiveMainloopBwdSm80ILi2ELi2EN4cute5tupleIJNS5_1CILi64EEENS7_ILi128EEENS7_ILi96EEEEEENS_6half_tEfNS_4arch4Sm80ELb1ELb0ELb1ELb1ELb0ELb0ELb0ELb0ELi2ELi2ELi4ELi2ELb0EEENS1_24CollectiveEpilogueBwdGQAISB_fSE_Li256ELb1ELb0EEENS1_25SingleTileBwdLPTSchedulerILb1ELi128ELb0EEEEEEEEEvNT_6ParamsE,@"STO_CUDA_ENTRY STV_DEFAULT"
_ZN7cutlass13device_kernelIN5flash19enable_sm80_to_sm89INS1_16FlashAttnBwdSm80INS1_25CollectiveMainloopBwdSm80ILi2ELi2EN4cute5tupleIJNS5_1CILi64EEENS7_ILi128EEENS7_ILi96EEEEEENS_6half_tEfNS_4arch4Sm80ELb1ELb0ELb1ELb1ELb0ELb0ELb0ELb0ELi2ELi2ELi4ELi2ELb0EEENS1_24CollectiveEpilogueBwdGQAISB_fSE_Li256ELb1ELb0EEENS1_25SingleTileBwdLPTSchedulerILb1ELi128ELb0EEEEEEEEEvNT_6ParamsE:
        /* <DEDUP_REMOVED lines=30> */
.L_x_1310:
        /* <DEDUP_REMOVED lines=8> */
.L_x_1311:
        /* <DEDUP_REMOVED lines=21> */
.L_x_1312:
        /* <DEDUP_REMOVED lines=14> */
.L_x_1314:
[----:B------:R-:W-:Y:S02]  /*0490*/  ULDC UR5, c[0x0][0x3dc] ;  /* 0x0000f70000057ab9 */ /* 0x000fe40000000800 */
.L_x_1313:
[----:B------:R-:W-:-:S04]  /*04a0*/  UIADD3 UR5, UR5, 0x7f, URZ ;  /* 0x0000007f05057890 */ /* 0x000fc8000fffe03f */
[----:B------:R-:W-:-:S04]  /*04b0*/  USHF.R.S32.HI UR4, URZ, 0x1f, UR5 ;  /* 0x0000001f3f047899 */ /* 0x000fc80008011405 */
[----:B------:R-:W-:-:S04]  /*04c0*/  ULEA.HI UR4, UR4, UR5, URZ, 0x7 ;  /* 0x0000000504047291 */ /* 0x000fc8000f8f383f */
[----:B------:R-:W-:-:S04]  /*04d0*/  USHF.R.S32.HI UR4, URZ, 0x7, UR4 ;  /* 0x000000073f047899 */ /* 0x000fc80008011404 */
[----:B------:R-:W-:-:S04]  /*04e0*/  UISETP.GE.AND UP0, UPT, UR12, UR4, UPT ;  /* 0x000000040c00728c */ /* 0x000fc8000bf06270 */
[----:B------:R-:W-:-:S06]  /*04f0*/  USEL UR7, UR7, 0xffffffff, !UP0 ;  /* 0xffffffff07077887 */ /* 0x000fcc000c000000 */
[----:B------:R-:W-:Y:S01]  /*0500*/  MOV R193, UR7 ;  /* 0x0000000700c17c02 */ /* 0x000fe20008000f00 */
[----:B------:R-:W-:Y:S05]  /*0510*/  BRA `(.L_x_1315) ;  /* 0x0000049000007947 */ /* 0x000fea0003800000 */
.L_x_1309:
        /* <DEDUP_REMOVED lines=22> */
.L_x_1316:
        /* <DEDUP_REMOVED lines=8> */
.L_x_1317:
        /* <DEDUP_REMOVED lines=21> */
.L_x_1318:
        /* <DEDUP_REMOVED lines=14> */
.L_x_1320:
[----:B------:R-:W-:Y:S02]  /*0930*/  ULDC UR5, c[0x0][0x3dc] ;  /* 0x0000f70000057ab9 */ /* 0x000fe40000000800 */
.L_x_1319:
[----:B------:R-:W-:-:S04]  /*0940*/  UIADD3 UR5, UR5, 0x7f, URZ ;  /* 0x0000007f05057890 */ /* 0x000fc8000fffe03f */
[----:B------:R-:W-:-:S04]  /*0950*/  USHF.R.S32.HI UR4, URZ, 0x1f, UR5 ;  /* 0x0000001f3f047899 */ /* 0x000fc80008011405 */
[----:B------:R-:W-:-:S04]  /*0960*/  ULEA.HI UR4, UR4, UR5, URZ, 0x7 ;  /* 0x0000000504047291 */ /* 0x000fc8000f8f383f */
[----:B------:R-:W-:-:S04]  /*0970*/  USHF.R.S32.HI UR4, URZ, 0x7, UR4 ;  /* 0x000000073f047899 */ /* 0x000fc80008011404 */
[----:B------:R-:W-:-:S04]  /*0980*/  UISETP.GE.AND UP0, UPT, UR12, UR4, UPT ;  /* 0x000000040c00728c */ /* 0x000fc8000bf06270 */
[----:B------:R-:W-:-:S06]  /*0990*/  USEL UR7, UR7, 0xffffffff, !UP0 ;  /* 0xffffffff07077887 */ /* 0x000fcc000c000000 */
[----:B------:R-:W-:-:S04]  /*09a0*/  MOV R193, UR7 ;  /* 0x0000000700c17c02 */ /* 0x000fc80008000f00 */
.L_x_1315:
[----:B------:R-:W-:-:S13]  /*09b0*/  ISETP.GE.AND P0, PT, R193, RZ, PT ;  /* 0x000000ffc100720c */ /* 0x000fda0003f06270 */
        /* <DEDUP_REMOVED lines=16> */
[----:B------:R-:W-:Y:S01]  /*0ac0*/  CS2R R6, SRZ ;  /* 0x0000000000067805 */ /* 0x000fe2000001ff00 */
[----:B------:R-:W-:Y:S01]  /*0ad0*/  ULDC UR9, c[0x0][0x198] ;  /* 0x0000660000097ab9 */ /* 0x000fe20000000800 */
[----:B-1----:R-:W-:Y:S01]  /*0ae0*/  CS2R R4, SRZ ;  /* 0x0000000000047805 */ /* 0x002fe2000001ff00 */
[----:B--2---:R-:W-:-:S05]  /*0af0*/  @P2 IMAD R0, R193, 0x40, R0 ;  /* 0x00000040c1002824 */ /* 0x004fca00078e0200 */
[----:B------:R-:W-:Y:S01]  /*0b00*/  @P2 SHF.R.S32.HI R3, RZ, 0x1f, R0 ;  /* 0x0000001fff032819 */ /* 0x000fe20000011400 */
[----:B----4-:R1:W2:Y:S03]  /*0b10*/  @P0 R2UR UR10, R10 ;  /* 0x000000000a0a03c2 */ /* 0x0102a600000e0000 */
[----:B------:R-:W-:Y:S01]  /*0b20*/  @P2 LEA.HI R3, R3, R0, RZ, 0x6 ;  /* 0x0000000003032211 */ /* 0x000fe200078f30ff */
[----:B------:R-:W-:Y:S01]  /*0b30*/  IMAD.MOV.U32 R0, RZ, RZ, RZ ;  /* 0x000000ffff007224 */ /* 0x000fe200078e00ff */
[--C-:B---3--:R-:W-:Y:S01]  /*0b40*/  @P2 SHF.R.S32.HI R5, RZ, 0x1f, R11.reuse ;  /* 0x0000001fff052819 */ /* 0x108fe2000001140b */
[----:B------:R-:W-:Y:S01]  /*0b50*/  @P2 IMAD.MOV.U32 R4, RZ, RZ, R11 ;  /* 0x000000ffff042224 */ /* 0x000fe200078e000b */
[--C-:B-----5:R-:W-:Y:S01]  /*0b60*/  @P3 SHF.R.S32.HI R7, RZ, 0x1f, R9.reuse ;  /* 0x0000001fff073819 */ /* 0x120fe20000011409 */
[----:B------:R-:W-:Y:S01]  /*0b70*/  @P3 IMAD.MOV.U32 R6, RZ, RZ, R9 ;  /* 0x000000ffff063224 */ /* 0x000fe200078e0009 */
[----:B------:R-:W-:Y:S01]  /*0b80*/  @P2 LOP3.LUT R0, R3, 0xffffffc0, RZ, 0xc0, !PT ;  /* 0xffffffc003002812 */ /* 0x000fe200078ec0ff */
[----:B------:R-:W-:Y:S05]  /*0b90*/  @P0 BRA `(.L_x_1321) ;  /* 0x0000006000000947 */ /* 0x000fea0003800000 */
[----:B------:R-:W-:Y:S05]  /*0ba0*/  @!P2 BRA `(.L_x_1321) ;  /* 0x000000500000a947 */ /* 0x000fea0003800000 */
[----:B------:R-:W3:Y:S04]  /*0bb0*/  LDG.E R9, [R14.64] ;  /* 0x0000000e0e097981 */ /* 0x000ee8000c1e1900 */
[----:B------:R-:W4:Y:S01]  /*0bc0*/  LDG.E R3, [R14.64+0x4] ;  /* 0x0000040e0e037981 */ /* 0x000f22000c1e1900 */
[----:B--23--:R-:W2:Y:S08]  /*0bd0*/  R2UR UR10, R9 ;  /* 0x00000000090a73c2 */ /* 0x00ceb000000e0000 */
[----:B----4-:R-:W2:Y:S02]  /*0be0*/  R2UR UR4, R3 ;  /* 0x00000000030473c2 */ /* 0x010ea400000e0000 */
[----:B--2---:R-:W-:-:S06]  /*0bf0*/  UIADD3 UR10, -UR10, UR4, URZ ;  /* 0x000000040a0a7290 */ /* 0x004fcc000fffe13f */
.L_x_1321:
[----:B------:R-:W-:-:S04]  /*0c00*/  ISETP.NE.U32.AND P0, PT, RZ, c[0x0][0x2e0], PT ;  /* 0x0000b800ff007a0c */ /* 0x000fc80003f05070 */
[----:B------:R-:W-:-:S13]  /*0c10*/  ISETP.NE.AND.EX P0, PT, RZ, c[0x0][0x2e4], PT, P0 ;  /* 0x0000b900ff007a0c */ /* 0x000fda0003f05300 */
[----:B------:R-:W-:Y:S05]  /*0c20*/  @!P0 BRA `(.L_x_1322) ;  /* 0x0000004000008947 */ /* 0x000fea0003800000 */
[----:B------:R-:W-:-:S05]  /*0c30*/  IMAD.WIDE R8, R193, R8, c[0x0][0x2e0] ;  /* 0x0000b800c1087625 */ /* 0x000fca00078e0208 */
[----:B------:R-:W3:Y:S02]  /*0c40*/  LDG.E R3, [R8.64] ;  /* 0x0000000e08037981 */ /* 0x000ee4000c1e1900 */
[----:B---3--:R3:W4:Y:S01]  /*0c50*/  R2UR UR9, R3 ;  /* 0x00000000030973c2 */ /* 0x00872200000e0000 */
[----:B------:R-:W-:Y:S05]  /*0c60*/  BRA `(.L_x_1323) ;  /* 0x0000006000007947 */ /* 0x000fea0003800000 */
.L_x_1322:
[----:B------:R-:W-:Y:S05]  /*0c70*/  @!P3 BRA `(.L_x_1323) ;  /* 0x000000500000b947 */ /* 0x000fea0003800000 */
[----:B------:R-:W3:Y:S04]  /*0c80*/  LDG.E R3, [R12.64] ;  /* 0x0000000e0c037981 */ /* 0x000ee8000c1e1900 */
[----:B------:R-:W4:Y:S01]  /*0c90*/  LDG.E R8, [R12.64+0x4] ;  /* 0x0000040e0c087981 */ /* 0x000f22000c1e1900 */
[----:B---3--:R-:W3:Y:S08]  /*0ca0*/  R2UR UR9, R3 ;  /* 0x00000000030973c2 */ /* 0x008ef000000e0000 */
[----:B----4-:R-:W3:Y:S02]  /*0cb0*/  R2UR UR4, R8 ;  /* 0x00000000080473c2 */ /* 0x010ee400000e0000 */
[----:B---3--:R-:W-:-:S06]  /*0cc0*/  UIADD3 UR9, -UR9, UR4, URZ ;  /* 0x0000000409097290 */ /* 0x008fcc000fffe13f */
.L_x_1323:
[----:B------:R-:W-:Y:S01]  /*0cd0*/  USHF.L.U32 UR17, UR12, 0x7, URZ ;  /* 0x000000070c117899 */ /* 0x000fe2000800063f */
[----:B------:R-:W-:Y:S01]  /*0ce0*/  PLOP3.LUT P1, PT, PT, PT, PT, 0x80, 0x0 ;  /* 0x000000000000781c */ /* 0x000fe20003f2f070 */
[----:B------:R-:W-:Y:S01]  /*0cf0*/  ULDC UR4, c[0x0][0x2a4] ;  /* 0x0000a90000047ab9 */ /* 0x000fe20000000800 */
[----:B------:R-:W-:Y:S01]  /*0d00*/  CS2R R126, SRZ ;  /* 0x00000000007e7805 */ /* 0x000fe2000001ff00 */
[----:B--2-4-:R-:W-:Y:S01]  /*0d10*/  UIADD3 UR6, UR17, UR10, -UR9 ;  /* 0x0000000a11067290 */ /* 0x014fe2000fffe809 */
        /* <DEDUP_REMOVED lines=60> */
[--C-:B------:R-:W-:Y:S01]  /*10e0*/  SHF.R.S32.HI R17, RZ, 0x1f, R2.reuse ;  /* 0x0000001fff117819 */ /* 0x100fe20000011402 */
[----:B------:R-:W-:Y:S01]  /*10f0*/  IMAD R8, R0, 0x60, RZ ;  /* 0x0000006000087824 */ /* 0x000fe200078e02ff */
[----:B---3--:R-:W-:Y:S01]  /*1100*/  SHF.R.S32.HI R3, RZ, 0x1f, R2 ;  /* 0x0000001fff037819 */ /* 0x008fe20000011402 */
[----:B------:R-:W-:Y:S01]  /*1110*/  IMAD.SHL.U32 R191, R2, 0x4, RZ ;  /* 0x0000000402bf7824 */ /* 0x000fe200078e00ff */
[-C--:B------:R-:W-:Y:S01]  /*1120*/  LEA.HI R9, R17, R2.reuse, RZ, 0x2 ;  /* 0x0000000211097211 */ /* 0x080fe200078f10ff */
[----:B------:R-:W-:Y:S01]  /*1130*/  ULDC.64 UR4, c[0x0][0x248] ;  /* 0x0000920000047ab9 */ /* 0x000fe20000000a00 */
[C---:B------:R-:W-:Y:S01]  /*1140*/  IADD3 R14, P0, R8.reuse, R2, RZ ;  /* 0x00000002080e7210 */ /* 0x040fe20007f1e0ff */
[----:B------:R-:W-:Y:S01]  /*1150*/  UISETP.NE.AND UP0, UPT, UR4, 0x1, UPT ;  /* 0x000000010400788c */ /* 0x000fe2000bf05270 */
[----:B------:R-:W-:Y:S01]  /*1160*/  SHF.R.S32.HI R192, RZ, 0x2, R9 ;  /* 0x00000002ffc07819 */ /* 0x000fe20000011409 */
[----:B------:R-:W-:Y:S01]  /*1170*/  IMAD.U32 R206, RZ, RZ, UR11 ;  /* 0x0000000bffce7e24 */ /* 0x000fe2000f8e00ff */
[----:B------:R-:W-:Y:S01]  /*1180*/  LEA.HI.X.SX32 R15, R8, R3, 0x1, P0 ;  /* 0x00000003080f7211 */ /* 0x000fe200000f0eff */
[----:B------:R-:W-:Y:S01]  /*1190*/  IMAD.U32 R202, RZ, RZ, UR11 ;  /* 0x0000000bffca7e24 */ /* 0x000fe2000f8e00ff */
[----:B------:R-:W-:Y:S01]  /*11a0*/  SHF.R.S32.HI R3, RZ, 0x1f, R192 ;  /* 0x0000001fff037819 */ /* 0x000fe200000114c0 */
[----:B------:R-:W-:Y:S01]  /*11b0*/  USHF.R.S32.HI UR13, URZ, 0x1f, UR11 ;  /* 0x0000001f3f0d7899 */ /* 0x000fe2000801140b */
[C---:B------:R-:W-:Y:S01]  /*11c0*/  IADD3 R12, P0, R192.reuse, R6, RZ ;  /* 0x00000006c00c7210 */ /* 0x040fe20007f1e0ff */
[----:B------:R-:W-:Y:S01]  /*11d0*/  UIMAD.WIDE.U32 UR20, UR11, UR5, URZ ;  /* 0x000000050b1472a5 */ /* 0x000fe2000f8e003f */
[----:B------:R-:W-:Y:S01]  /*11e0*/  IADD3 R37, P1, R192, R4, RZ ;  /* 0x00000004c0257210 */ /* 0x000fe20007f3e0ff */
[----:B------:R-:W-:Y:S01]  /*11f0*/  IMAD.U32 R194, RZ, RZ, UR11 ;  /* 0x0000000bffc27e24 */ /* 0x000fe2000f8e00ff */
[----:B------:R-:W-:Y:S01]  /*1200*/  SHF.R.S32.HI R4, RZ, 0x1f, R0 ;  /* 0x0000001fff047819 */ /* 0x000fe20000011400 */
[----:B------:R-:W-:Y:S01]  /*1210*/  IMAD.X R13, R3, 0x1, R7, P0 ;  /* 0x00000001030d7824 */ /* 0x000fe200000e0607 */
[----:B------:R-:W-:Y:S01]  /*1220*/  IADD3 R6, P0, R191, R0, RZ ;  /* 0x00000000bf067210 */ /* 0x000fe20007f1e0ff */
[----:B------:R-:W-:Y:S01]  /*1230*/  IMAD.X R5, R3, 0x1, R5, P1 ;  /* 0x0000000103057824 */ /* 0x000fe200008e0605 */
[----:B------:R-:W-:Y:S01]  /*1240*/  LEA.HI R11, R17, R2, RZ, 0x4 ;  /* 0x00000002110b7211 */ /* 0x000fe200078f20ff */
[----:B------:R-:W-:Y:S01]  /*1250*/  ULDC.64 UR4, c[0x0][0x288] ;  /* 0x0000a20000047ab9 */ /* 0x000fe20000000a00 */
[----:B------:R-:W-:Y:S01]  /*1260*/  LEA.HI.X.SX32 R7, R191, R4, 0x1, P0 ;  /* 0x00000004bf077211 */ /* 0x000fe200000f0eff */
[----:B------:R-:W-:Y:S01]  /*1270*/  ULDC UR23, c[0x0][0x250] ;  /* 0x0000940000177ab9 */ /* 0x000fe20000000800 */
[----:B------:R-:W-:Y:S01]  /*1280*/  SHF.R.S32.HI R0, RZ, 0x4, R11 ;  /* 0x00000004ff007819 */ /* 0x000fe2000001140b */
[----:B------:R-:W-:Y:S01]  /*1290*/  UIMAD UR4, UR13, UR4, URZ ;  /* 0x000000040d0472a4 */ /* 0x000fe2000f8e023f */
[----:B------:R-:W-:Y:S01]  /*12a0*/  LEA.HI R24, R17, R2, RZ, 0x3 ;  /* 0x0000000211187211 */ /* 0x000fe200078f18ff */
[--C-:B------:R-:W-:Y:S01]  /*12b0*/  IMAD.WIDE.U32 R206, R206, c[0x0][0x270], R6.reuse ;  /* 0x00009c00cece7a25 */ /* 0x100fe200078e0006 */
[----:B------:R-:W-:Y:S01]  /*12c0*/  LOP3.LUT R205, R9, 0xfffffffc, RZ, 0xc0, !PT ;  /* 0xfffffffc09cd7812 */ /* 0x000fe200078ec0ff */
[----:B------:R-:W-:Y:S01]  /*12d0*/  UMOV UR18, UR11 ;  /* 0x0000000b00127c82 */ /* 0x000fe20008000000 */
[----:B------:R-:W-:Y:S01]  /*12e0*/  LEA.HI R3, R11, R0, RZ, 0x1 ;  /* 0x000000000b037211 */ /* 0x000fe200078f08ff */
[----:B------:R-:W-:Y:S01]  /*12f0*/  IMAD.WIDE.U32 R202, R202, c[0x0][0x288], R6 ;  /* 0x0000a200caca7a25 */ /* 0x000fe200078e0006 */
[----:B------:R-:W-:Y:S01]  /*1300*/  @UP0 USHF.R.U32.HI UR18, URZ, UR23, UR21 ;  /* 0x000000173f120299 */ /* 0x000fe20008011615 */
[----:B------:R-:W-:Y:S01]  /*1310*/  LEA.HI R25, R17, R2, RZ, 0x5 ;  /* 0x0000000211197211 */ /* 0x000fe200078f28ff */
[----:B------:R-:W-:Y:S01]  /*1320*/  ULDC.64 UR6, c[0x0][0x270] ;  /* 0x00009c0000067ab9 */ /* 0x000fe20000000a00 */
[----:B------:R-:W-:Y:S01]  /*1330*/  IMAD.SHL.U32 R7, R24, 0x8, RZ ;  /* 0x0000000818077824 */ /* 0x000fe200078e00ff */
[----:B------:R-:W-:Y:S01]  /*1340*/  LOP3.LUT R3, R3, 0xfffffffe, RZ, 0xc0, !PT ;  /* 0xfffffffe03037812 */ /* 0x000fe200078ec0ff */
[----:B------:R-:W-:Y:S01]  /*1350*/  IMAD.IADD R205, R2, 0x1, -R205 ;  /* 0x0000000102cd7824 */ /* 0x000fe200078e0acd */
[----:B------:R-:W-:Y:S01]  /*1360*/  USHF.R.S32.HI UR20, URZ, 0x1f, UR18 ;  /* 0x0000001f3f147899 */ /* 0x000fe20008011412 */
[----:B------:R-:W-:Y:S01]  /*1370*/  IMAD.WIDE.U32 R194, R194, c[0x0][0x238], R14 ;  /* 0x00008e00c2c27a25 */ /* 0x000fe200078e000e */
[----:B------:R-:W-:Y:S01]  /*1380*/  LOP3.LUT R7, R7, 0xc0, RZ, 0xc0, !PT ;  /* 0x000000c007077812 */ /* 0x000fe200078ec0ff */
[----:B------:R-:W-:Y:S01]  /*1390*/  UIMAD UR22, UR11, UR5, UR4 ;  /* 0x000000050b1672a4 */ /* 0x000fe2000f8e0204 */
[----:B------:R-:W-:Y:S01]  /*13a0*/  SHF.R.S32.HI R4, RZ, 0x5, R25 ;  /* 0x00000005ff047819 */ /* 0x000fe20000011419 */
[----:B------:R-:W-:Y:S01]  /*13b0*/  IMAD.SHL.U32 R14, R205, 0x8, RZ ;  /* 0x00000008cd0e7824 */ /* 0x000fe200078e00ff */
[----:B------:R-:W-:Y:S01]  /*13c0*/  UIMAD UR6, UR13, UR6, URZ ;  /* 0x000000060d0672a4 */ /* 0x000fe2000f8e023f */
[----:B------:R-:W-:Y:S01]  /*13d0*/  IMAD.U32 R32, RZ, RZ, UR12 ;  /* 0x0000000cff207e24 */ /* 0x000fe2000f8e00ff */
[----:B------:R-:W-:Y:S01]  /*13e0*/  ULDC.64 UR4, c[0x0][0x1e0] ;  /* 0x0000780000047ab9 */ /* 0x000fe20000000a00 */
[----:B------:R-:W-:Y:S01]  /*13f0*/  IMAD.IADD R3, R0, 0x1, -R3 ;  /* 0x0000000100037824 */ /* 0x000fe200078e0a03 */
[----:B------:R-:W-:Y:S01]  /*1400*/  SHF.R.U32.HI R23, RZ, 0x3, R7 ;  /* 0x00000003ff177819 */ /* 0x000fe20000011607 */
[----:B------:R-:W-:Y:S01]  /*1410*/  UIMAD UR4, UR20, UR4, URZ ;  /* 0x00000004140472a4 */ /* 0x000fe2000f8e023f */
[----:B------:R-:W-:Y:S01]  /*1420*/  LOP3.LUT R0, R7, 0x18, R14, 0xf8, !PT ;  /* 0x0000001807007812 */ /* 0x000fe200078ef80e */
[----:B------:R-:W-:Y:S01]  /*1430*/  IMAD.WIDE R32, R32, 0x80, R12 ;  /* 0x0000008020207825 */ /* 0x000fe200078e020c */
[--C-:B------:R-:W-:Y:S01]  /*1440*/  SHF.R.S32.HI R15, RZ, 0x1f, R14.reuse ;  /* 0x0000001fff0f7819 */ /* 0x100fe2000001140e */
[----:B------:R-:W-:Y:S01]  /*1450*/  UIMAD UR19, UR11, UR7, UR6 ;  /* 0x000000070b1372a4 */ /* 0x000fe2000f8e0206 */
[----:B------:R-:W-:Y:S01]  /*1460*/  LEA.HI R7, R9, R192, RZ, 0x1 ;  /* 0x000000c009077211 */ /* 0x000fe200078f08ff */
[----:B------:R-:W-:Y:S01]  /*1470*/  IMAD.U32 R21, RZ, RZ, UR18 ;  /* 0x00000012ff157e24 */ /* 0x000fe2000f8e00ff */
[----:B------:R-:W-:Y:S01]  /*1480*/  SHF.R.S32.HI R13, RZ, 0x1f, R193 ;  /* 0x0000001fff0d7819 */ /* 0x000fe200000114c1 */
[----:B------:R-:W-:Y:S01]  /*1490*/  UIMAD UR4, UR18, UR5, UR4 ;  /* 0x00000005120472a4 */ /* 0x000fe2000f8e0204 */
[----:B------:R-:W-:Y:S01]  /*14a0*/  LOP3.LUT R7, R7, 0x7fffffe, RZ, 0xc0, !PT ;  /* 0x07fffffe07077812 */ /* 0x000fe200078ec0ff */
[----:B------:R-:W-:Y:S01]  /*14b0*/  ULDC.64 UR6, c[0x0][0x238] ;  /* 0x00008e0000067ab9 */ /* 0x000fe20000000a00 */
[----:B------:R-:W-:Y:S01]  /*14c0*/  IMAD.WIDE.U32 R30, R21, c[0x0][0x1e0], R14 ;  /* 0x00007800151e7a25 */ /* 0x000fe200078e000e */
[----:B------:R-:W-:Y:S01]  /*14d0*/  SEL R19, R13, RZ, !P3 ;  /* 0x000000ff0d137207 */ /* 0x000fe20005800000 */
[----:B------:R-:W-:Y:S01]  /*14e0*/  UIMAD UR6, UR13, UR6, URZ ;  /* 0x000000060d0672a4 */ /* 0x000fe2000f8e023f */
[----:B------:R-:W-:Y:S01]  /*14f0*/  SEL R18, R193, RZ, !P3 ;  /* 0x000000ffc1127207 */ /* 0x000fe20005800000 */
[----:B------:R-:W-:Y:S01]  /*1500*/  IMAD.IADD R7, R192, 0x1, -R7 ;  /* 0x00000001c0077824 */ /* 0x000fe200078e0a07 */
[----:B------:R-:W-:Y:S01]  /*1510*/  IADD3 R31, R31, UR4, RZ ;  /* 0x000000041f1f7c10 */ /* 0x000fe2000fffe0ff */
[----:B------:R-:W-:Y:S01]  /*1520*/  UIMAD UR6, UR11, UR7, UR6 ;  /* 0x000000070b0672a4 */ /* 0x000fe2000f8e0206 */
[----:B------:R-:W-:Y:S01]  /*1530*/  IMAD R27, R19, c[0x0][0x1e8], RZ ;  /* 0x00007a00131b7a24 */ /* 0x000fe200078e02ff */
[----:B------:R-:W-:Y:S01]  /*1540*/  LOP3.LUT R23, R0, R23, RZ, 0x3c, !PT ;  /* 0x0000001700177212 */ /* 0x000fe200078e3cff */
[----:B------:R-:W-:Y:S01]  /*1550*/  IMAD R8, R4, 0x8, R7 ;  /* 0x0000000804087824 */ /* 0x000fe200078e0207 */
[----:B------:R-:W-:Y:S01]  /*1560*/  ISETP.GE.AND P6, PT, R14, c[0x0][0x1cc], PT ;  /* 0x000073000e007a0c */ /* 0x000fe20003fc6270 */
[C---:B------:R-:W-:Y:S01]  /*1570*/  IMAD R0, R18.reuse, c[0x0][0x1ec], R27 ;  /* 0x00007b0012007a24 */ /* 0x040fe200078e021b */
[----:B------:R-:W-:Y:S01]  /*1580*/  IADD3 R195, R195, UR6, RZ ;  /* 0x00000006c3c37c10 */ /* 0x000fe2000fffe0ff */
[----:B------:R-:W-:Y:S01]  /*1590*/  IMAD.WIDE.U32 R6, R18, c[0x0][0x1e8], R30 ;  /* 0x00007a0012067a25 */ /* 0x000fe200078e001e */
[----:B------:R-:W-:Y:S01]  /*15a0*/  UIADD3 UR6, -UR17, UR9, URZ ;  /* 0x0000000911067290 */ /* 0x000fe2000fffe13f */
[C---:B-1----:R-:W-:Y:S01]  /*15b0*/  IADD3 R10, R14.reuse, 0x20, RZ ;  /* 0x000000200e0a7810 */ /* 0x042fe20007ffe0ff */
[----:B------:R-:W-:Y:S01]  /*15c0*/  ULDC.64 UR4, c[0x0][0x1b0] ;  /* 0x00006c0000047ab9 */ /* 0x000fe20000000a00 */
[----:B------:R-:W-:Y:S01]  /*15d0*/  IMAD.IADD R7, R7, 0x1, R0 ;  /* 0x0000000107077824 */ /* 0x000fe200078e0200 */
[----:B------:R-:W-:Y:S01]  /*15e0*/  UIMAD UR4, UR20, UR4, URZ ;  /* 0x00000004140472a4 */ /* 0x000fe2000f8e023f */
[C---:B------:R-:W-:Y:S01]  /*15f0*/  IMAD R12, R5.reuse, c[0x0][0x178], RZ ;  /* 0x00005e00050c7a24 */ /* 0x040fe200078e02ff */
[----:B------:R-:W-:Y:S01]  /*1600*/  IADD3 R188, R14, 0x40, RZ ;  /* 0x000000400ebc7810 */ /* 0x000fe20007ffe0ff */
[----:B------:R-:W-:Y:S01]  /*1610*/  IMAD R28, R5, c[0x0][0x208], RZ ;  /* 0x00008200051c7a24 */ /* 0x000fe200078e02ff */
[----:B------:R-:W-:Y:S01]  /*1620*/  UIMAD UR4, UR18, UR5, UR4 ;  /* 0x00000005120472a4 */ /* 0x000fe2000f8e0204 */
[----:B------:R-:W-:Y:S01]  /*1630*/  IMAD.U32 R8, R8, 0x20, R23 ;  /* 0x0000002008087824 */ /* 0x000fe200078e0017 */
[----:B------:R-:W-:Y:S01]  /*1640*/  ISETP.GE.AND P5, PT, R10, c[0x0][0x1cc], PT ;  /* 0x000073000a007a0c */ /* 0x000fe20003fa6270 */
[----:B------:R-:W-:Y:S01]  /*1650*/  IMAD R5, R33, c[0x0][0x1d8], RZ ;  /* 0x0000760021057a24 */ /* 0x000fe200078e02ff */
[----:B------:R-:W-:Y:S01]  /*1660*/  LOP3.LUT R11, R11, 0xfffffff0, RZ, 0xc0, !PT ;  /* 0xfffffff00b0b7812 */ /* 0x000fe200078ec0ff */
[----:B------:R-:W-:Y:S01]  /*1670*/  IMAD.WIDE.U32 R22, R32, c[0x0][0x1d8], R6 ;  /* 0x0000760020167a25 */ /* 0x000fe200078e0006 */
[----:B------:R-:W-:Y:S01]  /*1680*/  IADD3 R7, -R192, UR6, RZ ;  /* 0x00000006c0077c10 */ /* 0x000fe2000fffe1ff */
[----:B------:R-:W-:Y:S01]  /*1690*/  USHF.R.S32.HI UR7, URZ, 0x1f, UR16 ;  /* 0x0000001f3f077899 */ /* 0x000fe20008011410 */
[----:B------:R-:W-:Y:S01]  /*16a0*/  SEL R196, R193, RZ, !P2 ;  /* 0x000000ffc1c47207 */ /* 0x000fe20005000000 */
[----:B------:R-:W-:Y:S01]  /*16b0*/  IMAD R0, R32, c[0x0][0x1dc], R5 ;  /* 0x0000770020007a24 */ /* 0x000fe200078e0205 */
[----:B------:R-:W-:Y:S01]  /*16c0*/  ISETP.LT.OR P0, PT, R7, 0x1, P6 ;  /* 0x000000010700780c */ /* 0x000fe20003701670 */
[----:B------:R-:W-:Y:S01]  /*16d0*/  IMAD.SHL.U32 R8, R8, 0x2, RZ ;  /* 0x0000000208087824 */ /* 0x000fe200078e00ff */
[C---:B------:R-:W-:Y:S01]  /*16e0*/  LEA R26, P1, R22.reuse, c[0x0][0x1c0], 0x1 ;  /* 0x00007000161a7a11 */ /* 0x040fe200078208ff */
[----:B------:R-:W-:Y:S01]  /*16f0*/  IMAD.IADD R0, R23, 0x1, R0 ;  /* 0x0000000117007824 */ /* 0x000fe200078e0200 */
[C---:B------:R-:W-:Y:S01]  /*1700*/  ISETP.LT.OR P4, PT, R7.reuse, 0x1, P5 ;  /* 0x000000010700780c */ /* 0x040fe20002f81670 */
[----:B------:R-:W-:Y:S01]  /*1710*/  IMAD.MOV.U32 R6, RZ, RZ, c[0x0][0x1d8] ;  /* 0x00007600ff067624 */ /* 0x000fe200078e00ff */
[----:B------:R-:W-:Y:S01]  /*1720*/  ISETP.LT.OR P6, PT, R7, 0x41, P6 ;  /* 0x000000410700780c */ /* 0x000fe200037c1670 */
[----:B------:R-:W-:Y:S01]  /*1730*/  IMAD.WIDE.U32 R20, R21, c[0x0][0x1b0], R14 ;  /* 0x00006c0015147a25 */ /* 0x000fe200078e000e */
[----:B------:R-:W-:-:S02]  /*1740*/  LEA.HI.X R27, R22, c[0x0][0x1c4], R0, 0x1, P1 ;  /* 0x00007100161b7a11 */ /* 0x000fc400008f0c00 */
[----:B------:R-:W-:Y:S01]  /*1750*/  ISETP.GE.AND P1, PT, R188, c[0x0][0x1cc], PT ;  /* 0x00007300bc007a0c */ /* 0x000fe20003f26270 */
[----:B------:R-:W-:Y:S01]  /*1760*/  IMAD.MOV.U32 R5, RZ, RZ, c[0x0][0x1dc] ;  /* 0x00007700ff057624 */ /* 0x000fe200078e00ff */
[----:B------:R-:W-:Y:S01]  /*1770*/  IADD3 R21, R21, UR4, RZ ;  /* 0x0000000415157c10 */ /* 0x000fe2000fffe0ff */
[----:B------:R-:W-:Y:S01]  /*1780*/  @!PT LDS RZ, [RZ] ;  /* 0x00000000fffff984 */ /* 0x000fe20000000800 */
[----:B------:R-:W-:Y:S01]  /*1790*/  @!PT LDS RZ, [RZ] ;  /* 0x00000000fffff984 */ /* 0x000fe20000000800 */
[----:B------:R-:W-:Y:S01]  /*17a0*/  @!PT LDS RZ, [RZ] ;  /* 0x00000000fffff984 */ /* 0x000fe20000000800 */
[----:B------:R1:W-:Y:S01]  /*17b0*/  LDGSTS.E.BYPASS.LTC128B.128 [R8+0x6080], [R26.64], !P0 ;  /* 0x060800001a087fae */ /* 0x0003e2000c101d4e */
[C---:B------:R-:W-:Y:S01]  /*17c0*/  LEA R34, P0, R6.reuse, R26, 0x7 ;  /* 0x0000001a06227211 */ /* 0x040fe200078038ff */
[----:B------:R-:W-:Y:S01]  /*17d0*/  IMAD R19, R19, c[0x0][0x1b8], RZ ;  /* 0x00006e0013137a24 */ /* 0x000fe200078e02ff */
[C---:B------:R-:W-:Y:S01]  /*17e0*/  ISETP.LT.OR P3, PT, R7.reuse, 0x1, P1 ;  /* 0x000000010700780c */ /* 0x040fe20000f61670 */
[----:B------:R1:W-:Y:S01]  /*17f0*/  LDGSTS.E.BYPASS.LTC128B.128 [R8+0x8080], [R26.64+0x40], !P4 ;  /* 0x080800401a087fae */ /* 0x0003e2000e101d4e */
[----:B------:R-:W-:Y:S01]  /*1800*/  LEA.HI.X R35, R6, R27, R5, 0x7, P0 ;  /* 0x0000001b06237211 */ /* 0x000fe200000f3c05 */
[----:B------:R-:W-:Y:S01]  /*1810*/  IMAD R0, R18, c[0x0][0x1bc], R19 ;  /* 0x00006f0012007a24 */ /* 0x000fe200078e0213 */
[----:B------:R-:W-:Y:S01]  /*1820*/  LOP3.LUT R5, R24, 0xfffffff8, RZ, 0xc0, !PT ;  /* 0xfffffff818057812 */ /* 0x000fe200078ec0ff */
[----:B------:R-:W-:Y:S01]  /*1830*/  IMAD.WIDE.U32 R18, R18, c[0x0][0x1b8], R20 ;  /* 0x00006e0012127a25 */ /* 0x000fe200078e0014 */
[C---:B------:R-:W-:Y:S01]  /*1840*/  ISETP.LT.OR P5, PT, R7.reuse, 0x41, P5 ;  /* 0x000000410700780c */ /* 0x040fe20002fa1670 */
[----:B------:R-:W-:Y:S01]  /*1850*/  ULDC.64 UR4, c[0x0][0x180] ;  /* 0x0000600000047ab9 */ /* 0x000fe20000000a00 */
[----:B------:R-:W-:Y:S01]  /*1860*/  ISETP.LT.OR P1, PT, R7, 0x41, P1 ;  /* 0x000000410700780c */ /* 0x000fe20000f21670 */
[----:B------:R-:W-:Y:S01]  /*1870*/  IMAD.IADD R20, R2, 0x1, -R5 ;  /* 0x0000000102147824 */ /* 0x000fe200078e0a05 */
[----:B------:R-:W-:Y:S01]  /*1880*/  LEA.HI R6, R17, R2, RZ, 0x6 ;  /* 0x0000000211067211 */ /* 0x000fe200078f30ff */
[----:B------:R-:W-:Y:S01]  /*1890*/  IMAD.IADD R19, R19, 0x1, R0 ;  /* 0x0000000113137824 */ /* 0x000fe200078e0200 */
[----:B------:R-:W-:Y:S01]  /*18a0*/  UIMAD UR4, UR13, UR4, URZ ;  /* 0x000000040d0472a4 */ /* 0x000fe2000f8e023f */
[----:B------:R-:W-:Y:S01]  /*18b0*/  IMAD R0, R33, c[0x0][0x1a8], RZ ;  /* 0x00006a0021007a24 */ /* 0x000fe200078e02ff */
[----:B------:R-:W-:Y:S01]  /*18c0*/  LEA.HI R23, R20, R20, RZ, 0x1 ;  /* 0x0000001414177211 */ /* 0x000fe200078f08ff */
[----:B------:R1:W-:Y:S01]  /*18d0*/  LDGSTS.E.BYPASS.LTC128B.128 [R8+0xa080], [R26.64+0x80], !P3 ;  /* 0x0a0800801a087fae */ /* 0x0003e2000d901d4e */
[----:B------:R-:W-:Y:S01]  /*18e0*/  SHF.R.S32.HI R6, RZ, 0x6, R6 ;  /* 0x00000006ff067819 */ /* 0x000fe20000011406 */
[C---:B------:R-:W-:Y:S01]  /*18f0*/  IMAD R0, R32.reuse, c[0x0][0x1ac], R0 ;  /* 0x00006b0020007a24 */ /* 0x040fe200078e0200 */
[----:B------:R-:W-:Y:S01]  /*1900*/  LOP3.LUT R5, R23, 0x7fffffe, RZ, 0xc0, !PT ;  /* 0x07fffffe17057812 */ /* 0x000fe200078ec0ff */
[----:B------:R-:W-:Y:S01]  /*1910*/  IMAD.WIDE.U32 R32, R32, c[0x0][0x1a8], R18 ;  /* 0x00006a0020207a25 */ /* 0x000fe200078e0012 */
[----:B------:R2:W-:Y:S01]  /*1920*/  LDGSTS.E.BYPASS.LTC128B.128 [R8+0x7080], [R34.64], !P6 ;  /* 0x0708000022087fae */ /* 0x0005e2000f101d4e */
[----:B------:R-:W-:Y:S01]  /*1930*/  ISETP.GE.AND P3, PT, R14, c[0x0][0x19c], PT ;  /* 0x000067000e007a0c */ /* 0x000fe20003f66270 */
[----:B------:R-:W-:Y:S01]  /*1940*/  UIMAD UR17, UR11, UR5, UR4 ;  /* 0x000000050b1172a4 */ /* 0x000fe2000f8e0204 */
[----:B------:R-:W-:Y:S01]  /*1950*/  IMAD.IADD R0, R33, 0x1, R0 ;  /* 0x0000000121007824 */ /* 0x000fe200078e0200 */
[----:B------:R2:W-:Y:S01]  /*1960*/  LDGSTS.E.BYPASS.LTC128B.128 [R8+0x9080], [R34.64+0x40], !P5 ;  /* 0x0908004022087fae */ /* 0x0005e2000e901d4e */
[C---:B------:R-:W-:Y:S01]  /*1970*/  IMAD R12, R37.reuse, c[0x0][0x17c], R12 ;  /* 0x00005f00250c7a24 */ /* 0x040fe200078e020c */
[----:B------:R-:W-:Y:S01]  /*1980*/  ISETP.GE.AND P0, PT, R10, c[0x0][0x19c], PT ;  /* 0x000067000a007a0c */ /* 0x000fe20003f06270 */
[----:B------:R-:W-:Y:S01]  /*1990*/  IMAD.WIDE.U32 R38, R37, c[0x0][0x178], R14 ;  /* 0x00005e0025267a25 */ /* 0x000fe200078e000e */
[----:B------:R2:W-:Y:S01]  /*19a0*/  LDGSTS.E.BYPASS.LTC128B.128 [R8+0xb080], [R34.64+0x80], !P1 ;  /* 0x0b08008022087fae */ /* 0x0005e2000c901d4e */
[----:B------:R-:W-:Y:S01]  /*19b0*/  LEA R30, P1, R32, c[0x0][0x190], 0x1 ;  /* 0x00006400201e7a11 */ /* 0x000fe200078208ff */
[----:B------:R-:W-:Y:S01]  /*19c0*/  ULDC.64 UR4, c[0x0][0x178] ;  /* 0x00005e0000047ab9 */ /* 0x000fe20000000a00 */
[----:B------:R-:W-:Y:S01]  /*19d0*/  IMAD.IADD R5, R20, 0x1, -R5 ;  /* 0x0000000114057824 */ /* 0x000fe200078e0a05 */
[----:B------:R-:W-:Y:S01]  /*19e0*/  ISETP.GE.AND P4, PT, R188, c[0x0][0x19c], PT ;  /* 0x00006700bc007a0c */ /* 0x000fe20003f86270 */
[----:B------:R-:W-:Y:S01]  /*19f0*/  IMAD R180, R3, 0x4, R6 ;  /* 0x0000000403b47824 */ /* 0x000fe200078e0206 */
[----:B------:R-:W-:Y:S01]  /*1a00*/  LEA.HI.X R31, R32, c[0x0][0x194], R0, 0x1, P1 ;  /* 0x00006500201f7a11 */ /* 0x000fe200008f0c00 */
[----:B------:R-:W-:Y:S01]  /*1a10*/  IMAD.IADD R16, R2, 0x1, -R11 ;  /* 0x0000000102107824 */ /* 0x000fe200078e0a0b */
[----:B------:R-:W-:Y:S01]  /*1a20*/  SEL R13, R13, RZ, !P2 ;  /* 0x000000ff0d0d7207 */ /* 0x000fe20005000000 */
[----:B------:R-:W-:Y:S01]  /*1a30*/  IMAD.U32 R32, RZ, RZ, UR11 ;  /* 0x0000000bff207e24 */ /* 0x000fe2000f8e00ff */
[----:B------:R-:W-:Y:S01]  /*1a40*/  UIMAD UR18, UR7, UR4, URZ ;  /* 0x00000004071272a4 */ /* 0x000fe2000f8e023f */
[----:B------:R-:W-:Y:S01]  /*1a50*/  IMAD.IADD R39, R39, 0x1, R12 ;  /* 0x0000000127277824 */ /* 0x000fe200078e020c */
[C---:B------:R-:W-:Y:S01]  /*1a60*/  ISETP.LT.OR P2, PT, R7.reuse, 0x1, P3 ;  /* 0x000000010700780c */ /* 0x040fe20001f41670 */
[----:B------:R-:W-:Y:S01]  /*1a70*/  IMAD R180, R180, 0x8, R5 ;  /* 0x00000008b4b47824 */ /* 0x000fe200078e0205 */
[----:B------:R-:W-:Y:S01]  /*1a80*/  LEA.HI R5, R16, R16, RZ, 0x1 ;  /* 0x0000001010057211 */ /* 0x000fe200078f08ff */
[----:B------:R-:W-:Y:S01]  /*1a90*/  IMAD.WIDE.U32 R32, R32, c[0x0][0x180], R38 ;  /* 0x0000600020207a25 */ /* 0x000fe200078e0026 */
[----:B------:R-:W-:Y:S01]  /*1aa0*/  ISETP.LT.OR P6, PT, R7, 0x1, P0 ;  /* 0x000000010700780c */ /* 0x000fe200007c1670 */
[----:B------:R-:W-:Y:S01]  /*1ab0*/  UIMAD.WIDE.U32 UR20, UR16, UR4, URZ ;  /* 0x00000004101472a5 */ /* 0x000fe2000f8e003f */
[----:B------:R-:W-:Y:S01]  /*1ac0*/  LOP3.LUT R19, R5, 0x7fffffe, RZ, 0xc0, !PT ;  /* 0x07fffffe05137812 */ /* 0x000fe200078ec0ff */
[----:B------:R-:W-:Y:S01]  /*1ad0*/  IMAD.MOV.U32 R21, RZ, RZ, c[0x0][0x1a8] ;  /* 0x00006a00ff157624 */ /* 0x000fe200078e00ff */
[C---:B------:R-:W-:Y:S01]  /*1ae0*/  ISETP.LT.OR P5, PT, R7.reuse, 0x1, P4 ;  /* 0x000000010700780c */ /* 0x040fe200027a1670 */
[----:B------:R-:W-:Y:S01]  /*1af0*/  UIMAD UR5, UR16, UR5, UR18 ;  /* 0x00000005100572a4 */ /* 0x000fe2000f8e0212 */
[C---:B------:R-:W-:Y:S01]  /*1b00*/  ISETP.LT.OR P3, PT, R7.reuse, 0x41, P3 ;  /* 0x000000410700780c */ /* 0x040fe20001f61670 */
[----:B------:R-:W-:Y:S01]  /*1b10*/  IMAD.IADD R178, R16, 0x1, -R19 ;  /* 0x0000000110b27824 */ /* 0x000fe200078e0a13 */
[----:B------:R-:W-:Y:S01]  /*1b20*/  ISETP.LT.OR P0, PT, R7, 0x41, P0 ;  /* 0x000000410700780c */ /* 0x000fe20000701670 */
[----:B------:R-:W-:Y:S01]  /*1b30*/  IMAD R185, R13, c[0x0][0x188], RZ ;  /* 0x000062000db97a24 */ /* 0x000fe200078e02ff */
[----:B------:R-:W-:Y:S01]  /*1b40*/  ISETP.LT.OR P4, PT, R7, 0x41, P4 ;  /* 0x000000410700780c */ /* 0x000fe20002781670 */
[----:B------:R-:W-:Y:S01]  /*1b50*/  IMAD.MOV.U32 R19, RZ, RZ, c[0x0][0x1ac] ;  /* 0x00006b00ff137624 */ /* 0x000fe200078e00ff */
[----:B------:R-:W-:Y:S01]  /*1b60*/  LEA.HI R7, R25, R4, RZ, 0x1 ;  /* 0x0000000419077211 */ /* 0x000fe200078f08ff */
[----:B------:R-:W-:Y:S01]  /*1b70*/  UIADD3 UR5, UR21, UR5, URZ ;  /* 0x0000000515057290 */ /* 0x000fe2000fffe03f */
[----:B------:R-:W-:Y:S01]  /*1b80*/  IADD3 R33, R33, UR17, RZ ;  /* 0x0000001121217c10 */ /* 0x000fe2000fffe0ff */
[----:B------:R-:W-:Y:S01]  /*1b90*/  IMAD.SHL.U32 R20, R20, 0x40, RZ ;  /* 0x0000004014147824 */ /* 0x000fe200078e00ff */
[----:B------:R-:W-:Y:S01]  /*1ba0*/  LOP3.LUT R7, R7, 0xfffffffe, RZ, 0xc0, !PT ;  /* 0xfffffffe07077812 */ /* 0x000fe200078ec0ff */
[C---:B------:R-:W-:Y:S01]  /*1bb0*/  IMAD R185, R196.reuse, c[0x0][0x18c], R185 ;  /* 0x00006300c4b97a24 */ /* 0x040fe200078e02b9 */
[C---:B--2---:R-:W-:Y:S01]  /*1bc0*/  LEA R34, P1, R21.reuse, R30, 0x7 ;  /* 0x0000001e15227211 */ /* 0x044fe200078238ff */
[----:B------:R-:W-:Y:S01]  /*1bd0*/  IMAD.WIDE.U32 R198, R196, c[0x0][0x188], R32 ;  /* 0x00006200c4c67a25 */ /* 0x000fe200078e0020 */
[----:B------:R-:W-:Y:S01]  /*1be0*/  LOP3.LUT R20, R20, 0x1c0, RZ, 0xc0, !PT ;  /* 0x000001c014147812 */ /* 0x000fe200078ec0ff */
[----:B------:R2:W-:Y:S01]  /*1bf0*/  LDGSTS.E.BYPASS.LTC128B.128 [R8+0x80], [R30.64], !P2 ;  /* 0x000800001e087fae */ /* 0x0005e2000d101d4e */
[----:B------:R-:W-:Y:S01]  /*1c00*/  LEA.HI.X R35, R21, R31, R19, 0x7, P1 ;  /* 0x0000001f15237211 */ /* 0x000fe200008f3c13 */
[----:B------:R-:W-:Y:S01]  /*1c10*/  IMAD.U32 R32, RZ, RZ, UR20 ;  /* 0x00000014ff207e24 */ /* 0x000fe2000f8e00ff */
[----:B------:R-:W-:Y:S01]  /*1c20*/  LEA.HI R18, R17, R2, RZ, 0x7 ;  /* 0x0000000211127211 */ /* 0x000fe200078f38ff */
[C---:B------:R-:W-:Y:S01]  /*1c30*/  IMAD.IADD R7, R4.reuse, 0x1, -R7 ;  /* 0x0000000104077824 */ /* 0x040fe200078e0a07 */
[----:B-1----:R-:W-:Y:S01]  /*1c40*/  SHF.R.S32.HI R27, RZ, 0x1f, R16 ;  /* 0x0000001fff1b7819 */ /* 0x002fe20000011410 */
[----:B------:R-:W-:Y:S01]  /*1c50*/  IMAD.SHL.U32 R19, R4, 0x10, RZ ;  /* 0x0000001004137824 */ /* 0x000fe200078e00ff */
[----:B------:R-:W-:Y:S01]  /*1c60*/  LEA R17, P2, R32, R198, 0x6 ;  /* 0x000000c620117211 */ /* 0x000fe200078430ff */
[----:B------:R-:W-:Y:S01]  /*1c70*/  IMAD.U32 R4, RZ, RZ, UR5 ;  /* 0x00000005ff047e24 */ /* 0x000fe2000f8e00ff */
[----:B------:R-:W-:Y:S01]  /*1c80*/  ISETP.GE.AND P1, PT, R14, c[0x0][0x16c], PT ;  /* 0x00005b000e007a0c */ /* 0x000fe20003f26270 */
[----:B------:R-:W-:Y:S01]  /*1c90*/  IMAD.IADD R185, R199, 0x1, R185 ;  /* 0x00000001c7b97824 */ /* 0x000fe200078e02b9 */
[----:B------:R-:W-:Y:S01]  /*1ca0*/  LOP3.LUT R19, R20, 0x30, R19, 0xf8, !PT ;  /* 0x0000003014137812 */ /* 0x000fe200078ef813 */
[----:B------:R-:W-:Y:S01]  /*1cb0*/  IMAD.U32 R33, RZ, RZ, UR21 ;  /* 0x00000015ff217e24 */ /* 0x000fe2000f8e00ff */
[----:B------:R-:W-:Y:S01]  /*1cc0*/  SHF.R.U32.HI R20, RZ, 0x3, R20 ;  /* 0x00000003ff147819 */ /* 0x000fe20000011614 */
[C---:B------:R-:W-:Y:S01]  /*1cd0*/  IMAD R28, R37.reuse, c[0x0][0x20c], R28 ;  /* 0x00008300251c7a24 */ /* 0x040fe200078e021c */
[----:B------:R-:W-:Y:S01]  /*1ce0*/  LEA.HI.X R4, R32, R185, R4, 0x6, P2 ;  /* 0x000000b920047211 */ /* 0x000fe200010f3404 */
[----:B------:R-:W-:Y:S01]  /*1cf0*/  IMAD.WIDE.U32 R36, R37, c[0x0][0x208], R14 ;  /* 0x0000820025247a25 */ /* 0x000fe200078e000e */
[----:B------:R-:W-:Y:S01]  /*1d00*/  LEA R32, P2, R17, c[0x0][0x160], 0x1 ;  /* 0x0000580011207a11 */ /* 0x000fe200078408ff */
[----:B------:R-:W-:Y:S01]  /*1d10*/  ULDC.64 UR4, c[0x0][0x210] ;  /* 0x0000840000047ab9 */ /* 0x000fe20000000a00 */
[----:B------:R-:W-:Y:S01]  /*1d20*/  LOP3.LUT R19, R19, 0x8, R24, 0xf8, !PT ;  /* 0x0000000813137812 */ /* 0x000fe200078ef818 */
[----:B------:R-:W-:Y:S01]  /*1d30*/  IMAD R187, R13, c[0x0][0x278], RZ ;  /* 0x00009e000dbb7a24 */ /* 0x000fe200078e02ff */
[----:B------:R-:W-:Y:S01]  /*1d40*/  LEA.HI.X R33, R17, c[0x0][0x164], R4, 0x1, P2 ;  /* 0x0000590011217a11 */ /* 0x000fe200010f0c04 */
[----:B------:R2:W-:Y:S01]  /*1d50*/  LDGSTS.E.BYPASS.LTC128B.128 [R8+0x2080], [R30.64+0x40], !P6 ;  /* 0x020800401e087fae */ /* 0x0005e2000f101d4e */
[----:B------:R-:W-:Y:S01]  /*1d60*/  ISETP.GT.AND P2, PT, R2, 0xf, PT ;  /* 0x0000000f0200780c */ /* 0x000fe20003f44270 */
[----:B------:R-:W-:Y:S01]  /*1d70*/  IMAD.IADD R29, R37, 0x1, R28 ;  /* 0x00000001251d7824 */ /* 0x000fe200078e021c */
[----:B------:R-:W-:Y:S01]  /*1d80*/  LOP3.LUT R20, R19, R20, RZ, 0x3c, !PT ;  /* 0x0000001413147212 */ /* 0x000fe200078e3cff */
[----:B------:R-:W-:Y:S01]  /*1d90*/  IMAD.SHL.U32 R19, R3, 0x10, RZ ;  /* 0x0000001003137824 */ /* 0x000fe200078e00ff */
[----:B------:R-:W-:Y:S01]  /*1da0*/  IADD3 R207, R207, UR19, RZ ;  /* 0x00000013cfcf7c10 */ /* 0x000fe2000fffe0ff */
[----:B------:R-:W-:Y:S01]  /*1db0*/  UIMAD UR4, UR13, UR4, URZ ;  /* 0x000000040d0472a4 */ /* 0x000fe2000f8e023f */
[----:B------:R-:W-:Y:S01]  /*1dc0*/  LEA.HI R27, R27, R16, RZ, 0x3 ;  /* 0x000000101b1b7211 */ /* 0x000fe200078f18ff */
[----:B------:R2:W-:Y:S01]  /*1dd0*/  LDGSTS.E.BYPASS.LTC128B.128 [R8+0x4080], [R30.64+0x80], !P5 ;  /* 0x040800801e087fae */ /* 0x0005e2000e901d4e */
[----:B------:R-:W-:Y:S01]  /*1de0*/  SEL R26, RZ, 0x1, P1 ;  /* 0x00000001ff1a7807 */ /* 0x000fe20000800000 */
[----:B------:R-:W-:Y:S01]  /*1df0*/  USHF.L.U32 UR17, UR16, 0x6, URZ ;  /* 0x0000000610117899 */ /* 0x000fe2000800063f */
[----:B------:R-:W-:Y:S01]  /*1e00*/  ISETP.GE.AND P1, PT, R188, c[0x0][0x16c], PT ;  /* 0x00005b00bc007a0c */ /* 0x000fe20003f26270 */
[----:B------:R-:W-:Y:S01]  /*1e10*/  IMAD.MOV.U32 R28, RZ, RZ, R36 ;  /* 0x000000ffff1c7224 */ /* 0x000fe200078e0024 */
[----:B------:R-:W-:Y:S01]  /*1e20*/  SHF.R.S32.HI R12, RZ, 0x1, R5 ;  /* 0x00000001ff0c7819 */ /* 0x000fe20000011405 */
[C---:B------:R-:W-:Y:S01]  /*1e30*/  IMAD R187, R196.reuse, c[0x0][0x27c], R187 ;  /* 0x00009f00c4bb7a24 */ /* 0x040fe200078e02bb */
[----:B------:R-:W-:Y:S01]  /*1e40*/  SHF.R.U32.HI R18, RZ, 0x4, R18 ;  /* 0x00000004ff127819 */ /* 0x000fe20000011612 */
[----:B------:R-:W-:Y:S01]  /*1e50*/  IMAD.WIDE.U32 R206, R196, c[0x0][0x278], R206 ;  /* 0x00009e00c4ce7a25 */ /* 0x000fe200078e00ce */
[----:B------:R-:W-:Y:S01]  /*1e60*/  SHF.R.S32.HI R5, RZ, 0x1f, R5 ;  /* 0x0000001fff057819 */ /* 0x000fe20000011405 */
[----:B------:R-:W-:Y:S01]  /*1e70*/  USHF.R.S32.HI UR13, URZ, 0x1f, UR17 ;  /* 0x0000001f3f0d7899 */ /* 0x000fe20008011411 */
[----:B------:R-:W-:Y:S01]  /*1e80*/  LOP3.LUT R19, R19, 0x10, RZ, 0xc0, !PT ;  /* 0x0000001013137812 */ /* 0x000fe200078ec0ff */
[----:B------:R-:W-:Y:S01]  /*1e90*/  IMAD.U32 R4, RZ, RZ, UR11 ;  /* 0x0000000bff047e24 */ /* 0x000fe2000f8e00ff */
[----:B------:R-:W-:Y:S01]  /*1ea0*/  ISETP.GE.AND P5, PT, R10, c[0x0][0x1fc], PT ;  /* 0x00007f000a007a0c */ /* 0x000fe20003fa6270 */
[----:B------:R-:W-:Y:S01]  /*1eb0*/  UIMAD UR4, UR11, UR5, UR4 ;  /* 0x000000050b0472a4 */ /* 0x000fe2000f8e0204 */
[----:B------:R-:W-:Y:S01]  /*1ec0*/  LOP3.LUT R11, R27, 0xfffffff8, RZ, 0xc0, !PT ;  /* 0xfffffff81b0b7812 */ /* 0x000fe200078ec0ff */
[----:B------:R-:W-:Y:S01]  /*1ed0*/  IMAD.IADD R187, R207, 0x1, R187 ;  /* 0x00000001cfbb7824 */ /* 0x000fe200078e02bb */
[----:B------:R-:W-:Y:S01]  /*1ee0*/  SEL R21, RZ, 0x4, P1 ;  /* 0x00000004ff157807 */ /* 0x000fe20000800000 */
[----:B------:R-:W-:Y:S01]  /*1ef0*/  IMAD.WIDE.U32 R28, R4, c[0x0][0x210], R28 ;  /* 0x00008400041c7a25 */ /* 0x000fe200078e001c */
[----:B------:R-:W-:Y:S01]  /*1f00*/  ISETP.GE.AND P1, PT, R10, c[0x0][0x16c], PT ;  /* 0x00005b000a007a0c */ /* 0x000fe20003f26270 */
[----:B------:R1:W-:Y:S01]  /*1f10*/  LDGSTS.E.BYPASS.LTC128B.128 [R8+0x1080], [R34.64], !P3 ;  /* 0x0108000022087fae */ /* 0x0003e2000d901d4e */
[----:B------:R-:W-:Y:S01]  /*1f20*/  LEA.HI R5, R5, R12, RZ, 0x2 ;  /* 0x0000000c05057211 */ /* 0x000fe200078f10ff */
[----:B------:R-:W-:Y:S01]  /*1f30*/  IMAD.IADD R11, R16, 0x1, -R11 ;  /* 0x00000001100b7824 */ /* 0x000fe200078e0a0b */
[----:B------:R-:W-:Y:S01]  /*1f40*/  LOP3.LUT R18, R19, 0x8, R18, 0xf8, !PT ;  /* 0x0000000813127812 */ /* 0x000fe200078ef812 */
[----:B------:R1:W-:Y:S01]  /*1f50*/  LDGSTS.E.BYPASS.LTC128B.128 [R8+0x3080], [R34.64+0x40], !P0 ;  /* 0x0308004022087fae */ /* 0x0003e2000c101d4e */
[----:B------:R-:W-:Y:S01]  /*1f60*/  SEL R19, RZ, 0xffffffff, P5 ;  /* 0xffffffffff137807 */ /* 0x000fe20002800000 */
[----:B------:R-:W-:Y:S01]  /*1f70*/  UMOV UR18, 0x6 ;  /* 0x0000000600127882 */ /* 0x000fe20000000000 */
[----:B------:R-:W-:Y:S01]  /*1f80*/  @!P2 IADD3 R17, P5, R206, UR17, RZ ;  /* 0x00000011ce11ac10 */ /* 0x000fe2000ffbe0ff */
[----:B------:R-:W-:Y:S01]  /*1f90*/  IMAD R211, R13, c[0x0][0x218], RZ ;  /* 0x000086000dd37a24 */ /* 0x000fe200078e02ff */
[----:B------:R-:W-:Y:S01]  /*1fa0*/  SEL R16, RZ, 0x2, P1 ;  /* 0x00000002ff107807 */ /* 0x000fe20000800000 */
[----:B------:R-:W-:Y:S01]  /*1fb0*/  IMAD.SHL.U32 R19, R19, 0x2, RZ ;  /* 0x0000000213137824 */ /* 0x000fe200078e00ff */
[----:B------:R-:W-:Y:S01]  /*1fc0*/  LOP3.LUT R5, R5, 0xfffffffc, RZ, 0xc0, !PT ;  /* 0xfffffffc05057812 */ /* 0x000fe200078ec0ff */
[----:B------:R-:W-:Y:S01]  /*1fd0*/  IMAD R211, R196, c[0x0][0x21c], R211 ;  /* 0x00008700c4d37a24 */ /* 0x000fe200078e02d3 */
[----:B------:R-:W-:Y:S01]  /*1fe0*/  ISETP.GE.AND P6, PT, R14, c[0x0][0x1fc], PT ;  /* 0x00007f000e007a0c */ /* 0x000fe20003fc6270 */
[----:B------:R-:W-:Y:S01]  /*1ff0*/  IMAD.WIDE.U32 R194, R196, c[0x0][0x240], R194 ;  /* 0x00009000c4c27a25 */ /* 0x000fe200078e00c2 */
[----:B------:R-:W-:Y:S01]  /*2000*/  @!P2 IADD3.X R4, R187, UR13, RZ, P5, !PT ;  /* 0x0000000dbb04ac10 */ /* 0x000fe2000affe4ff */
[----:B------:R1:W-:Y:S01]  /*2010*/  LDGSTS.E.BYPASS.LTC128B.128 [R8+0x5080], [R34.64+0x80], !P4 ;  /* 0x0508008022087fae */ /* 0x0003e2000e101d4e */
[----:B--2---:R-:W-:Y:S01]  /*2020*/  @!P2 LEA R30, P0, R17, c[0x0][0x258], 0x2 ;  /* 0x00009600111eaa11 */ /* 0x004fe200078010ff */
[----:B------:R-:W-:Y:S01]  /*2030*/  IMAD.IADD R5, R12, 0x1, -R5 ;  /* 0x000000010c057824 */ /* 0x000fe200078e0a05 */
[----:B------:R-:W-:Y:S01]  /*2040*/  IADD3 R29, R29, UR4, RZ ;  /* 0x000000041d1d7c10 */ /* 0x000fe2000fffe0ff */
[----:B------:R-:W-:Y:S01]  /*2050*/  ULDC.64 UR4, c[0x0][0x208] ;  /* 0x0000820000047ab9 */ /* 0x000fe20000000a00 */
[----:B------:R-:W-:Y:S01]  /*2060*/  IADD3 R16, R21, R16, R26 ;  /* 0x0000001015107210 */ /* 0x000fe20007ffe01a */
[----:B------:R-:W-:Y:S01]  /*2070*/  USHF.L.U64.HI UR18, UR4, UR18, UR5 ;  /* 0x0000001204127299 */ /* 0x000fe20008010205 */
[----:B------:R-:W-:Y:S01]  /*2080*/  SEL R12, RZ, 0x1, P6 ;  /* 0x00000001ff0c7807 */ /* 0x000fe20003000000 */
[----:B------:R-:W-:Y:S01]  /*2090*/  UIADD3 UR5, -UR17, UR10, URZ ;  /* 0x0000000a11057290 */ /* 0x000fe2000fffe13f */
[----:B------:R-:W-:Y:S01]  /*20a0*/  @!P2 LEA.HI.X R31, R17, c[0x0][0x25c], R4, 0x2, P0 ;  /* 0x00009700111faa11 */ /* 0x000fe200000f1404 */
[C---:B------:R-:W-:Y:S01]  /*20b0*/  IMAD R17, R13.reuse, c[0x0][0x290], RZ ;  /* 0x0000a4000d117a24 */ /* 0x040fe200078e02ff */
[----:B------:R-:W-:Y:S01]  /*20c0*/  ISETP.GE.AND P0, PT, R188, c[0x0][0x1fc], PT ;  /* 0x00007f00bc007a0c */ /* 0x000fe20003f06270 */
[----:B------:R-:W-:Y:S01]  /*20d0*/  IMAD R13, R13, c[0x0][0x240], RZ ;  /* 0x000090000d0d7a24 */ /* 0x000fe200078e02ff */
[----:B------:R-:W-:Y:S01]  /*20e0*/  LOP3.LUT P5, RZ, R16, 0x1, RZ, 0xc0, !PT ;  /* 0x0000000110ff7812 */ /* 0x000fe200078ac0ff */
[----:B------:R-:W-:Y:S01]  /*20f0*/  USHF.L.U32 UR19, UR4, 0x6, URZ ;  /* 0x0000000604137899 */ /* 0x000fe2000800063f */
[----:B------:R-:W-:Y:S01]  /*2100*/  IADD3 R203, R203, UR22, RZ ;  /* 0x00000016cbcb7c10 */ /* 0x000fe2000fffe0ff */
[----:B------:R-:W-:Y:S01]  /*2110*/  IMAD R17, R196, c[0x0][0x294], R17 ;  /* 0x0000a500c4117a24 */ /* 0x000fe200078e0211 */
[----:B------:R-:W-:Y:S01]  /*2120*/  LOP3.LUT P3, RZ, R16, 0x2, RZ, 0xc0, !PT ;  /* 0x0000000210ff7812 */ /* 0x000fe2000786c0ff */
[----:B------:R-:W-:Y:S01]  /*2130*/  IMAD R13, R196, c[0x0][0x244], R13 ;  /* 0x00009100c40d7a24 */ /* 0x000fe200078e020d */
[----:B------:R-:W-:Y:S01]  /*2140*/  LOP3.LUT P6, RZ, R16, 0x4, RZ, 0xc0, !PT ;  /* 0x0000000410ff7812 */ /* 0x000fe200078cc0ff */
[C---:B------:R-:W-:Y:S01]  /*2150*/  IMAD.WIDE.U32 R202, R196.reuse, c[0x0][0x290], R202 ;  /* 0x0000a400c4ca7a25 */ /* 0x040fe200078e00ca */
[----:B------:R-:W-:Y:S01]  /*2160*/  LOP3.LUT R19, R19, 0x2, R12, 0xe2, !PT ;  /* 0x0000000213137812 */ /* 0x000fe200078ee20c */
[----:B------:R-:W-:Y:S01]  /*2170*/  UIMAD UR4, UR18, UR16, URZ ;  /* 0x00000010120472a4 */ /* 0x000fe2000f8e023f */
[----:B------:R-:W-:Y:S01]  /*2180*/  SEL R12, RZ, 0x4, P0 ;  /* 0x00000004ff0c7807 */ /* 0x000fe20000000000 */
[----:B------:R-:W-:Y:S01]  /*2190*/  IMAD.WIDE.U32 R196, R196, c[0x0][0x218], R28 ;  /* 0x00008600c4c47a25 */ /* 0x000fe200078e001c */
[C---:B------:R-:W-:Y:S01]  /*21a0*/  ISETP.GE.OR P0, PT, R192.reuse, UR5, !P5 ;  /* 0x00000005c0007c0c */ /* 0x040fe2000ef06670 */
[----:B------:R-:W-:Y:S01]  /*21b0*/  UIMAD UR4, UR7, UR19, UR4 ;  /* 0x00000013070472a4 */ /* 0x000fe2000f8e0204 */
[C---:B------:R-:W-:Y:S01]  /*21c0*/  ISETP.GE.OR P3, PT, R192.reuse, UR5, !P3 ;  /* 0x00000005c0007c0c */ /* 0x040fe2000df66670 */
[----:B------:R-:W-:Y:S01]  /*21d0*/  IMAD.IADD R211, R197, 0x1, R211 ;  /* 0x00000001c5d37824 */ /* 0x000fe200078e02d3 */
[----:B------:R-:W-:Y:S01]  /*21e0*/  ISETP.GE.OR P6, PT, R192, UR5, !P6 ;  /* 0x00000005c0007c0c */ /* 0x000fe2000f7c6670 */
[----:B------:R-:W-:Y:S01]  /*21f0*/  IMAD.MOV.U32 R210, RZ, RZ, R196 ;  /* 0x000000ffffd27224 */ /* 0x000fe200078e00c4 */
[----:B------:R-:W-:Y:S01]  /*2200*/  LOP3.LUT R12, R19, R12, RZ, 0xfc, !PT ;  /* 0x0000000c130c7212 */ /* 0x000fe200078efcff */
[----:B------:R-:W0:Y:S01]  /*2210*/  LDGDEPBAR ;  /* 0x00000000000079af */ /* 0x000e220000000000 */
[----:B------:R-:W-:Y:S01]  /*2220*/  SHF.R.S32.HI R19, RZ, 0x1f, R9 ;  /* 0x0000001fff137819 */ /* 0x000fe20000011409 */
[----:B------:R-:W-:Y:S01]  /*2230*/  IMAD.U32 R9, RZ, RZ, UR19 ;  /* 0x00000013ff097e24 */ /* 0x000fe2000f8e00ff */
[C---:B------:R-:W-:Y:S01]  /*2240*/  LOP3.LUT P5, RZ, R12.reuse, 0x1, RZ, 0xc0, !PT ;  /* 0x000000010cff7812 */ /* 0x040fe200078ac0ff */
[----:B------:R-:W-:Y:S01]  /*2250*/  IMAD.IADD R186, R203, 0x1, R17 ;  /* 0x00000001cbba7824 */ /* 0x000fe200078e0211 */
[----:B------:R-:W-:Y:S01]  /*2260*/  LOP3.LUT P4, RZ, R12, 0x2, RZ, 0xc0, !PT ;  /* 0x000000020cff7812 */ /* 0x000fe2000788c0ff */
[----:B------:R-:W-:Y:S01]  /*2270*/  IMAD.WIDE.U32 R36, R9, UR16, R210 ;  /* 0x0000001009247c25 */ /* 0x000fe2000f8e00d2 */
[----:B------:R1:W-:Y:S01]  /*2280*/  LDGSTS.E.BYPASS.LTC128B.128 [R8+0xc080], [R32.64], !P0 ;  /* 0x0c08000020087fae */ /* 0x0003e2000c101d4e */
[----:B------:R-:W-:-:S02]  /*2290*/  SEL R189, RZ, 0xffffffff, P1 ;  /* 0xffffffffffbd7807 */ /* 0x000fc40000800000 */
[----:B------:R-:W-:Y:S01]  /*22a0*/  ISETP.GE.OR P1, PT, R192, UR5, !P5 ;  /* 0x00000005c0007c0c */ /* 0x000fe2000ef26670 */
[----:B------:R1:W-:Y:S01]  /*22b0*/  LDGSTS.E.BYPASS.LTC128B.128 [R8+0xd080], [R32.64+0x40], !P3 ;  /* 0x0d08004020087fae */ /* 0x0003e2000d901d4e */
[----:B------:R-:W-:Y:S01]  /*22c0*/  IADD3 R4, R37, UR4, RZ ;  /* 0x0000000425047c10 */ /* 0x000fe2000fffe0ff */
[----:B------:R-:W-:Y:S01]  /*22d0*/  IMAD.SHL.U32 R0, R7, 0x400, RZ ;  /* 0x0000040007007824 */ /* 0x000fe200078e00ff */
[----:B------:R-:W-:Y:S01]  /*22e0*/  LEA R28, P0, R36, c[0x0][0x1f0], 0x1 ;  /* 0x00007c00241c7a11 */ /* 0x000fe200078008ff */
[----:B------:R1:W-:Y:S01]  /*22f0*/  LDGSTS.E.BYPASS.LTC128B.128 [R8+0xe080], [R32.64+0x80], !P6 ;  /* 0x0e08008020087fae */ /* 0x0003e2000f101d4e */
[----:B------:R-:W-:Y:S01]  /*2300*/  ISETP.GE.OR P6, PT, R192, UR5, !P4 ;  /* 0x00000005c0007c0c */ /* 0x000fe2000e7c6670 */
[----:B------:R-:W-:Y:S01]  /*2310*/  IMAD R205, R205, 0x2, R0 ;  /* 0x00000002cdcd7824 */ /* 0x000fe200078e0200 */
[----:B------:R-:W-:Y:S01]  /*2320*/  LEA.HI.X R29, R36, c[0x0][0x1f4], R4, 0x1, P0 ;  /* 0x00007d00241d7a11 */ /* 0x000fe200000f0c04 */
[----:B------:R-:W-:Y:S01]  /*2330*/  @!P2 IMAD.SHL.U32 R4, R2, 0x10, RZ ;  /* 0x000000100204a824 */ /* 0x000fe200078e00ff */
[----:B------:R-:W-:Y:S01]  /*2340*/  SHF.R.S32.HI R23, RZ, 0x1, R23 ;  /* 0x00000001ff177819 */ /* 0x000fe20000011417 */
[----:B------:R-:W-:Y:S01]  /*2350*/  UIADD3 UR4, UR16, 0x1, URZ ;  /* 0x0000000110047890 */ /* 0x000fe2000fffe03f */
[----:B------:R-:W-:Y:S01]  /*2360*/  LOP3.LUT P3, RZ, R12, 0x4, RZ, 0xc0, !PT ;  /* 0x000000040cff7812 */ /* 0x000fe2000786c0ff */
[----:B------:R-:W-:Y:S01]  /*2370*/  IMAD.SHL.U32 R16, R6, 0x8, RZ ;  /* 0x0000000806107824 */ /* 0x000fe200078e00ff */
[----:B------:R2:W-:Y:S01]  /*2380*/  @!P2 LDGSTS.E.BYPASS.LTC128B.128 [R4+0x18080], [R30.64] ;  /* 0x180800001e04afae */ /* 0x0005e2000b901d4e */
[C---:B------:R-:W-:Y:S01]  /*2390*/  LOP3.LUT P0, RZ, R23.reuse, 0x2, RZ, 0xc0, !PT ;  /* 0x0000000217ff7812 */ /* 0x040fe2000780c0ff */
[----:B------:R-:W-:Y:S01]  /*23a0*/  IMAD.SHL.U32 R23, R23, 0x40, RZ ;  /* 0x0000004017177824 */ /* 0x000fe200078e00ff */
[----:B------:R-:W-:Y:S01]  /*23b0*/  LEA.HI R19, R19, R192, RZ, 0x3 ;  /* 0x000000c013137211 */ /* 0x000fe200078f18ff */
[----:B------:R-:W0:Y:S01]  /*23c0*/  LDGDEPBAR ;  /* 0x00000000000079af */ /* 0x000e220000000000 */
[----:B------:R-:W-:Y:S01]  /*23d0*/  SHF.R.S32.HI R27, RZ, 0x3, R27 ;  /* 0x00000003ff1b7819 */ /* 0x000fe2000001141b */
[----:B------:R-:W-:Y:S01]  /*23e0*/  IMAD.MOV.U32 R181, RZ, RZ, 0x10 ;  /* 0x00000010ffb57424 */ /* 0x000fe200078e00ff */
[----:B------:R-:W-:Y:S01]  /*23f0*/  LOP3.LUT R19, R19, 0xfffffff8, RZ, 0xc0, !PT ;  /* 0xfffffff813137812 */ /* 0x000fe200078ec0ff */
[----:B------:R1:W-:Y:S01]  /*2400*/  LDGSTS.E.BYPASS.LTC128B.128 [R8+0x12080], [R28.64], !P1 ;  /* 0x120800001c087fae */ /* 0x0003e2000c901d4e */
[----:B------:R-:W-:Y:S01]  /*2410*/  LOP3.LUT R23, R23, 0xc0, RZ, 0xc0, !PT ;  /* 0x000000c017177812 */ /* 0x000fe200078ec0ff */
[----:B------:R-:W-:Y:S01]  /*2420*/  IMAD R178, R27, 0x8, R178 ;  /* 0x000000081bb27824 */ /* 0x000fe200078e02b2 */
[----:B------:R-:W-:Y:S01]  /*2430*/  IADD3 R17, P1, R202, UR17, RZ ;  /* 0x00000011ca117c10 */ /* 0x000fe2000ff3e0ff */
[----:B------:R1:W-:Y:S01]  /*2440*/  LDGSTS.E.BYPASS.LTC128B.128 [R8+0x13080], [R28.64+0x40], !P6 ;  /* 0x130800401c087fae */ /* 0x0003e2000f101d4e */
[C---:B------:R-:W-:Y:S01]  /*2450*/  ISETP.GE.OR P6, PT, R192.reuse, UR5, !P3 ;  /* 0x00000005c0007c0c */ /* 0x040fe2000dfc6670 */
[----:B------:R-:W-:Y:S01]  /*2460*/  IMAD.IADD R12, R192, 0x1, -R19 ;  /* 0x00000001c00c7824 */ /* 0x000fe200078e0a13 */
[----:B------:R-:W-:Y:S01]  /*2470*/  LOP3.LUT R24, R23, 0x8, R24, 0xf8, !PT ;  /* 0x0000000817187812 */ /* 0x000fe200078ef818 */
[----:B------:R-:W-:Y:S01]  /*2480*/  IMAD R0, R27, 0x200, R0 ;  /* 0x000002001b007824 */ /* 0x000fe200078e0200 */
[----:B------:R-:W-:Y:S01]  /*2490*/  SHF.R.U32.HI R23, RZ, 0x3, R23 ;  /* 0x00000003ff177819 */ /* 0x000fe20000011617 */
[----:B------:R-:W-:Y:S01]  /*24a0*/  IMAD.SHL.U32 R21, R12, 0x40, RZ ;  /* 0x000000400c157824 */ /* 0x000fe200078e00ff */
[----:B------:R-:W-:Y:S01]  /*24b0*/  LOP3.LUT R25, R25, 0xffffffe0, RZ, 0xc0, !PT ;  /* 0xffffffe019197812 */ /* 0x000fe200078ec0ff */
[----:B------:R-:W-:Y:S01]  /*24c0*/  UISETP.GE.AND UP0, UPT, UR4, UR8, UPT ;  /* 0x000000080400728c */ /* 0x000fe2000bf06270 */
[----:B------:R-:W-:Y:S01]  /*24d0*/  LOP3.LUT R27, R24, R23, RZ, 0x3c, !PT ;  /* 0x00000017181b7212 */ /* 0x000fe200078e3cff */
[----:B------:R-:W-:Y:S01]  /*24e0*/  IMAD R179, R3, 0x200, R20 ;  /* 0x0000020003b37824 */ /* 0x000fe200078e0214 */
[----:B------:R-:W-:Y:S01]  /*24f0*/  LOP3.LUT R21, R21, 0x1c0, RZ, 0xc0, !PT ;  /* 0x000001c015157812 */ /* 0x000fe200078ec0ff */
[----:B------:R-:W-:Y:S01]  /*2500*/  IMAD.SHL.U32 R184, R3, 0x8, RZ ;  /* 0x0000000803b87824 */ /* 0x000fe200078e00ff */
[----:B------:R-:W-:Y:S01]  /*2510*/  LOP3.LUT R16, R16, 0x18, RZ, 0xc0, !PT ;  /* 0x0000001810107812 */ /* 0x000fe200078ec0ff */
[----:B------:R1:W-:Y:S01]  /*2520*/  LDGSTS.E.BYPASS.LTC128B.128 [R8+0x14080], [R28.64+0x80], !P6 ;  /* 0x140800801c087fae */ /* 0x0003e2000f101d4e */
[----:B--2---:R-:W-:Y:S01]  /*2530*/  IADD3.X R4, R186, UR13, RZ, P1, !PT ;  /* 0x0000000dba047c10 */ /* 0x004fe20008ffe4ff */
[----:B------:R-:W-:Y:S01]  /*2540*/  IMAD.SHL.U32 R178, R178, 0x20, RZ ;  /* 0x00000020b2b27824 */ /* 0x000fe200078e00ff */
[----:B------:R-:W-:Y:S01]  /*2550*/  LEA R22, P1, R17, c[0x0][0x280], 0x2 ;  /* 0x0000a00011167a11 */ /* 0x000fe200078210ff */
[----:B------:R-:W-:Y:S01]  /*2560*/  IMAD.SHL.U32 R189, R189, 0x2, RZ ;  /* 0x00000002bdbd7824 */ /* 0x000fe200078e00ff */
[----:B------:R-:W-:Y:S01]  /*2570*/  LOP3.LUT P6, RZ, R11, 0x4, RZ, 0xc0, !PT ;  /* 0x000000040bff7812 */ /* 0x000fe200078cc0ff */
[----:B------:R-:W-:Y:S01]  /*2580*/  IMAD.U32 R180, R180, 0x20, R27 ;  /* 0x00000020b4b47824 */ /* 0x000fe200078e001b */
[----:B------:R-:W-:Y:S01]  /*2590*/  LEA.HI.X R23, R17, c[0x0][0x284], R4, 0x2, P1 ;  /* 0x0000a10011177a11 */ /* 0x000fe200008f1404 */
[----:B------:R-:W-:Y:S01]  /*25a0*/  IMAD.IADD R4, R2, 0x1, -R25 ;  /* 0x0000000102047824 */ /* 0x000fe200078e0a19 */
[C---:B------:R-:W-:Y:S01]  /*25b0*/  LOP3.LUT P1, RZ, R11.reuse, 0x2, RZ, 0xc0, !PT ;  /* 0x000000020bff7812 */ /* 0x040fe2000782c0ff */
[----:B------:R-:W-:Y:S01]  /*25c0*/  IMAD.SHL.U32 R11, R11, 0x40, RZ ;  /* 0x000000400b0b7824 */ /* 0x000fe200078e00ff */
[----:B------:R-:W-:Y:S01]  /*25d0*/  SHF.R.U32.HI R19, RZ, 0x3, R21 ;  /* 0x00000003ff137819 */ /* 0x000fe20000011615 */
[----:B------:R-:W-:Y:S01]  /*25e0*/  IMAD.SHL.U32 R17, R5, 0x40, RZ ;  /* 0x0000004005117824 */ /* 0x000fe200078e00ff */
[----:B------:R-:W-:Y:S01]  /*25f0*/  SEL R174, R181, 0xfffffff0, !P1 ;  /* 0xfffffff0b5ae7807 */ /* 0x000fe20004800000 */
[----:B------:R-:W-:Y:S01]  /*2600*/  IMAD.IADD R200, R195, 0x1, R13 ;  /* 0x00000001c3c87824 */ /* 0x000fe200078e020d */
[----:B------:R-:W-:-:S02]  /*2610*/  LOP3.LUT R20, R11, 0x1c0, RZ, 0xc0, !PT ;  /* 0x000001c00b147812 */ /* 0x000fc400078ec0ff */
[----:B------:R-:W-:Y:S02]  /*2620*/  SHF.R.S32.HI R11, RZ, 0x1f, R4 ;  /* 0x0000001fff0b7819 */ /* 0x000fe40000011404 */
[----:B------:R-:W-:Y:S02]  /*2630*/  LOP3.LUT R184, R184, 0x8, RZ, 0xc0, !PT ;  /* 0x00000008b8b87812 */ /* 0x000fe400078ec0ff */
[----:B------:R-:W-:Y:S02]  /*2640*/  SHF.R.U32.HI R177, RZ, 0x3, R20 ;  /* 0x00000003ffb17819 */ /* 0x000fe40000011614 */
[----:B------:R-:W-:Y:S02]  /*2650*/  PLOP3.LUT P1, PT, PT, PT, UP0, 0x80, 0x0 ;  /* 0x000000000000781c */ /* 0x000fe40003f2f008 */
[----:B------:R-:W-:Y:S01]  /*2660*/  LOP3.LUT R24, R19, R21, R16, 0x1e, !PT ;  /* 0x0000001513187212 */ /* 0x000fe200078e1e10 */
[----:B------:R-:W-:Y:S01]  /*2670*/  @!P2 IMAD.SHL.U32 R19, R2, 0x10, RZ ;  /* 0x000000100213a824 */ /* 0x000fe200078e00ff */
[----:B------:R-:W-:-:S02]  /*2680*/  LEA.HI R11, R11, R4, RZ, 0x2 ;  /* 0x000000040b0b7211 */ /* 0x000fc400078f10ff */
[----:B------:R-:W-:Y:S01]  /*2690*/  LOP3.LUT R17, R17, 0xc0, RZ, 0xc0, !PT ;  /* 0x000000c011117812 */ /* 0x000fe200078ec0ff */
[----:B------:R-:W-:Y:S01]  /*26a0*/  IMAD.IADD R205, R205, 0x1, R24 ;  /* 0x00000001cdcd7824 */ /* 0x000fe200078e0218 */
[----:B------:R-:W-:Y:S01]  /*26b0*/  LOP3.LUT R177, R177, R20, R184, 0x1e, !PT ;  /* 0x00000014b1b17212 */ /* 0x000fe200078e1eb8 */
[----:B------:R1:W-:Y:S01]  /*26c0*/  @!P2 LDGSTS.E.BYPASS.LTC128B.128 [R19+0x18280], [R22.64] ;  /* 0x182800001613afae */ /* 0x0003e2000b901d4e */
[----:B------:R-:W-:Y:S01]  /*26d0*/  SHF.R.S32.HI R190, RZ, 0x2, R11 ;  /* 0x00000002ffbe7819 */ /* 0x000fe2000001140b */
[----:B------:R-:W-:Y:S01]  /*26e0*/  IMAD.SHL.U32 R205, R205, 0x2, RZ ;  /* 0x00000002cdcd7824 */ /* 0x000fe200078e00ff */
[----:B------:R-:W-:Y:S01]  /*26f0*/  SHF.R.U32.HI R20, RZ, 0x3, R17 ;  /* 0x00000003ff147819 */ /* 0x000fe20000011611 */
[----:B------:R-:W-:Y:S01]  /*2700*/  IMAD.IADD R177, R0, 0x1, R177 ;  /* 0x0000000100b17824 */ /* 0x000fe200078e02b1 */
[----:B------:R-:W-:Y:S01]  /*2710*/  SEL R3, R181, 0xfffffff0, !P0 ;  /* 0xfffffff0b5037807 */ /* 0x000fe20004000000 */
[----:B------:R-:W-:Y:S01]  /*2720*/  IMAD R190, R7, 0x10, R190 ;  /* 0x0000001007be7824 */ /* 0x000fe200078e02be */
[----:B------:R-:W-:Y:S01]  /*2730*/  LOP3.LUT P0, RZ, R5, 0x2, RZ, 0xc0, !PT ;  /* 0x0000000205ff7812 */ /* 0x000fe2000780c0ff */
[----:B------:R-:W-:Y:S01]  /*2740*/  IMAD.MOV.U32 R0, RZ, RZ, 0x20 ;  /* 0x00000020ff007424 */ /* 0x000fe200078e00ff */
[C---:B------:R-:W-:Y:S01]  /*2750*/  LOP3.LUT R5, R20.reuse, R18, R17, 0x1e, !PT ;  /* 0x0000001214057212 */ /* 0x040fe200078e1e11 */
[----:B------:R-:W-:Y:S01]  /*2760*/  IMAD R7, R7, 0x200, R178 ;  /* 0x0000020007077824 */ /* 0x000fe200078e02b2 */
[CC--:B------:R-:W-:Y:S01]  /*2770*/  LOP3.LUT R184, R20.reuse, R17.reuse, R184, 0x1e, !PT ;  /* 0x0000001114b87212 */ /* 0x0c0fe200078e1eb8 */
[----:B------:R-:W0:Y:S01]  /*2780*/  LDGDEPBAR ;  /* 0x00000000000079af */ /* 0x000e220000000000 */
[----:B------:R-:W-:Y:S01]  /*2790*/  LOP3.LUT R17, R20, R17, R16, 0x1e, !PT ;  /* 0x0000001114117212 */ /* 0x000fe200078e1e10 */
[----:B------:R-:W-:Y:S01]  /*27a0*/  IMAD.IADD R182, R178, 0x1, R5 ;  /* 0x00000001b2b67824 */ /* 0x000fe200078e0205 */
[----:B------:R-:W-:Y:S01]  /*27b0*/  LOP3.LUT R189, R189, 0x2, R26, 0xe2, !PT ;  /* 0x00000002bdbd7812 */ /* 0x000fe200078ee21a */
        /* <DEDUP_REMOVED lines=9> */
[----:B-1----:R-:W-:Y:S01]  /*2850*/  USHF.R.S32.HI UR5, URZ, 0x1f, UR4 ;  /* 0x0000001f3f057899 */ /* 0x002fe20008011404 */
[----:B------:R-:W-:Y:S01]  /*2860*/  IMAD.WIDE.U32 R16, R9, UR4, R210 ;  /* 0x0000000409107c25 */ /* 0x000fe2000f8e00d2 */
        /* <DEDUP_REMOVED lines=23> */
.L_x_1326:
[----:B------:R-:W-:Y:S05]  /*29e0*/  BSYNC B0 ;  /* 0x0000000000007941 */ /* 0x000fea0003800000 */
.L_x_1325:
[----:B-1----:R-:W-:Y:S01]  /*29f0*/  SHF.R.S32.HI R7, RZ, 0x1f, R6 ;  /* 0x0000001fff077819 */ /* 0x002fe20000011406 */
        /* <DEDUP_REMOVED lines=73> */
.L_x_1329:
        /* <DEDUP_REMOVED lines=207> */
.L_x_1327:
[-C--:B-1234-:R-:W-:Y:S01]  /*3b80*/  HMMA.16816.F32 R4, R132, R136.reuse, RZ ;  /* 0x000000888404723c */ /* 0x09efe200000018ff */
[----:B------:R-:W0:Y:S01]  /*3b90*/  LDGDEPBAR ;  /* 0x00000000000079af */ /* 0x000e220000000000 */
[----:B------:R-:W-:Y:S02]  /*3ba0*/  UIMAD UR4, UR5, 0x1800, URZ ;  /* 0x00001800050478a4 */ /* 0x000fe4000f8e023f */
[----:B------:R-:W-:Y:S02]  /*3bb0*/  ULEA UR7, UR16, 0x1, 0x6 ;  /* 0x0000000110077891 */ /* 0x000fe4000f8e303f */
[----:B------:R-:W-:Y:S02]  /*3bc0*/  USHF.L.U32 UR6, UR12, 0x7, URZ ;  /* 0x000000070c067899 */ /* 0x000fe4000800063f */
[C---:B------:R-:W-:Y:S01]  /*3bd0*/  HMMA.16816.F32 R8, R140.reuse, R136, RZ ;  /* 0x000000888c08723c */ /* 0x040fe200000018ff */
[----:B------:R-:W-:Y:S01]  /*3be0*/  MOV R29, UR4 ;  /* 0x00000004001d7c02 */ /* 0x000fe20008000f00 */
[----:B------:R-:W-:Y:S02]  /*3bf0*/  UIADD3 UR6, UR9, UR7, -UR6 ;  /* 0x0000000709067290 */ /* 0x000fe4000fffe806 */
[----:B------:R-:W-:Y:S01]  /*3c00*/  UIADD3 UR18, UR16, 0x2, URZ ;  /* 0x0000000210127890 */ /* 0x000fe2000fffe03f */
[----:B------:R-:W-:Y:S03]  /*3c10*/  IADD3 R2, R184, 0x800, R29 ;  /* 0x00000800b8027810 */ /* 0x000fe60007ffe01d */
[-C--:B------:R-:W-:Y:S01]  /*3c20*/  HMMA.16816.F32 R12, R140, R138.reuse, RZ ;  /* 0x0000008a8c0c723c */ /* 0x080fe200000018ff */
[----:B------:R-:W-:Y:S01]  /*3c30*/  SHF.L.U32 R3, R2, 0x1, RZ ;  /* 0x0000000102037819 */ /* 0x000fe200000006ff */
[----:B------:R-:W-:Y:S06]  /*3c40*/  UISETP.GE.AND UP0, UPT, UR18, UR8, UPT ;  /* 0x000000081200728c */ /* 0x000fec000bf06270 */
[C---:B------:R-:W-:Y:S01]  /*3c50*/  HMMA.16816.F32 R16, R132.reuse, R138, RZ ;  /* 0x0000008a8410723c */ /* 0x040fe200000018ff */
[----:B------:R-:W-:Y:S07]  /*3c60*/  LDSM.16.M88.4 R136, [R3+0x12080] ;  /* 0x012080000388783b */ /* 0x000fee0000000200 */
        /* <DEDUP_REMOVED lines=16> */
[----:B------:R-:W-:Y:S07]  /*3d70*/  LDSM.16.M88.4 R152, [R2+0x12080] ;  /* 0x012080000298783b */ /* 0x000fee0000000200 */
[C---:B------:R-:W-:Y:S01]  /*3d80*/  HMMA.16816.F32 R24, R156.reuse, R160, R24 ;  /* 0x000000a09c18723c */ /* 0x040fe20000001818 */
[----:B------:R-:W-:Y:S07]  /*3d90*/  LDSM.16.M88.4 R164, [R2+0x12880] ;  /* 0x0128800002a4783b */ /* 0x000fee0000000200 */
[-C--:B------:R-:W-:Y:S01]  /*3da0*/  HMMA.16816.F32 R28, R156, R162.reuse, R28 ;  /* 0x000000a29c1c723c */ /* 0x080fe2000000181c */
[----:B------:R-:W4:Y:S07]  /*3db0*/  LDSM.16.M88.4 R156, [R172+0x8080] ;  /* 0x00808000ac9c783b */ /* 0x000f2e0000000200 */
[----:B------:R-:W-:Y:S01]  /*3dc0*/  HMMA.16816.F32 R32, R148, R162, R32 ;  /* 0x000000a29420723c */ /* 0x000fe20000001820 */
[----:B------:R-:W5:Y:S07]  /*3dd0*/  LDSM.16.M88.4 R148, [R172+0x9080] ;  /* 0x00908000ac94783b */ /* 0x000f6e0000000200 */
        /* <DEDUP_REMOVED lines=10> */
[----:B------:R-:W-:Y:S04]  /*3e80*/  IADD3 R144, R190, UR6, -R145 ;  /* 0x00000006be907c10 */ /* 0x000fe8000fffe891 */
[----:B------:R-:W-:Y:S01]  /*3e90*/  HMMA.16816.F32 R32, R136, R146, R32 ;  /* 0x000000928820723c */ /* 0x000fe20000001820 */
[----:B------:R-:W2:Y:S07]  /*3ea0*/  LDSM.16.M88.4 R136, [R180+0xa080] ;  /* 0x00a08000b488783b */ /* 0x000eae0000000200 */
[-C--:B----4-:R-:W-:Y:S08]  /*3eb0*/  HMMA.16816.F32 R4, R152, R156.reuse, R4 ;  /* 0x0000009c9804723c */ /* 0x090ff00000001804 */
[C---:B------:R-:W-:Y:S07]  /*3ec0*/  HMMA.16816.F32 R8, R164.reuse, R156, R8 ;  /* 0x0000009ca408723c */ /* 0x040fee0000001808 */
[----:B------:R-:W-:Y:S01]  /*3ed0*/  IADD3 R157, -R209, R144, RZ ;  /* 0x00000090d19d7210 */ /* 0x000fe20007ffe1ff */
[-C--:B------:R-:W-:Y:S04]  /*3ee0*/  HMMA.16816.F32 R12, R164, R158.reuse, R12 ;  /* 0x0000009ea40c723c */ /* 0x080fe8000000180c */
[----:B------:R-:W-:Y:S02]  /*3ef0*/  IADD3 R163, R157, 0x8, RZ ;  /* 0x000000089da37810 */ /* 0x000fe40007ffe0ff */
[----:B------:R-:W-:Y:S02]  /*3f00*/  IMNMX R161, R212, R157, PT ;  /* 0x0000009dd4a17217 */ /* 0x000fe40003800200 */
[C---:B------:R-:W-:Y:S04]  /*3f10*/  HMMA.16816.F32 R16, R152.reuse, R158, R16 ;  /* 0x0000009e9810723c */ /* 0x040fe80000001810 */
[C---:B------:R-:W-:Y:S04]  /*3f20*/  ISETP.GT.AND P0, PT, R161.reuse, RZ, PT ;  /* 0x000000ffa100720c */ /* 0x040fe80003f04270 */
[-C--:B-----5:R-:W-:Y:S04]  /*3f30*/  HMMA.16816.F32 R20, R152, R148.reuse, R20 ;  /* 0x000000949814723c */ /* 0x0a0fe80000001814 */
[C---:B------:R-:W-:Y:S01]  /*3f40*/  FSEL R144, R216.reuse, -INF , P0 ;  /* 0xff800000d8907808 */ /* 0x040fe20000000000 */
[----:B------:R-:W-:Y:S01]  /*3f50*/  FFMA.FTZ R216, -R216, R216, 1 ;  /* 0x3f800000d8d87423 */ /* 0x000fe200000101d8 */
[----:B------:R-:W-:Y:S02]  /*3f60*/  ISETP.GT.AND P0, PT, R161, 0x1, PT ;  /* 0x00000001a100780c */ /* 0x000fe40003f04270 */
[C---:B------:R-:W-:Y:S04]  /*3f70*/  HMMA.16816.F32 R24, R164.reuse, R148, R24 ;  /* 0x00000094a418723c */ /* 0x040fe80000001818 */
[--C-:B-1----:R-:W-:Y:S02]  /*3f80*/  FFMA.FTZ R3, R144, c[0x0][0x29c], -R249.reuse ;  /* 0x0000a70090037a23 */ /* 0x102fe400000108f9 */
[----:B------:R-:W1:Y:S01]  /*3f90*/  LDSM.16.M88.4 R144, [R180+0xb080] ;  /* 0x00b08000b490783b */ /* 0x000e620000000200 */
[----:B------:R-:W-:Y:S01]  /*3fa0*/  FSEL R148, R217, -INF , P0 ;  /* 0xff800000d9947808 */ /* 0x000fe20000000000 */
[-C--:B------:R-:W-:Y:S02]  /*3fb0*/  HMMA.16816.F32 R28, R164, R150.reuse, R28 ;  /* 0x00000096a41c723c */ /* 0x080fe4000000181c */
[----:B------:R-:W3:Y:S01]  /*3fc0*/  MUFU.EX2 R3, R3 ;  /* 0x0000000300037308 */ /* 0x000ee20000000800 */
[----:B------:R-:W-:Y:S01]  /*3fd0*/  ISETP.GT.AND P0, PT, R161, 0x20, PT ;  /* 0x00000020a100780c */ /* 0x000fe20003f04270 */
[--C-:B------:R-:W-:Y:S02]  /*3fe0*/  FFMA.FTZ R156, R148, c[0x0][0x29c], -R249.reuse ;  /* 0x0000a700949c7a23 */ /* 0x100fe400000108f9 */
[----:B------:R-:W-:Y:S01]  /*3ff0*/  FFMA.FTZ R217, -R217, R217, 1 ;  /* 0x3f800000d9d97423 */ /* 0x000fe200000101d9 */
[----:B------:R-:W-:Y:S01]  /*4000*/  FSEL R148, R225, -INF , P0 ;  /* 0xff800000e1947808 */ /* 0x000fe20000000000 */
[----:B------:R-:W-:Y:S04]  /*4010*/  HMMA.16816.F32 R32, R152, R150, R32 ;  /* 0x000000969820723c */ /* 0x000fe80000001820 */
[C---:B------:R-:W-:Y:S01]  /*4020*/  ISETP.GT.AND P0, PT, R161.reuse, 0x21, PT ;  /* 0x00000021a100780c */ /* 0x040fe20003f04270 */
[--C-:B------:R-:W-:Y:S01]  /*4030*/  FFMA.FTZ R158, R148, c[0x0][0x29c], -R249.reuse ;  /* 0x0000a700949e7a23 */ /* 0x100fe200000108f9 */
[----:B------:R-:W4:Y:S02]  /*4040*/  MUFU.EX2 R156, R156 ;  /* 0x0000009c009c7308 */ /* 0x000f240000000800 */
[-C--:B--2---:R-:W-:Y:S05]  /*4050*/  HMMA.16816.F32 R4, R132, R136.reuse, R4 ;  /* 0x000000888404723c */ /* 0x084fea0000001804 */
[----:B------:R-:W-:Y:S02]  /*4060*/  FSEL R148, R226, -INF , P0 ;  /* 0xff800000e2947808 */ /* 0x000fe40000000000 */
[----:B------:R-:W-:Y:S01]  /*4070*/  ISETP.GT.AND P0, PT, R161, 0x40, PT ;  /* 0x00000040a100780c */ /* 0x000fe20003f04270 */
[C---:B------:R-:W-:Y:S01]  /*4080*/  HMMA.16816.F32 R8, R140.reuse, R136, R8 ;  /* 0x000000888c08723c */ /* 0x040fe20000001808 */
[----:B------:R-:W-:Y:S03]  /*4090*/  MUFU.EX2 R158, R158 ;  /* 0x0000009e009e7308 */ /* 0x000fe60000000800 */
[--C-:B------:R-:W-:Y:S01]  /*40a0*/  FFMA.FTZ R159, R148, c[0x0][0x29c], -R249.reuse ;  /* 0x0000a700949f7a23 */ /* 0x100fe200000108f9 */
[----:B------:R-:W-:Y:S01]  /*40b0*/  FSEL R152, R229, -INF , P0 ;  /* 0xff800000e5987808 */ /* 0x000fe20000000000 */
[----:B------:R-:W-:Y:S01]  /*40c0*/  LDSM.16.M88.4 R148, [R172+0xa080] ;  /* 0x00a08000ac94783b */ /* 0x000fe20000000200 */
[C---:B------:R-:W-:Y:S01]  /*40d0*/  ISETP.GT.AND P0, PT, R161.reuse, 0x41, PT ;  /* 0x00000041a100780c */ /* 0x040fe20003f04270 */
[-C--:B------:R-:W-:Y:S03]  /*40e0*/  HMMA.16816.F32 R12, R140, R138.reuse, R12 ;  /* 0x0000008a8c0c723c */ /* 0x080fe6000000180c */
[----:B------:R-:W-:Y:S01]  /*40f0*/  MUFU.EX2 R159, R159 ;  /* 0x0000009f009f7308 */ /* 0x000fe20000000800 */
[--C-:B------:R-:W-:Y:S01]  /*4100*/  FFMA.FTZ R160, R152, c[0x0][0x29c], -R249.reuse ;  /* 0x0000a70098a07a23 */ /* 0x100fe200000108f9 */
[----:B------:R-:W-:Y:S01]  /*4110*/  FSEL R162, R230, -INF , P0 ;  /* 0xff800000e6a27808 */ /* 0x000fe20000000000 */
[----:B------:R-:W-:Y:S01]  /*4120*/  LDSM.16.M88.4 R152, [R2+0x13880] ;  /* 0x013880000298783b */ /* 0x000fe20000000200 */
[----:B------:R-:W-:Y:S01]  /*4130*/  ISETP.GT.AND P0, PT, R161, 0x60, PT ;  /* 0x00000060a100780c */ /* 0x000fe20003f04270 */
[C---:B------:R-:W-:Y:S05]  /*4140*/  HMMA.16816.F32 R16, R132.reuse, R138, R16 ;  /* 0x0000008a8410723c */ /* 0x040fea0000001810 */
[----:B------:R-:W-:Y:S01]  /*4150*/  MUFU.EX2 R160, R160 ;  /* 0x000000a000a07308 */ /* 0x000fe20000000800 */
        /* <DEDUP_REMOVED lines=11> */
[----:B------:R-:W-:Y:S02]  /*4210*/  MUFU.EX2 R145, R145 ;  /* 0x0000009100917308 */ /* 0x000fe40000000800 */
[----:B------:R-:W-:Y:S02]  /*4220*/  FSEL R140, R244, -INF , P0 ;  /* 0xff800000f48c7808 */ /* 0x000fe40000000000 */
[C---:B------:R-:W-:Y:S02]  /*4230*/  ISETP.GT.AND P0, PT, R141.reuse, RZ, PT ;  /* 0x000000ff8d00720c */ /* 0x040fe40003f04270 */
[C---:B------:R-:W-:Y:S01]  /*4240*/  ISETP.GT.AND P6, PT, R141.reuse, 0x21, PT ;  /* 0x000000218d00780c */ /* 0x040fe20003fc4270 */
[----:B------:R-:W-:Y:S01]  /*4250*/  FFMA.FTZ R249, R140, c[0x0][0x29c], -R249 ;  /* 0x0000a7008cf97a23 */ /* 0x000fe200000108f9 */
[----:B------:R-:W-:Y:S02]  /*4260*/  ISETP.GT.AND P1, PT, R141, 0x40, PT ;  /* 0x000000408d00780c */ /* 0x000fe40003f24270 */
[----:B------:R-:W-:Y:S01]  /*4270*/  FSEL R143, R213, -INF , P0 ;  /* 0xff800000d58f7808 */ /* 0x000fe20000000000 */
[----:B------:R-:W-:Y:S01]  /*4280*/  MUFU.EX2 R2, R2 ;  /* 0x0000000200027308 */ /* 0x000fe20000000800 */
        /* <DEDUP_REMOVED lines=8> */
[----:B------:R-:W-:Y:S01]  /*4310*/  MUFU.EX2 R249, R249 ;  /* 0x000000f900f97308 */ /* 0x000fe20000000800 */
[----:B------:R-:W-:Y:S01]  /*4320*/  FSEL R147, R227, -INF , P0 ;  /* 0xff800000e3937808 */ /* 0x000fe20000000000 */
[--C-:B------:R-:W-:Y:S01]  /*4330*/  FFMA.FTZ R144, R143, c[0x0][0x29c], -R248.reuse ;  /* 0x0000a7008f907a23 */ /* 0x100fe200000108f8 */
[----:B------:R-:W-:Y:S02]  /*4340*/  ISETP.GT.AND P0, PT, R141, 0x41, PT ;  /* 0x000000418d00780c */ /* 0x000fe40003f04270 */
[C---:B------:R-:W-:Y:S04]  /*4350*/  HMMA.16816.F32 R16, R136.reuse, R150, R16 ;  /* 0x000000968810723c */ /* 0x040fe80000001810 */
[----:B------:R-:W-:Y:S01]  /*4360*/  FSEL R163, R231, -INF , P1 ;  /* 0xff800000e7a37808 */ /* 0x000fe20000800000 */
[----:B------:R5:W-:Y:S01]  /*4370*/  MUFU.EX2 R143, R144 ;  /* 0x00000090008f7308 */ /* 0x000be20000000800 */
[----:B------:R-:W-:Y:S01]  /*4380*/  ISETP.GT.AND P1, PT, R141, 0x61, PT ;  /* 0x000000618d00780c */ /* 0x000fe20003f24270 */
[----:B------:R-:W-:Y:S01]  /*4390*/  FFMA.FTZ R231, -R231, R231, 1 ;  /* 0x3f800000e7e77423 */ /* 0x000fe200000101e7 */
[-C--:B-1----:R-:W-:Y:S04]  /*43a0*/  HMMA.16816.F32 R20, R136, R132.reuse, R20 ;  /* 0x000000848814723c */ /* 0x082fe80000001814 */
[--C-:B--2---:R-:W-:Y:S01]  /*43b0*/  FFMA.FTZ R142, R147, c[0x0][0x29c], -R248.reuse ;  /* 0x0000a700938e7a23 */ /* 0x104fe200000108f8 */
[----:B------:R-:W-:Y:S02]  /*43c0*/  FSEL R147, R228, -INF , P6 ;  /* 0xff800000e4937808 */ /* 0x000fe40003000000 */
        /* <DEDUP_REMOVED lines=13> */
[----:B------:R-:W2:Y:S03]  /*44a0*/  LDS R138, [R240+0x182a0] ;  /* 0x0182a000f08a7984 */ /* 0x000ea60000000800 */
[----:B------:R-:W-:Y:S01]  /*44b0*/  ISETP.GT.AND P0, PT, R149, RZ, PT ;  /* 0x000000ff9500720c */ /* 0x000fe20003f04270 */
[--C-:B-----5:R-:W-:Y:S01]  /*44c0*/  FFMA.FTZ R144, R163, c[0x0][0x29c], -R248.reuse ;  /* 0x0000a700a3907a23 */ /* 0x120fe200000108f8 */
[----:B------:R-:W-:Y:S01]  /*44d0*/  ISETP.GT.AND P6, PT, R149, 0x1, PT ;  /* 0x000000019500780c */ /* 0x000fe20003fc4270 */
[--C-:B------:R-:W-:Y:S01]  /*44e0*/  FFMA.FTZ R167, R167, c[0x0][0x29c], -R248.reuse ;  /* 0x0000a700a7a77a23 */ /* 0x100fe200000108f8 */
[----:B------:R-:W-:Y:S02]  /*44f0*/  FSEL R151, R247, -INF , P1 ;  /* 0xff800000f7977808 */ /* 0x000fe40000800000 */
        /* <DEDUP_REMOVED lines=9> */
[----:B------:R-:W-:Y:S01]  /*4590*/  FFMA.FTZ R150, R150, c[0x0][0x29c], -R245 ;  /* 0x0000a70096967a23 */ /* 0x000fe200000108f5 */
[C---:B------:R-:W-:Y:S01]  /*45a0*/  ISETP.GT.AND P1, PT, R149.reuse, 0x41, PT ;  /* 0x000000419500780c */ /* 0x040fe20003f24270 */
[----:B------:R-:W5:Y:S01]  /*45b0*/  MUFU.EX2 R167, R167 ;  /* 0x000000a700a77308 */ /* 0x000f620000000800 */
[----:B------:R-:W-:Y:S01]  /*45c0*/  FSEL R146, R222, -INF , P0 ;  /* 0xff800000de927808 */ /* 0x000fe20000000000 */
[--C-:B-1----:R-:W-:Y:S01]  /*45d0*/  FADD.FTZ R154, R4, -R141.reuse ;  /* 0x8000008d049a7221 */ /* 0x102fe20000010000 */
[----:B------:R-:W-:Y:S01]  /*45e0*/  ISETP.GT.AND P0, PT, R149, 0x60, PT ;  /* 0x000000609500780c */ /* 0x000fe20003f04270 */
[----:B------:R-:W-:Y:S01]  /*45f0*/  FADD.FTZ R155, R5, -R141 ;  /* 0x8000008d059b7221 */ /* 0x000fe20000010000 */
[----:B------:R-:W-:Y:S01]  /*4600*/  FSEL R164, R233, -INF , P6 ;  /* 0xff800000e9a47808 */ /* 0x000fe20003000000 */
[----:B---3--:R-:W-:Y:S01]  /*4610*/  FMUL.FTZ R153, R3, R154 ;  /* 0x0000009a03997220 */ /* 0x008fe20000410000 */
[----:B------:R-:W-:Y:S01]  /*4620*/  ISETP.GT.AND P6, PT, R149, 0x61, PT ;  /* 0x000000619500780c */ /* 0x000fe20003fc4270 */
[----:B----4-:R-:W-:Y:S01]  /*4630*/  FMUL.FTZ R154, R156, R155 ;  /* 0x0000009b9c9a7220 */ /* 0x010fe20000410000 */
[----:B------:R-:W-:Y:S01]  /*4640*/  IADD3 R157, R157, 0x28, RZ ;  /* 0x000000289d9d7810 */ /* 0x000fe20007ffe0ff */
[----:B------:R1:W-:Y:S01]  /*4650*/  MUFU.EX2 R149, R161 ;  /* 0x000000a100957308 */ /* 0x0003e20000000800 */
[----:B------:R-:W-:Y:S01]  /*4660*/  FSEL R250, R234, -INF , P1 ;  /* 0xff800000eafa7808 */ /* 0x000fe20000800000 */
[--C-:B------:R-:W-:Y:S01]  /*4670*/  FFMA.FTZ R146, R146, c[0x0][0x29c], -R245.reuse ;  /* 0x0000a70092927a23 */ /* 0x100fe200000108f5 */
[----:B------:R-:W-:Y:S01]  /*4680*/  IMNMX R166, R212, R157, PT ;  /* 0x0000009dd4a67217 */ /* 0x000fe20003800200 */
[----:B------:R-:W-:Y:S01]  /*4690*/  FMUL.FTZ R153, R153, R216 ;  /* 0x000000d899997220 */ /* 0x000fe20000410000 */
[----:B------:R-:W-:Y:S01]  /*46a0*/  FSEL R170, R237, -INF , P0 ;  /* 0xff800000edaa7808 */ /* 0x000fe20000000000 */
[----:B------:R-:W-:Y:S01]  /*46b0*/  FMUL.FTZ R154, R154, R217 ;  /* 0x000000d99a9a7220 */ /* 0x000fe20000410000 */
[----:B------:R-:W-:Y:S01]  /*46c0*/  ISETP.GT.AND P0, PT, R166, 0x1, PT ;  /* 0x00000001a600780c */ /* 0x000fe20003f04270 */
[--C-:B------:R-:W-:Y:S01]  /*46d0*/  FFMA.FTZ R148, R148, c[0x0][0x29c], -R245.reuse ;  /* 0x0000a70094947a23 */ /* 0x100fe200000108f5 */
[----:B------:R-:W-:Y:S01]  /*46e0*/  ISETP.GT.AND P1, PT, R166, RZ, PT ;  /* 0x000000ffa600720c */ /* 0x000fe20003f24270 */
[----:B------:R3:W-:Y:S01]  /*46f0*/  MUFU.EX2 R171, R150 ;  /* 0x0000009600ab7308 */ /* 0x0007e20000000800 */
[----:B------:R-:W-:Y:S01]  /*4700*/  FSEL R163, R220, -INF , P0 ;  /* 0xff800000dca37808 */ /* 0x000fe20000000000 */
[--C-:B------:R-:W-:Y:S01]  /*4710*/  FFMA.FTZ R164, R164, c[0x0][0x29c], -R245.reuse ;  /* 0x0000a700a4a47a23 */ /* 0x100fe200000108f5 */
[----:B------:R-:W-:Y:S01]  /*4720*/  FSEL R168, R238, -INF , P6 ;  /* 0xff800000eea87808 */ /* 0x000fe20003000000 */
[--C-:B------:R-:W-:Y:S01]  /*4730*/  FFMA.FTZ R250, R250, c[0x0][0x29c], -R245.reuse ;  /* 0x0000a700fafa7a23 */ /* 0x100fe200000108f5 */
[----:B------:R-:W-:Y:S01]  /*4740*/  ISETP.GT.AND P6, PT, R166, 0x20, PT ;  /* 0x00000020a600780c */ /* 0x000fe20003fc4270 */
[----:B------:R-:W-:Y:S01]  /*4750*/  FFMA.FTZ R163, R163, c[0x0][0x29c], -R242 ;  /* 0x0000a700a3a37a23 */ /* 0x000fe200000108f2 */
[----:B------:R-:W-:Y:S01]  /*4760*/  FSEL R165, R219, -INF , P1 ;  /* 0xff800000dba57808 */ /* 0x000fe20000800000 */
[----:B--2---:R-:W-:Y:S01]  /*4770*/  FADD.FTZ R34, R34, -R138 ;  /* 0x8000008a22227221 */ /* 0x004fe20000010000 */
[C---:B------:R-:W-:Y:S01]  /*4780*/  ISETP.GT.AND P1, PT, R166.reuse, 0x21, PT ;  /* 0x00000021a600780c */ /* 0x040fe20003f24270 */
[----:B------:R-:W-:Y:S01]  /*4790*/  MUFU.EX2 R148, R148 ;  /* 0x0000009400947308 */ /* 0x000fe20000000800 */
[----:B------:R-:W-:Y:S01]  /*47a0*/  ISETP.GT.AND P0, PT, R166, 0x40, PT ;  /* 0x00000040a600780c */ /* 0x000fe20003f04270 */
[--C-:B------:R-:W-:Y:S01]  /*47b0*/  FFMA.FTZ R165, R165, c[0x0][0x29c], -R242.reuse ;  /* 0x0000a700a5a57a23 */ /* 0x100fe200000108f2 */
[----:B------:R-:W-:Y:S01]  /*47c0*/  FSEL R157, R224, -INF , P1 ;  /* 0xff800000e09d7808 */ /* 0x000fe20000800000 */
[----:B-----5:R-:W-:Y:S01]  /*47d0*/  FMUL.FTZ R34, R167, R34 ;  /* 0x00000022a7227220 */ /* 0x020fe20000410000 */
[----:B-1----:R-:W-:Y:S01]  /*47e0*/  FSEL R161, R223, -INF , P6 ;  /* 0xff800000dfa17808 */ /* 0x002fe20003000000 */
[----:B------:R-:W-:Y:S01]  /*47f0*/  FFMA.FTZ R170, R170, c[0x0][0x29c], -R245 ;  /* 0x0000a700aaaa7a23 */ /* 0x000fe200000108f5 */
[----:B------:R-:W-:Y:S01]  /*4800*/  FSEL R151, R235, -INF , P0 ;  /* 0xff800000eb977808 */ /* 0x000fe20000000000 */
        /* <DEDUP_REMOVED lines=15> */
[----:B------:R-:W-:Y:S01]  /*4900*/  F2FP.PACK_AB R3, R159, R158 ;  /* 0x0000009e9f03723e */ /* 0x000fe200000000ff */
[----:B------:R-:W-:Y:S01]  /*4910*/  FFMA.FTZ R242, R139, c[0x0][0x29c], -R242 ;  /* 0x0000a7008bf27a23 */ /* 0x000fe200000108f2 */
[----:B------:R-:W-:Y:S01]  /*4920*/  F2FP.PACK_AB R154, R154, R153 ;  /* 0x000000999a9a723e */ /* 0x000fe200000000ff */
[--C-:B------:R-:W-:Y:S01]  /*4930*/  FADD.FTZ R139, R16, -R141.reuse ;  /* 0x8000008d108b7221 */ /* 0x100fe20000010000 */
[----:B------:R-:W-:Y:S01]  /*4940*/  MUFU.EX2 R152, R152 ;  /* 0x0000009800987308 */ /* 0x000fe20000000800 */
[--C-:B------:R-:W-:Y:S01]  /*4950*/  FADD.FTZ R16, R17, -R141.reuse ;  /* 0x8000008d11107221 */ /* 0x100fe20000010000 */
[----:B------:R-:W-:Y:S01]  /*4960*/  PLOP3.LUT P0, PT, PT, PT, UP0, 0x80, 0x0 ;  /* 0x000000000000781c */ /* 0x000fe20003f0f008 */
[--C-:B------:R-:W-:Y:S02]  /*4970*/  FADD.FTZ R153, R20, -R141.reuse ;  /* 0x8000008d14997221 */ /* 0x100fe40000010000 */
[----:B------:R-:W-:Y:S02]  /*4980*/  FMUL.FTZ R16, R159, R16 ;  /* 0x000000109f107220 */ /* 0x000fe40000410000 */
[--C-:B------:R-:W-:Y:S02]  /*4990*/  FADD.FTZ R159, R6, -R138.reuse ;  /* 0x8000008a069f7221 */ /* 0x100fe40000010000 */
[----:B------:R-:W-:Y:S01]  /*49a0*/  FMUL.FTZ R153, R160, R153 ;  /* 0x00000099a0997220 */ /* 0x000fe20000410000 */
[----:B------:R1:W-:Y:S01]  /*49b0*/  MUFU.EX2 R17, R146 ;  /* 0x0000009200117308 */ /* 0x0003e20000000800 */
[----:B------:R-:W-:Y:S01]  /*49c0*/  FMUL.FTZ R159, R140, R159 ;  /* 0x0000009f8c9f7220 */ /* 0x000fe20000410000 */
[----:B------:R-:W-:Y:S01]  /*49d0*/  F2FP.PACK_AB R140, R143, R140 ;  /* 0x0000008c8f8c723e */ /* 0x000fe200000000ff */
[----:B------:R-:W-:Y:S01]  /*49e0*/  FMUL.FTZ R21, R16, R21 ;  /* 0x0000001510157220 */ /* 0x000fe20000410000 */
[----:B------:R-:W-:Y:S01]  /*49f0*/  F2FP.PACK_AB R160, R145, R160 ;  /* 0x000000a091a0723e */ /* 0x000fe200000000ff */
[----:B------:R-:W-:Y:S02]  /*4a00*/  FMUL.FTZ R139, R158, R139 ;  /* 0x0000008b9e8b7220 */ /* 0x000fe40000410000 */
[----:B------:R-:W-:Y:S02]  /*4a10*/  FFMA.FTZ R20, -R225, R225, 1 ;  /* 0x3f800000e1147423 */ /* 0x000fe400000101e1 */
[----:B------:R-:W-:Y:S01]  /*4a20*/  FFMA.FTZ R16, -R229, R229, 1 ;  /* 0x3f800000e5107423 */ /* 0x000fe200000101e5 */
[----:B------:R-:W-:Y:S01]  /*4a30*/  MUFU.EX2 R164, R164 ;  /* 0x000000a400a47308 */ /* 0x000fe20000000800 */
[--C-:B------:R-:W-:Y:S02]  /*4a40*/  FADD.FTZ R145, R32, -R141.reuse ;  /* 0x8000008d20917221 */ /* 0x100fe40000010000 */
[----:B------:R-:W-:Y:S01]  /*4a50*/  FADD.FTZ R32, R33, -R141 ;  /* 0x8000008d21207221 */ /* 0x000fe20000010000 */
[----:B------:R-:W-:Y:S01]  /*4a60*/  F2FP.PACK_AB R33, R249, R2 ;  /* 0x00000002f921723e */ /* 0x000fe200000000ff */
[----:B------:R-:W-:Y:S02]  /*4a70*/  FMUL.FTZ R20, R139, R20 ;  /* 0x000000148b147220 */ /* 0x000fe40000410000 */
[----:B------:R-:W-:Y:S02]  /*4a80*/  FFMA.FTZ R139, -R230, R230, 1 ;  /* 0x3f800000e68b7423 */ /* 0x000fe400000101e6 */
[----:B------:R-:W-:Y:S01]  /*4a90*/  FMUL.FTZ R16, R153, R16 ;  /* 0x0000001099107220 */ /* 0x000fe20000410000 */
[----:B------:R-:W-:Y:S01]  /*4aa0*/  F2FP.PACK_AB R21, R21, R20 ;  /* 0x000000141515723e */ /* 0x000fe200000000ff */
[----:B------:R-:W-:Y:S01]  /*4ab0*/  FMUL.FTZ R145, R2, R145 ;  /* 0x0000009102917220 */ /* 0x000fe20000410000 */
[----:B------:R-:W-:Y:S01]  /*4ac0*/  MUFU.EX2 R141, R250 ;  /* 0x000000fa008d7308 */ /* 0x000fe20000000800 */
[----:B------:R-:W-:Y:S02]  /*4ad0*/  FMUL.FTZ R32, R249, R32 ;  /* 0x00000020f9207220 */ /* 0x000fe40000410000 */
[--C-:B-1----:R-:W-:Y:S02]  /*4ae0*/  FADD.FTZ R146, R7, -R138.reuse ;  /* 0x8000008a07927221 */ /* 0x102fe40000010000 */
[----:B------:R-:W-:Y:S02]  /*4af0*/  FFMA.FTZ R2, -R243, R243, 1 ;  /* 0x3f800000f3027423 */ /* 0x000fe400000101f3 */
[----:B------:R-:W-:Y:S02]  /*4b00*/  FMUL.FTZ R146, R143, R146 ;  /* 0x000000928f927220 */ /* 0x000fe40000410000 */
[----:B------:R-:W1:Y:S01]  /*4b10*/  LDS R143, [R240+0x18300] ;  /* 0x01830000f08f7984 */ /* 0x000e620000000800 */
[----:B------:R-:W-:Y:S01]  /*4b20*/  FFMA.FTZ R153, -R244, R244, 1 ;  /* 0x3f800000f4997423 */ /* 0x000fe200000101f4 */
[----:B------:R-:W2:Y:S01]  /*4b30*/  MUFU.EX2 R248, R248 ;  /* 0x000000f800f87308 */ /* 0x000ea20000000800 */
[----:B------:R-:W-:Y:S01]  /*4b40*/  FMUL.FTZ R139, R150, R139 ;  /* 0x0000008b968b7220 */ /* 0x000fe20000410000 */
[----:B------:R-:W3:Y:S01]  /*4b50*/  LDS R240, [R240+0x18320] ;  /* 0x01832000f0f07984 */ /* 0x000ee20000000800 */
[----:B------:R-:W-:Y:S02]  /*4b60*/  FMUL.FTZ R2, R145, R2 ;  /* 0x0000000291027220 */ /* 0x000fe40000410000 */
[----:B------:R-:W-:Y:S01]  /*4b70*/  FMUL.FTZ R153, R32, R153 ;  /* 0x0000009920997220 */ /* 0x000fe20000410000 */
[----:B------:R-:W-:Y:S01]  /*4b80*/  F2FP.PACK_AB R16, R139, R16 ;  /* 0x000000108b10723e */ /* 0x000fe200000000ff */
[----:B------:R-:W-:Y:S01]  /*4b90*/  FFMA.FTZ R145, -R214, R214, 1 ;  /* 0x3f800000d6917423 */ /* 0x000fe200000101d6 */
[----:B------:R-:W-:Y:S01]  /*4ba0*/  STS [R205+0x18480], R156 ;  /* 0x0184809ccd007388 */ /* 0x000fe20000000800 */
[--C-:B------:R-:W-:Y:S01]  /*4bb0*/  FADD.FTZ R139, R18, -R138.reuse ;  /* 0x8000008a128b7221 */ /* 0x100fe20000010000 */
[----:B------:R-:W-:Y:S01]  /*4bc0*/  F2FP.PACK_AB R153, R153, R2 ;  /* 0x000000029999723e */ /* 0x000fe200000000ff */
[--C-:B------:R-:W-:Y:S01]  /*4bd0*/  FADD.FTZ R2, R19, -R138.reuse ;  /* 0x8000008a13027221 */ /* 0x100fe20000010000 */
[----:B------:R-:W-:Y:S01]  /*4be0*/  MUFU.EX2 R165, R165 ;  /* 0x000000a500a57308 */ /* 0x000fe20000000800 */
[----:B------:R-:W-:Y:S01]  /*4bf0*/  FFMA.FTZ R32, -R213, R213, 1 ;  /* 0x3f800000d5207423 */ /* 0x000fe200000101d5 */
[----:B------:R-:W-:Y:S01]  /*4c00*/  STS [R205+0x18880], R140 ;  /* 0x0188808ccd007388 */ /* 0x000fe20000000800 */
[----:B------:R-:W-:Y:S01]  /*4c10*/  FMUL.FTZ R145, R146, R145 ;  /* 0x0000009192917220 */ /* 0x000fe20000410000 */
[C---:B------:R-:W-:Y:S01]  /*4c20*/  F2FP.PACK_AB R19, R147.reuse, R142 ;  /* 0x0000008e9313723e */ /* 0x040fe200000000ff */
[----:B------:R-:W-:Y:S01]  /*4c30*/  FMUL.FTZ R139, R142, R139 ;  /* 0x0000008b8e8b7220 */ /* 0x000fe20000410000 */
[----:B------:R4:W-:Y:S01]  /*4c40*/  STS [R208], R3 ;  /* 0x00000003d0007388 */ /* 0x0009e20000000800 */
[----:B------:R-:W-:Y:S02]  /*4c50*/  FMUL.FTZ R2, R147, R2 ;  /* 0x0000000293027220 */ /* 0x000fe40000410000 */
[----:B------:R-:W-:Y:S01]  /*4c60*/  FMUL.FTZ R32, R159, R32 ;  /* 0x000000209f207220 */ /* 0x000fe20000410000 */
[----:B------:R-:W-:Y:S01]  /*4c70*/  MUFU.EX2 R161, R161 ;  /* 0x000000a100a17308 */ /* 0x000fe20000000800 */
[--C-:B------:R-:W-:Y:S01]  /*4c80*/  FADD.FTZ R18, R23, -R138.reuse ;  /* 0x8000008a17127221 */ /* 0x100fe20000010000 */
[----:B------:R-:W-:Y:S01]  /*4c90*/  STS [R208+0x400], R19 ;  /* 0x00040013d0007388 */ /* 0x000fe20000000800 */
[----:B------:R-:W-:Y:S01]  /*4ca0*/  FFMA.FTZ R20, -R227, R227, 1 ;  /* 0x3f800000e3147423 */ /* 0x000fe200000101e3 */
[----:B------:R-:W-:Y:S01]  /*4cb0*/  F2FP.PACK_AB R32, R145, R32 ;  /* 0x000000209120723e */ /* 0x000fe200000000ff */
[----:B------:R-:W-:Y:S01]  /*4cc0*/  FFMA.FTZ R23, -R228, R228, 1 ;  /* 0x3f800000e4177423 */ /* 0x000fe200000101e4 */
[----:B--2---:R-:W-:Y:S01]  /*4cd0*/  F2FP.PACK_AB R167, R248, R167 ;  /* 0x000000a7f8a7723e */ /* 0x004fe200000000ff */
[----:B------:R-:W-:Y:S02]  /*4ce0*/  FMUL.FTZ R20, R139, R20 ;  /* 0x000000148b147220 */ /* 0x000fe40000410000 */
[----:B------:R-:W-:Y:S01]  /*4cf0*/  FMUL.FTZ R23, R2, R23 ;  /* 0x0000001702177220 */ /* 0x000fe20000410000 */
[----:B------:R-:W-:Y:S01]  /*4d00*/  MUFU.EX2 R151, R151 ;  /* 0x0000009700977308 */ /* 0x000fe20000000800 */
[--C-:B------:R-:W-:Y:S02]  /*4d10*/  FADD.FTZ R145, R22, -R138.reuse ;  /* 0x8000008a16917221 */ /* 0x100fe40000010000 */
[----:B------:R-:W-:Y:S01]  /*4d20*/  FMUL.FTZ R18, R149, R18 ;  /* 0x0000001295127220 */ /* 0x000fe20000410000 */
[----:B------:R-:W-:Y:S01]  /*4d30*/  F2FP.PACK_AB R23, R23, R20 ;  /* 0x000000141717723e */ /* 0x000fe200000000ff */
[----:B------:R-:W-:Y:S01]  /*4d40*/  FMUL.FTZ R22, R144, R145 ;  /* 0x0000009190167220 */ /* 0x000fe20000410000 */
[----:B------:R-:W-:Y:S01]  /*4d50*/  F2FP.PACK_AB R144, R149, R144 ;  /* 0x000000909590723e */ /* 0x000fe200000000ff */
[----:B------:R-:W-:Y:S02]  /*4d60*/  FFMA.FTZ R139, -R232, R232, 1 ;  /* 0x3f800000e88b7423 */ /* 0x000fe400000101e8 */
[----:B------:R-:W-:Y:S01]  /*4d70*/  FFMA.FTZ R145, -R246, R246, 1 ;  /* 0x3f800000f6917423 */ /* 0x000fe200000101f6 */
[----:B------:R-:W2:Y:S01]  /*4d80*/  MUFU.EX2 R2, R163 ;  /* 0x000000a300027308 */ /* 0x000ea20000000800 */
[----:B------:R-:W-:Y:S02]  /*4d90*/  FMUL.FTZ R139, R18, R139 ;  /* 0x0000008b128b7220 */ /* 0x000fe40000410000 */
[----:B------:R-:W-:Y:S02]  /*4da0*/  FMUL.FTZ R34, R34, R145 ;  /* 0x0000009122227220 */ /* 0x000fe40000410000 */
[--C-:B-1----:R-:W-:Y:S02]  /*4db0*/  FADD.FTZ R145, R8, -R143.reuse ;  /* 0x8000008f08917221 */ /* 0x102fe40000010000 */
[--C-:B------:R-:W-:Y:S01]  /*4dc0*/  FADD.FTZ R18, R13, -R143.reuse ;  /* 0x8000008f0d127221 */ /* 0x100fe20000010000 */
[----:B------:R-:W-:Y:S01]  /*4dd0*/  F2FP.PACK_AB R13, R17, R148 ;  /* 0x00000094110d723e */ /* 0x000fe200000000ff */
[----:B------:R-:W-:Y:S01]  /*4de0*/  FADD.FTZ R8, R9, -R143 ;  /* 0x8000008f09087221 */ /* 0x000fe20000010000 */
[----:B------:R-:W1:Y:S01]  /*4df0*/  MUFU.EX2 R20, R157 ;  /* 0x0000009d00147308 */ /* 0x000e620000000800 */
[----:B------:R-:W-:Y:S02]  /*4e00*/  FMUL.FTZ R22, R22, R231 ;  /* 0x000000e716167220 */ /* 0x000fe40000410000 */
[----:B------:R-:W-:Y:S02]  /*4e10*/  FMUL.FTZ R8, R171, R8 ;  /* 0x00000008ab087220 */ /* 0x000fe40000410000 */
[----:B------:R-:W-:Y:S01]  /*4e20*/  FMUL.FTZ R18, R17, R18 ;  /* 0x0000001211127220 */ /* 0x000fe20000410000 */
[----:B------:R-:W-:Y:S01]  /*4e30*/  F2FP.PACK_AB R22, R139, R22 ;  /* 0x000000168b16723e */ /* 0x000fe200000000ff */
[----:B------:R-:W-:Y:S02]  /*4e40*/  FFMA.FTZ R17, -R218, R218, 1 ;  /* 0x3f800000da117423 */ /* 0x000fe400000101da */
[----:B------:R-:W-:Y:S01]  /*4e50*/  FFMA.FTZ R139, -R222, R222, 1 ;  /* 0x3f800000de8b7423 */ /* 0x000fe200000101de */
[----:B------:R-:W-:Y:S01]  /*4e60*/  MUFU.EX2 R170, R170 ;  /* 0x000000aa00aa7308 */ /* 0x000fe20000000800 */
[----:B------:R-:W-:Y:S02]  /*4e70*/  FMUL.FTZ R17, R8, R17 ;  /* 0x0000001108117220 */ /* 0x000fe40000410000 */
[----:B------:R-:W-:Y:S02]  /*4e80*/  FFMA.FTZ R245, R168, c[0x0][0x29c], -R245 ;  /* 0x0000a700a8f57a23 */ /* 0x000fe400000108f5 */
[--C-:B------:R-:W-:Y:S02]  /*4e90*/  FADD.FTZ R8, R25, -R143.reuse ;  /* 0x8000008f19087221 */ /* 0x100fe40000010000 */
[--C-:B------:R-:W-:Y:S02]  /*4ea0*/  FADD.FTZ R25, R28, -R143.reuse ;  /* 0x8000008f1c197221 */ /* 0x100fe40000010000 */
[----:B------:R-:W-:Y:S01]  /*4eb0*/  FMUL.FTZ R18, R18, R139 ;  /* 0x0000008b12127220 */ /* 0x000fe20000410000 */
[----:B------:R-:W-:Y:S01]  /*4ec0*/  MUFU.EX2 R28, R169 ;  /* 0x000000a9001c7308 */ /* 0x000fe20000000800 */
[--C-:B------:R-:W-:Y:S02]  /*4ed0*/  FADD.FTZ R139, R24, -R143.reuse ;  /* 0x8000008f188b7221 */ /* 0x100fe40000010000 */
[----:B------:R-:W-:Y:S02]  /*4ee0*/  FADD.FTZ R35, R35, -R138 ;  /* 0x8000008a23237221 */ /* 0x000fe40000010000 */
[----:B------:R-:W-:Y:S01]  /*4ef0*/  FMUL.FTZ R145, R152, R145 ;  /* 0x0000009198917220 */ /* 0x000fe20000410000 */
[----:B------:R-:W-:Y:S01]  /*4f00*/  F2FP.PACK_AB R152, R171, R152 ;  /* 0x00000098ab98723e */ /* 0x000fe200000000ff */
[--C-:B------:R-:W-:Y:S02]  /*4f10*/  FADD.FTZ R9, R12, -R143.reuse ;  /* 0x8000008f0c097221 */ /* 0x100fe40000010000 */
[----:B------:R-:W-:Y:S01]  /*4f20*/  FFMA.FTZ R12, -R215, R215, 1 ;  /* 0x3f800000d70c7423 */ /* 0x000fe200000101d7 */
[----:B------:R-:W5:Y:S01]  /*4f30*/  MUFU.EX2 R245, R245 ;  /* 0x000000f500f57308 */ /* 0x000f620000000800 */
[----:B------:R-:W-:Y:S01]  /*4f40*/  FMUL.FTZ R139, R164, R139 ;  /* 0x0000008ba48b7220 */ /* 0x000fe20000410000 */
[C---:B------:R-:W-:Y:S01]  /*4f50*/  F2FP.PACK_AB R164, R141.reuse, R164 ;  /* 0x000000a48da4723e */ /* 0x040fe200000000ff */
[----:B------:R-:W-:Y:S01]  /*4f60*/  FMUL.FTZ R8, R141, R8 ;  /* 0x000000088d087220 */ /* 0x000fe20000410000 */
[----:B------:R-:W-:Y:S01]  /*4f70*/  STS [R205+0x19480], R152 ;  /* 0x01948098cd007388 */ /* 0x000fe20000000800 */
[----:B------:R-:W-:Y:S02]  /*4f80*/  FFMA.FTZ R141, -R234, R234, 1 ;  /* 0x3f800000ea8d7423 */ /* 0x000fe400000101ea */
[----:B------:R-:W-:Y:S02]  /*4f90*/  FFMA.FTZ R138, -R247, R247, 1 ;  /* 0x3f800000f78a7423 */ /* 0x000fe400000101f7 */
[----:B------:R-:W-:Y:S01]  /*4fa0*/  FMUL.FTZ R35, R248, R35 ;  /* 0x00000023f8237220 */ /* 0x000fe20000410000 */
[----:B------:R-:W-:Y:S01]  /*4fb0*/  MUFU.EX2 R155, R155 ;  /* 0x0000009b009b7308 */ /* 0x000fe20000000800 */
[----:B------:R-:W-:Y:S02]  /*4fc0*/  FMUL.FTZ R12, R145, R12 ;  /* 0x0000000c910c7220 */ /* 0x000fe40000410000 */
[----:B------:R-:W-:Y:S01]  /*4fd0*/  FMUL.FTZ R141, R8, R141 ;  /* 0x0000008d088d7220 */ /* 0x000fe20000410000 */
[----:B--2---:R-:W-:Y:S01]  /*4fe0*/  F2FP.PACK_AB R8, R2, R165 ;  /* 0x000000a50208723e */ /* 0x004fe200000000ff */
[----:B------:R-:W-:Y:S01]  /*4ff0*/  FMUL.FTZ R35, R35, R138 ;  /* 0x0000008a23237220 */ /* 0x000fe20000410000 */
[----:B------:R-:W-:Y:S01]  /*5000*/  F2FP.PACK_AB R12, R17, R12 ;  /* 0x0000000c110c723e */ /* 0x000fe200000000ff */
[----:B------:R-:W-:Y:S01]  /*5010*/  FMUL.FTZ R9, R148, R9 ;  /* 0x0000000994097220 */ /* 0x000fe20000410000 */
[----:B-1----:R-:W-:Y:S01]  /*5020*/  F2FP.PACK_AB R17, R20, R161 ;  /* 0x000000a11411723e */ /* 0x002fe200000000ff */
[----:B------:R-:W-:Y:S01]  /*5030*/  STS [R205+0x19880], R8 ;  /* 0x01988008cd007388 */ /* 0x000fe20000000800 */
[----:B------:R-:W4:Y:S01]  /*5040*/  MUFU.EX2 R242, R242 ;  /* 0x000000f200f27308 */ /* 0x000f220000000800 */
[----:B------:R-:W-:Y:S01]  /*5050*/  F2FP.PACK_AB R35, R35, R34 ;  /* 0x000000222323723e */ /* 0x000fe200000000ff */
[----:B------:R-:W-:Y:S01]  /*5060*/  FFMA.FTZ R34, -R221, R221, 1 ;  /* 0x3f800000dd227423 */ /* 0x000fe200000101dd */
[----:B------:R-:W-:Y:S01]  /*5070*/  STS [R208+0x1000], R13 ;  /* 0x0010000dd0007388 */ /* 0x000fe20000000800 */
[----:B------:R-:W-:Y:S01]  /*5080*/  FADD.FTZ R24, R29, -R143 ;  /* 0x8000008f1d187221 */ /* 0x000fe20000010000 */
[----:B-----5:R-:W-:Y:S01]  /*5090*/  F2FP.PACK_AB R29, R245, R170 ;  /* 0x000000aaf51d723e */ /* 0x020fe200000000ff */
[----:B------:R-:W-:Y:S01]  /*50a0*/  FMUL.FTZ R9, R9, R34 ;  /* 0x0000002209097220 */ /* 0x000fe20000410000 */
[----:B------:R-:W-:Y:S01]  /*50b0*/  STS [R208+0x1400], R17 ;  /* 0x00140011d0007388 */ /* 0x000fe20000000800 */
[--C-:B---3--:R-:W-:Y:S02]  /*50c0*/  FADD.FTZ R11, R11, -R240.reuse ;  /* 0x800000f00b0b7221 */ /* 0x108fe40000010000 */
[--C-:B------:R-:W-:Y:S01]  /*50d0*/  FADD.FTZ R10, R10, -R240.reuse ;  /* 0x800000f00a0a7221 */ /* 0x100fe20000010000 */
[----:B------:R-:W-:Y:S01]  /*50e0*/  STS [R205+0x1a480], R160 ;  /* 0x01a480a0cd007388 */ /* 0x000fe20000000800 */
[----:B------:R-:W-:Y:S01]  /*50f0*/  F2FP.PACK_AB R9, R18, R9 ;  /* 0x000000091209723e */ /* 0x000fe200000000ff */
[----:B------:R-:W-:Y:S01]  /*5100*/  FMUL.FTZ R11, R2, R11 ;  /* 0x0000000b020b7220 */ /* 0x000fe20000410000 */
[----:B------:R-:W-:Y:S01]  /*5110*/  F2FP.PACK_AB R18, R28, R151 ;  /* 0x000000971c12723e */ /* 0x000fe200000000ff */
[----:B------:R-:W-:Y:S01]  /*5120*/  STS [R205+0x1a880], R144 ;  /* 0x01a88090cd007388 */ /* 0x000fe20000000800 */
[--C-:B------:R-:W-:Y:S02]  /*5130*/  FADD.FTZ R15, R15, -R240.reuse ;  /* 0x800000f00f0f7221 */ /* 0x100fe40000010000 */
[----:B------:R-:W-:Y:S01]  /*5140*/  FFMA.FTZ R220, -R220, R220, 1 ;  /* 0x3f800000dcdc7423 */ /* 0x000fe200000101dc */
[----:B------:R-:W-:Y:S01]  /*5150*/  STS [R208+0x2000], R33 ;  /* 0x00200021d0007388 */ /* 0x000fe20000000800 */
[----:B------:R-:W-:Y:S02]  /*5160*/  FMUL.FTZ R10, R165, R10 ;  /* 0x0000000aa50a7220 */ /* 0x000fe40000410000 */
[--C-:B------:R-:W-:Y:S01]  /*5170*/  FADD.FTZ R14, R14, -R240.reuse ;  /* 0x800000f00e0e7221 */ /* 0x100fe20000010000 */
[----:B------:R-:W-:Y:S01]  /*5180*/  STS [R208+0x2400], R167 ;  /* 0x002400a7d0007388 */ /* 0x000fe20000000800 */
[----:B----4-:R-:W-:Y:S01]  /*5190*/  F2FP.PACK_AB R3, R242, R155 ;  /* 0x0000009bf203723e */ /* 0x010fe200000000ff */
[----:B------:R-:W-:Y:S02]  /*51a0*/  FFMA.FTZ R219, -R219, R219, 1 ;  /* 0x3f800000dbdb7423 */ /* 0x000fe400000101db */
        /* <DEDUP_REMOVED lines=8> */
[----:B------:R-:W-:Y:S01]  /*5230*/  FFMA.FTZ R224, -R224, R224, 1 ;  /* 0x3f800000e0e07423 */ /* 0x000fe200000101e0 */
[----:B------:R1:W-:Y:S01]  /*5240*/  STS [R208+0x3400], R3 ;  /* 0x00340003d0007388 */ /* 0x0003e20000000800 */
[----:B------:R-:W-:Y:S01]  /*5250*/  FMUL.FTZ R14, R14, R223 ;  /* 0x000000df0e0e7220 */ /* 0x000fe20000410000 */
[----:B------:R-:W-:Y:S01]  /*5260*/  F2FP.PACK_AB R10, R11, R10 ;  /* 0x0000000a0b0a723e */ /* 0x000fe200000000ff */
[----:B------:R-:W-:Y:S01]  /*5270*/  FMUL.FTZ R15, R15, R224 ;  /* 0x000000e00f0f7220 */ /* 0x000fe20000410000 */
[----:B------:R-:W-:Y:S01]  /*5280*/  BAR.SYNC.DEFER_BLOCKING 0x0 ;  /* 0x0000000000007b1d */ /* 0x000fe20000010000 */
[--C-:B------:R-:W-:Y:S02]  /*5290*/  FADD.FTZ R26, R26, -R240.reuse ;  /* 0x800000f01a1a7221 */ /* 0x100fe40000010000 */
[--C-:B------:R-:W-:Y:S01]  /*52a0*/  FADD.FTZ R27, R27, -R240.reuse ;  /* 0x800000f01b1b7221 */ /* 0x100fe20000010000 */
[----:B------:R-:W-:Y:S01]  /*52b0*/  F2FP.PACK_AB R15, R15, R14 ;  /* 0x0000000e0f0f723e */ /* 0x000fe200000000ff */
[----:B------:R-:W-:Y:S02]  /*52c0*/  FMUL.FTZ R26, R151, R26 ;  /* 0x0000001a971a7220 */ /* 0x000fe40000410000 */
[----:B------:R-:W-:Y:S02]  /*52d0*/  FMUL.FTZ R27, R28, R27 ;  /* 0x0000001b1c1b7220 */ /* 0x000fe40000410000 */
[----:B------:R-:W-:Y:S02]  /*52e0*/  FFMA.FTZ R34, -R233, R233, 1 ;  /* 0x3f800000e9227423 */ /* 0x000fe400000101e9 */
[----:B------:R-:W-:Y:S02]  /*52f0*/  FFMA.FTZ R235, -R235, R235, 1 ;  /* 0x3f800000ebeb7423 */ /* 0x000fe400000101eb */
[----:B------:R-:W-:Y:S02]  /*5300*/  FFMA.FTZ R236, -R236, R236, 1 ;  /* 0x3f800000ecec7423 */ /* 0x000fe400000101ec */
[--C-:B------:R-:W-:Y:S02]  /*5310*/  FADD.FTZ R30, R30, -R240.reuse ;  /* 0x800000f01e1e7221 */ /* 0x100fe40000010000 */
[----:B------:R-:W-:Y:S02]  /*5320*/  FADD.FTZ R31, R31, -R240 ;  /* 0x800000f01f1f7221 */ /* 0x000fe40000010000 */
[----:B------:R-:W-:Y:S02]  /*5330*/  FFMA.FTZ R138, -R237, R237, 1 ;  /* 0x3f800000ed8a7423 */ /* 0x000fe400000101ed */
[----:B------:R-:W-:Y:S01]  /*5340*/  FMUL.FTZ R34, R139, R34 ;  /* 0x000000228b227220 */ /* 0x000fe20000410000 */
[----:B-1----:R-:W-:Y:S01]  /*5350*/  MOV R3, UR5 ;  /* 0x0000000500037c02 */ /* 0x002fe20008000f00 */
[----:B------:R-:W-:Y:S01]  /*5360*/  FMUL.FTZ R26, R26, R235 ;  /* 0x000000eb1a1a7220 */ /* 0x000fe20000410000 */
[----:B------:R-:W-:Y:S01]  /*5370*/  STS [R205+0x1c480], R154 ;  /* 0x01c4809acd007388 */ /* 0x000fe20000000800 */
[----:B------:R-:W-:Y:S01]  /*5380*/  FMUL.FTZ R27, R27, R236 ;  /* 0x000000ec1b1b7220 */ /* 0x000fe20000410000 */
[----:B------:R-:W-:Y:S01]  /*5390*/  F2FP.PACK_AB R34, R141, R34 ;  /* 0x000000228d22723e */ /* 0x000fe200000000ff */
[----:B------:R-:W-:Y:S01]  /*53a0*/  FMUL.FTZ R25, R170, R25 ;  /* 0x00000019aa197220 */ /* 0x000fe20000410000 */
[----:B------:R-:W-:Y:S01]  /*53b0*/  STS [R205+0x1c880], R32 ;  /* 0x01c88020cd007388 */ /* 0x000fe20000000800 */
[----:B------:R-:W-:Y:S02]  /*53c0*/  FMUL.FTZ R24, R245, R24 ;  /* 0x00000018f5187220 */ /* 0x000fe40000410000 */
[----:B------:R-:W-:Y:S01]  /*53d0*/  FFMA.FTZ R143, -R238, R238, 1 ;  /* 0x3f800000ee8f7423 */ /* 0x000fe200000101ee */
[----:B------:R-:W-:Y:S01]  /*53e0*/  STS [R208+0x4000], R21 ;  /* 0x00400015d0007388 */ /* 0x000fe20000000800 */
[----:B------:R-:W-:Y:S02]  /*53f0*/  FMUL.FTZ R30, R155, R30 ;  /* 0x0000001e9b1e7220 */ /* 0x000fe40000410000 */
[----:B------:R-:W-:Y:S01]  /*5400*/  FMUL.FTZ R31, R242, R31 ;  /* 0x0000001ff21f7220 */ /* 0x000fe20000410000 */
[----:B------:R-:W-:Y:S01]  /*5410*/  STS [R208+0x4400], R23 ;  /* 0x00440017d0007388 */ /* 0x000fe20000000800 */
[----:B------:R-:W-:Y:S02]  /*5420*/  FFMA.FTZ R239, -R239, R239, 1 ;  /* 0x3f800000efef7423 */ /* 0x000fe400000101ef */
[----:B------:R-:W-:Y:S01]  /*5430*/  FFMA.FTZ R2, -R241, R241, 1 ;  /* 0x3f800000f1027423 */ /* 0x000fe200000101f1 */
[----:B------:R-:W-:Y:S01]  /*5440*/  STS [R205+0x1d480], R12 ;  /* 0x01d4800ccd007388 */ /* 0x000fe20000000800 */
[----:B------:R-:W-:Y:S02]  /*5450*/  FMUL.FTZ R25, R25, R138 ;  /* 0x0000008a19197220 */ /* 0x000fe40000410000 */
        /* <DEDUP_REMOVED lines=134> */
.L_x_1328:
        /* <DEDUP_REMOVED lines=239> */
.L_x_1324:
[----:B------:R-:W-:Y:S05]  /*6bb0*/  @P1 EXIT ;  /* 0x000000000000194d */ /* 0x000fea0003800000 */
[----:B------:R-:W-:Y:S01]  /*6bc0*/  ISETP.NE.U32.AND P2, PT, RZ, c[0x0][0x360], PT ;  /* 0x0000d800ff007a0c */ /* 0x000fe20003f45070 */
[----:B------:R-:W-:Y:S02]  /*6bd0*/  UMOV UR6, 0x1 ;  /* 0x0000000100067882 */ /* 0x000fe40000000000 */
[----:B------:R-:W-:Y:S01]  /*6be0*/  ULDC.64 UR4, c[0x0][0x338] ;  /* 0x0000ce0000047ab9 */ /* 0x000fe20000000a00 */
[----:B------:R-:W-:-:S13]  /*6bf0*/  ISETP.NE.AND.EX P2, PT, RZ, c[0x0][0x364], PT, P2 ;  /* 0x0000d900ff007a0c */ /* 0x000fda0003f45320 */
[----:B------:R-:W-:-:S04]  /*6c00*/  @P2 IMAD.MOV.U32 R0, RZ, RZ, 0x4 ;  /* 0x00000004ff002424 */ /* 0x000fc800078e00ff */
[----:B------:R-:W-:-:S05]  /*6c10*/  @P2 IMAD.WIDE R6, R193, R0, c[0x0][0x360] ;  /* 0x0000d800c1062625 */ /* 0x000fca00078e0200 */
[----:B------:R2:W4:Y:S01]  /*6c20*/  @P2 LDG.E R0, [R6.64] ;  /* 0x0000000e06002981 */ /* 0x000522000c1e1900 */
[----:B------:R-:W-:Y:S02]  /*6c30*/  UISETP.NE.AND UP0, UPT, UR6, UR4, UPT ;  /* 0x000000040600728c */ /* 0x000fe4000bf05270 */
[----:B------:R-:W-:Y:S01]  /*6c40*/  UIMAD.WIDE.U32 UR6, UR11, UR5, URZ ;  /* 0x000000050b0672a5 */ /* 0x000fe2000f8e003f */
[----:B------:R-:W5:Y:S01]  /*6c50*/  S2R R4, SR_TID.X ;  /* 0x0000000000047919 */ /* 0x000f620000002100 */
[----:B------:R-:W-:-:S07]  /*6c60*/  ULDC UR4, c[0x0][0x340] ;  /* 0x0000d00000047ab9 */ /* 0x000fce0000000800 */
[----:B------:R-:W-:Y:S02]  /*6c70*/  @UP0 UMOV UR5, UR7 ;  /* 0x0000000700050c82 */ /* 0x000fe40008000000 */
[----:B------:R-:W-:-:S03]  /*6c80*/  @UP0 USHF.R.U32.HI UR11, URZ, UR4, UR5 ;  /* 0x000000043f0b0299 */ /* 0x000fc60008011605 */
[----:B------:R-:W-:Y:S02]  /*6c90*/  ULDC.64 UR4, c[0x0][0x328] ;  /* 0x0000ca0000047ab9 */ /* 0x000fe40000000a00 */
[----:B------:R-:W-:-:S04]  /*6ca0*/  USHF.R.S32.HI UR6, URZ, 0x1f, UR11 ;  /* 0x0000001f3f067899 */ /* 0x000fc8000801140b */
[----:B------:R-:W-:Y:S01]  /*6cb0*/  UIMAD UR4, UR6, UR4, URZ ;  /* 0x00000004060472a4 */ /* 0x000fe2000f8e023f */
[----:B--2---:R-:W-:-:S03]  /*6cc0*/  IMAD.U32 R6, RZ, RZ, UR11 ;  /* 0x0000000bff067e24 */ /* 0x004fc6000f8e00ff */
[----:B------:R-:W-:Y:S02]  /*6cd0*/  UIMAD UR7, UR11, UR5, UR4 ;  /* 0x000000050b0772a4 */ /* 0x000fe4000f8e0204 */
[----:B------:R-:W-:-:S04]  /*6ce0*/  UIMAD UR4, UR12, 0x3000, URZ ;  /* 0x000030000c0478a4 */ /* 0x000fc8000f8e023f */
[----:B------:R-:W-:Y:S01]  /*6cf0*/  USHF.R.S32.HI UR8, URZ, 0x1f, UR4 ;  /* 0x0000001f3f087899 */ /* 0x000fe20008011404 */
[----:B------:R-:W-:Y:S01]  /*6d00*/  BAR.SYNC.DEFER_BLOCKING 0x1, 0x100 ;  /* 0x0044000000007b1d */ /* 0x000fe20000010000 */
[----:B---34-:R-:W-:-:S05]  /*6d10*/  @P2 IMAD R3, R193, 0x80, R0 ;  /* 0x00000080c1032824 */ /* 0x018fca00078e0200 */
[----:B------:R-:W-:-:S04]  /*6d20*/  @P2 SHF.R.S32.HI R0, RZ, 0x1f, R3 ;  /* 0x0000001fff002819 */ /* 0x000fc80000011403 */
[----:B------:R-:W-:-:S04]  /*6d30*/  @P2 LEA.HI R0, R0, R3, RZ, 0x7 ;  /* 0x0000000300002211 */ /* 0x000fc800078f38ff */
[----:B------:R-:W-:Y:S02]  /*6d40*/  @P2 SHF.R.S32.HI R2, RZ, 0x7, R0 ;  /* 0x00000007ff022819 */ /* 0x000fe40000011400 */
[----:B-----5:R-:W-:-:S03]  /*6d50*/  SHF.R.S32.HI R0, RZ, 0x1f, R4 ;  /* 0x0000001fff007819 */ /* 0x020fc60000011404 */
[----:B------:R-:W-:-:S05]  /*6d60*/  @P2 IMAD R2, R2, 0x3000, RZ ;  /* 0x0000300002022824 */ /* 0x000fca00078e02ff */
[----:B------:R-:W-:Y:S02]  /*6d70*/  @P2 SHF.R.S32.HI R3, RZ, 0x1f, R2 ;  /* 0x0000001fff032819 */ /* 0x000fe40000011402 */
[----:B------:R-:W-:-:S06]  /*6d80*/  @!P2 CS2R R2, SRZ ;  /* 0x000000000002a805 */ /* 0x000fcc000001ff00 */
[----:B------:R-:W-:Y:S01]  /*6d90*/  IADD3 R4, P1, P0, R2, UR4, R4 ;  /* 0x0000000402047c10 */ /* 0x000fe2000f83e004 */
[----:B------:R-:W-:Y:S01]  /*6da0*/  ULDC.64 UR4, c[0x0][0x300] ;  /* 0x0000c00000047ab9 */ /* 0x000fe20000000a00 */
[----:B------:R-:W-:Y:S01]  /*6db0*/  IMAD.U32 R2, RZ, RZ, UR11 ;  /* 0x0000000bff027e24 */ /* 0x000fe2000f8e00ff */
[----:B------:R-:W-:Y:S01]  /*6dc0*/  UIMAD UR4, UR6, UR4, URZ ;  /* 0x00000004060472a4 */ /* 0x000fe2000f8e023f */
[----:B------:R-:W-:Y:S02]  /*6dd0*/  IADD3.X R5, R3, UR8, R0, P1, P0 ;  /* 0x0000000803057c10 */ /* 0x000fe40008fe0400 */
[----:B------:R-:W-:Y:S01]  /*6de0*/  SHF.R.S32.HI R0, RZ, 0x1f, R193 ;  /* 0x0000001fff007819 */ /* 0x000fe200000114c1 */
[----:B------:R-:W-:Y:S01]  /*6df0*/  UIMAD UR4, UR11, UR5, UR4 ;  /* 0x000000050b0472a4 */ /* 0x000fe2000f8e0204 */
[----:B------:R-:W-:Y:S01]  /*6e00*/  SEL R193, R193, RZ, !P2 ;  /* 0x000000ffc1c17207 */ /* 0x000fe20005000000 */
[----:B------:R-:W-:Y:S01]  /*6e10*/  IMAD.WIDE.U32 R6, R6, c[0x0][0x328], R4 ;  /* 0x0000ca0006067a25 */ /* 0x000fe200078e0004 */
[----:B------:R-:W-:-:S03]  /*6e20*/  SEL R0, R0, RZ, !P2 ;  /* 0x000000ff00007207 */ /* 0x000fc60005000000 */
[----:B------:R-:W-:Y:S01]  /*6e30*/  IMAD.WIDE.U32 R2, R2, c[0x0][0x300], R4 ;  /* 0x0000c00002027a25 */ /* 0x000fe200078e0004 */
[----:B------:R-:W-:-:S03]  /*6e40*/  IADD3 R7, R7, UR7, RZ ;  /* 0x0000000707077c10 */ /* 0x000fc6000fffe0ff */
[----:B------:R-:W-:Y:S01]  /*6e50*/  IMAD R4, R0, c[0x0][0x330], RZ ;  /* 0x0000cc0000047a24 */ /* 0x000fe200078e02ff */
[----:B------:R-:W-:Y:S01]  /*6e60*/  IADD3 R3, R3, UR4, RZ ;  /* 0x0000000403037c10 */ /* 0x000fe2000fffe0ff */
[----:B------:R-:W-:-:S04]  /*6e70*/  IMAD.WIDE.U32 R6, R193, c[0x0][0x330], R6 ;  /* 0x0000cc00c1067a25 */ /* 0x000fc800078e0006 */
[C---:B------:R-:W-:Y:S01]  /*6e80*/  IMAD R4, R193.reuse, c[0x0][0x334], R4 ;  /* 0x0000cd00c1047a24 */ /* 0x040fe200078e0204 */
[----:B-1----:R-:W-:Y:S01]  /*6e90*/  LEA R10, P1, R6, c[0x0][0x310], 0x2 ;  /* 0x0000c400060a7a11 */ /* 0x002fe200078210ff */
[----:B------:R-:W-:-:S04]  /*6ea0*/  IMAD.WIDE.U32 R8, R193, c[0x0][0x308], R2 ;  /* 0x0000c200c1087a25 */ /* 0x000fc800078e0002 */
[----:B------:R-:W-:Y:S01]  /*6eb0*/  IMAD.IADD R3, R7, 0x1, R4 ;  /* 0x0000000107037824 */ /* 0x000fe200078e0204 */
[----:B------:R-:W-:Y:S01]  /*6ec0*/  LEA R2, P0, R8, c[0x0][0x2e8], 0x2 ;  /* 0x0000ba0008027a11 */ /* 0x000fe200078010ff */
[----:B------:R-:W-:-:S03]  /*6ed0*/  IMAD R0, R0, c[0x0][0x308], RZ ;  /* 0x0000c20000007a24 */ /* 0x000fc600078e02ff */
[----:B------:R-:W-:Y:S01]  /*6ee0*/  LEA.HI.X R11, R6, c[0x0][0x314], R3, 0x2, P1 ;  /* 0x0000c500060b7a11 */ /* 0x000fe200008f1403 */
[----:B------:R-:W-:-:S04]  /*6ef0*/  IMAD R0, R193, c[0x0][0x30c], R0 ;  /* 0x0000c300c1007a24 */ /* 0x000fc800078e0200 */
[----:B------:R-:W-:Y:S01]  /*6f00*/  RED.E.ADD.F32.FTZ.RN.STRONG.GPU [R10.64], R36 ;  /* 0x000000240a00798e */ /* 0x000fe2000c10e78e */
[----:B------:R-:W-:-:S03]  /*6f10*/  IMAD.IADD R5, R9, 0x1, R0 ;  /* 0x0000000109057824 */ /* 0x000fc600078e0200 */
[----:B------:R-:W-:Y:S02]  /*6f20*/  RED.E.ADD.F32.FTZ.RN.STRONG.GPU [R10.64+0x400], R37 ;  /* 0x000400250a00798e */ /* 0x000fe4000c10e78e */
[----:B------:R-:W-:Y:S02]  /*6f30*/  LEA.HI.X R3, R8, c[0x0][0x2ec], R5, 0x2, P0 ;  /* 0x0000bb0008037a11 */ /* 0x000fe400000f1405 */
        /* <DEDUP_REMOVED lines=95> */
.L_x_1330:
        /* <DEDUP_REMOVED lines=13> */
.L_x_1439:


//--------------------- .text._ZN7cutlass13device_kernelIN5flash32FlashAttnBwdPostprocessConvertdQIN4cute5tupleIJNS3_1CILi128EEENS5_ILi96EEEEEENS_6half_tEfNS_4arch4Sm80ELi256ENS3_8TiledMMAINS3_8MMA_AtomIJNS3_28SM80_16x8x16_F32F16F16F32_TNEEEENS3_6LayoutINS4_IJNS5_ILi4EEENS5_ILi2EEENS5_ILi1EEEEEENS4_IJSJ_SH_NS5_ILi0EEEEEEEENS4_IJNS5_ILi64EEENS5_ILi32EEENS5_ILi16EEEEEEEELb0EEEEEvNT_6ParamsE --------------------------
	.section	.text._ZN7cutlass13device_kernelIN5flash32FlashAttnBwdPostprocessConvertdQIN4cute5tupleIJNS3_1CILi128EEENS5_ILi96EEEEEENS_6half_tEfNS_4arch4Sm80ELi256ENS3_8TiledMMAINS3_8MMA_AtomIJNS3_28SM80_16x8x16_F32F16F16F32_TNEEEENS3_6LayoutINS4_IJNS5_ILi4EEENS5_ILi2EEENS5_ILi1EEEEEENS4_IJSJ_SH_NS5_ILi0EEEEEEEENS4_IJNS5_ILi64EEENS5_ILi32EEENS5_ILi16EEEEEEEELb0EEEEEvNT_6ParamsE,"ax",@progbits
	.sectioninfo	@"SHI_REGISTERS=71"
	.align	128
.text._ZN7cutlass13device_kernelIN5flash32FlashAttnBwdPostprocessConvertdQIN4cute5tupleIJNS3_1CILi128EEENS5_ILi96EEEEEENS_6half_tEfNS_4arch4Sm80ELi256ENS3_8TiledMMAINS3_8MMA_AtomIJNS3_28SM80_16x8x16_F32F16F16F32_TNEEEENS3_6LayoutINS4_IJNS5_ILi4EEENS5_ILi2EEENS5_ILi1EEEEEENS4_IJSJ_SH_NS5_ILi0EEEEEEEENS4_IJNS5_ILi64EEENS5_ILi32EEENS5_ILi16EEEEEEEELb0EEEEEvNT_6ParamsE:
        .type           _ZN7cutlass13device_kernelIN5flash32FlashAttnBwdPostprocessConvertdQIN4cute5tupleIJNS3_1CILi128EEENS5_ILi96EEEEEENS_6half_tEfNS_4arch4Sm80ELi256ENS3_8TiledMMAINS3_8MMA_AtomIJNS3_28SM80_16x8x16_F32F16F16F32_TNEEEENS3_6LayoutINS4_IJNS5_ILi4EEENS5_ILi2EEENS5_ILi1EEEEEENS4_IJSJ_SH_NS5_ILi0EEEEEEEENS4_IJNS5_ILi64EEENS5_ILi32EEENS5_ILi16EEEEEEEELb0EEEEEvNT_6ParamsE,@function
        .size           _ZN7cutlass13device_kernelIN5flash32FlashAttnBwdPostprocessConvertdQIN4cute5tupleIJNS3_1CILi128EEENS5_ILi96EEEEEENS_6half_tEfNS_4arch4Sm80ELi256ENS3_8TiledMMAINS3_8MMA_AtomIJNS3_28SM80_16x8x16_F32F16F16F32_TNEEEENS3_6LayoutINS4_IJNS5_ILi4EEENS5_ILi2EEENS5_ILi1EEEEEENS4_IJSJ_SH_NS5_ILi0EEEEEEEENS4_IJNS5_ILi64EEENS5_ILi32EEENS5_ILi16EEEEEEEELb0EEEEEvNT_6ParamsE,(.L_x_1440 - _ZN7cutlass13device_kernelIN5flash32FlashAttnBwdPostprocessConvertdQIN4cute5tupleIJNS3_1CILi128EEENS5_ILi96EEEEEENS_6half_tEfNS_4arch4Sm80ELi256ENS3_8TiledMMAINS3_8MMA_AtomIJNS3_28SM80_16x8x16_F32F16F16F32_TNEEEENS3_6LayoutINS4_IJNS5_ILi4EEENS5_ILi2EEENS5_ILi1EEEEEENS4_IJSJ_SH_NS5_ILi0EEEEEEEENS4_IJNS5_ILi64EEENS5_ILi32EEENS5_ILi16EEEEEEEELb0EEEEEvNT_6ParamsE)
        .other          _ZN7cutlass13device_kernelIN5flash32FlashAttnBwdPostprocessConvertdQIN4cute5tupleIJNS3_1CILi128EEENS5_ILi96EEEEEENS_6half_tEfNS_4arch4Sm80ELi256ENS3_8TiledMMAINS3_8MMA_AtomIJNS3_28SM80_16x8x16_F32F16F16F32_TNEEEENS3_6LayoutINS4_IJNS5_ILi4EEENS5_ILi2EEENS5_ILi1EEEEEENS4_IJSJ_SH_NS5_ILi0EEEEEEEENS4_IJNS5_ILi64EEENS5_ILi32EEENS5_ILi16EEEEEEEELb0EEEEEvNT_6ParamsE,@"STO_CUDA_ENTRY STV_DEFAULT"
_ZN7cutlass13device_kernelIN5flash32FlashAttnBwdPostprocessConvertdQIN4cute5tupleIJNS3_1CILi128EEENS5_ILi96EEEEEENS_6half_tEfNS_4arch4Sm80ELi256ENS3_8TiledMMAINS3_8MMA_AtomIJNS3_28SM80_16x8x16_F32F16F16F32_TNEEEENS3_6LayoutINS4_IJNS5_ILi4EEENS5_ILi2EEENS5_ILi1EEEEEENS4_IJSJ_SH_NS5_ILi0EEEEEEEENS4_IJNS5_ILi64EEENS5_ILi32EEENS5_ILi16EEEEEEEELb0EEEEEvNT_6ParamsE:
[----:B------:R-:W-:Y:S02]  /*0000*/  IMAD.MOV.U32 R1, RZ, RZ, c[0x0][0x28] ;  /* 0x00000a00ff017624 */ /* 0x000fe400078e00ff */
[----:B------:R-:W0:Y:S01]  /*0010*/  S2R R9, SR_CTAID.Z ;  /* 0x0000000000097919 */ /* 0x000e220000002700 */
[----:B------:R-:W-:Y:S01]  /*0020*/  ISETP.NE.U32.AND P1, PT, RZ, c[0x0][0x1c8], PT ;  /* 0x00007200ff007a0c */ /* 0x000fe20003f25070 */
[----:B------:R-:W-:Y:S01]  /*0030*/  IMAD.MOV.U32 R4, RZ, RZ, 0x4 ;  /* 0x00000004ff047424 */ /* 0x000fe200078e00ff */
[----:B------:R-:W-:Y:S01]  /*0040*/  ISETP.NE.U32.AND P0, PT, RZ, c[0x0][0x1c0], PT ;  /* 0x00007000ff007a0c */ /* 0x000fe20003f05070 */
[----:B------:R-:W-:Y:S01]  /*0050*/  ULDC.64 UR4, c[0x0][0x118] ;  /* 0x0000460000047ab9 */ /* 0x000fe20000000a00 */
[----:B------:R-:W-:Y:S02]  /*0060*/  ISETP.NE.AND.EX P1, PT, RZ, c[0x0][0x1cc], PT, P1 ;  /* 0x00007300ff007a0c */ /* 0x000fe40003f25310 */
[----:B------:R-:W-:Y:S01]  /*0070*/  ISETP.NE.AND.EX P0, PT, RZ, c[0x0][0x1c4], PT, P0 ;  /* 0x00007100ff007a0c */ /* 0x000fe20003f05300 */
[----:B------:R-:W-:Y:S02]  /*0080*/  IMAD.MOV.U32 R58, RZ, RZ, c[0x0][0x190] ;  /* 0x00006400ff3a7624 */ /* 0x000fe400078e00ff */
[----:B0-----:R-:W-:-:S08]  /*0090*/  IMAD.WIDE R2, R9, R4, c[0x0][0x1c0] ;  /* 0x0000700009027625 */ /* 0x001fd000078e0204 */
[----:B------:R-:W-:Y:S02]  /*00a0*/  @P1 IMAD.WIDE R4, R9, R4, c[0x0][0x1c8] ;  /* 0x0000720009041625 */ /* 0x000fe400078e0204 */
[----:B------:R0:W5:Y:S01]  /*00b0*/  @P0 LDG.E R56, [R2.64] ;  /* 0x0000000402380981 */ /* 0x000162000c1e1900 */
[----:B------:R-:W-:-:S03]  /*00c0*/  ISETP.NE.U32.AND P2, PT, RZ, c[0x0][0x1c0], PT ;  /* 0x00007000ff007a0c */ /* 0x000fc60003f45070 */
[----:B------:R0:W5:Y:S04]  /*00d0*/  @P1 LDG.E R58, [R4.64] ;  /* 0x00000004043a1981 */ /* 0x000168000c1e1900 */
[----:B------:R-:W1:Y:S02]  /*00e0*/  S2R R54, SR_CTAID.X ;  /* 0x0000000000367919 */ /* 0x000e640000002500 */
[----:B-1----:R-:W-:Y:S01]  /*00f0*/  IMAD.SHL.U32 R57, R54, 0x80, RZ ;  /* 0x0000008036397824 */ /* 0x002fe200078e00ff */
[----:B------:R-:W-:Y:S05]  /*0100*/  @P1 BRA `(.L_x_1331) ;  /* 0x0000004000001947 */ /* 0x000fea0003800000 */
[----:B0-----:R-:W-:Y:S05]  /*0110*/  @!P0 BRA `(.L_x_1331) ;  /* 0x0000003000008947 */ /* 0x001fea0003800000 */
[----:B------:R-:W2:Y:S04]  /*0120*/  LDG.E R5, [R2.64] ;  /* 0x0000000402057981 */ /* 0x000ea8000c1e1900 */
[----:B-----5:R-:W2:Y:S02]  /*0130*/  LDG.E R58, [R2.64+0x4] ;  /* 0x00000404023a7981 */ /* 0x020ea4000c1e1900 */
[----:B--2---:R-:W-:-:S02]  /*0140*/  IADD3 R58, -R5, R58, RZ ;  /* 0x0000003a053a7210 */ /* 0x004fc40007ffe1ff */
.L_x_1331:
[----:B0-----:R-:W-:Y:S01]  /*0150*/  ISETP.NE.AND.EX P1, PT, RZ, c[0x0][0x1c4], PT, P2 ;  /* 0x00007100ff007a0c */ /* 0x001fe20003f25320 */
[----:B-----5:R-:W-:Y:S01]  /*0160*/  @P0 IMAD R2, R9, 0x80, R56 ;  /* 0x0000008009020824 */ /* 0x020fe200078e0238 */
[----:B------:R-:W-:-:S13]  /*0170*/  ISETP.LE.AND P2, PT, R58, R57, PT ;  /* 0x000000393a00720c */ /* 0x000fda0003f43270 */
[----:B------:R-:W-:Y:S05]  /*0180*/  @P1 EXIT P2 ;  /* 0x000000000000194d */ /* 0x000fea0001000000 */
[----:B------:R-:W0:Y:S01]  /*0190*/  S2R R53, SR_TID.X ;  /* 0x0000000000357919 */ /* 0x000e220000002100 */
[----:B------:R-:W-:Y:S01]  /*01a0*/  @P0 SHF.R.S32.HI R3, RZ, 0x1f, R2 ;  /* 0x0000001fff030819 */ /* 0x000fe20000011402 */
[----:B------:R-:W-:Y:S01]  /*01b0*/  CS2R R4, SRZ ;  /* 0x0000000000047805 */ /* 0x000fe2000001ff00 */
[----:B------:R-:W-:Y:S01]  /*01c0*/  IMAD R7, R54, 0x3000, RZ ;  /* 0x0000300036077824 */ /* 0x000fe200078e02ff */
[----:B------:R-:W1:Y:S01]  /*01d0*/  S2R R0, SR_CTAID.Y ;  /* 0x0000000000007919 */ /* 0x000e620000002600 */
[----:B------:R-:W-:Y:S02]  /*01e0*/  @P0 LEA.HI R3, R3, R2, RZ, 0x7 ;  /* 0x0000000203030211 */ /* 0x000fe400078f38ff */
[----:B------:R-:W-:Y:S02]  /*01f0*/  SEL R52, R9, RZ, !P1 ;  /* 0x000000ff09347207 */ /* 0x000fe40004800000 */
[----:B------:R-:W-:Y:S02]  /*0200*/  @P0 SHF.R.S32.HI R3, RZ, 0x7, R3 ;  /* 0x00000007ff030819 */ /* 0x000fe40000011403 */
[----:B------:R-:W-:-:S03]  /*0210*/  SHF.R.S32.HI R11, RZ, 0x1f, R7 ;  /* 0x0000001fff0b7819 */ /* 0x000fc60000011407 */
[----:B------:R-:W-:-:S04]  /*0220*/  @P0 IMAD R3, R3, 0x3000, RZ ;  /* 0x0000300003030824 */ /* 0x000fc800078e02ff */
[--C-:B------:R-:W-:Y:S01]  /*0230*/  @P0 IMAD.MOV.U32 R4, RZ, RZ, R3.reuse ;  /* 0x000000ffff040224 */ /* 0x100fe200078e0003 */
[----:B------:R-:W-:Y:S02]  /*0240*/  @P0 SHF.R.S32.HI R5, RZ, 0x1f, R3 ;  /* 0x0000001fff050819 */ /* 0x000fe40000011403 */
[----:B------:R-:W-:Y:S01]  /*0250*/  SHF.R.S32.HI R3, RZ, 0x1f, R9 ;  /* 0x0000001fff037819 */ /* 0x000fe20000011409 */
[----:B0-----:R-:W-:-:S03]  /*0260*/  IMAD.SHL.U32 R6, R53, 0x4, RZ ;  /* 0x0000000435067824 */ /* 0x001fc600078e00ff */
[----:B------:R-:W-:Y:S02]  /*0270*/  SEL R3, R3, RZ, !P1 ;  /* 0x000000ff03037207 */ /* 0x000fe40004800000 */
[----:B-1----:R-:W-:Y:S02]  /*0280*/  SHF.R.S32.HI R2, RZ, 0x1f, R0 ;  /* 0x0000001fff027819 */ /* 0x002fe40000011400 */
[----:B------:R-:W-:Y:S01]  /*0290*/  IADD3 R4, P2, P3, R4, R6, R7 ;  /* 0x0000000604047210 */ /* 0x000fe20007b5e007 */
[----:B------:R-:W-:Y:S01]  /*02a0*/  IMAD R9, R3, c[0x0][0x180], RZ ;  /* 0x0000600003097a24 */ /* 0x000fe200078e02ff */
[----:B------:R-:W-:Y:S01]  /*02b0*/  SHF.R.S32.HI R6, RZ, 0x1f, R6 ;  /* 0x0000001fff067819 */ /* 0x000fe20000011406 */
[----:B------:R-:W-:Y:S02]  /*02c0*/  IMAD R7, R2, c[0x0][0x178], RZ ;  /* 0x00005e0002077a24 */ /* 0x000fe400078e02ff */
[----:B------:R-:W-:Y:S01]  /*02d0*/  IMAD R9, R52, c[0x0][0x184], R9 ;  /* 0x0000610034097a24 */ /* 0x000fe200078e0209 */
[----:B------:R-:W-:Y:S01]  /*02e0*/  IADD3.X R5, R5, R6, R11, P2, P3 ;  /* 0x0000000605057210 */ /* 0x000fe200017e640b */
[----:B------:R-:W-:-:S04]  /*02f0*/  IMAD R7, R0, c[0x0][0x17c], R7 ;  /* 0x00005f0000077a24 */ /* 0x000fc800078e0207 */
[----:B------:R-:W-:-:S05]  /*0300*/  IMAD.WIDE.U32 R4, R0, c[0x0][0x178], R4 ;  /* 0x00005e0000047a25 */ /* 0x000fca00078e0004 */
[----:B------:R-:W-:-:S05]  /*0310*/  IADD3 R5, R5, R7, RZ ;  /* 0x0000000705057210 */ /* 0x000fca0007ffe0ff */
[----:B------:R-:W-:-:S04]  /*0320*/  IMAD.WIDE.U32 R4, R52, c[0x0][0x180], R4 ;  /* 0x0000600034047a25 */ /* 0x000fc800078e0004 */
[----:B------:R-:W-:Y:S01]  /*0330*/  IMAD.IADD R5, R5, 0x1, R9 ;  /* 0x0000000105057824 */ /* 0x000fe200078e0209 */
[----:B------:R-:W-:-:S04]  /*0340*/  LEA R64, P1, R4, c[0x0][0x160], 0x2 ;  /* 0x0000580004407a11 */ /* 0x000fc800078210ff */
[----:B------:R-:W-:-:S05]  /*0350*/  LEA.HI.X R65, R4, c[0x0][0x164], R5, 0x2, P1 ;  /* 0x0000590004417a11 */ /* 0x000fca00008f1405 */
[----:B------:R-:W2:Y:S04]  /*0360*/  LDG.E.128 R4, [R64.64] ;  /* 0x0000000440047981 */ /* 0x000ea8000c1e1d00 */
[----:B------:R-:W3:Y:S04]  /*0370*/  LDG.E.128 R8, [R64.64+0x1000] ;  /* 0x0010000440087981 */ /* 0x000ee8000c1e1d00 */
[----:B------:R-:W4:Y:S04]  /*0380*/  LDG.E.128 R12, [R64.64+0x2000] ;  /* 0x00200004400c7981 */ /* 0x000f28000c1e1d00 */
[----:B------:R-:W5:Y:S04]  /*0390*/  LDG.E.128 R16, [R64.64+0x3000] ;  /* 0x0030000440107981 */ /* 0x000f68000c1e1d00 */
[----:B------:R-:W5:Y:S04]  /*03a0*/  LDG.E.128 R20, [R64.64+0x4000] ;  /* 0x0040000440147981 */ /* 0x000f68000c1e1d00 */
[----:B------:R-:W5:Y:S04]  /*03b0*/  LDG.E.128 R24, [R64.64+0x5000] ;  /* 0x0050000440187981 */ /* 0x000f68000c1e1d00 */
[----:B------:R-:W5:Y:S04]  /*03c0*/  LDG.E.128 R28, [R64.64+0x6000] ;  /* 0x00600004401c7981 */ /* 0x000f68000c1e1d00 */
[----:B------:R-:W5:Y:S04]  /*03d0*/  LDG.E.128 R32, [R64.64+0x7000] ;  /* 0x0070000440207981 */ /* 0x000f68000c1e1d00 */
[----:B------:R-:W5:Y:S04]  /*03e0*/  LDG.E.128 R36, [R64.64+0x8000] ;  /* 0x0080000440247981 */ /* 0x000f68000c1e1d00 */
[----:B------:R-:W5:Y:S04]  /*03f0*/  LDG.E.128 R40, [R64.64+0x9000] ;  /* 0x0090000440287981 */ /* 0x000f68000c1e1d00 */
[----:B------:R-:W5:Y:S04]  /*0400*/  LDG.E.128 R44, [R64.64+0xa000] ;  /* 0x00a00004402c7981 */ /* 0x000f68000c1e1d00 */
[----:B------:R-:W5:Y:S01]  /*0410*/  LDG.E.128 R48, [R64.64+0xb000] ;  /* 0x00b0000440307981 */ /* 0x000f62000c1e1d00 */
[----:B------:R-:W-:Y:S01]  /*0420*/  SHF.R.S32.HI R60, RZ, 0x1f, R53 ;  /* 0x0000001fff3c7819 */ /* 0x000fe20000011435 */
[----:B------:R-:W-:Y:S01]  /*0430*/  IMAD.IADD R57, R58, 0x1, -R57 ;  /* 0x000000013a397824 */ /* 0x000fe200078e0a39 */
[----:B------:R-:W-:Y:S02]  /*0440*/  BSSY B0, `(.L_x_1332) ;  /* 0x00000f2000007945 */ /* 0x000fe40003800000 */
[----:B------:R-:W-:-:S02]  /*0450*/  LEA.HI R59, R60, R53, RZ, 0x2 ;  /* 0x000000353c3b7211 */ /* 0x000fc400078f10ff */
[----:B------:R-:W-:Y:S02]  /*0460*/  LEA.HI R61, R60, R53, RZ, 0x5 ;  /* 0x000000353c3d7211 */ /* 0x000fe400078f28ff */
[--C-:B------:R-:W-:Y:S02]  /*0470*/  SHF.R.S32.HI R55, RZ, 0x2, R59.reuse ;  /* 0x00000002ff377819 */ /* 0x100fe4000001143b */
[----:B------:R-:W-:Y:S02]  /*0480*/  SHF.R.S32.HI R62, RZ, 0x1f, R59 ;  /* 0x0000001fff3e7819 */ /* 0x000fe4000001143b */
[--C-:B------:R-:W-:Y:S02]  /*0490*/  SHF.R.S32.HI R63, RZ, 0x5, R61.reuse ;  /* 0x00000005ff3f7819 */ /* 0x100fe4000001143d */
[----:B------:R-:W-:Y:S02]  /*04a0*/  SHF.R.S32.HI R66, RZ, 0x1f, R61 ;  /* 0x0000001fff427819 */ /* 0x000fe4000001143d */
[----:B------:R-:W-:-:S02]  /*04b0*/  LEA.HI R61, R62, R55, RZ, 0x2 ;  /* 0x000000373e3d7211 */ /* 0x000fc400078f10ff */
[----:B------:R-:W-:Y:S02]  /*04c0*/  LEA.HI R62, R62, R55, RZ, 0x3 ;  /* 0x000000373e3e7211 */ /* 0x000fe400078f18ff */
[----:B------:R-:W-:Y:S02]  /*04d0*/  LEA.HI R66, R66, R63, RZ, 0x2 ;  /* 0x0000003f42427211 */ /* 0x000fe400078f10ff */
[----:B------:R-:W-:Y:S02]  /*04e0*/  LOP3.LUT R62, R62, 0xfffffff8, RZ, 0xc0, !PT ;  /* 0xfffffff83e3e7812 */ /* 0x000fe400078ec0ff */
[----:B------:R-:W-:Y:S02]  /*04f0*/  LOP3.LUT R66, R66, 0xfffffc, RZ, 0xc0, !PT ;  /* 0x00fffffc42427812 */ /* 0x000fe400078ec0ff */
[----:B------:R-:W-:Y:S01]  /*0500*/  LOP3.LUT R68, R61, 0xffffffc, RZ, 0xc0, !PT ;  /* 0x0ffffffc3d447812 */ /* 0x000fe200078ec0ff */
[----:B------:R-:W-:Y:S01]  /*0510*/  IMAD.IADD R62, R55, 0x1, -R62 ;  /* 0x00000001373e7824 */ /* 0x000fe200078e0a3e */
[----:B------:R-:W-:-:S02]  /*0520*/  IADD3 R61, R63, -R66, RZ ;  /* 0x800000423f3d7210 */ /* 0x000fc40007ffe0ff */
[----:B------:R-:W-:Y:S01]  /*0530*/  IMNMX R57, R57, 0x80, PT ;  /* 0x0000008039397817 */ /* 0x000fe20003800200 */
[----:B------:R-:W-:-:S03]  /*0540*/  IMAD.IADD R68, R55, 0x1, -R68 ;  /* 0x0000000137447824 */ /* 0x000fc600078e0a44 */
[----:B------:R-:W-:Y:S01]  /*0550*/  ISETP.GE.AND P1, PT, R55, R57, PT ;  /* 0x000000393700720c */ /* 0x000fe20003f26270 */
[----:B------:R-:W-:Y:S01]  /*0560*/  IMAD R58, R63, 0x8, R68 ;  /* 0x000000083f3a7824 */ /* 0x000fe200078e0244 */
[----:B--2---:R0:W-:Y:S04]  /*0570*/  STS.128 [R53.X16], R4 ;  /* 0x0000000435007388 */ /* 0x0041e8000000cc00 */
[----:B---3--:R-:W-:Y:S04]  /*0580*/  STS.128 [R53.X16+0x1000], R8 ;  /* 0x0010000835007388 */ /* 0x008fe8000000cc00 */
[----:B----4-:R1:W-:Y:S04]  /*0590*/  STS.128 [R53.X16+0x2000], R12 ;  /* 0x0020000c35007388 */ /* 0x0103e8000000cc00 */
[----:B-----5:R-:W-:Y:S01]  /*05a0*/  STS.128 [R53.X16+0x3000], R16 ;  /* 0x0030001035007388 */ /* 0x020fe2000000cc00 */
[----:B0-----:R-:W-:-:S03]  /*05b0*/  LEA.HI R5, R60, R53, RZ, 0x4 ;  /* 0x000000353c057211 */ /* 0x001fc600078f20ff */
[----:B------:R-:W-:Y:S01]  /*05c0*/  STS.128 [R53.X16+0x4000], R20 ;  /* 0x0040001435007388 */ /* 0x000fe2000000cc00 */
[----:B------:R-:W-:Y:S02]  /*05d0*/  LOP3.LUT R4, R59, 0xfffffffc, RZ, 0xc0, !PT ;  /* 0xfffffffc3b047812 */ /* 0x000fe400078ec0ff */
[-C--:B------:R-:W-:Y:S01]  /*05e0*/  LEA.HI R60, R60, R53.reuse, RZ, 0x7 ;  /* 0x000000353c3c7211 */ /* 0x080fe200078f38ff */
[----:B------:R-:W-:Y:S01]  /*05f0*/  STS.128 [R53.X16+0x5000], R24 ;  /* 0x0050001835007388 */ /* 0x000fe2000000cc00 */
[----:B------:R-:W-:Y:S01]  /*0600*/  IMAD.SHL.U32 R5, R5, 0x4, RZ ;  /* 0x0000000405057824 */ /* 0x000fe200078e00ff */
[----:B------:R-:W-:Y:S02]  /*0610*/  IADD3 R4, -R4, R53, RZ ;  /* 0x0000003504047210 */ /* 0x000fe40007ffe1ff */
[----:B------:R-:W-:Y:S01]  /*0620*/  STS.128 [R53.X16+0x6000], R28 ;  /* 0x0060001c35007388 */ /* 0x000fe2000000cc00 */
[----:B-1----:R-:W-:Y:S02]  /*0630*/  IADD3 R14, R55, 0x40, RZ ;  /* 0x00000040370e7810 */ /* 0x002fe40007ffe0ff */
[C---:B------:R-:W-:Y:S01]  /*0640*/  LEA.HI R6, R4.reuse, R4, RZ, 0x1 ;  /* 0x0000000404067211 */ /* 0x040fe200078f08ff */
[----:B------:R-:W-:Y:S01]  /*0650*/  STS.128 [R53.X16+0x7000], R32 ;  /* 0x0070002035007388 */ /* 0x000fe2000000cc00 */
[----:B------:R-:W-:Y:S01]  /*0660*/  LOP3.LUT R7, R5, 0x40, RZ, 0xc0, !PT ;  /* 0x0000004005077812 */ /* 0x000fe200078ec0ff */
[----:B------:R-:W-:Y:S01]  /*0670*/  IMAD R61, R61, 0x80, R4 ;  /* 0x000000803d3d7824 */ /* 0x000fe200078e0204 */
[----:B------:R-:W-:Y:S01]  /*0680*/  SHF.R.S32.HI R5, RZ, 0x1f, R62 ;  /* 0x0000001fff057819 */ /* 0x000fe2000001143e */
[----:B------:R-:W-:Y:S01]  /*0690*/  STS.128 [R53.X16+0x8000], R36 ;  /* 0x0080002435007388 */ /* 0x000fe2000000cc00 */
[----:B------:R-:W-:Y:S01]  /*06a0*/  IMAD.SHL.U32 R4, R4, 0x8, RZ ;  /* 0x0000000804047824 */ /* 0x000fe200078e00ff */
[----:B------:R-:W-:Y:S01]  /*06b0*/  SHF.R.U32.HI R15, RZ, 0x3, R7 ;  /* 0x00000003ff0f7819 */ /* 0x000fe20000011607 */
[----:B------:R-:W-:Y:S01]  /*06c0*/  IMAD.SHL.U32 R9, R6, 0x400, RZ ;  /* 0x0000040006097824 */ /* 0x000fe200078e00ff */
[----:B------:R-:W-:Y:S01]  /*06d0*/  STS.128 [R53.X16+0x9000], R40 ;  /* 0x0090002835007388 */ /* 0x000fe2000000cc00 */
[----:B------:R-:W-:-:S02]  /*06e0*/  LEA.HI R8, R5, R62, RZ, 0x2 ;  /* 0x0000003e05087211 */ /* 0x000fc400078f10ff */
[----:B------:R-:W-:Y:S01]  /*06f0*/  LOP3.LUT R6, R7, 0x8, R4, 0xf8, !PT ;  /* 0x0000000807067812 */ /* 0x000fe200078ef804 */
[----:B------:R-:W-:Y:S01]  /*0700*/  STS.128 [R53.X16+0xa000], R44 ;  /* 0x00a0002c35007388 */ /* 0x000fe2000000cc00 */
[C---:B------:R-:W-:Y:S01]  /*0710*/  LOP3.LUT R7, R8.reuse, 0x7fffffc, RZ, 0xc0, !PT ;  /* 0x07fffffc08077812 */ /* 0x040fe200078ec0ff */
[----:B------:R-:W-:Y:S01]  /*0720*/  IMAD.SHL.U32 R8, R8, 0x10, RZ ;  /* 0x0000001008087824 */ /* 0x000fe200078e00ff */
[----:B------:R-:W-:Y:S01]  /*0730*/  LOP3.LUT R9, R9, 0x7ffff800, RZ, 0xc0, !PT ;  /* 0x7ffff80009097812 */ /* 0x000fe200078ec0ff */
[----:B------:R-:W-:Y:S01]  /*0740*/  STS.128 [R53.X16+0xb000], R48 ;  /* 0x00b0003035007388 */ /* 0x000fe2000000cc00 */
[----:B------:R-:W-:Y:S02]  /*0750*/  LOP3.LUT R15, R6, R15, RZ, 0x3c, !PT ;  /* 0x0000000f060f7212 */ /* 0x000fe400078e3cff */
[----:B------:R-:W-:Y:S01]  /*0760*/  IADD3 R62, R62, -R7, RZ ;  /* 0x800000073e3e7210 */ /* 0x000fe20007ffe0ff */
[----:B------:R-:W-:Y:S01]  /*0770*/  BAR.SYNC.DEFER_BLOCKING 0x0 ;  /* 0x0000000000007b1d */ /* 0x000fe20000010000 */
[----:B------:R-:W-:Y:S01]  /*0780*/  CS2R R6, SRZ ;  /* 0x0000000000067805 */ /* 0x000fe2000001ff00 */
[----:B------:R-:W-:Y:S01]  /*0790*/  IMAD.U32 R58, R58, 0x10, R9 ;  /* 0x000000103a3a7824 */ /* 0x000fe200078e0009 */
[----:B------:R-:W-:Y:S01]  /*07a0*/  SHF.R.U32.HI R9, RZ, 0x4, R60 ;  /* 0x00000004ff097819 */ /* 0x000fe2000001163c */
[----:B------:R-:W-:Y:S01]  /*07b0*/  IMAD R62, R62, 0x8, R61 ;  /* 0x000000083e3e7824 */ /* 0x000fe200078e023d */
[----:B------:R-:W-:-:S02]  /*07c0*/  LOP3.LUT R8, R8, 0x40, RZ, 0xc0, !PT ;  /* 0x0000004008087812 */ /* 0x000fc400078ec0ff */
[----:B------:R-:W-:Y:S02]  /*07d0*/  @P0 MOV R6, R56 ;  /* 0x0000003800060202 */ /* 0x000fe40000000f00 */
[----:B------:R-:W-:Y:S02]  /*07e0*/  @P0 SHF.R.S32.HI R7, RZ, 0x1f, R56 ;  /* 0x0000001fff070819 */ /* 0x000fe40000011438 */
[----:B------:R-:W-:Y:S02]  /*07f0*/  LOP3.LUT R9, R8, 0x8, R9, 0xf8, !PT ;  /* 0x0000000808097812 */ /* 0x000fe400078ef809 */
[C---:B------:R-:W-:Y:S02]  /*0800*/  IADD3 R6, P0, R55.reuse, R6, RZ ;  /* 0x0000000637067210 */ /* 0x040fe40007f1e0ff */
[----:B------:R-:W-:Y:S02]  /*0810*/  SHF.R.U32.HI R8, RZ, 0x3, R8 ;  /* 0x00000003ff087819 */ /* 0x000fe40000011608 */
[----:B------:R-:W-:-:S02]  /*0820*/  LEA.HI.X.SX32 R7, R55, R7, 0x1, P0 ;  /* 0x0000000737077211 */ /* 0x000fc400000f0eff */
[----:B------:R-:W-:Y:S01]  /*0830*/  LOP3.LUT R9, R9, R8, RZ, 0x3c, !PT ;  /* 0x0000000809097212 */ /* 0x000fe200078e3cff */
[----:B------:R-:W-:Y:S01]  /*0840*/  IMAD.IADD R8, R58, 0x1, R15 ;  /* 0x000000013a087824 */ /* 0x000fe200078e020f */
[----:B------:R-:W-:Y:S01]  /*0850*/  ISETP.GE.AND P0, PT, R14, R57, PT ;  /* 0x000000390e00720c */ /* 0x000fe20003f06270 */
[----:B------:R-:W-:Y:S01]  /*0860*/  IMAD.WIDE R6, R54, 0x80, R6 ;  /* 0x0000008036067825 */ /* 0x000fe200078e0206 */
[----:B------:R-:W0:Y:S03]  /*0870*/  LDS R10, [R53.X4] ;  /* 0x00000000350a7984 */ /* 0x000e260000004800 */
[----:B------:R-:W-:Y:S01]  /*0880*/  IMAD.U32 R9, R62, 0x2, R9 ;  /* 0x000000023e097824 */ /* 0x000fe200078e0009 */
[----:B------:R-:W1:Y:S04]  /*0890*/  LDS R11, [R53.X4+0x400] ;  /* 0x00040000350b7984 */ /* 0x000e680000004800 */
[----:B------:R-:W2:Y:S04]  /*08a0*/  LDS R12, [R53.X4+0x800] ;  /* 0x00080000350c7984 */ /* 0x000ea80000004800 */
[----:B------:R-:W3:Y:S04]  /*08b0*/  LDS R13, [R53.X4+0xc00] ;  /* 0x000c0000350d7984 */ /* 0x000ee80000004800 */
[----:B------:R-:W4:Y:S04]  /*08c0*/  LDS R16, [R53.X4+0x1000] ;  /* 0x0010000035107984 */ /* 0x000f280000004800 */
[----:B------:R-:W5:Y:S04]  /*08d0*/  LDS R17, [R53.X4+0x1400] ;  /* 0x0014000035117984 */ /* 0x000f680000004800 */
[----:B------:R-:W5:Y:S04]  /*08e0*/  LDS R18, [R53.X4+0x1800] ;  /* 0x0018000035127984 */ /* 0x000f680000004800 */
[----:B------:R-:W5:Y:S04]  /*08f0*/  LDS R19, [R53.X4+0x1c00] ;  /* 0x001c000035137984 */ /* 0x000f680000004800 */
[----:B------:R-:W5:Y:S04]  /*0900*/  LDS R25, [R53.X4+0x2000] ;  /* 0x0020000035197984 */ /* 0x000f680000004800 */
[----:B------:R-:W5:Y:S04]  /*0910*/  LDS R26, [R53.X4+0x2400] ;  /* 0x00240000351a7984 */ /* 0x000f680000004800 */
[----:B------:R-:W5:Y:S01]  /*0920*/  LDS R15, [R53.X4+0x3800] ;  /* 0x00380000350f7984 */ /* 0x000f620000004800 */
[----:B0-----:R-:W-:-:S03]  /*0930*/  FMUL.FTZ R10, R10, c[0x0][0x1b8] ;  /* 0x00006e000a0a7a20 */ /* 0x001fc60000410000 */
[----:B------:R-:W0:Y:S01]  /*0940*/  LDS R14, [R53.X4+0x3c00] ;  /* 0x003c0000350e7984 */ /* 0x000e220000004800 */
[----:B-1----:R-:W-:-:S03]  /*0950*/  FMUL.FTZ R11, R11, c[0x0][0x1b8] ;  /* 0x00006e000b0b7a20 */ /* 0x002fc60000410000 */
[----:B------:R-:W1:Y:S01]  /*0960*/  LDS R27, [R53.X4+0x2800] ;  /* 0x00280000351b7984 */ /* 0x000e620000004800 */
[----:B--2---:R-:W-:Y:S01]  /*0970*/  FMUL.FTZ R12, R12, c[0x0][0x1b8] ;  /* 0x00006e000c0c7a20 */ /* 0x004fe20000410000 */
[----:B------:R-:W-:Y:S02]  /*0980*/  F2FP.PACK_AB R10, R11, R10 ;  /* 0x0000000a0b0a723e */ /* 0x000fe400000000ff */
[----:B------:R-:W2:Y:S01]  /*0990*/  LDS R30, [R53.X4+0x2c00] ;  /* 0x002c0000351e7984 */ /* 0x000ea20000004800 */
[----:B---3--:R-:W-:-:S03]  /*09a0*/  FMUL.FTZ R13, R13, c[0x0][0x1b8] ;  /* 0x00006e000d0d7a20 */ /* 0x008fc60000410000 */
[----:B------:R-:W3:Y:S01]  /*09b0*/  LDS R31, [R53.X4+0x3000] ;  /* 0x00300000351f7984 */ /* 0x000ee20000004800 */
[----:B----4-:R-:W-:Y:S01]  /*09c0*/  FMUL.FTZ R16, R16, c[0x0][0x1b8] ;  /* 0x00006e0010107a20 */ /* 0x010fe20000410000 */
[----:B------:R-:W-:Y:S02]  /*09d0*/  F2FP.PACK_AB R11, R13, R12 ;  /* 0x0000000c0d0b723e */ /* 0x000fe400000000ff */
[----:B------:R-:W4:Y:S01]  /*09e0*/  LDS R24, [R53.X4+0x3400] ;  /* 0x0034000035187984 */ /* 0x000f220000004800 */
[----:B-----5:R-:W-:-:S03]  /*09f0*/  FMUL.FTZ R17, R17, c[0x0][0x1b8] ;  /* 0x00006e0011117a20 */ /* 0x020fc60000410000 */
[----:B------:R-:W5:Y:S01]  /*0a00*/  LDS R43, [R53.X4+0x4000] ;  /* 0x00400000352b7984 */ /* 0x000f620000004800 */
[----:B------:R-:W-:Y:S01]  /*0a10*/  FMUL.FTZ R18, R18, c[0x0][0x1b8] ;  /* 0x00006e0012127a20 */ /* 0x000fe20000410000 */
[----:B------:R-:W-:Y:S02]  /*0a20*/  F2FP.PACK_AB R12, R17, R16 ;  /* 0x00000010110c723e */ /* 0x000fe400000000ff */
[----:B------:R-:W5:Y:S01]  /*0a30*/  LDS R44, [R53.X4+0x4400] ;  /* 0x00440000352c7984 */ /* 0x000f620000004800 */
[----:B------:R-:W-:-:S03]  /*0a40*/  FMUL.FTZ R19, R19, c[0x0][0x1b8] ;  /* 0x00006e0013137a20 */ /* 0x000fc60000410000 */
[----:B------:R-:W5:Y:S01]  /*0a50*/  LDS R45, [R53.X4+0x4800] ;  /* 0x00480000352d7984 */ /* 0x000f620000004800 */
[----:B------:R-:W-:Y:S01]  /*0a60*/  FMUL.FTZ R25, R25, c[0x0][0x1b8] ;  /* 0x00006e0019197a20 */ /* 0x000fe20000410000 */
[----:B------:R-:W-:Y:S02]  /*0a70*/  F2FP.PACK_AB R13, R19, R18 ;  /* 0x00000012130d723e */ /* 0x000fe400000000ff */
[----:B------:R-:W5:Y:S01]  /*0a80*/  LDS R16, [R53.X4+0x5000] ;  /* 0x0050000035107984 */ /* 0x000f620000004800 */
[----:B------:R-:W-:-:S03]  /*0a90*/  FMUL.FTZ R28, R26, c[0x0][0x1b8] ;  /* 0x00006e001a1c7a20 */ /* 0x000fc60000410000 */
[----:B------:R-:W5:Y:S01]  /*0aa0*/  LDS R17, [R53.X4+0x5400] ;  /* 0x0054000035117984 */ /* 0x000f620000004800 */
[----:B------:R-:W-:-:S03]  /*0ab0*/  FMUL.FTZ R40, R15, c[0x0][0x1b8] ;  /* 0x00006e000f287a20 */ /* 0x000fc60000410000 */
[----:B------:R-:W5:Y:S01]  /*0ac0*/  LDS R18, [R53.X4+0x5800] ;  /* 0x0058000035127984 */ /* 0x000f620000004800 */
[----:B0-----:R-:W-:-:S03]  /*0ad0*/  FMUL.FTZ R37, R14, c[0x0][0x1b8] ;  /* 0x00006e000e257a20 */ /* 0x001fc60000410000 */
[----:B------:R-:W0:Y:S01]  /*0ae0*/  LDS R19, [R53.X4+0x5c00] ;  /* 0x005c000035137984 */ /* 0x000e220000004800 */
[----:B-1----:R-:W-:Y:S01]  /*0af0*/  FMUL.FTZ R29, R27, c[0x0][0x1b8] ;  /* 0x00006e001b1d7a20 */ /* 0x002fe20000410000 */
[----:B------:R-:W-:Y:S02]  /*0b00*/  F2FP.PACK_AB R40, R37, R40 ;  /* 0x000000282528723e */ /* 0x000fe400000000ff */
[----:B------:R-:W1:Y:S01]  /*0b10*/  LDS R20, [R53.X4+0x6000] ;  /* 0x0060000035147984 */ /* 0x000e620000004800 */
[----:B--2---:R-:W-:-:S03]  /*0b20*/  FMUL.FTZ R30, R30, c[0x0][0x1b8] ;  /* 0x00006e001e1e7a20 */ /* 0x004fc60000410000 */
[----:B------:R-:W2:Y:S01]  /*0b30*/  LDS R21, [R53.X4+0x6400] ;  /* 0x0064000035157984 */ /* 0x000ea20000004800 */
[----:B---3--:R-:W-:-:S03]  /*0b40*/  FMUL.FTZ R31, R31, c[0x0][0x1b8] ;  /* 0x00006e001f1f7a20 */ /* 0x008fc60000410000 */
[----:B------:R-:W3:Y:S01]  /*0b50*/  LDS R22, [R53.X4+0x6800] ;  /* 0x0068000035167984 */ /* 0x000ee20000004800 */
[----:B----4-:R-:W-:Y:S01]  /*0b60*/  FMUL.FTZ R32, R24, c[0x0][0x1b8] ;  /* 0x00006e0018207a20 */ /* 0x010fe20000410000 */
[----:B------:R-:W-:Y:S02]  /*0b70*/  F2FP.PACK_AB R24, R28, R25 ;  /* 0x000000191c18723e */ /* 0x000fe400000000ff */
[----:B------:R-:W4:Y:S01]  /*0b80*/  LDS R23, [R53.X4+0x6c00] ;  /* 0x006c000035177984 */ /* 0x000f220000004800 */
[----:B------:R-:W-:Y:S01]  /*0b90*/  F2FP.PACK_AB R25, R30, R29 ;  /* 0x0000001d1e19723e */ /* 0x000fe200000000ff */
[----:B-----5:R-:W-:Y:S01]  /*0ba0*/  FMUL.FTZ R46, R43, c[0x0][0x1b8] ;  /* 0x00006e002b2e7a20 */ /* 0x020fe20000410000 */
[----:B------:R-:W-:Y:S01]  /*0bb0*/  F2FP.PACK_AB R31, R32, R31 ;  /* 0x0000001f201f723e */ /* 0x000fe200000000ff */
        /* <DEDUP_REMOVED lines=10> */
[----:B------:R-:W-:Y:S01]  /*0c60*/  FMUL.FTZ R18, R18, c[0x0][0x1b8] ;  /* 0x00006e0012127a20 */ /* 0x000fe20000410000 */
[----:B------:R-:W-:Y:S02]  /*0c70*/  F2FP.PACK_AB R16, R17, R16 ;  /* 0x000000101110723e */ /* 0x000fe400000000ff */
        /* <DEDUP_REMOVED lines=8> */
[----:B---3--:R-:W-:Y:S01]  /*0d00*/  FMUL.FTZ R22, R22, c[0x0][0x1b8] ;  /* 0x00006e0016167a20 */ /* 0x008fe20000410000 */
[----:B------:R-:W-:Y:S02]  /*0d10*/  F2FP.PACK_AB R18, R21, R20 ;  /* 0x000000141512723e */ /* 0x000fe400000000ff */
[----:B------:R-:W3:Y:S01]  /*0d20*/  LDS R28, [R53.X4+0x8000] ;  /* 0x00800000351c7984 */ /* 0x000ee20000004800 */
[----:B----4-:R-:W-:-:S03]  /*0d30*/  FMUL.FTZ R23, R23, c[0x0][0x1b8] ;  /* 0x00006e0017177a20 */ /* 0x010fc60000410000 */
[----:B------:R-:W4:Y:S01]  /*0d40*/  LDS R33, [R53.X4+0x8400] ;  /* 0x0084000035217984 */ /* 0x000f220000004800 */
[----:B-----5:R-:W-:Y:S01]  /*0d50*/  FMUL.FTZ R15, R15, c[0x0][0x1b8] ;  /* 0x00006e000f0f7a20 */ /* 0x020fe20000410000 */
[----:B------:R-:W-:Y:S01]  /*0d60*/  F2FP.PACK_AB R19, R23, R22 ;  /* 0x000000161713723e */ /* 0x000fe200000000ff */
[----:B------:R-:W-:Y:S01]  /*0d70*/  IMAD.SHL.U32 R23, R9, 0x2, RZ ;  /* 0x0000000209177824 */ /* 0x000fe200078e00ff */
[----:B------:R-:W5:Y:S01]  /*0d80*/  LDS R29, [R53.X4+0x8800] ;  /* 0x00880000351d7984 */ /* 0x000f620000004800 */
[----:B------:R-:W-:Y:S01]  /*0d90*/  FMUL.FTZ R36, R36, c[0x0][0x1b8] ;  /* 0x00006e0024247a20 */ /* 0x000fe20000410000 */
[----:B------:R-:W-:Y:S02]  /*0da0*/  LEA R9, R8, 0xc000, 0x1 ;  /* 0x0000c00008097811 */ /* 0x000fe400078e08ff */
[----:B------:R-:W5:Y:S01]  /*0db0*/  LDS R32, [R53.X4+0x8c00] ;  /* 0x008c000035207984 */ /* 0x000f620000004800 */
[----:B------:R-:W-:Y:S01]  /*0dc0*/  FMUL.FTZ R14, R14, c[0x0][0x1b8] ;  /* 0x00006e000e0e7a20 */ /* 0x000fe20000410000 */
[----:B------:R-:W-:-:S02]  /*0dd0*/  F2FP.PACK_AB R36, R36, R15 ;  /* 0x0000000f2424723e */ /* 0x000fc400000000ff */
[----:B------:R-:W5:Y:S01]  /*0de0*/  LDS R38, [R53.X4+0xa000] ;  /* 0x00a0000035267984 */ /* 0x000f620000004800 */
[----:B------:R-:W-:-:S03]  /*0df0*/  FMUL.FTZ R35, R35, c[0x0][0x1b8] ;  /* 0x00006e0023237a20 */ /* 0x000fc60000410000 */
[----:B------:R-:W5:Y:S01]  /*0e00*/  LDS R42, [R53.X4+0xa400] ;  /* 0x00a40000352a7984 */ /* 0x000f620000004800 */
[----:B------:R-:W-:Y:S01]  /*0e10*/  FMUL.FTZ R49, R49, c[0x0][0x1b8] ;  /* 0x00006e0031317a20 */ /* 0x000fe20000410000 */
[----:B------:R-:W-:Y:S02]  /*0e20*/  F2FP.PACK_AB R35, R35, R14 ;  /* 0x0000000e2323723e */ /* 0x000fe400000000ff */
        /* <DEDUP_REMOVED lines=14> */
[----:B----4-:R-:W-:Y:S02]  /*0f10*/  FMUL.FTZ R33, R33, c[0x0][0x1b8] ;  /* 0x00006e0021217a20 */ /* 0x010fe40000410000 */
[----:B-----5:R-:W-:Y:S01]  /*0f20*/  FMUL.FTZ R29, R29, c[0x0][0x1b8] ;  /* 0x00006e001d1d7a20 */ /* 0x020fe20000410000 */
[----:B------:R-:W-:Y:S02]  /*0f30*/  STS [R23+0xc000], R10 ;  /* 0x00c0000a17007388 */ /* 0x000fe40000000800 */
[----:B------:R-:W-:Y:S01]  /*0f40*/  F2FP.PACK_AB R28, R33, R28 ;  /* 0x0000001c211c723e */ /* 0x000fe200000000ff */
[----:B------:R-:W-:Y:S01]  /*0f50*/  FMUL.FTZ R32, R32, c[0x0][0x1b8] ;  /* 0x00006e0020207a20 */ /* 0x000fe20000410000 */
[----:B------:R-:W-:Y:S01]  /*0f60*/  STS [R23+0xc100], R11 ;  /* 0x00c1000b17007388 */ /* 0x000fe20000000800 */
[----:B------:R-:W-:-:S03]  /*0f70*/  FMUL.FTZ R38, R38, c[0x0][0x1b8] ;  /* 0x00006e0026267a20 */ /* 0x000fc60000410000 */
[----:B------:R-:W-:Y:S01]  /*0f80*/  F2FP.PACK_AB R29, R32, R29 ;  /* 0x0000001d201d723e */ /* 0x000fe200000000ff */
[----:B------:R4:W-:Y:S01]  /*0f90*/  STS [R23+0xd000], R24 ;  /* 0x00d0001817007388 */ /* 0x0009e20000000800 */
[----:B------:R-:W-:-:S03]  /*0fa0*/  FMUL.FTZ R15, R42, c[0x0][0x1b8] ;  /* 0x00006e002a0f7a20 */ /* 0x000fc60000410000 */
[----:B------:R5:W-:Y:S01]  /*0fb0*/  STS [R23+0xd100], R25 ;  /* 0x00d1001917007388 */ /* 0x000be20000000800 */
[----:B------:R-:W-:Y:S01]  /*0fc0*/  FMUL.FTZ R37, R37, c[0x0][0x1b8] ;  /* 0x00006e0025257a20 */ /* 0x000fe20000410000 */
[----:B------:R-:W-:Y:S02]  /*0fd0*/  F2FP.PACK_AB R15, R15, R38 ;  /* 0x000000260f0f723e */ /* 0x000fe400000000ff */
[----:B------:R1:W-:Y:S01]  /*0fe0*/  STS [R23+0xc800], R12 ;  /* 0x00c8000c17007388 */ /* 0x0003e20000000800 */
[----:B------:R-:W-:Y:S01]  /*0ff0*/  FMUL.FTZ R14, R41, c[0x0][0x1b8] ;  /* 0x00006e00290e7a20 */ /* 0x000fe20000410000 */
[----:B----4-:R-:W-:Y:S02]  /*1000*/  IADD3 R24, R4, 0x40, RZ ;  /* 0x0000004004187810 */ /* 0x010fe40007ffe0ff */
[----:B------:R4:W-:Y:S01]  /*1010*/  STS [R23+0xc900], R13 ;  /* 0x00c9000d17007388 */ /* 0x0009e20000000800 */
[----:B0-----:R-:W-:Y:S01]  /*1020*/  FMUL.FTZ R39, R39, c[0x0][0x1b8] ;  /* 0x00006e0027277a20 */ /* 0x001fe20000410000 */
[----:B------:R-:W-:-:S02]  /*1030*/  F2FP.PACK_AB R14, R14, R37 ;  /* 0x000000250e0e723e */ /* 0x000fc400000000ff */
[----:B------:R4:W-:Y:S01]  /*1040*/  STS [R23+0xd800], R31 ;  /* 0x00d8001f17007388 */ /* 0x0009e20000000800 */
[----:B-----5:R-:W-:Y:S01]  /*1050*/  IADD3 R25, R4, 0x20, RZ ;  /* 0x0000002004197810 */ /* 0x020fe20007ffe0ff */
[----:B-1----:R-:W-:Y:S02]  /*1060*/  FMUL.FTZ R44, R44, c[0x0][0x1b8] ;  /* 0x00006e002c2c7a20 */ /* 0x002fe40000410000 */
[----:B------:R4:W-:Y:S01]  /*1070*/  STS [R23+0xd900], R40 ;  /* 0x00d9002817007388 */ /* 0x0009e20000000800 */
[----:B--2---:R-:W-:Y:S02]  /*1080*/  FMUL.FTZ R43, R43, c[0x0][0x1b8] ;  /* 0x00006e002b2b7a20 */ /* 0x004fe40000410000 */
[----:B------:R-:W-:Y:S01]  /*1090*/  F2FP.PACK_AB R39, R44, R39 ;  /* 0x000000272c27723e */ /* 0x000fe200000000ff */
[----:B------:R4:W-:Y:S01]  /*10a0*/  STS [R23+0xe000], R46 ;  /* 0x00e0002e17007388 */ /* 0x0009e20000000800 */
[----:B---3--:R-:W-:-:S03]  /*10b0*/  FMUL.FTZ R22, R45, c[0x0][0x1b8] ;  /* 0x00006e002d167a20 */ /* 0x008fc60000410000 */
[----:B------:R4:W-:Y:S02]  /*10c0*/  STS [R23+0xe100], R47 ;  /* 0x00e1002f17007388 */ /* 0x0009e40000000800 */
[----:B------:R-:W-:Y:S02]  /*10d0*/  F2FP.PACK_AB R22, R22, R43 ;  /* 0x0000002b1616723e */ /* 0x000fe400000000ff */
        /* <DEDUP_REMOVED lines=14> */
[----:B------:R-:W-:Y:S06]  /*11c0*/  BAR.SYNC.DEFER_BLOCKING 0x0 ;  /* 0x0000000000007b1d */ /* 0x000fec0000010000 */
[----:B------:R-:W-:Y:S05]  /*11d0*/  @P1 BRA `(.L_x_1333) ;  /* 0x0000018000001947 */ /* 0x000fea0003800000 */
[----:B----4-:R-:W-:Y:S01]  /*11e0*/  ISETP.GE.AND P1, PT, R4, c[0x0][0x194], PT ;  /* 0x0000650004007a0c */ /* 0x010fe20003f26270 */
[----:B------:R-:W0:Y:S01]  /*11f0*/  LDS.128 R20, [R9+0x2000] ;  /* 0x0020000009147984 */ /* 0x000e220000000c00 */
[----:B------:R-:W-:Y:S01]  /*1200*/  SHF.R.S32.HI R5, RZ, 0x1f, R4 ;  /* 0x0000001fff057819 */ /* 0x000fe20000011404 */
[----:B------:R-:W-:Y:S01]  /*1210*/  IMAD R11, R2, c[0x0][0x1a8], RZ ;  /* 0x00006a00020b7a24 */ /* 0x000fe200078e02ff */
[----:B------:R-:W-:Y:S01]  /*1220*/  ISETP.GE.AND P2, PT, R25, c[0x0][0x194], PT ;  /* 0x0000650019007a0c */ /* 0x000fe20003f46270 */
[----:B------:R-:W1:Y:S01]  /*1230*/  LDS.128 R12, [R9+0x4000] ;  /* 0x00400000090c7984 */ /* 0x000e620000000c00 */
[----:B------:R-:W-:Y:S01]  /*1240*/  ISETP.GE.AND P3, PT, R24, c[0x0][0x194], PT ;  /* 0x0000650018007a0c */ /* 0x000fe20003f66270 */
[----:B------:R-:W-:-:S02]  /*1250*/  IMAD R27, R0, c[0x0][0x1ac], R11 ;  /* 0x00006b00001b7a24 */ /* 0x000fc400078e020b */
[----:B------:R-:W-:-:S04]  /*1260*/  IMAD.WIDE.U32 R10, R0, c[0x0][0x1a8], R4 ;  /* 0x00006a00000a7a25 */ /* 0x000fc800078e0004 */
[----:B------:R2:W3:Y:S01]  /*1270*/  @!P1 LDS.128 R16, [R9] ;  /* 0x0000000009109984 */ /* 0x0004e20000000c00 */
[----:B------:R-:W-:Y:S01]  /*1280*/  IADD3 R11, R11, R27, RZ ;  /* 0x0000001b0b0b7210 */ /* 0x000fe20007ffe0ff */
[----:B------:R-:W-:-:S04]  /*1290*/  IMAD R27, R3, c[0x0][0x1b0], RZ ;  /* 0x00006c00031b7a24 */ /* 0x000fc800078e02ff */
[C---:B------:R-:W-:Y:S02]  /*12a0*/  IMAD R27, R52.reuse, c[0x0][0x1b4], R27 ;  /* 0x00006d00341b7a24 */ /* 0x040fe400078e021b */
[----:B------:R-:W-:-:S04]  /*12b0*/  IMAD.WIDE.U32 R10, R52, c[0x0][0x1b0], R10 ;  /* 0x00006c00340a7a25 */ /* 0x000fc800078e000a */
[----:B------:R-:W-:Y:S02]  /*12c0*/  IMAD.IADD R11, R11, 0x1, R27 ;  /* 0x000000010b0b7824 */ /* 0x000fe400078e021b */
[----:B------:R-:W-:Y:S02]  /*12d0*/  IMAD R27, R7, c[0x0][0x1a0], RZ ;  /* 0x00006800071b7a24 */ /* 0x000fe400078e02ff */
[----:B------:R-:W-:-:S04]  /*12e0*/  IMAD.WIDE.U32 R10, R6, c[0x0][0x1a0], R10 ;  /* 0x00006800060a7a25 */ /* 0x000fc800078e000a */
[----:B------:R-:W-:Y:S01]  /*12f0*/  IMAD R27, R6, c[0x0][0x1a4], R27 ;  /* 0x00006900061b7a24 */ /* 0x000fe200078e021b */
[----:B------:R-:W-:-:S03]  /*1300*/  LEA R26, P4, R10, c[0x0][0x188], 0x1 ;  /* 0x000062000a1a7a11 */ /* 0x000fc600078808ff */
[----:B--2---:R-:W-:-:S05]  /*1310*/  IMAD.IADD R9, R11, 0x1, R27 ;  /* 0x000000010b097824 */ /* 0x004fca00078e021b */
[----:B------:R-:W-:-:S05]  /*1320*/  LEA.HI.X R27, R10, c[0x0][0x18c], R9, 0x1, P4 ;  /* 0x000063000a1b7a11 */ /* 0x000fca00020f0c09 */
[----:B0-----:R0:W-:Y:S04]  /*1330*/  @!P2 STG.E.128 [R26.64+0x40], R20 ;  /* 0x000040141a00a986 */ /* 0x0011e8000c101d04 */
[----:B-1----:R0:W-:Y:S04]  /*1340*/  @!P3 STG.E.128 [R26.64+0x80], R12 ;  /* 0x0000800c1a00b986 */ /* 0x0021e8000c101d04 */
[----:B---3--:R0:W-:Y:S02]  /*1350*/  @!P1 STG.E.128 [R26.64], R16 ;  /* 0x000000101a009986 */ /* 0x0081e4000c101d04 */
.L_x_1333:
[----:B----4-:R-:W-:Y:S05]  /*1360*/  BSYNC B0 ;  /* 0x0000000000007941 */ /* 0x010fea0003800000 */
.L_x_1332:
[----:B------:R-:W-:Y:S05]  /*1370*/  @P0 EXIT ;  /* 0x000000000000094d */ /* 0x000fea0003800000 */
[----:B------:R-:W-:Y:S01]  /*1380*/  IMAD R9, R2, c[0x0][0x1a8], RZ ;  /* 0x00006a0002097a24 */ /* 0x000fe200078e02ff */
[--C-:B------:R-:W-:Y:S01]  /*1390*/  SHF.R.S32.HI R5, RZ, 0x1f, R4.reuse ;  /* 0x0000001fff057819 */ /* 0x100fe20000011404 */
[----:B0-----:R-:W-:Y:S01]  /*13a0*/  IMAD.SHL.U32 R22, R8, 0x2, RZ ;  /* 0x0000000208167824 */ /* 0x001fe200078e00ff */
[----:B------:R-:W-:Y:S01]  /*13b0*/  ISETP.GE.AND P1, PT, R4, c[0x0][0x194], PT ;  /* 0x0000650004007a0c */ /* 0x000fe20003f26270 */
[C---:B------:R-:W-:Y:S01]  /*13c0*/  IMAD R21, R0.reuse, c[0x0][0x1ac], R9 ;  /* 0x00006b0000157a24 */ /* 0x040fe200078e0209 */
[----:B------:R-:W-:Y:S01]  /*13d0*/  ISETP.GE.AND P2, PT, R25, c[0x0][0x194], PT ;  /* 0x0000650019007a0c */ /* 0x000fe20003f46270 */
[----:B------:R-:W-:Y:S01]  /*13e0*/  IMAD.WIDE.U32 R16, R0, c[0x0][0x1a8], R4 ;  /* 0x00006a0000107a25 */ /* 0x000fe200078e0004 */
[----:B------:R-:W0:Y:S01]  /*13f0*/  LDS.128 R12, [R22+0xc800] ;  /* 0x00c80000160c7984 */ /* 0x000e220000000c00 */
[----:B------:R-:W-:-:S02]  /*1400*/  ISETP.GE.AND P3, PT, R24, c[0x0][0x194], PT ;  /* 0x0000650018007a0c */ /* 0x000fc40003f66270 */
[----:B------:R-:W-:Y:S01]  /*1410*/  IMAD.MOV.U32 R20, RZ, RZ, R16 ;  /* 0x000000ffff147224 */ /* 0x000fe200078e0010 */
[----:B------:R-:W1:Y:S01]  /*1420*/  LDS.128 R8, [R22+0xe800] ;  /* 0x00e8000016087984 */ /* 0x000e620000000c00 */
[----:B------:R-:W-:Y:S01]  /*1430*/  IADD3 R21, R17, R21, RZ ;  /* 0x0000001511157210 */ /* 0x000fe20007ffe0ff */
[----:B------:R-:W-:Y:S01]  /*1440*/  IMAD R5, R3, c[0x0][0x1b0], RZ ;  /* 0x00006c0003057a24 */ /* 0x000fe200078e02ff */
[----:B------:R-:W-:Y:S01]  /*1450*/  IADD3 R3, P0, R6, 0x40, RZ ;  /* 0x0000004006037810 */ /* 0x000fe20007f1e0ff */
[----:B------:R2:W3:Y:S02]  /*1460*/  LDS.128 R16, [R22+0x10800] ;  /* 0x0108000016107984 */ /* 0x0004e40000000c00 */
[C---:B------:R-:W-:Y:S02]  /*1470*/  IMAD R5, R52.reuse, c[0x0][0x1b4], R5 ;  /* 0x00006d0034057a24 */ /* 0x040fe400078e0205 */
[----:B------:R-:W-:-:S04]  /*1480*/  IMAD.WIDE.U32 R20, R52, c[0x0][0x1b0], R20 ;  /* 0x00006c0034147a25 */ /* 0x000fc800078e0014 */
[----:B------:R-:W-:Y:S01]  /*1490*/  IMAD.X R6, RZ, RZ, R7, P0 ;  /* 0x000000ffff067224 */ /* 0x000fe200000e0607 */
[----:B------:R-:W-:-:S03]  /*14a0*/  IADD3 R21, R21, R5, RZ ;  /* 0x0000000515157210 */ /* 0x000fc60007ffe0ff */
[----:B------:R-:W-:-:S04]  /*14b0*/  IMAD R6, R6, c[0x0][0x1a0], RZ ;  /* 0x0000680006067a24 */ /* 0x000fc800078e02ff */
[C---:B------:R-:W-:Y:S02]  /*14c0*/  IMAD R5, R3.reuse, c[0x0][0x1a4], R6 ;  /* 0x0000690003057a24 */ /* 0x040fe400078e0206 */
[----:B------:R-:W-:-:S04]  /*14d0*/  IMAD.WIDE.U32 R2, R3, c[0x0][0x1a0], R20 ;  /* 0x0000680003027a25 */ /* 0x000fc800078e0014 */
[----:B------:R-:W-:Y:S01]  /*14e0*/  IMAD.IADD R3, R3, 0x1, R5 ;  /* 0x0000000103037824 */ /* 0x000fe200078e0205 */
[----:B------:R-:W-:-:S04]  /*14f0*/  LEA R4, P0, R2, c[0x0][0x188], 0x1 ;  /* 0x0000620002047a11 */ /* 0x000fc800078008ff */
[----:B------:R-:W-:-:S05]  /*1500*/  LEA.HI.X R5, R2, c[0x0][0x18c], R3, 0x1, P0 ;  /* 0x0000630002057a11 */ /* 0x000fca00000f0c03 */
[----:B0-----:R2:W-:Y:S04]  /*1510*/  @!P1 STG.E.128 [R4.64], R12 ;  /* 0x0000000c04009986 */ /* 0x0015e8000c101d04 */
[----:B-1----:R2:W-:Y:S01]  /*1520*/  @!P2 STG.E.128 [R4.64+0x40], R8 ;  /* 0x000040080400a986 */ /* 0x0025e2000c101d04 */
[----:B------:R-:W-:Y:S05]  /*1530*/  @P3 EXIT ;  /* 0x000000000000394d */ /* 0x000fea0003800000 */
[----:B---3--:R-:W-:Y:S01]  /*1540*/  STG.E.128 [R4.64+0x80], R16 ;  /* 0x0000801004007986 */ /* 0x008fe2000c101d04 */
[----:B------:R-:W-:Y:S05]  /*1550*/  EXIT ;  /* 0x000000000000794d */ /* 0x000fea0003800000 */
.L_x_1334:
        /* <DEDUP_REMOVED lines=10> */
.L_x_1440:


//--------------------- .text._ZN7cutlass13device_kernelIN5flash32FlashAttnBwdPostprocessConvertdQIN4cute5tupleIJNS3_1CILi64EEENS5_ILi96EEEEEENS_6half_tEfNS_4arch4Sm80ELi256ENS3_8TiledMMAINS3_8MMA_AtomIJNS3_28SM80_16x8x16_F32F16F16F32_TNEEEENS3_6LayoutINS4_IJNS5_ILi2EEENS5_ILi4EEENS5_ILi1EEEEEENS4_IJSJ_SH_NS5_ILi0EEEEEEEENS4_IJNS5_ILi32EEESO_NS5_ILi16EEEEEEEELb0EEEEEvNT_6ParamsE --------------------------
	.section	.text._ZN7cutlass13device_kernelIN5flash32FlashAttnBwdPostprocessConvertdQIN4cute5tupleIJNS3_1CILi64EEENS5_ILi96EEEEEENS_6half_tEfNS_4arch4Sm80ELi256ENS3_8TiledMMAINS3_8MMA_AtomIJNS3_28SM80_16x8x16_F32F16F16F32_TNEEEENS3_6LayoutINS4_IJNS5_ILi2EEENS5_ILi4EEENS5_ILi1EEEEEENS4_IJSJ_SH_NS5_ILi0EEEEEEEENS4_IJNS5_ILi32EEESO_NS5_ILi16EEEEEEEELb0EEEEEvNT_6ParamsE,"ax",@progbits
	.sectioninfo	@"SHI_REGISTERS=47"
	.align	128
.text._ZN7cutlass13device_kernelIN5flash32FlashAttnBwdPostprocessConvertdQIN4cute5tupleIJNS3_1CILi64EEENS5_ILi96EEEEEENS_6half_tEfNS_4arch4Sm80ELi256ENS3_8TiledMMAINS3_8MMA_AtomIJNS3_28SM80_16x8x16_F32F16F16F32_TNEEEENS3_6LayoutINS4_IJNS5_ILi2EEENS5_ILi4EEENS5_ILi1EEEEEENS4_IJSJ_SH_NS5_ILi0EEEEEEEENS4_IJNS5_ILi32EEESO_NS5_ILi16EEEEEEEELb0EEEEEvNT_6ParamsE:
        .type           _ZN7cutlass13device_kernelIN5flash32FlashAttnBwdPostprocessConvertdQIN4cute5tupleIJNS3_1CILi64EEENS5_ILi96EEEEEENS_6half_tEfNS_4arch4Sm80ELi256ENS3_8TiledMMAINS3_8MMA_AtomIJNS3_28SM80_16x8x16_F32F16F16F32_TNEEEENS3_6LayoutINS4_IJNS5_ILi2EEENS5_ILi4EEENS5_ILi1EEEEEENS4_IJSJ_SH_NS5_ILi0EEEEEEEENS4_IJNS5_ILi32EEESO_NS5_ILi16EEEEEEEELb0EEEEEvNT_6ParamsE,@function
        .size           _ZN7cutlass13device_kernelIN5flash32FlashAttnBwdPostprocessConvertdQIN4cute5tupleIJNS3_1CILi64EEENS5_ILi96EEEEEENS_6half_tEfNS_4arch4Sm80ELi256ENS3_8TiledMMAINS3_8MMA_AtomIJNS3_28SM80_16x8x16_F32F16F16F32_TNEEEENS3_6LayoutINS4_IJNS5_ILi2EEENS5_ILi4EEENS5_ILi1EEEEEENS4_IJSJ_SH_NS5_ILi0EEEEEEEENS4_IJNS5_ILi32EEESO_NS5_ILi16EEEEEEEELb0EEEEEvNT_6ParamsE,(.L_x_1441 - _ZN7cutlass13device_kernelIN5flash32FlashAttnBwdPostprocessConvertdQIN4cute5tupleIJNS3_1CILi64EEENS5_ILi96EEEEEENS_6half_tEfNS_4arch4Sm80ELi256ENS3_8TiledMMAINS3_8MMA_AtomIJNS3_28SM80_16x8x16_F32F16F16F32_TNEEEENS3_6LayoutINS4_IJNS5_ILi2EEENS5_ILi4EEENS5_ILi1EEEEEENS4_IJSJ_SH_NS5_ILi0EEEEEEEENS4_IJNS5_ILi32EEESO_NS5_ILi16EEEEEEEELb0EEEEEvNT_6ParamsE)
        .other          _ZN7cutlass13device_kernelIN5flash32FlashAttnBwdPostprocessConvertdQIN4cute5tupleIJNS3_1CILi64EEENS5_ILi96EEEEEENS_6half_tEfNS_4arch4Sm80ELi256ENS3_8TiledMMAINS3_8MMA_AtomIJNS3_28SM80_16x8x16_F32F16F16F32_TNEEEENS3_6LayoutINS4_IJNS5_ILi2EEENS5_ILi4EEENS5_ILi1EEEEEENS4_IJSJ_SH_NS5_ILi0EEEEEEEENS4_IJNS5_ILi32EEESO_NS5_ILi16EEEEEEEELb0EEEEEvNT_6ParamsE,@"STO_CUDA_ENTRY STV_DEFAULT"
_ZN7cutlass13device_kernelIN5flash32FlashAttnBwdPostprocessConvertdQIN4cute5tupleIJNS3_1CILi64EEENS5_ILi96EEEEEENS_6half_tEfNS_4arch4Sm80ELi256ENS3_8TiledMMAINS3_8MMA_AtomIJNS3_28SM80_16x8x16_F32F16F16F32_TNEEEENS3_6LayoutINS4_IJNS5_ILi2EEENS5_ILi4EEENS5_ILi1EEEEEENS4_IJSJ_SH_NS5_ILi0EEEEEEEENS4_IJNS5_ILi32EEESO_NS5_ILi16EEEEEEEELb0EEEEEvNT_6ParamsE:
        /* <DEDUP_REMOVED lines=20> */
[----:B--2---:R-:W-:-:S03]  /*0140*/  IMAD.IADD R32, R32, 0x1, -R3 ;  /* 0x0000000120207824 */ /* 0x004fc600078e0a03 */
.L_x_1335:
[----:B0-----:R-:W-:Y:S01]  /*0150*/  ISETP.NE.AND.EX P1, PT, RZ, c[0x0][0x1c4], PT, P2 ;  /* 0x00007100ff007a0c */ /* 0x001fe20003f25320 */
[----:B-----5:R-:W-:Y:S01]  /*0160*/  @P0 IMAD R4, R11, 0x40, R0 ;  /* 0x000000400b040824 */ /* 0x020fe200078e0200 */
[----:B------:R-:W-:-:S13]  /*0170*/  ISETP.LE.AND P2, PT, R32, R31, PT ;  /* 0x0000001f2000720c */ /* 0x000fda0003f43270 */
[----:B------:R-:W-:Y:S05]  /*0180*/  @P1 EXIT P2 ;  /* 0x000000000000194d */ /* 0x000fea0001000000 */
[----:B------:R-:W0:Y:S01]  /*0190*/  S2R R35, SR_TID.X ;  /* 0x0000000000237919 */ /* 0x000e220000002100 */
[----:B------:R-:W-:Y:S01]  /*01a0*/  @P0 SHF.R.S32.HI R5, RZ, 0x1f, R4 ;  /* 0x0000001fff050819 */ /* 0x000fe20000011404 */
[----:B------:R-:W-:Y:S01]  /*01b0*/  IMAD R9, R2, 0x1800, RZ ;  /* 0x0000180002097824 */ /* 0x000fe200078e02ff */
[----:B------:R-:W-:Y:S01]  /*01c0*/  SHF.R.S32.HI R29, RZ, 0x1f, R11 ;  /* 0x0000001fff1d7819 */ /* 0x000fe2000001140b */
[----:B------:R-:W1:Y:S01]  /*01d0*/  S2R R3, SR_CTAID.Y ;  /* 0x0000000000037919 */ /* 0x000e620000002600 */
[----:B------:R-:W-:Y:S02]  /*01e0*/  @P0 LEA.HI R5, R5, R4, RZ, 0x6 ;  /* 0x0000000405050211 */ /* 0x000fe400078f30ff */
[----:B------:R-:W-:Y:S02]  /*01f0*/  SEL R29, R29, RZ, !P1 ;  /* 0x000000ff1d1d7207 */ /* 0x000fe40004800000 */
[----:B------:R-:W-:Y:S02]  /*0200*/  @P0 SHF.R.S32.HI R5, RZ, 0x6, R5 ;  /* 0x00000006ff050819 */ /* 0x000fe40000011405 */
[----:B------:R-:W-:-:S03]  /*0210*/  SEL R30, R11, RZ, !P1 ;  /* 0x000000ff0b1e7207 */ /* 0x000fc60004800000 */
[----:B------:R-:W-:Y:S02]  /*0220*/  @P0 IMAD R7, R5, 0x1800, RZ ;  /* 0x0000180005070824 */ /* 0x000fe400078e02ff */
[----:B------:R-:W-:Y:S02]  /*0230*/  CS2R R4, SRZ ;  /* 0x0000000000047805 */ /* 0x000fe4000001ff00 */
[--C-:B------:R-:W-:Y:S01]  /*0240*/  @P0 IMAD.MOV.U32 R4, RZ, RZ, R7.reuse ;  /* 0x000000ffff040224 */ /* 0x100fe200078e0007 */
[----:B------:R-:W-:Y:S02]  /*0250*/  @P0 SHF.R.S32.HI R5, RZ, 0x1f, R7 ;  /* 0x0000001fff050819 */ /* 0x000fe40000011407 */
[----:B------:R-:W-:Y:S01]  /*0260*/  SHF.R.S32.HI R7, RZ, 0x1f, R9 ;  /* 0x0000001fff077819 */ /* 0x000fe20000011409 */
[----:B0-----:R-:W-:Y:S01]  /*0270*/  IMAD.SHL.U32 R6, R35, 0x4, RZ ;  /* 0x0000000423067824 */ /* 0x001fe200078e00ff */
[----:B-1----:R-:W-:-:S04]  /*0280*/  SHF.R.S32.HI R28, RZ, 0x1f, R3 ;  /* 0x0000001fff1c7819 */ /* 0x002fc80000011403 */
[----:B------:R-:W-:Y:S01]  /*0290*/  IADD3 R4, P2, P3, R4, R6, R9 ;  /* 0x0000000604047210 */ /* 0x000fe20007b5e009 */
[----:B------:R-:W-:Y:S01]  /*02a0*/  IMAD R9, R29, c[0x0][0x180], RZ ;  /* 0x000060001d097a24 */ /* 0x000fe200078e02ff */
[----:B------:R-:W-:Y:S01]  /*02b0*/  SHF.R.S32.HI R6, RZ, 0x1f, R6 ;  /* 0x0000001fff067819 */ /* 0x000fe20000011406 */
[----:B------:R-:W-:Y:S02]  /*02c0*/  IMAD R8, R28, c[0x0][0x178], RZ ;  /* 0x00005e001c087a24 */ /* 0x000fe400078e02ff */
[----:B------:R-:W-:Y:S01]  /*02d0*/  IMAD R9, R30, c[0x0][0x184], R9 ;  /* 0x000061001e097a24 */ /* 0x000fe200078e0209 */
[----:B------:R-:W-:Y:S01]  /*02e0*/  IADD3.X R5, R5, R6, R7, P2, P3 ;  /* 0x0000000605057210 */ /* 0x000fe200017e6407 */
[----:B------:R-:W-:-:S04]  /*02f0*/  IMAD R7, R3, c[0x0][0x17c], R8 ;  /* 0x00005f0003077a24 */ /* 0x000fc800078e0208 */
[----:B------:R-:W-:-:S04]  /*0300*/  IMAD.WIDE.U32 R4, R3, c[0x0][0x178], R4 ;  /* 0x00005e0003047a25 */ /* 0x000fc800078e0004 */
[----:B------:R-:W-:-:S04]  /*0310*/  IMAD.IADD R5, R5, 0x1, R7 ;  /* 0x0000000105057824 */ /* 0x000fc800078e0207 */
[----:B------:R-:W-:-:S04]  /*0320*/  IMAD.WIDE.U32 R4, R30, c[0x0][0x180], R4 ;  /* 0x000060001e047a25 */ /* 0x000fc800078e0004 */
[----:B------:R-:W-:Y:S01]  /*0330*/  IMAD.IADD R5, R5, 0x1, R9 ;  /* 0x0000000105057824 */ /* 0x000fe200078e0209 */
[----:B------:R-:W-:-:S04]  /*0340*/  LEA R40, P1, R4, c[0x0][0x160], 0x2 ;  /* 0x0000580004287a11 */ /* 0x000fc800078210ff */
[----:B------:R-:W-:-:S05]  /*0350*/  LEA.HI.X R41, R4, c[0x0][0x164], R5, 0x2, P1 ;  /* 0x0000590004297a11 */ /* 0x000fca00008f1405 */
[----:B------:R0:W2:Y:S04]  /*0360*/  LDG.E.128 R4, [R40.64] ;  /* 0x0000000428047981 */ /* 0x0000a8000c1e1d00 */
[----:B------:R0:W3:Y:S04]  /*0370*/  LDG.E.128 R8, [R40.64+0x1000] ;  /* 0x0010000428087981 */ /* 0x0000e8000c1e1d00 */
[----:B------:R0:W4:Y:S04]  /*0380*/  LDG.E.128 R12, [R40.64+0x2000] ;  /* 0x00200004280c7981 */ /* 0x000128000c1e1d00 */
[----:B------:R0:W5:Y:S04]  /*0390*/  LDG.E.128 R16, [R40.64+0x3000] ;  /* 0x0030000428107981 */ /* 0x000168000c1e1d00 */
[----:B------:R0:W5:Y:S04]  /*03a0*/  LDG.E.128 R20, [R40.64+0x4000] ;  /* 0x0040000428147981 */ /* 0x000168000c1e1d00 */
[----:B------:R0:W5:Y:S01]  /*03b0*/  LDG.E.128 R24, [R40.64+0x5000] ;  /* 0x0050000428187981 */ /* 0x000162000c1e1d00 */
[----:B------:R-:W-:Y:S01]  /*03c0*/  SHF.R.S32.HI R36, RZ, 0x1f, R35 ;  /* 0x0000001fff247819 */ /* 0x000fe20000011423 */
[----:B------:R-:W-:-:S03]  /*03d0*/  IMAD.IADD R32, R32, 0x1, -R31 ;  /* 0x0000000120207824 */ /* 0x000fc600078e0a1f */
[CC--:B------:R-:W-:Y:S02]  /*03e0*/  LEA.HI R34, R36.reuse, R35.reuse, RZ, 0x2 ;  /* 0x0000002324227211 */ /* 0x0c0fe400078f10ff */
[CC--:B------:R-:W-:Y:S02]  /*03f0*/  LEA.HI R42, R36.reuse, R35.reuse, RZ, 0x5 ;  /* 0x00000023242a7211 */ /* 0x0c0fe400078f28ff */
[--C-:B------:R-:W-:Y:S02]  /*0400*/  SHF.R.S32.HI R31, RZ, 0x2, R34.reuse ;  /* 0x00000002ff1f7819 */ /* 0x100fe40000011422 */
[----:B------:R-:W-:Y:S02]  /*0410*/  SHF.R.S32.HI R38, RZ, 0x1f, R34 ;  /* 0x0000001fff267819 */ /* 0x000fe40000011422 */
[----:B------:R-:W-:Y:S02]  /*0420*/  LEA.HI R37, R36, R35, RZ, 0x7 ;  /* 0x0000002324257211 */ /* 0x000fe400078f38ff */
[----:B------:R-:W-:-:S02]  /*0430*/  SHF.R.S32.HI R33, RZ, 0x5, R42 ;  /* 0x00000005ff217819 */ /* 0x000fc4000001142a */
[----:B------:R-:W-:Y:S01]  /*0440*/  LEA.HI R39, R38, R31, RZ, 0x2 ;  /* 0x0000001f26277211 */ /* 0x000fe200078f10ff */
[----:B------:R-:W-:Y:S01]  /*0450*/  IMAD.SHL.U32 R37, R37, 0x8, RZ ;  /* 0x0000000825257824 */ /* 0x000fe200078e00ff */
[----:B------:R-:W-:Y:S02]  /*0460*/  LEA.HI R42, R42, R33, RZ, 0x1 ;  /* 0x000000212a2a7211 */ /* 0x000fe400078f08ff */
[----:B0-----:R-:W-:Y:S02]  /*0470*/  LOP3.LUT R40, R39, 0xffffffc, RZ, 0xc0, !PT ;  /* 0x0ffffffc27287812 */ /* 0x001fe400078ec0ff */
[----:B------:R-:W-:Y:S02]  /*0480*/  LOP3.LUT R34, R34, 0xfffffffc, RZ, 0xc0, !PT ;  /* 0xfffffffc22227812 */ /* 0x000fe400078ec0ff */
[----:B------:R-:W-:Y:S01]  /*0490*/  LEA.HI R38, R38, R31, RZ, 0x3 ;  /* 0x0000001f26267211 */ /* 0x000fe200078f18ff */
[----:B------:R-:W-:Y:S01]  /*04a0*/  IMAD.IADD R40, R31, 0x1, -R40 ;  /* 0x000000011f287824 */ /* 0x000fe200078e0a28 */
[----:B------:R-:W-:Y:S01]  /*04b0*/  LOP3.LUT R42, R42, 0xfffffe, RZ, 0xc0, !PT ;  /* 0x00fffffe2a2a7812 */ /* 0x000fe200078ec0ff */
[----:B------:R-:W-:Y:S01]  /*04c0*/  IMAD.IADD R34, R35, 0x1, -R34 ;  /* 0x0000000123227824 */ /* 0x000fe200078e0a22 */
[----:B------:R-:W-:-:S02]  /*04d0*/  LOP3.LUT R37, R37, 0x7ffffc00, RZ, 0xc0, !PT ;  /* 0x7ffffc0025257812 */ /* 0x000fc400078ec0ff */
[----:B------:R-:W-:Y:S01]  /*04e0*/  LOP3.LUT R38, R38, 0xfffffff8, RZ, 0xc0, !PT ;  /* 0xfffffff826267812 */ /* 0x000fe200078ec0ff */
[C---:B------:R-:W-:Y:S01]  /*04f0*/  IMAD.IADD R42, R33.reuse, 0x1, -R42 ;  /* 0x00000001212a7824 */ /* 0x040fe200078e0a2a */
[----:B------:R-:W-:Y:S01]  /*0500*/  IMNMX R32, R32, 0x40, PT ;  /* 0x0000004020207817 */ /* 0x000fe20003800200 */
[----:B------:R-:W-:Y:S01]  /*0510*/  IMAD R37, R34, 0x2, R37 ;  /* 0x0000000222257824 */ /* 0x000fe200078e0225 */
[----:B------:R-:W-:Y:S01]  /*0520*/  LEA R33, R33, R40, 0x3 ;  /* 0x0000002821217211 */ /* 0x000fe200078e18ff */
[C---:B------:R-:W-:Y:S01]  /*0530*/  IMAD.IADD R40, R31.reuse, 0x1, -R38 ;  /* 0x000000011f287824 */ /* 0x040fe200078e0a26 */
[----:B------:R-:W-:Y:S01]  /*0540*/  ISETP.GE.AND P1, PT, R31, R32, PT ;  /* 0x000000201f00720c */ /* 0x000fe20003f26270 */
[----:B------:R-:W-:Y:S01]  /*0550*/  IMAD R32, R42, 0x100, R37 ;  /* 0x000001002a207824 */ /* 0x000fe200078e0225 */
[----:B------:R-:W-:Y:S02]  /*0560*/  LEA.HI R38, R36, R35, RZ, 0x4 ;  /* 0x0000002324267211 */ /* 0x000fe400078f20ff */
[----:B------:R-:W-:-:S02]  /*0570*/  SHF.R.S32.HI R37, RZ, 0x1f, R40 ;  /* 0x0000001fff257819 */ /* 0x000fc40000011428 */
[----:B------:R-:W-:Y:S01]  /*0580*/  LEA.HI R42, R36, R35, RZ, 0x6 ;  /* 0x00000023242a7211 */ /* 0x000fe200078f30ff */
[----:B------:R-:W-:Y:S01]  /*0590*/  IMAD.SHL.U32 R44, R38, 0x4, RZ ;  /* 0x00000004262c7824 */ /* 0x000fe200078e00ff */
[----:B------:R-:W-:Y:S01]  /*05a0*/  LEA.HI R43, R37, R40, RZ, 0x2 ;  /* 0x00000028252b7211 */ /* 0x000fe200078f10ff */
[----:B--2---:R0:W-:Y:S04]  /*05b0*/  STS.128 [R35.X16], R4 ;  /* 0x0000000423007388 */ /* 0x0041e8000000cc00 */
[----:B---3--:R-:W-:Y:S04]  /*05c0*/  STS.128 [R35.X16+0x1000], R8 ;  /* 0x0010000823007388 */ /* 0x008fe8000000cc00 */
[----:B----4-:R-:W-:Y:S04]  /*05d0*/  STS.128 [R35.X16+0x2000], R12 ;  /* 0x0020000c23007388 */ /* 0x010fe8000000cc00 */
[----:B-----5:R-:W-:Y:S04]  /*05e0*/  STS.128 [R35.X16+0x3000], R16 ;  /* 0x0030001023007388 */ /* 0x020fe8000000cc00 */
[----:B------:R-:W-:Y:S01]  /*05f0*/  STS.128 [R35.X16+0x4000], R20 ;  /* 0x0040001423007388 */ /* 0x000fe2000000cc00 */
[C---:B0-----:R-:W-:Y:S01]  /*0600*/  LOP3.LUT R7, R43.reuse, 0x7fffffc, RZ, 0xc0, !PT ;  /* 0x07fffffc2b077812 */ /* 0x041fe200078ec0ff */
[C---:B------:R-:W-:Y:S01]  /*0610*/  IMAD.SHL.U32 R4, R34.reuse, 0x8, RZ ;  /* 0x0000000822047824 */ /* 0x040fe200078e00ff */
[----:B------:R-:W-:Y:S01]  /*0620*/  LEA.HI R34, R34, R34, RZ, 0x1 ;  /* 0x0000002222227211 */ /* 0x000fe200078f08ff */
[----:B------:R0:W-:Y:S01]  /*0630*/  STS.128 [R35.X16+0x5000], R24 ;  /* 0x0050001823007388 */ /* 0x0001e2000000cc00 */
[----:B------:R-:W-:-:S03]  /*0640*/  IMAD.SHL.U32 R43, R43, 0x10, RZ ;  /* 0x000000102b2b7824 */ /* 0x000fc600078e00ff */
[----:B------:R-:W-:Y:S01]  /*0650*/  BAR.SYNC.DEFER_BLOCKING 0x0 ;  /* 0x0000000000007b1d */ /* 0x000fe20000010000 */
[----:B------:R-:W-:Y:S01]  /*0660*/  IMAD.SHL.U32 R34, R34, 0x200, RZ ;  /* 0x0000020022227824 */ /* 0x000fe200078e00ff */
[----:B------:R-:W-:Y:S01]  /*0670*/  LOP3.LUT R43, R43, 0x40, RZ, 0xc0, !PT ;  /* 0x000000402b2b7812 */ /* 0x000fe200078ec0ff */
[----:B0-----:R-:W-:Y:S01]  /*0680*/  IMAD.IADD R25, R40, 0x1, -R7 ;  /* 0x0000000128197824 */ /* 0x001fe200078e0a07 */
[----:B------:R-:W-:Y:S02]  /*0690*/  LOP3.LUT R7, R44, 0x40, RZ, 0xc0, !PT ;  /* 0x000000402c077812 */ /* 0x000fe400078ec0ff */
[----:B------:R-:W-:Y:S01]  /*06a0*/  SHF.R.U32.HI R26, RZ, 0x3, R42 ;  /* 0x00000003ff1a7819 */ /* 0x000fe2000001162a */
[----:B------:R-:W-:Y:S01]  /*06b0*/  IMAD R25, R25, 0x10, R32 ;  /* 0x0000001019197824 */ /* 0x000fe200078e0220 */
[----:B------:R-:W-:Y:S02]  /*06c0*/  SHF.R.U32.HI R13, RZ, 0x3, R7 ;  /* 0x00000003ff0d7819 */ /* 0x000fe40000011607 */
[----:B------:R-:W-:-:S02]  /*06d0*/  LOP3.LUT R40, R7, 0x8, R4, 0xf8, !PT ;  /* 0x0000000807287812 */ /* 0x000fc400078ef804 */
[----:B------:R-:W-:Y:S02]  /*06e0*/  LOP3.LUT R26, R43, 0x8, R26, 0xf8, !PT ;  /* 0x000000082b1a7812 */ /* 0x000fe400078ef81a */
[----:B------:R-:W-:Y:S01]  /*06f0*/  SHF.R.U32.HI R43, RZ, 0x3, R43 ;  /* 0x00000003ff2b7819 */ /* 0x000fe2000001162b */
[----:B------:R-:W-:Y:S01]  /*0700*/  LDS R5, [R35.X4+0x1000] ;  /* 0x0010000023057984 */ /* 0x000fe20000004800 */
[----:B------:R-:W-:Y:S02]  /*0710*/  LOP3.LUT R13, R40, R13, RZ, 0x3c, !PT ;  /* 0x0000000d280d7212 */ /* 0x000fe400078e3cff */
[----:B------:R-:W-:Y:S01]  /*0720*/  LOP3.LUT R32, R26, R43, RZ, 0x3c, !PT ;  /* 0x0000002b1a207212 */ /* 0x000fe200078e3cff */
[----:B------:R-:W0:Y:S01]  /*0730*/  LDS R36, [R35.X4+0x1400] ;  /* 0x0014000023247984 */ /* 0x000e220000004800 */
[----:B------:R-:W-:Y:S02]  /*0740*/  LOP3.LUT R26, R34, 0xfffffc00, RZ, 0xc0, !PT ;  /* 0xfffffc00221a7812 */ /* 0x000fe400078ec0ff */
[----:B------:R-:W-:Y:S01]  /*0750*/  IADD3 R25, R32, R25, RZ ;  /* 0x0000001920197210 */ /* 0x000fe20007ffe0ff */
[----:B------:R-:W-:Y:S02]  /*0760*/  LDS R22, [R35.X4+0x2400] ;  /* 0x0024000023167984 */ /* 0x000fe40000004800 */
[----:B------:R-:W-:-:S02]  /*0770*/  IMAD.U32 R26, R33, 0x10, R26 ;  /* 0x00000010211a7824 */ /* 0x000fc400078e001a */
[----:B------:R-:W1:Y:S01]  /*0780*/  LDS R41, [R35.X4] ;  /* 0x0000000023297984 */ /* 0x000e620000004800 */
[----:B------:R-:W-:-:S03]  /*0790*/  IMAD.SHL.U32 R25, R25, 0x2, RZ ;  /* 0x0000000219197824 */ /* 0x000fc600078e00ff */
[----:B------:R-:W2:Y:S04]  /*07a0*/  LDS R39, [R35.X4+0x400] ;  /* 0x0004000023277984 */ /* 0x000ea80000004800 */
[----:B------:R-:W3:Y:S04]  /*07b0*/  LDS R17, [R35.X4+0x2800] ;  /* 0x0028000023117984 */ /* 0x000ee80000004800 */
[----:B------:R-:W-:Y:S04]  /*07c0*/  LDS R21, [R35.X4+0x2c00] ;  /* 0x002c000023157984 */ /* 0x000fe80000004800 */
[----:B------:R-:W-:Y:S04]  /*07d0*/  LDS R20, [R35.X4+0x3400] ;  /* 0x0034000023147984 */ /* 0x000fe80000004800 */
[----:B------:R-:W4:Y:S04]  /*07e0*/  LDS R38, [R35.X4+0x800] ;  /* 0x0008000023267984 */ /* 0x000f280000004800 */
[----:B------:R-:W5:Y:S04]  /*07f0*/  LDS R37, [R35.X4+0xc00] ;  /* 0x000c000023257984 */ /* 0x000f680000004800 */
[----:B------:R-:W5:Y:S04]  /*0800*/  LDS R18, [R35.X4+0x1800] ;  /* 0x0018000023127984 */ /* 0x000f680000004800 */
[----:B------:R-:W5:Y:S01]  /*0810*/  LDS R23, [R35.X4+0x1c00] ;  /* 0x001c000023177984 */ /* 0x000f620000004800 */
[----:B0-----:R-:W-:-:S03]  /*0820*/  FMUL.FTZ R36, R36, c[0x0][0x1b8] ;  /* 0x00006e0024247a20 */ /* 0x001fc60000410000 */
[----:B------:R-:W0:Y:S04]  /*0830*/  LDS R14, [R35.X4+0x2000] ;  /* 0x00200000230e7984 */ /* 0x000e280000004800 */
[----:B------:R-:W0:Y:S01]  /*0840*/  LDS R16, [R35.X4+0x3000] ;  /* 0x0030000023107984 */ /* 0x000e220000004800 */
[----:B-1----:R-:W-:-:S03]  /*0850*/  FMUL.FTZ R27, R41, c[0x0][0x1b8] ;  /* 0x00006e00291b7a20 */ /* 0x002fc60000410000 */
[----:B------:R-:W-:Y:S01]  /*0860*/  LDS R15, [R35.X4+0x3800] ;  /* 0x00380000230f7984 */ /* 0x000fe20000004800 */
[----:B--2---:R-:W-:-:S03]  /*0870*/  FMUL.FTZ R34, R39, c[0x0][0x1b8] ;  /* 0x00006e0027227a20 */ /* 0x004fc60000410000 */
[----:B------:R-:W1:Y:S01]  /*0880*/  LDS R19, [R35.X4+0x3c00] ;  /* 0x003c000023137984 */ /* 0x000e620000004800 */
[----:B---3--:R-:W-:Y:S01]  /*0890*/  FMUL.FTZ R17, R17, c[0x0][0x1b8] ;  /* 0x00006e0011117a20 */ /* 0x008fe20000410000 */
[----:B------:R-:W-:Y:S02]  /*08a0*/  F2FP.PACK_AB R27, R34, R27 ;  /* 0x0000001b221b723e */ /* 0x000fe400000000ff */
[----:B------:R-:W2:Y:S04]  /*08b0*/  LDS R9, [R35.X4+0x4000] ;  /* 0x0040000023097984 */ /* 0x000ea80000004800 */
[----:B------:R-:W3:Y:S04]  /*08c0*/  LDS R12, [R35.X4+0x4400] ;  /* 0x00440000230c7984 */ /* 0x000ee80000004800 */
[----:B------:R-:W3:Y:S01]  /*08d0*/  LDS R6, [R35.X4+0x4800] ;  /* 0x0048000023067984 */ /* 0x000ee20000004800 */
[----:B----4-:R-:W-:-:S03]  /*08e0*/  FMUL.FTZ R38, R38, c[0x0][0x1b8] ;  /* 0x00006e0026267a20 */ /* 0x010fc60000410000 */
        /* <DEDUP_REMOVED lines=8> */
[----:B0-----:R-:W-:Y:S01]  /*0970*/  FMUL.FTZ R34, R14, c[0x0][0x1b8] ;  /* 0x00006e000e227a20 */ /* 0x001fe20000410000 */
[----:B------:R-:W-:Y:S02]  /*0980*/  F2FP.PACK_AB R14, R23, R18 ;  /* 0x00000012170e723e */ /* 0x000fe400000000ff */
[----:B------:R0:W5:Y:S01]  /*0990*/  LDS R24, [R35.X4+0x5c00] ;  /* 0x005c000023187984 */ /* 0x0001620000004800 */
[----:B------:R-:W-:-:S03]  /*09a0*/  FMUL.FTZ R16, R16, c[0x0][0x1b8] ;  /* 0x00006e0010107a20 */ /* 0x000fc60000410000 */
[----:B------:R3:W-:Y:S01]  /*09b0*/  STS [R25+0x6000], R27 ;  /* 0x0060001b19007388 */ /* 0x0007e20000000800 */
[----:B0-----:R-:W-:-:S03]  /*09c0*/  FMUL.FTZ R35, R5, c[0x0][0x1b8] ;  /* 0x00006e0005237a20 */ /* 0x001fc60000410000 */
[----:B------:R0:W-:Y:S01]  /*09d0*/  STS [R25+0x6100], R32 ;  /* 0x0061002019007388 */ /* 0x0001e20000000800 */
[----:B-1----:R-:W-:Y:S02]  /*09e0*/  FMUL.FTZ R19, R19, c[0x0][0x1b8] ;  /* 0x00006e0013137a20 */ /* 0x002fe40000410000 */
[----:B--2---:R-:W-:Y:S01]  /*09f0*/  FMUL.FTZ R9, R9, c[0x0][0x1b8] ;  /* 0x00006e0009097a20 */ /* 0x004fe20000410000 */
[----:B------:R-:W-:Y:S01]  /*0a00*/  F2FP.PACK_AB R33, R36, R35 ;  /* 0x000000232421723e */ /* 0x000fe200000000ff */
[----:B------:R-:W-:Y:S01]  /*0a10*/  FMUL.FTZ R35, R22, c[0x0][0x1b8] ;  /* 0x00006e0016237a20 */ /* 0x000fe20000410000 */
[----:B------:R0:W-:Y:S01]  /*0a20*/  STS [R25+0x6500], R14 ;  /* 0x0065000e19007388 */ /* 0x0001e20000000800 */
[----:B------:R-:W-:Y:S02]  /*0a30*/  FMUL.FTZ R22, R21, c[0x0][0x1b8] ;  /* 0x00006e0015167a20 */ /* 0x000fe40000410000 */
[----:B------:R-:W-:Y:S01]  /*0a40*/  FMUL.FTZ R21, R20, c[0x0][0x1b8] ;  /* 0x00006e0014157a20 */ /* 0x000fe20000410000 */
[----:B------:R0:W-:Y:S01]  /*0a50*/  STS [R25+0x6400], R33 ;  /* 0x0064002119007388 */ /* 0x0001e20000000800 */
[----:B------:R-:W-:Y:S01]  /*0a60*/  FMUL.FTZ R20, R15, c[0x0][0x1b8] ;  /* 0x00006e000f147a20 */ /* 0x000fe20000410000 */
[----:B------:R-:W-:Y:S01]  /*0a70*/  F2FP.PACK_AB R22, R22, R17 ;  /* 0x000000111616723e */ /* 0x000fe200000000ff */
[----:B---3--:R-:W-:Y:S01]  /*0a80*/  FMUL.FTZ R12, R12, c[0x0][0x1b8] ;  /* 0x00006e000c0c7a20 */ /* 0x008fe20000410000 */
[----:B------:R-:W-:Y:S01]  /*0a90*/  F2FP.PACK_AB R15, R35, R34 ;  /* 0x00000022230f723e */ /* 0x000fe200000000ff */
[----:B------:R-:W-:Y:S01]  /*0aa0*/  FMUL.FTZ R6, R6, c[0x0][0x1b8] ;  /* 0x00006e0006067a20 */ /* 0x000fe20000410000 */
[----:B------:R-:W-:Y:S01]  /*0ab0*/  F2FP.PACK_AB R16, R21, R16 ;  /* 0x000000101510723e */ /* 0x000fe200000000ff */
[----:B----4-:R-:W-:Y:S01]  /*0ac0*/  FMUL.FTZ R11, R11, c[0x0][0x1b8] ;  /* 0x00006e000b0b7a20 */ /* 0x010fe20000410000 */
[----:B------:R-:W-:Y:S01]  /*0ad0*/  F2FP.PACK_AB R19, R19, R20 ;  /* 0x000000141313723e */ /* 0x000fe200000000ff */
[----:B-----5:R-:W-:Y:S01]  /*0ae0*/  FMUL.FTZ R8, R8, c[0x0][0x1b8] ;  /* 0x00006e0008087a20 */ /* 0x020fe20000410000 */
[----:B------:R-:W-:Y:S01]  /*0af0*/  F2FP.PACK_AB R9, R12, R9 ;  /* 0x000000090c09723e */ /* 0x000fe200000000ff */
[----:B------:R0:W-:Y:S01]  /*0b00*/  STS [R25+0x7000], R15 ;  /* 0x0070000f19007388 */ /* 0x0001e20000000800 */
[----:B------:R-:W-:Y:S01]  /*0b10*/  F2FP.PACK_AB R6, R11, R6 ;  /* 0x000000060b06723e */ /* 0x000fe200000000ff */
[----:B------:R-:W-:-:S02]  /*0b20*/  FMUL.FTZ R17, R10, c[0x0][0x1b8] ;  /* 0x00006e000a117a20 */ /* 0x000fc40000410000 */
[----:B------:R0:W-:Y:S01]  /*0b30*/  STS [R25+0x7100], R22 ;  /* 0x0071001619007388 */ /* 0x0001e20000000800 */
[----:B------:R-:W-:Y:S02]  /*0b40*/  FMUL.FTZ R7, R7, c[0x0][0x1b8] ;  /* 0x00006e0007077a20 */ /* 0x000fe40000410000 */
[----:B------:R-:W-:Y:S01]  /*0b50*/  F2FP.PACK_AB R8, R17, R8 ;  /* 0x000000081108723e */ /* 0x000fe200000000ff */
[----:B------:R0:W-:Y:S01]  /*0b60*/  STS [R25+0x7400], R16 ;  /* 0x0074001019007388 */ /* 0x0001e20000000800 */
[----:B------:R-:W-:-:S03]  /*0b70*/  FMUL.FTZ R24, R24, c[0x0][0x1b8] ;  /* 0x00006e0018187a20 */ /* 0x000fc60000410000 */
[----:B------:R0:W-:Y:S02]  /*0b80*/  STS [R25+0x7500], R19 ;  /* 0x0075001319007388 */ /* 0x0001e40000000800 */
[----:B------:R-:W-:Y:S02]  /*0b90*/  F2FP.PACK_AB R7, R24, R7 ;  /* 0x000000071807723e */ /* 0x000fe400000000ff */
[----:B------:R0:W-:Y:S04]  /*0ba0*/  STS [R25+0x8000], R9 ;  /* 0x0080000919007388 */ /* 0x0001e80000000800 */
[----:B------:R0:W-:Y:S04]  /*0bb0*/  STS [R25+0x8100], R6 ;  /* 0x0081000619007388 */ /* 0x0001e80000000800 */
[----:B------:R0:W-:Y:S04]  /*0bc0*/  STS [R25+0x8400], R8 ;  /* 0x0084000819007388 */ /* 0x0001e80000000800 */
[----:B------:R0:W-:Y:S04]  /*0bd0*/  STS [R25+0x8500], R7 ;  /* 0x0085000719007388 */ /* 0x0001e80000000800 */
[----:B------:R-:W-:Y:S06]  /*0be0*/  BAR.SYNC.DEFER_BLOCKING 0x0 ;  /* 0x0000000000007b1d */ /* 0x000fec0000010000 */
[----:B------:R-:W-:Y:S05]  /*0bf0*/  @P1 EXIT ;  /* 0x000000000000194d */ /* 0x000fea0003800000 */
[----:B0-----:R-:W-:Y:S01]  /*0c00*/  ISETP.GE.AND P1, PT, R4, c[0x0][0x194], PT ;  /* 0x0000650004007a0c */ /* 0x001fe20003f26270 */
[----:B------:R-:W-:Y:S01]  /*0c10*/  IMAD.IADD R13, R26, 0x1, R13 ;  /* 0x000000011a0d7824 */ /* 0x000fe200078e020d */
[----:B------:R-:W-:Y:S01]  /*0c20*/  CS2R R6, SRZ ;  /* 0x0000000000067805 */ /* 0x000fe2000001ff00 */
[----:B------:R-:W-:Y:S01]  /*0c30*/  SHF.R.S32.HI R5, RZ, 0x1f, R4 ;  /* 0x0000001fff057819 */ /* 0x000fe20000011404 */
[--C-:B------:R-:W-:Y:S01]  /*0c40*/  @P0 IMAD.MOV.U32 R6, RZ, RZ, R0.reuse ;  /* 0x000000ffff060224 */ /* 0x100fe200078e0000 */
[----:B------:R-:W-:Y:S01]  /*0c50*/  @P0 SHF.R.S32.HI R7, RZ, 0x1f, R0 ;  /* 0x0000001fff070819 */ /* 0x000fe20000011400 */
[----:B------:R-:W-:Y:S01]  /*0c60*/  IMAD.SHL.U32 R18, R13, 0x2, RZ ;  /* 0x000000020d127824 */ /* 0x000fe200078e00ff */
[----:B------:R-:W-:Y:S01]  /*0c70*/  IADD3 R0, R4, 0x20, RZ ;  /* 0x0000002004007810 */ /* 0x000fe20007ffe0ff */
[----:B------:R-:W-:Y:S01]  /*0c80*/  IMAD R28, R28, c[0x0][0x1a8], RZ ;  /* 0x00006a001c1c7a24 */ /* 0x000fe200078e02ff */
[----:B------:R-:W-:Y:S01]  /*0c90*/  IADD3 R6, P0, R31, R6, RZ ;  /* 0x000000061f067210 */ /* 0x000fe20007f1e0ff */
[----:B------:R-:W-:Y:S01]  /*0ca0*/  IMAD.WIDE.U32 R16, R3, c[0x0][0x1a8], R4 ;  /* 0x00006a0003107a25 */ /* 0x000fe200078e0004 */
[----:B------:R-:W0:Y:S01]  /*0cb0*/  LDS.128 R12, [R18+0x7000] ;  /* 0x00700000120c7984 */ /* 0x000e220000000c00 */
[----:B------:R-:W-:-:S02]  /*0cc0*/  IADD3 R4, R4, 0x40, RZ ;  /* 0x0000004004047810 */ /* 0x000fc40007ffe0ff */
[----:B------:R-:W-:Y:S01]  /*0cd0*/  IMAD R19, R3, c[0x0][0x1ac], R28 ;  /* 0x00006b0003137a24 */ /* 0x000fe200078e021c */
[----:B------:R-:W1:Y:S01]  /*0ce0*/  @!P1 LDS.128 R8, [R18+0x6000] ;  /* 0x0060000012089984 */ /* 0x000e620000000c00 */
[----:B------:R-:W-:Y:S01]  /*0cf0*/  LEA.HI.X.SX32 R7, R31, R7, 0x1, P0 ;  /* 0x000000071f077211 */ /* 0x000fe200000f0eff */
[----:B------:R-:W-:Y:S01]  /*0d00*/  IMAD R29, R29, c[0x0][0x1b0], RZ ;  /* 0x00006c001d1d7a24 */ /* 0x000fe200078e02ff */
[----:B------:R-:W-:Y:S01]  /*0d10*/  ISETP.GE.AND P0, PT, R0, c[0x0][0x194], PT ;  /* 0x0000650000007a0c */ /* 0x000fe20003f06270 */
[----:B------:R-:W-:Y:S01]  /*0d20*/  IMAD.IADD R17, R17, 0x1, R19 ;  /* 0x0000000111117824 */ /* 0x000fe200078e0213 */
[----:B------:R-:W-:Y:S01]  /*0d30*/  ISETP.GE.AND P2, PT, R4, c[0x0][0x194], PT ;  /* 0x0000650004007a0c */ /* 0x000fe20003f46270 */
[----:B------:R-:W-:Y:S02]  /*0d40*/  IMAD R29, R30, c[0x0][0x1b4], R29 ;  /* 0x00006d001e1d7a24 */ /* 0x000fe400078e021d */
[----:B------:R-:W-:-:S04]  /*0d50*/  IMAD.WIDE R2, R2, 0x40, R6 ;  /* 0x0000004002027825 */ /* 0x000fc800078e0206 */
[----:B------:R-:W-:-:S04]  /*0d60*/  IMAD.WIDE.U32 R30, R30, c[0x0][0x1b0], R16 ;  /* 0x00006c001e1e7a25 */ /* 0x000fc800078e0010 */
[----:B------:R-:W-:Y:S02]  /*0d70*/  IMAD R3, R3, c[0x0][0x1a0], RZ ;  /* 0x0000680003037a24 */ /* 0x000fe400078e02ff */
[----:B------:R-:W-:Y:S02]  /*0d80*/  IMAD.IADD R31, R31, 0x1, R29 ;  /* 0x000000011f1f7824 */ /* 0x000fe400078e021d */
[C---:B------:R-:W-:Y:S02]  /*0d90*/  IMAD R5, R2.reuse, c[0x0][0x1a4], R3 ;  /* 0x0000690002057a24 */ /* 0x040fe400078e0203 */
[----:B------:R-:W-:-:S04]  /*0da0*/  IMAD.WIDE.U32 R2, R2, c[0x0][0x1a0], R30 ;  /* 0x0000680002027a25 */ /* 0x000fc800078e001e */
[----:B------:R-:W-:Y:S01]  /*0db0*/  IMAD.IADD R3, R3, 0x1, R5 ;  /* 0x0000000103037824 */ /* 0x000fe200078e0205 */
[----:B------:R-:W-:-:S04]  /*0dc0*/  LEA R16, P3, R2, c[0x0][0x188], 0x1 ;  /* 0x0000620002107a11 */ /* 0x000fc800078608ff */
[----:B------:R-:W-:-:S05]  /*0dd0*/  LEA.HI.X R17, R2, c[0x0][0x18c], R3, 0x1, P3 ;  /* 0x0000630002117a11 */ /* 0x000fca00018f0c03 */
[----:B0-----:R0:W-:Y:S04]  /*0de0*/  @!P0 STG.E.128 [R16.64+0x40], R12 ;  /* 0x0000400c10008986 */ /* 0x0011e8000c101d04 */
[----:B-1----:R0:W-:Y:S01]  /*0df0*/  @!P1 STG.E.128 [R16.64], R8 ;  /* 0x0000000810009986 */ /* 0x0021e2000c101d04 */
[----:B------:R-:W-:Y:S05]  /*0e00*/  @P2 EXIT ;  /* 0x000000000000294d */ /* 0x000fea0003800000 */
[----:B------:R-:W1:Y:S04]  /*0e10*/  LDS.128 R4, [R18+0x8000] ;  /* 0x0080000012047984 */ /* 0x000e680000000c00 */
[----:B-1----:R-:W-:Y:S01]  /*0e20*/  STG.E.128 [R16.64+0x80], R4 ;  /* 0x0000800410007986 */ /* 0x002fe2000c101d04 */
[----:B------:R-:W-:Y:S05]  /*0e30*/  EXIT ;  /* 0x000000000000794d */ /* 0x000fea0003800000 */
.L_x_1336:
        /* <DEDUP_REMOVED lines=12> */
.L_x_1441:


//--------------------- .text._ZN7cutlass13device_kernelIN5flash19enable_sm80_to_sm89INS1_16FlashAttnBwdSm80INS1_25CollectiveMainloopBwdSm80ILi2ELi2EN4cute5tupleIJNS5_1CILi64EEENS7_ILi128EEENS7_ILi96EEEEEENS_6half_tEfNS_4arch4Sm80ELb1ELb0ELb1ELb1ELb1ELb0ELb0ELb0ELi2ELi2ELi4ELi2ELb0EEENS1_24CollectiveEpilogueBwdGQAISB_fSE_Li256ELb1ELb1EEENS1_25SingleTileBwdLPTSchedulerILb1ELi128ELb1EEEEEEEEEvNT_6ParamsE --------------------------
	.section	.text._ZN7cutlass13device_kernelIN5flash19enable_sm80_to_sm89INS1_16FlashAttnBwdSm80INS1_25CollectiveMainloopBwdSm80ILi2ELi2EN4cute5tupleIJNS5_1CILi64EEENS7_ILi128EEENS7_ILi96EEEEEENS_6half_tEfNS_4arch4Sm80ELb1ELb0ELb1ELb1ELb1ELb0ELb0ELb0ELi2ELi2ELi4ELi2ELb0EEENS1_24CollectiveEpilogueBwdGQAISB_fSE_Li256ELb1ELb1EEENS1_25SingleTileBwdLPTSchedulerILb1ELi128ELb1EEEEEEEEEvNT_6ParamsE,"ax",@progbits
	.sectioninfo	@"SHI_REGISTERS=251"
	.align	128
.text._ZN7cutlass13device_kernelIN5flash19enable_sm80_to_sm89INS1_16FlashAttnBwdSm80INS1_25CollectiveMainloopBwdSm80ILi2ELi2EN4cute5tupleIJNS5_1CILi64EEENS7_ILi128EEENS7_ILi96EEEEEENS_6half_tEfNS_4arch4Sm80ELb1ELb0ELb1ELb1ELb1ELb0ELb0ELb0ELi2ELi2ELi4ELi2ELb0EEENS1_24CollectiveEpilogueBwdGQAISB_fSE_Li256ELb1ELb1EEENS1_25SingleTileBwdLPTSchedulerILb1ELi128ELb1EEEEEEEEEvNT_6ParamsE:
        .type           _ZN7cutlass13device_kernelIN5flash19enable_sm80_to_sm89INS1_16FlashAttnBwdSm80INS1_25CollectiveMainloopBwdSm80ILi2ELi2EN4cute5tupleIJNS5_1CILi64EEENS7_ILi128EEENS7_ILi96EEEEEENS_6half_tEfNS_4arch4Sm80ELb1ELb0ELb1ELb1ELb1ELb0ELb0ELb0ELi2ELi2ELi4ELi2ELb0EEENS1_24CollectiveEpilogueBwdGQAISB_fSE_Li256ELb1ELb1EEENS1_25SingleTileBwdLPTSchedulerILb1ELi128ELb1EEEEEEEEEvNT_6ParamsE,@function
        .size           _ZN7cutlass13device_kernelIN5flash19enable_sm80_to_sm89INS1_16FlashAttnBwdSm80INS1_25CollectiveMainloopBwdSm80ILi2ELi2EN4cute5tupleIJNS5_1CILi64EEENS7_ILi128EEENS7_ILi96EEEEEENS_6half_tEfNS_4arch4Sm80ELb1ELb0ELb1ELb1ELb1ELb0ELb0ELb0ELi2ELi2ELi4ELi2ELb0EEENS1_24CollectiveEpilogueBwdGQAISB_fSE_Li256ELb1ELb1EEENS1_25SingleTileBwdLPTSchedulerILb1ELi128ELb1EEEEEEEEEvNT_6ParamsE,(.L_x_1442 - _ZN7cutlass13device_kernelIN5flash19enable_sm80_to_sm89INS1_16FlashAttnBwdSm80INS1_25CollectiveMainloopBwdSm80ILi2ELi2EN4cute5tupleIJNS5_1CILi64EEENS7_ILi128EEENS7_ILi96EEEEEENS_6half_tEfNS_4arch4Sm80ELb1ELb0ELb1ELb1ELb1ELb0ELb0ELb0ELi2ELi2ELi4ELi2ELb0EEENS1_24CollectiveEpilogueBwdGQAISB_fSE_Li256ELb1ELb1EEENS1_25SingleTileBwdLPTSchedulerILb1ELi128ELb1EEEEEEEEEvNT_6ParamsE)
        .other          _ZN7cutlass13device_kernelIN5flash19enable_sm80_to_sm89INS1_16FlashAttnBwdSm80INS1_25CollectiveMainloopBwdSm80ILi2ELi2EN4cute5tupleIJNS5_1CILi64EEENS7_ILi128EEENS7_ILi96EEEEEENS_6half_tEfNS_4arch4Sm80ELb1ELb0ELb1ELb1ELb1ELb0ELb0ELb0ELi2ELi2ELi4ELi2ELb0EEENS1_24CollectiveEpilogueBwdGQAISB_fSE_Li256ELb1ELb1EEENS1_25SingleTileBwdLPTSchedulerILb1ELi128ELb1EEEEEEEEEvNT_6ParamsE,@"STO_CUDA_ENTRY STV_DEFAULT"
_ZN7cutlass13device_kernelIN5flash19enable_sm80_to_sm89INS1_16FlashAttnBwdSm80INS1_25CollectiveMainloopBwdSm80ILi2ELi2EN4cute5tupleIJNS5_1CILi64EEENS7_ILi128EEENS7_ILi96EEEEEENS_6half_tEfNS_4arch4Sm80ELb1ELb0ELb1ELb1ELb1ELb0ELb0ELb0ELi2ELi2ELi4ELi2ELb0EEENS1_24CollectiveEpilogueBwdGQAISB_fSE_Li256ELb1ELb1EEENS1_25SingleTileBwdLPTSchedulerILb1ELi128ELb1EEEEEEEEEvNT_6ParamsE:
        /* <DEDUP_REMOVED lines=29> */
.L_x_1338:
[----:B------:R-:W-:Y:S02]  /*01d0*/  ULDC UR7, c[0x0][0x3b4] ;  /* 0x0000ed0000077ab9 */ /* 0x000fe40000000800 */
[----:B------:R-:W-:Y:S02]  /*01e0*/  UISETP.NE.AND UP0, UPT, UR7, 0x1, UPT ;  /* 0x000000010700788c */ /* 0x000fe4000bf05270 */
[----:B------:R-:W-:Y:S02]  /*01f0*/  ULDC.64 UR4, c[0x0][0x3b8] ;  /* 0x0000ee0000047ab9 */ /* 0x000fe40000000a00 */
[----:B------:R-:W-:Y:S02]  /*0200*/  UIMAD.WIDE.U32 UR10, UR6, UR4, URZ ;  /* 0x00000004060a72a5 */ /* 0x000fe4000f8e003f */
[----:B------:R-:W-:-:S05]  /*0210*/  UMOV UR8, UR6 ;  /* 0x0000000600087c82 */ /* 0x000fca0008000000 */
[----:B------:R-:W-:-:S04]  /*0220*/  @UP0 USHF.R.U32.HI UR8, URZ, UR5, UR11 ;  /* 0x000000053f080299 */ /* 0x000fc8000801160b */
[----:B------:R-:W-:-:S04]  /*0230*/  UIMAD UR7, UR8, UR7, URZ ;  /* 0x00000007080772a4 */ /* 0x000fc8000f8e023f */
.L_x_1339:
        /* <DEDUP_REMOVED lines=22> */
.L_x_1340:
        /* <DEDUP_REMOVED lines=14> */
.L_x_1342:
[----:B------:R-:W-:Y:S02]  /*0480*/  ULDC UR5, c[0x0][0x3dc] ;  /* 0x0000f70000057ab9 */ /* 0x000fe40000000800 */
.L_x_1341:
        /* <DEDUP_REMOVED lines=9> */
.L_x_1337:
        /* <DEDUP_REMOVED lines=21> */
.L_x_1344:
[----:B------:R-:W-:Y:S02]  /*0670*/  ULDC UR7, c[0x0][0x3b4] ;  /* 0x0000ed0000077ab9 */ /* 0x000fe40000000800 */
[----:B------:R-:W-:Y:S02]  /*0680*/  UISETP.NE.AND UP0, UPT, UR7, 0x1, UPT ;  /* 0x000000010700788c */ /* 0x000fe4000bf05270 */
[----:B------:R-:W-:Y:S02]  /*0690*/  ULDC.64 UR4, c[0x0][0x3b8] ;  /* 0x0000ee0000047ab9 */ /* 0x000fe40000000a00 */
[----:B------:R-:W-:Y:S02]  /*06a0*/  UIMAD.WIDE.U32 UR10, UR6, UR4, URZ ;  /* 0x00000004060a72a5 */ /* 0x000fe4000f8e003f */
[----:B------:R-:W-:-:S05]  /*06b0*/  UMOV UR8, UR6 ;  /* 0x0000000600087c82 */ /* 0x000fca0008000000 */
[----:B------:R-:W-:-:S04]  /*06c0*/  @UP0 USHF.R.U32.HI UR8, URZ, UR5, UR11 ;  /* 0x000000053f080299 */ /* 0x000fc8000801160b */
[----:B------:R-:W-:-:S04]  /*06d0*/  UIMAD UR7, UR8, UR7, URZ ;  /* 0x00000007080772a4 */ /* 0x000fc8000f8e023f */
.L_x_1345:
        /* <DEDUP_REMOVED lines=22> */
.L_x_1346:
        /* <DEDUP_REMOVED lines=14> */
.L_x_1348:
[----:B------:R-:W-:Y:S02]  /*0920*/  ULDC UR5, c[0x0][0x3dc] ;  /* 0x0000f70000057ab9 */ /* 0x000fe40000000800 */
.L_x_1347:
        /* <DEDUP_REMOVED lines=8> */
.L_x_1343:
        /* <DEDUP_REMOVED lines=52> */
[----:B------:R-:W-:Y:S05]  /*0cf0*/  @P0 BRA `(.L_x_1349) ;  /* 0x0000006000000947 */ /* 0x000fea0003800000 */
[----:B------:R-:W-:Y:S05]  /*0d00*/  @!P2 BRA `(.L_x_1349) ;  /* 0x000000500000a947 */ /* 0x000fea0003800000 */
[----:B------:R-:W3:Y:S04]  /*0d10*/  LDG.E R0, [R8.64] ;  /* 0x0000000e08007981 */ /* 0x000ee8000c1e1900 */
[----:B------:R-:W4:Y:S01]  /*0d20*/  LDG.E R3, [R8.64+0x4] ;  /* 0x0000040e08037981 */ /* 0x000f22000c1e1900 */
[----:B--23--:R-:W2:Y:S08]  /*0d30*/  R2UR UR10, R0 ;  /* 0x00000000000a73c2 */ /* 0x00ceb000000e0000 */
[----:B----4-:R-:W2:Y:S02]  /*0d40*/  R2UR UR5, R3 ;  /* 0x00000000030573c2 */ /* 0x010ea400000e0000 */
[----:B--2---:R-:W-:-:S06]  /*0d50*/  UIADD3 UR10, -UR10, UR5, URZ ;  /* 0x000000050a0a7290 */ /* 0x004fcc000fffe13f */
.L_x_1349:
[----:B------:R-:W-:-:S04]  /*0d60*/  ISETP.NE.U32.AND P0, PT, RZ, c[0x0][0x2e0], PT ;  /* 0x0000b800ff007a0c */ /* 0x000fc80003f05070 */
[----:B------:R-:W-:-:S13]  /*0d70*/  ISETP.NE.AND.EX P0, PT, RZ, c[0x0][0x2e4], PT, P0 ;  /* 0x0000b900ff007a0c */ /* 0x000fda0003f05300 */
[----:B------:R-:W-:Y:S05]  /*0d80*/  @!P0 BRA `(.L_x_1350) ;  /* 0x0000007000008947 */ /* 0x000fea0003800000 */
[----:B------:R-:W-:Y:S02]  /*0d90*/  ULDC.64 UR6, c[0x0][0x2e0] ;  /* 0x0000b80000067ab9 */ /* 0x000fe40000000a00 */
[----:B------:R-:W-:-:S06]  /*0da0*/  UIMAD.WIDE UR6, UR11, UR4, UR6 ;  /* 0x000000040b0672a5 */ /* 0x000fcc000f8e0206 */
[----:B------:R-:W-:Y:S02]  /*0db0*/  MOV R4, UR6 ;  /* 0x0000000600047c02 */ /* 0x000fe40008000f00 */
[----:B-1----:R-:W-:-:S05]  /*0dc0*/  MOV R5, UR7 ;  /* 0x0000000700057c02 */ /* 0x002fca0008000f00 */
[----:B------:R-:W3:Y:S02]  /*0dd0*/  LDG.E R4, [R4.64] ;  /* 0x0000000e04047981 */ /* 0x000ee4000c1e1900 */
[----:B---3--:R1:W3:Y:S01]  /*0de0*/  R2UR UR9, R4 ;  /* 0x00000000040973c2 */ /* 0x0082e200000e0000 */
[----:B------:R-:W-:Y:S05]  /*0df0*/  BRA `(.L_x_1351) ;  /* 0x0000006000007947 */ /* 0x000fea0003800000 */
.L_x_1350:
[----:B------:R-:W-:Y:S05]  /*0e00*/  @!P1 BRA `(.L_x_1351) ;  /* 0x0000005000009947 */ /* 0x000fea0003800000 */
[----:B------:R-:W3:Y:S04]  /*0e10*/  LDG.E R0, [R6.64] ;  /* 0x0000000e06007981 */ /* 0x000ee8000c1e1900 */
[----:B------:R-:W4:Y:S01]  /*0e20*/  LDG.E R3, [R6.64+0x4] ;  /* 0x0000040e06037981 */ /* 0x000f22000c1e1900 */
[----:B---3--:R-:W3:Y:S08]  /*0e30*/  R2UR UR9, R0 ;  /* 0x00000000000973c2 */ /* 0x008ef000000e0000 */
[----:B----4-:R-:W3:Y:S02]  /*0e40*/  R2UR UR4, R3 ;  /* 0x00000000030473c2 */ /* 0x010ee400000e0000 */
[----:B---3--:R-:W-:-:S06]  /*0e50*/  UIADD3 UR9, -UR9, UR4, URZ ;  /* 0x0000000409097290 */ /* 0x008fcc000fffe13f */
.L_x_1351:
        /* <DEDUP_REMOVED lines=66> */
[C---:B------:R-:W-:Y:S01]  /*1280*/  IMAD.SHL.U32 R191, R2.reuse, 0x4, RZ ;  /* 0x0000000402bf7824 */ /* 0x040fe200078e00ff */
[----:B------:R-:W-:Y:S01]  /*1290*/  USHF.R.S32.HI UR20, URZ, 0x1f, UR13 ;  /* 0x0000001f3f147899 */ /* 0x000fe2000801140d */
[--C-:B------:R-:W-:Y:S01]  /*12a0*/  SHF.R.S32.HI R23, RZ, 0x1f, R2.reuse ;  /* 0x0000001fff177819 */ /* 0x100fe20000011402 */
[----:B------:R-:W-:Y:S01]  /*12b0*/  UISETP.NE.AND UP0, UPT, UR4, 0x1, UPT ;  /* 0x000000010400788c */ /* 0x000fe2000bf05270 */
[----:B------:R-:W-:Y:S01]  /*12c0*/  SHF.R.S32.HI R3, RZ, 0x1f, R2 ;  /* 0x0000001fff037819 */ /* 0x000fe20000011402 */
[----:B------:R-:W-:Y:S01]  /*12d0*/  UIMAD.WIDE.U32 UR26, UR13, UR5, URZ ;  /* 0x000000050d1a72a5 */ /* 0x000fe2000f8e003f */
[----:B------:R-:W-:Y:S01]  /*12e0*/  IADD3 R6, P1, R191, UR18, RZ ;  /* 0x00000012bf067c10 */ /* 0x000fe2000ff3e0ff */
[----:B------:R-:W-:Y:S01]  /*12f0*/  UIMAD UR17, UR18, 0x60, URZ ;  /* 0x00000060121178a4 */ /* 0x000fe2000f8e023f */
[CC--:B------:R-:W-:Y:S01]  /*1300*/  LEA.HI R17, R23.reuse, R2.reuse, RZ, 0x2 ;  /* 0x0000000217117211 */ /* 0x0c0fe200078f10ff */
[----:B------:R-:W-:Y:S01]  /*1310*/  ULDC.64 UR4, c[0x0][0x288] ;  /* 0x0000a20000047ab9 */ /* 0x000fe20000000a00 */
[----:B------:R-:W-:Y:S01]  /*1320*/  LEA.HI R9, R23, R2, RZ, 0x4 ;  /* 0x0000000217097211 */ /* 0x000fe200078f20ff */
[----:B------:R-:W-:Y:S01]  /*1330*/  UIMAD UR4, UR20, UR4, URZ ;  /* 0x00000004140472a4 */ /* 0x000fe2000f8e023f */
[----:B------:R-:W-:Y:S01]  /*1340*/  IMAD.U32 R206, RZ, RZ, UR13 ;  /* 0x0000000dffce7e24 */ /* 0x000fe2000f8e00ff */
[----:B------:R-:W-:Y:S01]  /*1350*/  USHF.R.S32.HI UR21, URZ, 0x1f, UR18 ;  /* 0x0000001f3f157899 */ /* 0x000fe20008011412 */
[----:B------:R-:W-:Y:S01]  /*1360*/  IMAD.U32 R0, RZ, RZ, UR17 ;  /* 0x00000011ff007e24 */ /* 0x000fe2000f8e00ff */
[----:B-1----:R-:W-:Y:S01]  /*1370*/  IADD3 R4, P0, R2, UR17, RZ ;  /* 0x0000001102047c10 */ /* 0x002fe2000ff1e0ff */
[----:B------:R-:W-:Y:S01]  /*1380*/  UIMAD UR28, UR13, UR5, UR4 ;  /* 0x000000050d1c72a4 */ /* 0x000fe2000f8e0204 */
[----:B------:R-:W-:Y:S01]  /*1390*/  IMAD.U32 R194, RZ, RZ, UR13 ;  /* 0x0000000dffc27e24 */ /* 0x000fe2000f8e00ff */
[----:B------:R-:W-:Y:S01]  /*13a0*/  ULDC.64 UR6, c[0x0][0x270] ;  /* 0x00009c0000067ab9 */ /* 0x000fe20000000a00 */
[----:B------:R-:W-:Y:S01]  /*13b0*/  LEA.HI.X.SX32 R5, R0, R3, 0x1, P0 ;  /* 0x0000000300057211 */ /* 0x000fe200000f0eff */
[----:B------:R-:W-:Y:S01]  /*13c0*/  ULDC UR4, c[0x0][0x250] ;  /* 0x0000940000047ab9 */ /* 0x000fe20000000800 */
[----:B------:R-:W-:Y:S01]  /*13d0*/  LOP3.LUT R3, R17, 0xfffffffc, RZ, 0xc0, !PT ;  /* 0xfffffffc11037812 */ /* 0x000fe200078ec0ff */
[----:B------:R-:W-:Y:S01]  /*13e0*/  UMOV UR18, UR13 ;  /* 0x0000000d00127c82 */ /* 0x000fe20008000000 */
[----:B------:R-:W-:Y:S01]  /*13f0*/  LEA.HI.X.SX32 R7, R191, UR21, 0x1, P1 ;  /* 0x00000015bf077c11 */ /* 0x000fe200088f0eff */
[----:B------:R-:W-:Y:S01]  /*1400*/  UIMAD UR6, UR20, UR6, URZ ;  /* 0x00000006140672a4 */ /* 0x000fe2000f8e023f */
[----:B------:R-:W-:Y:S01]  /*1410*/  SHF.R.S32.HI R0, RZ, 0x4, R9 ;  /* 0x00000004ff007819 */ /* 0x000fe20000011409 */
[----:B------:R-:W-:Y:S01]  /*1420*/  @UP0 USHF.R.U32.HI UR18, URZ, UR4, UR27 ;  /* 0x000000043f120299 */ /* 0x000fe2000801161b */
[----:B------:R-:W-:Y:S01]  /*1430*/  IMAD.IADD R34, R2, 0x1, -R3 ;  /* 0x0000000102227824 */ /* 0x000fe200078e0a03 */
[----:B------:R-:W-:Y:S01]  /*1440*/  UIMAD UR17, UR13, UR7, UR6 ;  /* 0x000000070d1172a4 */ /* 0x000fe2000f8e0206 */
[----:B------:R-:W-:Y:S01]  /*1450*/  LEA.HI R13, R9, R0, RZ, 0x1 ;  /* 0x00000000090d7211 */ /* 0x000fe200078f08ff */
[----:B------:R-:W-:Y:S01]  /*1460*/  USHF.R.S32.HI UR21, URZ, 0x1f, UR18 ;  /* 0x0000001f3f157899 */ /* 0x000fe20008011412 */
[----:B------:R-:W-:Y:S01]  /*1470*/  IMAD.SHL.U32 R14, R34, 0x8, RZ ;  /* 0x00000008220e7824 */ /* 0x000fe200078e00ff */
[----:B------:R-:W-:Y:S01]  /*1480*/  ULDC.64 UR4, c[0x0][0x1e0] ;  /* 0x0000780000047ab9 */ /* 0x000fe20000000a00 */
[----:B------:R-:W-:Y:S01]  /*1490*/  LOP3.LUT R13, R13, 0xfffffffe, RZ, 0xc0, !PT ;  /* 0xfffffffe0d0d7812 */ /* 0x000fe200078ec0ff */
[----:B------:R-:W-:Y:S01]  /*14a0*/  ULDC.64 UR6, c[0x0][0x238] ;  /* 0x00008e0000067ab9 */ /* 0x000fe20000000a00 */
[----:B------:R-:W-:Y:S01]  /*14b0*/  IMAD.WIDE.U32 R206, R206, c[0x0][0x270], R6 ;  /* 0x00009c00cece7a25 */ /* 0x000fe200078e0006 */
[----:B------:R-:W-:Y:S01]  /*14c0*/  UIMAD UR4, UR21, UR4, URZ ;  /* 0x00000004150472a4 */ /* 0x000fe2000f8e023f */
[----:B------:R-:W-:Y:S01]  /*14d0*/  SHF.R.S32.HI R192, RZ, 0x2, R17 ;  /* 0x00000002ffc07819 */ /* 0x000fe20000011411 */
[----:B------:R-:W-:Y:S01]  /*14e0*/  UIMAD UR6, UR20, UR6, URZ ;  /* 0x00000006140672a4 */ /* 0x000fe2000f8e023f */
[----:B------:R-:W-:Y:S01]  /*14f0*/  IMAD.WIDE.U32 R194, R194, c[0x0][0x238], R4 ;  /* 0x00008e00c2c27a25 */ /* 0x000fe200078e0004 */
[----:B------:R-:W-:Y:S01]  /*1500*/  SHF.R.S32.HI R15, RZ, 0x1f, R14 ;  /* 0x0000001fff0f7819 */ /* 0x000fe2000001140e */
[----:B------:R-:W-:Y:S01]  /*1510*/  UIADD3 UR16, -UR16, UR9, URZ ;  /* 0x0000000910107290 */ /* 0x000fe2000fffe13f */
[----:B------:R-:W-:Y:S01]  /*1520*/  IADD3 R207, R207, UR17, RZ ;  /* 0x00000011cfcf7c10 */ /* 0x000fe2000fffe0ff */
[----:B------:R-:W-:Y:S01]  /*1530*/  UIMAD UR7, UR13, UR7, UR6 ;  /* 0x000000070d0772a4 */ /* 0x000fe2000f8e0206 */
[----:B------:R-:W-:Y:S01]  /*1540*/  IMAD.U32 R3, RZ, RZ, UR18 ;  /* 0x00000012ff037e24 */ /* 0x000fe2000f8e00ff */
[----:B------:R-:W-:Y:S01]  /*1550*/  UIMAD UR6, UR18, UR5, UR4 ;  /* 0x00000005120672a4 */ /* 0x000fe2000f8e0204 */
[----:B------:R-:W-:Y:S01]  /*1560*/  IMAD.IADD R13, R0, 0x1, -R13 ;  /* 0x00000001000d7824 */ /* 0x000fe200078e0a0d */
[----:B------:R-:W-:Y:S01]  /*1570*/  SHF.R.S32.HI R0, RZ, 0x1f, R192 ;  /* 0x0000001fff007819 */ /* 0x000fe200000114c0 */
[----:B------:R-:W-:Y:S01]  /*1580*/  ULDC.64 UR4, c[0x0][0x1b0] ;  /* 0x00006c0000047ab9 */ /* 0x000fe20000000a00 */
[----:B------:R-:W-:Y:S01]  /*1590*/  IADD3 R195, R195, UR7, RZ ;  /* 0x00000007c3c37c10 */ /* 0x000fe2000fffe0ff */
[----:B------:R-:W-:Y:S01]  /*15a0*/  UIMAD UR4, UR21, UR4, URZ ;  /* 0x00000004150472a4 */ /* 0x000fe2000f8e023f */
[----:B------:R-:W-:Y:S01]  /*15b0*/  IADD3 R4, P0, R192, UR24, RZ ;  /* 0x00000018c0047c10 */ /* 0x000fe2000ff1e0ff */
[----:B------:R-:W-:Y:S01]  /*15c0*/  USHF.R.S32.HI UR17, URZ, 0x1f, UR11 ;  /* 0x0000001f3f117899 */ /* 0x000fe2000801140b */
[C-C-:B------:R-:W-:Y:S01]  /*15d0*/  IMAD.WIDE.U32 R10, R3.reuse, c[0x0][0x1e0], R14.reuse ;  /* 0x00007800030a7a25 */ /* 0x140fe200078e000e */
[----:B------:R-:W-:Y:S01]  /*15e0*/  UIMAD UR7, UR18, UR5, UR4 ;  /* 0x00000005120772a4 */ /* 0x000fe2000f8e0204 */
[----:B------:R-:W-:Y:S01]  /*15f0*/  IADD3.X R5, R0, UR25, RZ, P0, !PT ;  /* 0x0000001900057c10 */ /* 0x000fe200087fe4ff */
[----:B------:R-:W-:Y:S01]  /*1600*/  USEL UR21, UR11, URZ, !UP1 ;  /* 0x0000003f0b157287 */ /* 0x000fe2000c800000 */
[----:B------:R-:W-:Y:S01]  /*1610*/  IMAD.WIDE.U32 R20, R3, c[0x0][0x1b0], R14 ;  /* 0x00006c0003147a25 */ /* 0x000fe200078e000e */
[-C--:B------:R-:W-:Y:S01]  /*1620*/  LEA.HI R24, R23, R2.reuse, RZ, 0x3 ;  /* 0x0000000217187211 */ /* 0x080fe200078f18ff */
[----:B------:R-:W-:Y:S01]  /*1630*/  USEL UR18, UR17, URZ, !UP1 ;  /* 0x0000003f11127287 */ /* 0x000fe2000c800000 */
[----:B------:R-:W-:Y:S01]  /*1640*/  IADD3 R11, R11, UR6, RZ ;  /* 0x000000060b0b7c10 */ /* 0x000fe2000fffe0ff */
[----:B------:R-:W-:Y:S01]  /*1650*/  IMAD.U32 R18, RZ, RZ, UR12 ;  /* 0x0000000cff127e24 */ /* 0x000fe2000f8e00ff */
[----:B------:R-:W-:Y:S01]  /*1660*/  ULDC.64 UR4, c[0x0][0x1e8] ;  /* 0x00007a0000047ab9 */ /* 0x000fe20000000a00 */
[----:B------:R-:W-:Y:S01]  /*1670*/  IMAD.U32 R26, RZ, RZ, UR21 ;  /* 0x00000015ff1a7e24 */ /* 0x000fe2000f8e00ff */
[----:B------:R-:W-:Y:S01]  /*1680*/  IADD3 R21, R21, UR7, RZ ;  /* 0x0000000715157c10 */ /* 0x000fe2000fffe0ff */
[----:B------:R-:W-:Y:S01]  /*1690*/  IMAD.WIDE R18, R18, 0x80, R4 ;  /* 0x0000008012127825 */ /* 0x000fe200078e0204 */
[----:B------:R-:W-:Y:S01]  /*16a0*/  UIMAD UR4, UR18, UR4, URZ ;  /* 0x00000004120472a4 */ /* 0x000fe2000f8e023f */
[----:B------:R-:W-:Y:S01]  /*16b0*/  LEA.HI R3, R23, R2, RZ, 0x5 ;  /* 0x0000000217037211 */ /* 0x000fe200078f28ff */
[----:B------:R-:W-:Y:S01]  /*16c0*/  USEL UR17, UR17, URZ, !UP2 ;  /* 0x0000003f11117287 */ /* 0x000fe2000d000000 */
[----:B------:R-:W-:Y:S01]  /*16d0*/  IMAD.SHL.U32 R5, R24, 0x8, RZ ;  /* 0x0000000818057824 */ /* 0x000fe200078e00ff */
[----:B------:R-:W-:Y:S01]  /*16e0*/  UIMAD UR6, UR21, UR5, UR4 ;  /* 0x00000005150672a4 */ /* 0x000fe2000f8e0204 */
[C---:B------:R-:W-:Y:S01]  /*16f0*/  IMAD.WIDE.U32 R10, R26.reuse, c[0x0][0x1e8], R10 ;  /* 0x00007a001a0a7a25 */ /* 0x040fe200078e000a */
[----:B------:R-:W-:Y:S01]  /*1700*/  SHF.R.S32.HI R12, RZ, 0x5, R3 ;  /* 0x00000005ff0c7819 */ /* 0x000fe20000011403 */
[----:B------:R-:W-:Y:S01]  /*1710*/  ULDC.64 UR4, c[0x0][0x1b8] ;  /* 0x00006e0000047ab9 */ /* 0x000fe20000000a00 */
[----:B------:R-:W-:Y:S01]  /*1720*/  LOP3.LUT R5, R5, 0xc0, RZ, 0xc0, !PT ;  /* 0x000000c005057812 */ /* 0x000fe200078ec0ff */
[----:B------:R-:W-:Y:S01]  /*1730*/  IMAD.WIDE.U32 R26, R26, c[0x0][0x1b8], R20 ;  /* 0x00006e001a1a7a25 */ /* 0x000fe200078e0014 */
[----:B------:R-:W-:Y:S01]  /*1740*/  LEA.HI R21, R17, R192, RZ, 0x1 ;  /* 0x000000c011157211 */ /* 0x000fe200078f08ff */
[----:B------:R-:W-:Y:S01]  /*1750*/  UIMAD UR4, UR18, UR4, URZ ;  /* 0x00000004120472a4 */ /* 0x000fe2000f8e023f */
[----:B------:R-:W-:Y:S01]  /*1760*/  LOP3.LUT R4, R5, 0x18, R14, 0xf8, !PT ;  /* 0x0000001805047812 */ /* 0x000fe200078ef80e */
[----:B------:R-:W-:Y:S01]  /*1770*/  IMAD.U32 R200, RZ, RZ, UR13 ;  /* 0x0000000dffc87e24 */ /* 0x000fe2000f8e00ff */
[----:B------:R-:W-:Y:S01]  /*1780*/  LOP3.LUT R21, R21, 0x7fffffe, RZ, 0xc0, !PT ;  /* 0x07fffffe15157812 */ /* 0x000fe200078ec0ff */
[----:B------:R-:W-:Y:S01]  /*1790*/  UIMAD UR4, UR21, UR5, UR4 ;  /* 0x00000005150472a4 */ /* 0x000fe2000f8e0204 */
[----:B------:R-:W-:Y:S01]  /*17a0*/  IADD3 R11, R11, UR6, RZ ;  /* 0x000000060b0b7c10 */ /* 0x000fe2000fffe0ff */
[----:B------:R-:W-:Y:S01]  /*17b0*/  IMAD.WIDE.U32 R200, R200, c[0x0][0x288], R6 ;  /* 0x0000a200c8c87a25 */ /* 0x000fe200078e0006 */
[----:B------:R-:W-:Y:S01]  /*17c0*/  SHF.R.U32.HI R7, RZ, 0x3, R5 ;  /* 0x00000003ff077819 */ /* 0x000fe20000011605 */
[----:B------:R-:W-:Y:S01]  /*17d0*/  ULDC.64 UR6, c[0x0][0x180] ;  /* 0x0000600000067ab9 */ /* 0x000fe20000000a00 */
[----:B------:R-:W-:Y:S01]  /*17e0*/  IADD3 R31, P0, R192, UR22, RZ ;  /* 0x00000016c01f7c10 */ /* 0x000fe2000ff1e0ff */
[----:B------:R-:W-:Y:S01]  /*17f0*/  IMAD R5, R19, c[0x0][0x1d8], RZ ;  /* 0x0000760013057a24 */ /* 0x000fe200078e02ff */
[----:B------:R-:W-:Y:S01]  /*1800*/  LOP3.LUT R7, R4, R7, RZ, 0x3c, !PT ;  /* 0x0000000704077212 */ /* 0x000fe200078e3cff */
[----:B------:R-:W-:Y:S01]  /*1810*/  IMAD.IADD R21, R192, 0x1, -R21 ;  /* 0x00000001c0157824 */ /* 0x000fe200078e0a15 */
[----:B------:R-:W-:Y:S01]  /*1820*/  IADD3.X R0, R0, UR23, RZ, P0, !PT ;  /* 0x0000001700007c10 */ /* 0x000fe200087fe4ff */
[----:B------:R-:W-:Y:S01]  /*1830*/  IMAD R5, R18, c[0x0][0x1dc], R5 ;  /* 0x0000770012057a24 */ /* 0x000fe200078e0205 */
[----:B------:R-:W-:Y:S01]  /*1840*/  IADD3 R188, R14, 0x40, RZ ;  /* 0x000000400ebc7810 */ /* 0x000fe20007ffe0ff */
[----:B------:R-:W-:Y:S01]  /*1850*/  IMAD.WIDE.U32 R10, R18, c[0x0][0x1d8], R10 ;  /* 0x00007600120a7a25 */ /* 0x000fe200078e000a */
[----:B------:R-:W-:Y:S01]  /*1860*/  ISETP.GE.AND P3, PT, R14, c[0x0][0x1cc], PT ;  /* 0x000073000e007a0c */ /* 0x000fe20003f66270 */
[----:B------:R-:W-:Y:S01]  /*1870*/  UIMAD UR6, UR20, UR6, URZ ;  /* 0x00000006140672a4 */ /* 0x000fe2000f8e023f */
[----:B------:R-:W-:Y:S01]  /*1880*/  ISETP.GE.AND P1, PT, R188, c[0x0][0x1cc], PT ;  /* 0x00007300bc007a0c */ /* 0x000fe20003f26270 */
[----:B------:R-:W-:Y:S01]  /*1890*/  IMAD R8, R12, 0x8, R21 ;  /* 0x000000080c087824 */ /* 0x000fe200078e0215 */
[----:B------:R-:W-:Y:S01]  /*18a0*/  LEA R32, P0, R10, c[0x0][0x1c0], 0x1 ;  /* 0x000070000a207a11 */ /* 0x000fe200078008ff */
[----:B------:R-:W-:Y:S01]  /*18b0*/  IMAD.IADD R5, R11, 0x1, R5 ;  /* 0x000000010b057824 */ /* 0x000fe200078e0205 */
[----:B------:R-:W-:Y:S01]  /*18c0*/  IADD3 R11, -R192, UR16, RZ ;  /* 0x00000010c00b7c10 */ /* 0x000fe2000fffe1ff */
[----:B------:R-:W-:Y:S01]  /*18d0*/  IMAD.U32 R8, R8, 0x20, R7 ;  /* 0x0000002008087824 */ /* 0x000fe200078e0007 */
[----:B------:R-:W-:Y:S01]  /*18e0*/  IADD3 R27, R27, UR4, RZ ;  /* 0x000000041b1b7c10 */ /* 0x000fe2000fffe0ff */
        /* <DEDUP_REMOVED lines=16> */
[----:B------:R-:W-:Y:S01]  /*19f0*/  IMAD.SHL.U32 R25, R12, 0x10, RZ ;  /* 0x000000100c197824 */ /* 0x000fe200078e00ff */
[C---:B------:R-:W-:Y:S01]  /*1a00*/  ISETP.LT.OR P4, PT, R11.reuse, 0x1, P1 ;  /* 0x000000010b00780c */ /* 0x040fe20000f81670 */
[----:B------:R-:W-:Y:S01]  /*1a10*/  IMAD.IADD R18, R2, 0x1, -R7 ;  /* 0x0000000102127824 */ /* 0x000fe200078e0a07 */
[C---:B------:R-:W-:Y:S01]  /*1a20*/  ISETP.LT.OR P3, PT, R11.reuse, 0x41, P3 ;  /* 0x000000410b00780c */ /* 0x040fe20001f61670 */
[C---:B------:R-:W-:Y:S01]  /*1a30*/  IMAD R4, R0.reuse, c[0x0][0x178], RZ ;  /* 0x00005e0000047a24 */ /* 0x040fe200078e02ff */
        /* <DEDUP_REMOVED lines=8> */
[----:B------:R-:W-:Y:S01]  /*1ac0*/  IMAD R4, R31, c[0x0][0x17c], R4 ;  /* 0x00005f001f047a24 */ /* 0x000fe200078e0204 */
[----:B------:R-:W-:Y:S01]  /*1ad0*/  ISETP.LT.OR P1, PT, R11, 0x41, P1 ;  /* 0x000000410b00780c */ /* 0x000fe20000f21670 */
[----:B------:R1:W-:Y:S01]  /*1ae0*/  LDGSTS.E.BYPASS.LTC128B.128 [R8+0x8080], [R32.64+0x40], !P5 ;  /* 0x0808004020087fae */ /* 0x0003e2000e901d4e */
[----:B------:R-:W-:Y:S01]  /*1af0*/  LOP3.LUT R9, R9, 0xfffffff0, RZ, 0xc0, !PT ;  /* 0xfffffff009097812 */ /* 0x000fe200078ec0ff */
[----:B------:R-:W-:Y:S01]  /*1b00*/  IMAD R0, R31, c[0x0][0x20c], R0 ;  /* 0x000083001f007a24 */ /* 0x000fe200078e0200 */
[----:B------:R-:W-:Y:S01]  /*1b10*/  LOP3.LUT R7, R21, 0x7fffffe, RZ, 0xc0, !PT ;  /* 0x07fffffe15077812 */ /* 0x000fe200078ec0ff */
[----:B------:R1:W-:Y:S01]  /*1b20*/  LDGSTS.E.BYPASS.LTC128B.128 [R8+0xa080], [R32.64+0x80], !P4 ;  /* 0x0a08008020087fae */ /* 0x0003e2000e101d4e */
[----:B------:R-:W-:Y:S01]  /*1b30*/  SHF.R.S32.HI R6, RZ, 0x6, R6 ;  /* 0x00000006ff067819 */ /* 0x000fe20000011406 */
[----:B------:R-:W-:Y:S01]  /*1b40*/  IMAD.IADD R9, R2, 0x1, -R9 ;  /* 0x0000000102097824 */ /* 0x000fe200078e0a09 */
[----:B------:R-:W-:Y:S01]  /*1b50*/  ISETP.GE.AND P5, PT, R10, c[0x0][0x19c], PT ;  /* 0x000067000a007a0c */ /* 0x000fe20003fa6270 */
[----:B------:R-:W-:Y:S01]  /*1b60*/  IMAD.IADD R7, R18, 0x1, -R7 ;  /* 0x0000000112077824 */ /* 0x000fe200078e0a07 */
[----:B------:R2:W-:Y:S01]  /*1b70*/  LDGSTS.E.BYPASS.LTC128B.128 [R8+0x7080], [R28.64], !P3 ;  /* 0x070800001c087fae */ /* 0x0005e2000d901d4e */
[----:B------:R-:W-:Y:S01]  /*1b80*/  IMAD R180, R13, 0x4, R6 ;  /* 0x000000040db47824 */ /* 0x000fe200078e0206 */
[----:B------:R-:W-:Y:S01]  /*1b90*/  ISETP.GE.AND P4, PT, R188, c[0x0][0x19c], PT ;  /* 0x00006700bc007a0c */ /* 0x000fe20003f86270 */
[----:B------:R-:W-:Y:S01]  /*1ba0*/  IMAD.SHL.U32 R18, R18, 0x40, RZ ;  /* 0x0000004012127824 */ /* 0x000fe200078e00ff */
[----:B------:R2:W-:Y:S01]  /*1bb0*/  LDGSTS.E.BYPASS.LTC128B.128 [R8+0x9080], [R28.64+0x40], !P2 ;  /* 0x090800401c087fae */ /* 0x0005e2000d101d4e */
[----:B------:R-:W-:Y:S01]  /*1bc0*/  IMAD R180, R180, 0x8, R7 ;  /* 0x00000008b4b47824 */ /* 0x000fe200078e0207 */
[----:B------:R-:W-:Y:S01]  /*1bd0*/  LEA.HI R7, R3, R12, RZ, 0x1 ;  /* 0x0000000c03077211 */ /* 0x000fe200078f08ff */
[C-C-:B------:R-:W-:Y:S01]  /*1be0*/  IMAD.WIDE.U32 R36, R31.reuse, c[0x0][0x178], R14.reuse ;  /* 0x00005e001f247a25 */ /* 0x140fe200078e000e */
[----:B------:R2:W-:Y:S01]  /*1bf0*/  LDGSTS.E.BYPASS.LTC128B.128 [R8+0xb080], [R28.64+0x80], !P1 ;  /* 0x0b0800801c087fae */ /* 0x0005e2000c901d4e */
[----:B------:R-:W-:Y:S01]  /*1c00*/  LOP3.LUT R18, R18, 0x1c0, RZ, 0xc0, !PT ;  /* 0x000001c012127812 */ /* 0x000fe200078ec0ff */
[----:B------:R-:W-:Y:S01]  /*1c10*/  UIMAD UR4, UR17, UR4, URZ ;  /* 0x00000004110472a4 */ /* 0x000fe2000f8e023f */
[----:B------:R-:W-:Y:S01]  /*1c20*/  ISETP.GE.AND P2, PT, R14, c[0x0][0x19c], PT ;  /* 0x000067000e007a0c */ /* 0x000fe20003f46270 */
[----:B------:R-:W-:Y:S01]  /*1c30*/  IMAD.WIDE.U32 R30, R31, c[0x0][0x208], R14 ;  /* 0x000082001f1e7a25 */ /* 0x000fe200078e000e */
[----:B------:R-:W-:Y:S01]  /*1c40*/  LOP3.LUT R7, R7, 0xfffffffe, RZ, 0xc0, !PT ;  /* 0xfffffffe07077812 */ /* 0x000fe200078ec0ff */
[----:B------:R-:W-:Y:S01]  /*1c50*/  USEL UR18, UR11, URZ, !UP2 ;  /* 0x0000003f0b127287 */ /* 0x000fe2000d000000 */
[----:B------:R-:W-:Y:S01]  /*1c60*/  LOP3.LUT R25, R18, 0x30, R25, 0xf8, !PT ;  /* 0x0000003012197812 */ /* 0x000fe200078ef819 */
[----:B------:R-:W-:Y:S01]  /*1c70*/  IMAD.IADD R31, R31, 0x1, R0 ;  /* 0x000000011f1f7824 */ /* 0x000fe200078e0200 */
[C---:B------:R-:W-:Y:S01]  /*1c80*/  ISETP.LT.OR P1, PT, R11.reuse, 0x1, P2 ;  /* 0x000000010b00780c */ /* 0x040fe20001721670 */
[----:B------:R-:W-:Y:S01]  /*1c90*/  IMAD.IADD R7, R12, 0x1, -R7 ;  /* 0x000000010c077824 */ /* 0x000fe200078e0a07 */
[----:B------:R-:W-:Y:S01]  /*1ca0*/  ISETP.LT.OR P3, PT, R11, 0x1, P5 ;  /* 0x000000010b00780c */ /* 0x000fe20002f61670 */
[----:B------:R-:W-:Y:S01]  /*1cb0*/  IMAD.IADD R37, R37, 0x1, R4 ;  /* 0x0000000125257824 */ /* 0x000fe200078e0204 */
[C---:B------:R-:W-:Y:S01]  /*1cc0*/  ISETP.LT.OR P6, PT, R11.reuse, 0x1, P4 ;  /* 0x000000010b00780c */ /* 0x040fe200027c1670 */
[----:B------:R-:W-:Y:S01]  /*1cd0*/  IMAD.U32 R0, RZ, RZ, UR13 ;  /* 0x0000000dff007e24 */ /* 0x000fe2000f8e00ff */
[----:B-1----:R-:W-:Y:S01]  /*1ce0*/  LEA R32, P0, R26, c[0x0][0x190], 0x1 ;  /* 0x000064001a207a11 */ /* 0x002fe200078008ff */
[----:B------:R-:W-:Y:S01]  /*1cf0*/  UIMAD UR7, UR13, UR7, UR6 ;  /* 0x000000070d0772a4 */ /* 0x000fe2000f8e0206 */
[----:B------:R-:W-:Y:S01]  /*1d00*/  ISETP.LT.OR P2, PT, R11, 0x41, P2 ;  /* 0x000000410b00780c */ /* 0x000fe20001741670 */
[----:B------:R-:W-:Y:S01]  /*1d10*/  IMAD.WIDE.U32 R198, R0, c[0x0][0x180], R36 ;  /* 0x0000600000c67a25 */ /* 0x000fe200078e0024 */
[----:B------:R-:W-:Y:S01]  /*1d20*/  LEA.HI.X R33, R26, c[0x0][0x194], R5, 0x1, P0 ;  /* 0x000065001a217a11 */ /* 0x000fe200000f0c05 */
[----:B------:R-:W-:Y:S01]  /*1d30*/  USHF.R.S32.HI UR21, URZ, 0x1f, UR19 ;  /* 0x0000001f3f157899 */ /* 0x000fe20008011413 */
[----:B------:R-:W-:Y:S01]  /*1d40*/  ISETP.GE.AND P0, PT, R14, c[0x0][0x16c], PT ;  /* 0x00005b000e007a0c */ /* 0x000fe20003f06270 */
[----:B------:R-:W-:Y:S01]  /*1d50*/  IMAD.SHL.U32 R177, R7, 0x400, RZ ;  /* 0x0000040007b17824 */ /* 0x000fe200078e00ff */
[-C--:B------:R-:W-:Y:S01]  /*1d60*/  LEA.HI R5, R9, R9.reuse, RZ, 0x1 ;  /* 0x0000000909057211 */ /* 0x080fe200078f08ff */
[----:B------:R-:W-:Y:S01]  /*1d70*/  UIMAD UR6, UR18, UR5, UR4 ;  /* 0x00000005120672a4 */ /* 0x000fe2000f8e0204 */
[----:B------:R-:W-:Y:S01]  /*1d80*/  SEL R26, RZ, 0x1, P0 ;  /* 0x00000001ff1a7807 */ /* 0x000fe20000000000 */
[----:B------:R1:W-:Y:S01]  /*1d90*/  LDGSTS.E.BYPASS.LTC128B.128 [R8+0x80], [R32.64], !P1 ;  /* 0x0008000020087fae */ /* 0x0003e2000c901d4e */
[----:B--2---:R-:W-:Y:S01]  /*1da0*/  SHF.R.S32.HI R28, RZ, 0x1f, R9 ;  /* 0x0000001fff1c7819 */ /* 0x004fe20000011409 */
[----:B------:R-:W-:Y:S01]  /*1db0*/  ULDC.64 UR4, c[0x0][0x178] ;  /* 0x00005e0000047ab9 */ /* 0x000fe20000000a00 */
[----:B------:R-:W-:Y:S01]  /*1dc0*/  ISETP.GE.AND P0, PT, R188, c[0x0][0x16c], PT ;  /* 0x00005b00bc007a0c */ /* 0x000fe20003f06270 */
[----:B------:R-:W-:Y:S01]  /*1dd0*/  UIMAD.WIDE.U32 UR22, UR19, UR4, URZ ;  /* 0x00000004131672a5 */ /* 0x000fe2000f8e003f */
[----:B------:R-:W-:Y:S01]  /*1de0*/  LOP3.LUT R20, R5, 0x7fffffe, RZ, 0xc0, !PT ;  /* 0x07fffffe05147812 */ /* 0x000fe200078ec0ff */
[----:B------:R-:W-:Y:S01]  /*1df0*/  IMAD.U32 R196, RZ, RZ, UR18 ;  /* 0x00000012ffc47e24 */ /* 0x000fe2000f8e00ff */
[----:B------:R-:W-:Y:S01]  /*1e00*/  LEA.HI R28, R28, R9, RZ, 0x3 ;  /* 0x000000091c1c7211 */ /* 0x000fe200078f18ff */
[----:B------:R1:W-:Y:S01]  /*1e10*/  LDGSTS.E.BYPASS.LTC128B.128 [R8+0x2080], [R32.64+0x40], !P3 ;  /* 0x0208004020087fae */ /* 0x0003e2000d901d4e */
[----:B------:R-:W-:Y:S01]  /*1e20*/  SEL R19, RZ, 0x4, P0 ;  /* 0x00000004ff137807 */ /* 0x000fe20000000000 */
[----:B------:R-:W-:Y:S01]  /*1e30*/  IMAD.WIDE.U32 R206, R196, c[0x0][0x278], R206 ;  /* 0x00009e00c4ce7a25 */ /* 0x000fe200078e00ce */
[C---:B------:R-:W-:Y:S01]  /*1e40*/  ISETP.LT.OR P5, PT, R11.reuse, 0x41, P5 ;  /* 0x000000410b00780c */ /* 0x040fe20002fa1670 */
[----:B------:R1:W-:Y:S01]  /*1e50*/  LDGSTS.E.BYPASS.LTC128B.128 [R8+0x4080], [R32.64+0x80], !P6 ;  /* 0x0408008020087fae */ /* 0x0003e2000f101d4e */
[----:B------:R-:W-:Y:S01]  /*1e60*/  ISETP.LT.OR P4, PT, R11, 0x41, P4 ;  /* 0x000000410b00780c */ /* 0x000fe20002781670 */
[----:B------:R-:W-:Y:S01]  /*1e70*/  IMAD.IADD R11, R9, 0x1, -R20 ;  /* 0x00000001090b7824 */ /* 0x000fe200078e0a14 */
[----:B------:R-:W-:Y:S01]  /*1e80*/  ISETP.GE.AND P0, PT, R14, c[0x0][0x1fc], PT ;  /* 0x00007f000e007a0c */ /* 0x000fe20003f06270 */
[----:B------:R-:W-:Y:S01]  /*1e90*/  UMOV UR24, 0x6 ;  /* 0x0000000600187882 */ /* 0x000fe20000000000 */
[----:B------:R-:W-:Y:S01]  /*1ea0*/  SHF.R.S32.HI R20, RZ, 0x1, R5 ;  /* 0x00000001ff147819 */ /* 0x000fe20000011405 */
[----:B------:R-:W-:Y:S01]  /*1eb0*/  IMAD.WIDE.U32 R194, R196, c[0x0][0x240], R194 ;  /* 0x00009000c4c27a25 */ /* 0x000fe200078e00c2 */
[----:B------:R-:W-:-:S02]  /*1ec0*/  SHF.R.U32.HI R18, RZ, 0x3, R18 ;  /* 0x00000003ff127819 */ /* 0x000fc40000011612 */
[----:B------:R-:W-:Y:S01]  /*1ed0*/  LOP3.LUT R25, R25, 0x8, R24, 0xf8, !PT ;  /* 0x0000000819197812 */ /* 0x000fe200078ef818 */
[----:B------:R-:W-:Y:S01]  /*1ee0*/  IMAD.MOV.U32 R181, RZ, RZ, 0x10 ;  /* 0x00000010ffb57424 */ /* 0x000fe200078e00ff */
[----:B------:R-:W-:Y:S01]  /*1ef0*/  LOP3.LUT R16, R28, 0xfffffff8, RZ, 0xc0, !PT ;  /* 0xfffffff81c107812 */ /* 0x000fe200078ec0ff */
[----:B------:R-:W-:Y:S01]  /*1f00*/  IMAD.SHL.U32 R184, R13, 0x8, RZ ;  /* 0x000000080db87824 */ /* 0x000fe200078e00ff */
[----:B------:R-:W-:Y:S02]  /*1f10*/  SHF.R.S32.HI R5, RZ, 0x1f, R5 ;  /* 0x0000001fff057819 */ /* 0x000fe40000011405 */
[----:B------:R-:W-:Y:S01]  /*1f20*/  SEL R12, RZ, 0x1, P0 ;  /* 0x00000001ff0c7807 */ /* 0x000fe20000000000 */
[----:B------:R-:W-:Y:S01]  /*1f30*/  IMAD.IADD R16, R9, 0x1, -R16 ;  /* 0x0000000109107824 */ /* 0x000fe200078e0a10 */
[----:B------:R-:W-:Y:S02]  /*1f40*/  ISETP.GE.AND P0, PT, R10, c[0x0][0x1fc], PT ;  /* 0x00007f000a007a0c */ /* 0x000fe40003f06270 */
[----:B------:R-:W-:-:S02]  /*1f50*/  LOP3.LUT R18, R25, R18, RZ, 0x3c, !PT ;  /* 0x0000001219127212 */ /* 0x000fc400078e3cff */
[----:B------:R-:W-:Y:S02]  /*1f60*/  LEA.HI R25, R5, R20, RZ, 0x2 ;  /* 0x0000001405197211 */ /* 0x000fe400078f10ff */
[----:B------:R-:W-:Y:S01]  /*1f70*/  SEL R9, RZ, 0xffffffff, P0 ;  /* 0xffffffffff097807 */ /* 0x000fe20000000000 */
[----:B------:R-:W-:Y:S01]  /*1f80*/  IMAD R179, R13, 0x200, R18 ;  /* 0x000002000db37824 */ /* 0x000fe200078e0212 */
[----:B------:R-:W-:Y:S02]  /*1f90*/  ISETP.GE.AND P0, PT, R10, c[0x0][0x16c], PT ;  /* 0x00005b000a007a0c */ /* 0x000fe40003f06270 */
[----:B------:R-:W-:Y:S01]  /*1fa0*/  LEA.HI R5, R23, R2, RZ, 0x7 ;  /* 0x0000000217057211 */ /* 0x000fe200078f38ff */
[----:B------:R-:W-:Y:S01]  /*1fb0*/  IMAD.SHL.U32 R9, R9, 0x2, RZ ;  /* 0x0000000209097824 */ /* 0x000fe200078e00ff */
[----:B------:R-:W-:Y:S02]  /*1fc0*/  LOP3.LUT R23, R25, 0xfffffffc, RZ, 0xc0, !PT ;  /* 0xfffffffc19177812 */ /* 0x000fe400078ec0ff */
        /* <DEDUP_REMOVED lines=57> */
[----:B------:R-:W-:Y:S01]  /*2360*/  LOP3.LUT P2, RZ, R19, 0x2, RZ, 0xc0, !PT ;  /* 0x0000000213ff7812 */ /* 0x000fe2000784c0ff */
[----:B------:R-:W-:Y:S01]  /*2370*/  UIMAD UR24, UR7, UR19, URZ ;  /* 0x00000013071872a4 */ /* 0x000fe2000f8e023f */
[----:B------:R-:W-:Y:S01]  /*2380*/  IADD3 R201, R201, UR28, RZ ;  /* 0x0000001cc9c97c10 */ /* 0x000fe2000fffe0ff */
[----:B------:R-:W-:Y:S01]  /*2390*/  UIMAD UR25, UR18, UR5, UR4 ;  /* 0x00000005121972a4 */ /* 0x000fe2000f8e0204 */
[----:B------:R-:W-:Y:S01]  /*23a0*/  LOP3.LUT P6, RZ, R19, 0x4, RZ, 0xc0, !PT ;  /* 0x0000000413ff7812 */ /* 0x000fe200078cc0ff */
[----:B------:R2:W-:Y:S01]  /*23b0*/  LDGSTS.E.BYPASS.LTC128B.128 [R8+0x5080], [R28.64+0x80], !P4 ;  /* 0x050800801c087fae */ /* 0x0005e2000e101d4e */
[----:B------:R-:W-:Y:S01]  /*23c0*/  ISETP.GE.OR P3, PT, R192, UR20, !P3 ;  /* 0x00000014c0007c0c */ /* 0x000fe2000df66670 */
[----:B------:R-:W-:Y:S01]  /*23d0*/  IMAD.WIDE.U32 R200, R196, c[0x0][0x290], R200 ;  /* 0x0000a400c4c87a25 */ /* 0x000fe200078e00c8 */
[C---:B------:R-:W-:Y:S01]  /*23e0*/  ISETP.GE.OR P2, PT, R192.reuse, UR20, !P2 ;  /* 0x00000014c0007c0c */ /* 0x040fe2000d746670 */
[----:B------:R-:W0:Y:S01]  /*23f0*/  LDGDEPBAR ;  /* 0x00000000000079af */ /* 0x000e220000000000 */
[----:B------:R-:W-:Y:S01]  /*2400*/  ISETP.GE.OR P6, PT, R192, UR20, !P6 ;  /* 0x00000014c0007c0c */ /* 0x000fe2000f7c6670 */
[----:B------:R-:W-:Y:S01]  /*2410*/  IMAD.WIDE.U32 R196, R196, c[0x0][0x218], R34 ;  /* 0x00008600c4c47a25 */ /* 0x000fe200078e0022 */
[----:B------:R-:W-:Y:S01]  /*2420*/  LOP3.LUT R12, R12, R9, RZ, 0xfc, !PT ;  /* 0x000000090c0c7212 */ /* 0x000fe200078efcff */
[----:B------:R-:W-:Y:S01]  /*2430*/  UIMAD UR24, UR21, UR6, UR24 ;  /* 0x00000006151872a4 */ /* 0x000fe2000f8e0218 */
[----:B------:R-:W-:Y:S01]  /*2440*/  SHF.R.S32.HI R17, RZ, 0x1f, R17 ;  /* 0x0000001fff117819 */ /* 0x000fe20000011411 */
[----:B------:R-:W-:Y:S01]  /*2450*/  IMAD.U32 R9, RZ, RZ, UR6 ;  /* 0x00000006ff097e24 */ /* 0x000fe2000f8e00ff */
[----:B------:R-:W-:Y:S01]  /*2460*/  IADD3 R209, R197, UR25, RZ ;  /* 0x00000019c5d17c10 */ /* 0x000fe2000fffe0ff */
[----:B------:R-:W-:Y:S01]  /*2470*/  IMAD.MOV.U32 R208, RZ, RZ, R196 ;  /* 0x000000ffffd07224 */ /* 0x000fe200078e00c4 */
[C---:B------:R-:W-:Y:S01]  /*2480*/  LOP3.LUT P4, RZ, R12.reuse, 0x1, RZ, 0xc0, !PT ;  /* 0x000000010cff7812 */ /* 0x040fe2000788c0ff */
        /* <DEDUP_REMOVED lines=12> */
[----:B------:R-:W-:Y:S01]  /*2550*/  IMAD.SHL.U32 R18, R4, 0x40, RZ ;  /* 0x0000004004127824 */ /* 0x000fe200078e00ff */
[----:B--2---:R-:W-:Y:S01]  /*2560*/  LEA R28, P5, R32, c[0x0][0x1f0], 0x1 ;  /* 0x00007c00201c7a11 */ /* 0x004fe200078a08ff */
[----:B------:R-:W-:Y:S01]  /*2570*/  UIMAD UR4, UR18, UR5, UR4 ;  /* 0x00000005120472a4 */ /* 0x000fe2000f8e0204 */
[----:B------:R-:W-:Y:S01]  /*2580*/  SHF.R.S32.HI R21, RZ, 0x1, R21 ;  /* 0x00000001ff157819 */ /* 0x000fe20000011415 */
[----:B------:R-:W-:Y:S01]  /*2590*/  IMAD.SHL.U32 R178, R178, 0x20, RZ ;  /* 0x00000020b2b27824 */ /* 0x000fe200078e00ff */
[----:B------:R-:W-:Y:S01]  /*25a0*/  LOP3.LUT R19, R17, 0xfffffff8, RZ, 0xc0, !PT ;  /* 0xfffffff811137812 */ /* 0x000fe200078ec0ff */
[----:B------:R-:W-:Y:S01]  /*25b0*/  @!P1 IMAD.SHL.U32 R17, R2, 0x10, RZ ;  /* 0x0000001002119824 */ /* 0x000fe200078e00ff */
[----:B------:R-:W-:Y:S01]  /*25c0*/  LEA.HI.X R29, R32, c[0x0][0x1f4], R0, 0x1, P5 ;  /* 0x00007d00201d7a11 */ /* 0x000fe200028f0c00 */
[----:B------:R-:W-:Y:S01]  /*25d0*/  IMAD.SHL.U32 R0, R6, 0x8, RZ ;  /* 0x0000000806007824 */ /* 0x000fe200078e00ff */
[C---:B------:R-:W-:Y:S01]  /*25e0*/  LOP3.LUT P5, RZ, R21.reuse, 0x2, RZ, 0xc0, !PT ;  /* 0x0000000215ff7812 */ /* 0x040fe200078ac0ff */
[----:B------:R-:W-:Y:S01]  /*25f0*/  IMAD.SHL.U32 R21, R21, 0x40, RZ ;  /* 0x0000004015157824 */ /* 0x000fe200078e00ff */
[----:B------:R1:W-:Y:S01]  /*2600*/  @!P1 LDGSTS.E.BYPASS.LTC128B.128 [R17+0x18080], [R30.64] ;  /* 0x180800001e119fae */ /* 0x0003e2000b901d4e */
[----:B------:R-:W-:Y:S01]  /*2610*/  LOP3.LUT P2, RZ, R12, 0x4, RZ, 0xc0, !PT ;  /* 0x000000040cff7812 */ /* 0x000fe2000784c0ff */
[----:B------:R-:W-:Y:S01]  /*2620*/  IMAD.IADD R12, R192, 0x1, -R19 ;  /* 0x00000001c00c7824 */ /* 0x000fe200078e0a13 */
[----:B------:R-:W-:Y:S01]  /*2630*/  IADD3 R186, R201, UR4, RZ ;  /* 0x00000004c9ba7c10 */ /* 0x000fe2000fffe0ff */
[----:B------:R-:W0:Y:S01]  /*2640*/  LDGDEPBAR ;  /* 0x00000000000079af */ /* 0x000e220000000000 */
[----:B------:R-:W-:Y:S01]  /*2650*/  LOP3.LUT R21, R21, 0xc0, RZ, 0xc0, !PT ;  /* 0x000000c015157812 */ /* 0x000fe200078ec0ff */
[----:B------:R-:W-:Y:S01]  /*2660*/  IMAD.SHL.U32 R204, R12, 0x40, RZ ;  /* 0x000000400ccc7824 */ /* 0x000fe200078e00ff */
[----:B------:R-:W-:Y:S01]  /*2670*/  LOP3.LUT R0, R0, 0x18, RZ, 0xc0, !PT ;  /* 0x0000001800007812 */ /* 0x000fe200078ec0ff */
[----:B------:R2:W-:Y:S01]  /*2680*/  LDGSTS.E.BYPASS.LTC128B.128 [R8+0x12080], [R28.64], !P6 ;  /* 0x120800001c087fae */ /* 0x0005e2000f101d4e */
[----:B------:R-:W-:Y:S01]  /*2690*/  ISETP.GE.OR P6, PT, R192, UR20, !P2 ;  /* 0x00000014c0007c0c */ /* 0x000fe2000d7c6670 */
[----:B------:R-:W-:Y:S01]  /*26a0*/  UIADD3 UR20, UR19, 0x1, URZ ;  /* 0x0000000113147890 */ /* 0x000fe2000fffe03f */
[----:B------:R-:W-:Y:S01]  /*26b0*/  LOP3.LUT R24, R21, 0x8, R24, 0xf8, !PT ;  /* 0x0000000815187812 */ /* 0x000fe200078ef818 */
[----:B------:R2:W-:Y:S01]  /*26c0*/  LDGSTS.E.BYPASS.LTC128B.128 [R8+0x13080], [R28.64+0x40], !P0 ;  /* 0x130800401c087fae */ /* 0x0005e2000c101d4e */
[----:B---3--:R-:W-:Y:S01]  /*26d0*/  IADD3 R22, P0, R200, UR23, RZ ;  /* 0x00000017c8167c10 */ /* 0x008fe2000ff1e0ff */
[----:B------:R-:W-:Y:S01]  /*26e0*/  UISETP.GE.AND UP0, UPT, UR20, UR8, UPT ;  /* 0x000000081400728c */ /* 0x000fe2000bf06270 */
[----:B------:R-:W-:Y:S01]  /*26f0*/  SHF.R.U32.HI R21, RZ, 0x3, R21 ;  /* 0x00000003ff157819 */ /* 0x000fe20000011615 */
[----:B------:R-:W-:Y:S01]  /*2700*/  ULDC.64 UR4, c[0x0][0x240] ;  /* 0x0000900000047ab9 */ /* 0x000fe20000000a00 */
[----:B------:R-:W-:Y:S01]  /*2710*/  LOP3.LUT R204, R204, 0x1c0, RZ, 0xc0, !PT ;  /* 0x000001c0cccc7812 */ /* 0x000fe200078ec0ff */
[----:B------:R-:W-:Y:S01]  /*2720*/  UIMAD UR4, UR17, UR4, URZ ;  /* 0x00000004110472a4 */ /* 0x000fe2000f8e023f */
[----:B------:R-:W-:Y:S01]  /*2730*/  LOP3.LUT R23, R24, R21, RZ, 0x3c, !PT ;  /* 0x0000001518177212 */ /* 0x000fe200078e3cff */
[----:B------:R-:W-:Y:S01]  /*2740*/  IMAD.SHL.U32 R189, R189, 0x2, RZ ;  /* 0x00000002bdbd7824 */ /* 0x000fe200078e00ff */
[----:B------:R-:W-:Y:S01]  /*2750*/  SHF.R.U32.HI R19, RZ, 0x3, R204 ;  /* 0x00000003ff137819 */ /* 0x000fe200000116cc */
[----:B------:R2:W-:Y:S01]  /*2760*/  LDGSTS.E.BYPASS.LTC128B.128 [R8+0x14080], [R28.64+0x80], !P6 ;  /* 0x140800801c087fae */ /* 0x0005e2000f101d4e */
[----:B------:R-:W-:Y:S01]  /*2770*/  LOP3.LUT P6, RZ, R16, 0x4, RZ, 0xc0, !PT ;  /* 0x0000000410ff7812 */ /* 0x000fe200078cc0ff */
[----:B------:R-:W-:Y:S01]  /*2780*/  UIMAD UR4, UR18, UR5, UR4 ;  /* 0x00000005120472a4 */ /* 0x000fe2000f8e0204 */
[----:B------:R-:W-:Y:S01]  /*2790*/  LOP3.LUT R204, R19, R204, R0, 0x1e, !PT ;  /* 0x000000cc13cc7212 */ /* 0x000fe200078e1e00 */
[----:B------:R-:W-:Y:S01]  /*27a0*/  IMAD.U32 R180, R180, 0x20, R23 ;  /* 0x00000020b4b47824 */ /* 0x000fe200078e0017 */
[----:B-1----:R-:W-:-:S02]  /*27b0*/  IADD3.X R17, R186, UR22, RZ, P0, !PT ;  /* 0x00000016ba117c10 */ /* 0x002fc400087fe4ff */
[----:B------:R-:W-:Y:S01]  /*27c0*/  LEA R20, P0, R22, c[0x0][0x280], 0x2 ;  /* 0x0000a00016147a11 */ /* 0x000fe200078010ff */
[----:B------:R-:W-:Y:S01]  /*27d0*/  IMAD.IADD R204, R11, 0x1, R204 ;  /* 0x000000010bcc7824 */ /* 0x000fe200078e02cc */
[----:B------:R-:W-:Y:S02]  /*27e0*/  LOP3.LUT R18, R18, 0xc0, RZ, 0xc0, !PT ;  /* 0x000000c012127812 */ /* 0x000fe400078ec0ff */
[----:B------:R-:W-:Y:S01]  /*27f0*/  LEA.HI.X R21, R22, c[0x0][0x284], R17, 0x2, P0 ;  /* 0x0000a10016157a11 */ /* 0x000fe200000f1411 */
[----:B------:R-:W-:Y:S01]  /*2800*/  IMAD.SHL.U32 R204, R204, 0x2, RZ ;  /* 0x00000002cccc7824 */ /* 0x000fe200078e00ff */
[----:B------:R-:W-:Y:S02]  /*2810*/  LOP3.LUT R17, R3, 0xffffffe0, RZ, 0xc0, !PT ;  /* 0xffffffe003117812 */ /* 0x000fe400078ec0ff */
[----:B------:R-:W-:Y:S02]  /*2820*/  LOP3.LUT P0, RZ, R4, 0x2, RZ, 0xc0, !PT ;  /* 0x0000000204ff7812 */ /* 0x000fe4000780c0ff */
[----:B------:R-:W-:Y:S01]  /*2830*/  SEL R3, R181, 0xfffffff0, !P5 ;  /* 0xfffffff0b5037807 */ /* 0x000fe20006800000 */
[----:B------:R-:W-:Y:S01]  /*2840*/  IMAD.IADD R4, R2, 0x1, -R17 ;  /* 0x0000000102047824 */ /* 0x000fe200078e0a11 */
[C---:B------:R-:W-:Y:S01]  /*2850*/  LOP3.LUT P5, RZ, R16.reuse, 0x2, RZ, 0xc0, !PT ;  /* 0x0000000210ff7812 */ /* 0x040fe200078ac0ff */
[----:B------:R-:W-:Y:S01]  /*2860*/  IMAD.SHL.U32 R16, R16, 0x40, RZ ;  /* 0x0000004010107824 */ /* 0x000fe200078e00ff */
[----:B------:R-:W-:-:S02]  /*2870*/  LOP3.LUT R184, R184, 0x8, RZ, 0xc0, !PT ;  /* 0x00000008b8b87812 */ /* 0x000fc400078ec0ff */
[----:B------:R-:W-:Y:S02]  /*2880*/  SHF.R.S32.HI R17, RZ, 0x1f, R4 ;  /* 0x0000001fff117819 */ /* 0x000fe40000011404 */
[----:B------:R-:W-:Y:S02]  /*2890*/  LOP3.LUT R16, R16, 0x1c0, RZ, 0xc0, !PT ;  /* 0x000001c010107812 */ /* 0x000fe400078ec0ff */
[----:B------:R-:W-:Y:S02]  /*28a0*/  SEL R174, R181, 0xfffffff0, !P5 ;  /* 0xfffffff0b5ae7807 */ /* 0x000fe40006800000 */
[----:B------:R-:W-:Y:S02]  /*28b0*/  PLOP3.LUT P5, PT, PT, PT, UP0, 0x80, 0x0 ;  /* 0x000000000000781c */ /* 0x000fe40003faf008 */
[----:B------:R-:W-:Y:S01]  /*28c0*/  LEA.HI R11, R17, R4, RZ, 0x2 ;  /* 0x00000004110b7211 */ /* 0x000fe200078f10ff */
[----:B------:R-:W-:Y:S01]  /*28d0*/  @!P1 IMAD.SHL.U32 R17, R2, 0x10, RZ ;  /* 0x0000001002119824 */ /* 0x000fe200078e00ff */
[----:B------:R-:W-:-:S02]  /*28e0*/  SHF.R.U32.HI R19, RZ, 0x3, R16 ;  /* 0x00000003ff137819 */ /* 0x000fc40000011610 */
[----:B------:R-:W-:Y:S02]  /*28f0*/  SHF.R.U32.HI R13, RZ, 0x3, R18 ;  /* 0x00000003ff0d7819 */ /* 0x000fe40000011612 */
[----:B------:R-:W-:Y:S01]  /*2900*/  SHF.R.S32.HI R190, RZ, 0x2, R11 ;  /* 0x00000002ffbe7819 */ /* 0x000fe2000001140b */
[----:B------:R2:W-:Y:S01]  /*2910*/  @!P1 LDGSTS.E.BYPASS.LTC128B.128 [R17+0x18280], [R20.64] ;  /* 0x1828000014119fae */ /* 0x0005e2000b901d4e */
[----:B------:R-:W-:Y:S02]  /*2920*/  LOP3.LUT R16, R19, R16, R184, 0x1e, !PT ;  /* 0x0000001013107212 */ /* 0x000fe400078e1eb8 */
        /* <DEDUP_REMOVED lines=10> */
[----:B------:R-:W0:Y:S01]  /*29d0*/  LDGDEPBAR ;  /* 0x00000000000079af */ /* 0x000e220000000000 */
        /* <DEDUP_REMOVED lines=34> */
.L_x_1354:
[----:B------:R-:W-:Y:S05]  /*2c00*/  BSYNC B0 ;  /* 0x0000000000007941 */ /* 0x000fea0003800000 */
.L_x_1353:
        /* <DEDUP_REMOVED lines=74> */
.L_x_1357:
        /* <DEDUP_REMOVED lines=207> */
.L_x_1355:
        /* <DEDUP_REMOVED lines=530> */
.L_x_1356:
        /* <DEDUP_REMOVED lines=239> */
.L_x_1352:
        /* <DEDUP_REMOVED lines=16> */
[----:B------:R-:W3:Y:S01]  /*6eb0*/  S2R R6, SR_TID.X ;  /* 0x0000000000067919 */ /* 0x000ee20000002100 */
        /* <DEDUP_REMOVED lines=13> */
[----:B---3--:R-:W-:Y:S01]  /*6f90*/  ISETP.NE.AND P2, PT, R6, RZ, PT ;  /* 0x000000ff0600720c */ /* 0x008fe20003f45270 */
        /* <DEDUP_REMOVED lines=10> */
[----:B-1----:R-:W-:-:S04]  /*7040*/  MOV R4, UR4 ;  /* 0x0000000400047c02 */ /* 0x002fc80008000f00 */
        /* <DEDUP_REMOVED lines=13> */
.L_x_1360:
[----:B------:R-:W2:Y:S01]  /*7120*/  LDG.E.STRONG.GPU R0, [R4.64] ;  /* 0x0000000e04007981 */ /* 0x000ea2000c1ef900 */
[----:B------:R-:W-:Y:S01]  /*7130*/  YIELD ;  /* 0x0000000000007946 */ /* 0x000fe20003800000 */
[----:B--2---:R-:W-:Y:S01]  /*7140*/  ISETP.NE.AND P0, PT, R0, UR10, PT ;  /* 0x0000000a00007c0c */ /* 0x004fe2000bf05270 */
[----:B------:R-:W-:-:S12]  /*7150*/  CCTL.IVALL ;  /* 0x00000000ff00798f */ /* 0x000fd80002000000 */
[----:B------:R-:W-:Y:S05]  /*7160*/  @P0 BRA `(.L_x_1360) ;  /* 0xffffffb000000947 */ /* 0x000fea000383ffff */
.L_x_1359:
[----:B------:R-:W-:Y:S05]  /*7170*/  BSYNC B0 ;  /* 0x0000000000007941 */ /* 0x000fea0003800000 */
.L_x_1358:
[----:B------:R-:W-:Y:S01]  /*7180*/  MOV R2, 0xffffffff ;  /* 0xffffffff00027802 */ /* 0x000fe20000000f00 */
[----:B------:R-:W-:Y:S05]  /*7190*/  BRA.CONV ~URZ, `(.L_x_1361) ;  /* 0x000000237f007947 */ /* 0x000fea000b800000 */
[----:B------:R-:W-:Y:S02]  /*71a0*/  MOV R8, 0x71c0 ;  /* 0x000071c000087802 */ /* 0x000fe40000000f00 */
[----:B------:R-:W-:Y:S05]  /*71b0*/  CALL.REL.NOINC `($__internal_11_$__cuda_sm70_warpsync) ;  /* 0x00000b3000007944 */ /* 0x000fea0003c00000 */
.L_x_1361:
[----:B------:R-:W-:Y:S01]  /*71c0*/  UIMAD UR5, UR12, 0x3000, URZ ;  /* 0x000030000c0578a4 */ /* 0x000fe2000f8e023f */
[----:B------:R-:W-:Y:S01]  /*71d0*/  SHF.R.S32.HI R3, RZ, 0x1f, R6 ;  /* 0x0000001fff037819 */ /* 0x000fe20000011406 */
[----:B------:R-:W-:-:S06]  /*71e0*/  NOP ;  /* 0x0000000000007918 */ /* 0x000fcc0000000000 */
[----:B------:R-:W-:Y:S01]  /*71f0*/  USHF.R.S32.HI UR4, URZ, 0x1f, UR5 ;  /* 0x0000001f3f047899 */ /* 0x000fe20008011405 */
[----:B------:R-:W-:-:S05]  /*7200*/  IMAD.U32 R7, RZ, RZ, UR5 ;  /* 0x00000005ff077e24 */ /* 0x000fca000f8e00ff */
[----:B------:R-:W-:Y:S01]  /*7210*/  IMAD.U32 R0, RZ, RZ, UR4 ;  /* 0x00000004ff007e24 */ /* 0x000fe2000f8e00ff */
[----:B------:R-:W-:Y:S01]  /*7220*/  IADD3 R6, P1, P0, R7, UR16, R6 ;  /* 0x0000001007067c10 */ /* 0x000fe2000f83e006 */
[----:B------:R-:W-:Y:S02]  /*7230*/  ULDC.64 UR4, c[0x0][0x328] ;  /* 0x0000ca0000047ab9 */ /* 0x000fe40000000a00 */
[----:B------:R-:W-:Y:S01]  /*7240*/  UIMAD UR4, UR9, UR4, URZ ;  /* 0x00000004090472a4 */ /* 0x000fe2000f8e023f */
[----:B------:R-:W-:Y:S01]  /*7250*/  IADD3.X R7, R0, UR17, R3, P1, P0 ;  /* 0x0000001100077c10 */ /* 0x000fe20008fe0403 */
[----:B------:R-:W-:Y:S02]  /*7260*/  IMAD.U32 R3, RZ, RZ, UR6 ;  /* 0x00000006ff037e24 */ /* 0x000fe4000f8e00ff */
        /* <DEDUP_REMOVED lines=61> */
[----:B-1----:R-:W-:Y:S05]  /*7640*/  CALL.REL.NOINC `($__internal_11_$__cuda_sm70_warpsync) ;  /* 0x000006a000007944 */ /* 0x002fea0003c00000 */
.L_x_1362:
        /* <DEDUP_REMOVED lines=12> */
.L_x_1364:
[----:B------:R-:W-:Y:S05]  /*7710*/  BSYNC B0 ;  /* 0x0000000000007941 */ /* 0x000fea0003800000 */
.L_x_1363:
[----:B------:R-:W-:Y:S01]  /*7720*/  ULDC.64 UR4, c[0x0][0x348] ;  /* 0x0000d20000047ab9 */ /* 0x000fe20000000a00 */
[----:B------:R-:W-:Y:S01]  /*7730*/  BSSY B0, `(.L_x_1365) ;  /* 0x000000b000007945 */ /* 0x000fe20003800000 */
[----:B------:R-:W-:-:S04]  /*7740*/  UIADD3 UR4, UP0, UR7, UR4, URZ ;  /* 0x0000000407047290 */ /* 0x000fc8000ff1e03f */
[----:B------:R-:W-:Y:S02]  /*7750*/  UIADD3.X UR5, UR8, UR5, URZ, UP0, !UPT ;  /* 0x0000000508057290 */ /* 0x000fe400087fe43f */
[----:B--2---:R-:W-:-:S04]  /*7760*/  MOV R4, UR4 ;  /* 0x0000000400047c02 */ /* 0x004fc80008000f00 */
[----:B------:R-:W-:Y:S01]  /*7770*/  MOV R5, UR5 ;  /* 0x0000000500057c02 */ /* 0x000fe20008000f00 */
[----:B------:R-:W-:Y:S05]  /*7780*/  @P2 BRA `(.L_x_1366) ;  /* 0x0000005000002947 */ /* 0x000fea0003800000 */
.L_x_1367:
[----:B------:R-:W2:Y:S01]  /*7790*/  LDG.E.STRONG.GPU R3, [R4.64] ;  /* 0x0000000e04037981 */ /* 0x000ea2000c1ef900 */
[----:B------:R-:W-:Y:S01]  /*77a0*/  YIELD ;  /* 0x0000000000007946 */ /* 0x000fe20003800000 */
[----:B--2---:R-:W-:Y:S01]  /*77b0*/  ISETP.NE.AND P0, PT, R3, UR10, PT ;  /* 0x0000000a03007c0c */ /* 0x004fe2000bf05270 */
[----:B------:R-:W-:-:S12]  /*77c0*/  CCTL.IVALL ;  /* 0x00000000ff00798f */ /* 0x000fd80002000000 */
[----:B------:R-:W-:Y:S05]  /*77d0*/  @P0 BRA `(.L_x_1367) ;  /* 0xffffffb000000947 */ /* 0x000fea000383ffff */
.L_x_1366:
[----:B------:R-:W-:Y:S05]  /*77e0*/  BSYNC B0 ;  /* 0x0000000000007941 */ /* 0x000fea0003800000 */
.L_x_1365:
[----:B------:R-:W-:Y:S05]  /*77f0*/  BRA.CONV ~URZ, `(.L_x_1368) ;  /* 0x000000237f007947 */ /* 0x000fea000b800000 */
[----:B------:R-:W-:Y:S02]  /*7800*/  MOV R8, 0x7820 ;  /* 0x0000782000087802 */ /* 0x000fe40000000f00 */
[----:B-1----:R-:W-:Y:S05]  /*7810*/  CALL.REL.NOINC `($__internal_11_$__cuda_sm70_warpsync) ;  /* 0x000004d000007944 */ /* 0x002fea0003c00000 */
.L_x_1368:
[----:B------:R-:W-:Y:S01]  /*7820*/  ULDC.64 UR4, c[0x0][0x300] ;  /* 0x0000c00000047ab9 */ /* 0x000fe20000000a00 */
[----:B------:R-:W-:Y:S01]  /*7830*/  IMAD.U32 R3, RZ, RZ, UR6 ;  /* 0x00000006ff037e24 */ /* 0x000fe2000f8e00ff */
[----:B------:R-:W-:-:S03]  /*7840*/  UIMAD UR4, UR9, UR4, URZ ;  /* 0x00000004090472a4 */ /* 0x000fc6000f8e023f */
        /* <DEDUP_REMOVED lines=60> */
[----:B--2---:R-:W-:Y:S02]  /*7c10*/  MOV R8, 0x7c30 ;  /* 0x00007c3000087802 */ /* 0x004fe40000000f00 */
[----:B-1----:R-:W-:Y:S05]  /*7c20*/  CALL.REL.NOINC `($__internal_11_$__cuda_sm70_warpsync) ;  /* 0x000000c000007944 */ /* 0x002fea0003c00000 */
.L_x_1369:
        /* <DEDUP_REMOVED lines=12> */
        .weak           $__internal_11_$__cuda_sm70_warpsync
        .type           $__internal_11_$__cuda_sm70_warpsync,@function
        .size           $__internal_11_$__cuda_sm70_warpsync,(.L_x_1442 - $__internal_11_$__cuda_sm70_warpsync)
$__internal_11_$__cuda_sm70_warpsync:
[----:B------:R-:W-:Y:S01]  /*7cf0*/  MOV R9, 0x0 ;  /* 0x0000000000097802 */ /* 0x000fe20000000f00 */
[----:B------:R-:W-:Y:S04]  /*7d00*/  WARPSYNC R2 ;  /* 0x0000000200007348 */ /* 0x000fe80003800000 */
[----:B------:R-:W-:Y:S05]  /*7d10*/  RET.REL.NODEC R8 `(_ZN7cutlass13device_kernelIN5flash19enable_sm80_to_sm89INS1_16FlashAttnBwdSm80INS1_25CollectiveMainloopBwdSm80ILi2ELi2EN4cute5tupleIJNS5_1CILi64EEENS7_ILi128EEENS7_ILi96EEEEEENS_6half_tEfNS_4arch4Sm80ELb1ELb0ELb1ELb1ELb1ELb0ELb0ELb0ELi2ELi2ELi4ELi2ELb0EEENS1_24CollectiveEpilogueBwdGQAISB_fSE_Li256ELb1ELb1EEENS1_25SingleTileBwdLPTSchedulerILb1ELi128ELb1EEEEEEEEEvNT_6ParamsE) ;  /* 0xffff82e008007950 */ /* 0x000fea0003c3ffff */
.L_x_1370:
        /* <DEDUP_REMOVED lines=14> */
.L_x_1442:


//--------------------- .text._ZN7cutlass13device_kernelIN5flash22FlashAttnBwdPreprocessIN4cute5tupleIJNS3_1CILi64EEENS5_ILi96EEEEEENS_6half_tEfNS_4arch4Sm80ELb1ELb1EEEEEvNT_6ParamsE --------------------------
	.section	.text._ZN7cutlass13device_kernelIN5flash22FlashAttnBwdPreprocessIN4cute5tupleIJNS3_1CILi64EEENS5_ILi96EEEEEENS_6half_tEfNS_4arch4Sm80ELb1ELb1EEEEEvNT_6ParamsE,"ax",@progbits
	.sectioninfo	@"SHI_REGISTERS=51"
	.align	128
.text._ZN7cutlass13device_kernelIN5flash22FlashAttnBwdPreprocessIN4cute5tupleIJNS3_1CILi64EEENS5_ILi96EEEEEENS_6half_tEfNS_4arch4Sm80ELb1ELb1EEEEEvNT_6ParamsE:
        .type           _ZN7cutlass13device_kernelIN5flash22FlashAttnBwdPreprocessIN4cute5tupleIJNS3_1CILi64EEENS5_ILi96EEEEEENS_6half_tEfNS_4arch4Sm80ELb1ELb1EEEEEvNT_6ParamsE,@function
        .size           _ZN7cutlass13device_kernelIN5flash22FlashAttnBwdPreprocessIN4cute5tupleIJNS3_1CILi64EEENS5_ILi96EEEEEENS_6half_tEfNS_4arch4Sm80ELb1ELb1EEEEEvNT_6ParamsE,(.L_x_1444 - _ZN7cutlass13device_kernelIN5flash22FlashAttnBwdPreprocessIN4cute5tupleIJNS3_1CILi64EEENS5_ILi96EEEEEENS_6half_tEfNS_4arch4Sm80ELb1ELb1EEEEEvNT_6ParamsE)
        .other          _ZN7cutlass13device_kernelIN5flash22FlashAttnBwdPreprocessIN4cute5tupleIJNS3_1CILi64EEENS5_ILi96EEEEEENS_6half_tEfNS_4arch4Sm80ELb1ELb1EEEEEvNT_6ParamsE,@"STO_CUDA_ENTRY STV_DEFAULT"
_ZN7cutlass13device_kernelIN5flash22FlashAttnBwdPreprocessIN4cute5tupleIJNS3_1CILi64EEENS5_ILi96EEEEEENS_6half_tEfNS_4arch4Sm80ELb1ELb1EEEEEvNT_6ParamsE:
[----:B------:R-:W-:Y:S02]  /*0000*/  IMAD.MOV.U32 R1, RZ, RZ, c[0x0][0x28] ;  /* 0x00000a00ff017624 */ /* 0x000fe400078e00ff */
[----:B------:R-:W0:Y:S01]  /*0010*/  S2R R0, SR_CTAID.Z ;  /* 0x0000000000007919 */ /* 0x000e220000002700 */
[----:B------:R-:W-:Y:S01]  /*0020*/  ISETP.NE.U32.AND P1, PT, RZ, c[0x0][0x248], PT ;  /* 0x00009200ff007a0c */ /* 0x000fe20003f25070 */
[----:B------:R-:W-:Y:S01]  /*0030*/  IMAD.MOV.U32 R3, RZ, RZ, 0x4 ;  /* 0x00000004ff037424 */ /* 0x000fe200078e00ff */
[----:B------:R-:W-:Y:S01]  /*0040*/  ISETP.NE.U32.AND P0, PT, RZ, c[0x0][0x240], PT ;  /* 0x00009000ff007a0c */ /* 0x000fe20003f05070 */
[----:B------:R-:W-:Y:S01]  /*0050*/  ULDC.64 UR4, c[0x0][0x118] ;  /* 0x0000460000047ab9 */ /* 0x000fe20000000a00 */
[----:B------:R-:W-:Y:S02]  /*0060*/  ISETP.NE.AND.EX P1, PT, RZ, c[0x0][0x24c], PT, P1 ;  /* 0x00009300ff007a0c */ /* 0x000fe40003f25310 */
[----:B------:R-:W-:Y:S02]  /*0070*/  ISETP.NE.AND.EX P0, PT, RZ, c[0x0][0x244], PT, P0 ;  /* 0x00009100ff007a0c */ /* 0x000fe40003f05300 */
[----:B------:R-:W-:Y:S01]  /*0080*/  MOV R2, c[0x0][0x168] ;  /* 0x00005a0000027a02 */ /* 0x000fe20000000f00 */
[----:B0-----:R-:W-:-:S08]  /*0090*/  IMAD.WIDE R10, R0, R3, c[0x0][0x240] ;  /* 0x00009000000a7625 */ /* 0x001fd000078e0203 */
[----:B------:R-:W-:Y:S02]  /*00a0*/  @P1 IMAD.WIDE R12, R0, R3, c[0x0][0x248] ;  /* 0x00009200000c1625 */ /* 0x000fe400078e0203 */
[----:B------:R0:W5:Y:S01]  /*00b0*/  @P0 LDG.E R5, [R10.64] ;  /* 0x000000040a050981 */ /* 0x000162000c1e1900 */
[----:B------:R-:W-:-:S03]  /*00c0*/  ISETP.NE.U32.AND P2, PT, RZ, c[0x0][0x240], PT ;  /* 0x00009000ff007a0c */ /* 0x000fc60003f45070 */
[----:B------:R0:W5:Y:S04]  /*00d0*/  @P1 LDG.E R2, [R12.64] ;  /* 0x000000040c021981 */ /* 0x000168000c1e1900 */
[----:B------:R-:W1:Y:S04]  /*00e0*/  S2R R7, SR_CTAID.X ;  /* 0x0000000000077919 */ /* 0x000e680000002500 */
[----:B------:R-:W2:Y:S01]  /*00f0*/  S2R R4, SR_CTAID.Y ;  /* 0x0000000000047919 */ /* 0x000ea20000002600 */
[----:B-1----:R-:W-:Y:S01]  /*0100*/  IMAD.SHL.U32 R9, R7, 0x40, RZ ;  /* 0x0000004007097824 */ /* 0x002fe200078e00ff */
[----:B------:R-:W-:Y:S05]  /*0110*/  @P1 BRA `(.L_x_1371) ;  /* 0x0000004000001947 */ /* 0x000fea0003800000 */
[----:B0-----:R-:W-:Y:S05]  /*0120*/  @!P0 BRA `(.L_x_1371) ;  /* 0x0000003000008947 */ /* 0x001fea0003800000 */
[----:B------:R-:W3:Y:S04]  /*0130*/  LDG.E R13, [R10.64] ;  /* 0x000000040a0d7981 */ /* 0x000ee8000c1e1900 */
[----:B-----5:R-:W3:Y:S02]  /*0140*/  LDG.E R2, [R10.64+0x4] ;  /* 0x000004040a027981 */ /* 0x020ee4000c1e1900 */
[----:B---3--:R-:W-:-:S03]  /*0150*/  IMAD.IADD R2, R2, 0x1, -R13 ;  /* 0x0000000102027824 */ /* 0x008fc600078e0a0d */
.L_x_1371:
[----:B0-----:R-:W-:Y:S02]  /*0160*/  ISETP.NE.AND.EX P2, PT, RZ, c[0x0][0x244], PT, P2 ;  /* 0x00009100ff007a0c */ /* 0x001fe40003f45320 */
[----:B-----5:R-:W-:-:S13]  /*0170*/  ISETP.LE.AND P1, PT, R2, R9, PT ;  /* 0x000000090200720c */ /* 0x020fda0003f23270 */
[----:B------:R-:W-:Y:S05]  /*0180*/  @P2 EXIT P1 ;  /* 0x000000000000294d */ /* 0x000fea0000800000 */
[----:B------:R-:W0:Y:S01]  /*0190*/  S2R R6, SR_TID.X ;  /* 0x0000000000067919 */ /* 0x000e220000002100 */
[----:B------:R-:W-:Y:S01]  /*01a0*/  IADD3 R11, -R9, R2, RZ ;  /* 0x00000002090b7210 */ /* 0x000fe20007ffe1ff */
[----:B------:R-:W-:Y:S01]  /*01b0*/  CS2R R36, SRZ ;  /* 0x0000000000247805 */ /* 0x000fe2000001ff00 */
[----:B--2---:R-:W-:Y:S01]  /*01c0*/  SHF.R.S32.HI R8, RZ, 0x1f, R4 ;  /* 0x0000001fff087819 */ /* 0x004fe20000011404 */
[--C-:B------:R-:W-:Y:S01]  /*01d0*/  @P0 IMAD.MOV.U32 R36, RZ, RZ, R5.reuse ;  /* 0x000000ffff240224 */ /* 0x100fe200078e0005 */
[----:B------:R-:W-:Y:S02]  /*01e0*/  @P0 SHF.R.S32.HI R37, RZ, 0x1f, R5 ;  /* 0x0000001fff250819 */ /* 0x000fe40000011405 */
[----:B------:R-:W-:Y:S02]  /*01f0*/  SHF.R.S32.HI R10, RZ, 0x1f, R0 ;  /* 0x0000001fff0a7819 */ /* 0x000fe40000011400 */
[----:B------:R-:W-:Y:S02]  /*0200*/  SEL R45, R0, RZ, !P2 ;  /* 0x000000ff002d7207 */ /* 0x000fe40005000000 */
[----:B------:R-:W-:-:S02]  /*0210*/  SEL R10, R10, RZ, !P2 ;  /* 0x000000ff0a0a7207 */ /* 0x000fc40005000000 */
[----:B------:R-:W-:Y:S02]  /*0220*/  MOV R44, 0x7f800000 ;  /* 0x7f800000002c7802 */ /* 0x000fe40000000f00 */
[----:B0-----:R-:W-:-:S04]  /*0230*/  ISETP.GT.AND P1, PT, R6, 0x3f, PT ;  /* 0x0000003f0600780c */ /* 0x001fc80003f24270 */
[----:B------:R-:W-:-:S13]  /*0240*/  ISETP.GE.OR P3, PT, R6, R11, P1 ;  /* 0x0000000b0600720c */ /* 0x000fda0000f66670 */
[----:B------:R-:W-:Y:S01]  /*0250*/  @!P3 SHF.R.S32.HI R13, RZ, 0x1f, R9 ;  /* 0x0000001fff0db819 */ /* 0x000fe20000011409 */
[----:B------:R-:W-:Y:S01]  /*0260*/  @!P3 IMAD R15, R8, c[0x0][0x1e0], RZ ;  /* 0x00007800080fba24 */ /* 0x000fe200078e02ff */
[--C-:B------:R-:W-:Y:S02]  /*0270*/  @!P3 SHF.R.S32.HI R14, RZ, 0x1f, R6.reuse ;  /* 0x0000001fff0eb819 */ /* 0x100fe40000011406 */
[----:B------:R-:W-:Y:S01]  /*0280*/  @!P3 IADD3 R12, P4, P5, R36, R9, R6 ;  /* 0x00000009240cb210 */ /* 0x000fe20007d9e006 */
[----:B------:R-:W-:-:S03]  /*0290*/  @!P3 IMAD R15, R4, c[0x0][0x1e4], R15 ;  /* 0x00007900040fba24 */ /* 0x000fc600078e020f */
[----:B------:R-:W-:Y:S01]  /*02a0*/  @!P3 IADD3.X R13, R37, R13, R14, P4, P5 ;  /* 0x0000000d250db210 */ /* 0x000fe200027ea40e */
[----:B------:R-:W-:-:S04]  /*02b0*/  @!P3 IMAD R14, R10, c[0x0][0x1e8], RZ ;  /* 0x00007a000a0eba24 */ /* 0x000fc800078e02ff */
[----:B------:R-:W-:Y:S01]  /*02c0*/  @!P3 IMAD.WIDE.U32 R12, R4, c[0x0][0x1e0], R12 ;  /* 0x00007800040cba25 */ /* 0x000fe200078e000c */
[----:B------:R-:W-:-:S04]  /*02d0*/  SHF.R.S32.HI R17, RZ, 0x1f, R6 ;  /* 0x0000001fff117819 */ /* 0x000fc80000011406 */
[----:B------:R-:W-:Y:S01]  /*02e0*/  @!P3 IADD3 R13, R13, R15, RZ ;  /* 0x0000000f0d0db210 */ /* 0x000fe20007ffe0ff */
[----:B------:R-:W-:Y:S01]  /*02f0*/  @!P3 IMAD R15, R45, c[0x0][0x1ec], R14 ;  /* 0x00007b002d0fba24 */ /* 0x000fe200078e020e */
[----:B------:R-:W-:-:S03]  /*0300*/  LEA.HI R31, R17, R6, RZ, 0x2 ;  /* 0x00000006111f7211 */ /* 0x000fc600078f10ff */
[----:B------:R-:W-:Y:S01]  /*0310*/  @!P3 IMAD.WIDE.U32 R12, R45, c[0x0][0x1e8], R12 ;  /* 0x00007a002d0cba25 */ /* 0x000fe200078e000c */
[----:B------:R-:W-:-:S03]  /*0320*/  SHF.R.S32.HI R47, RZ, 0x2, R31 ;  /* 0x00000002ff2f7819 */ /* 0x000fc6000001141f */
[----:B------:R-:W-:Y:S01]  /*0330*/  @!P3 IMAD.IADD R13, R13, 0x1, R15 ;  /* 0x000000010d0db824 */ /* 0x000fe200078e020f */
[----:B------:R-:W-:-:S04]  /*0340*/  @!P3 LEA R26, P2, R12, c[0x0][0x1d8], 0x2 ;  /* 0x000076000c1aba11 */ /* 0x000fc800078410ff */
[----:B------:R-:W-:Y:S02]  /*0350*/  @!P3 LEA.HI.X R27, R12, c[0x0][0x1dc], R13, 0x2, P2 ;  /* 0x000077000c1bba11 */ /* 0x000fe400010f140d */
[----:B------:R-:W-:Y:S01]  /*0360*/  ISETP.GE.AND P2, PT, R47, R11, PT ;  /* 0x0000000b2f00720c */ /* 0x000fe20003f46270 */
[----:B------:R-:W-:Y:S01]  /*0370*/  BSSY B0, `(.L_x_1372) ;  /* 0x000002c000007945 */ /* 0x000fe20003800000 */
[----:B------:R-:W-:Y:S01]  /*0380*/  LOP3.LUT R35, R31, 0xfffffffc, RZ, 0xc0, !PT ;  /* 0xfffffffc1f237812 */ /* 0x000fe200078ec0ff */
[----:B------:R0:W5:Y:S01]  /*0390*/  @!P3 LDG.E R44, [R26.64] ;  /* 0x000000041a2cb981 */ /* 0x000162000c1e1900 */
        /* <DEDUP_REMOVED lines=10> */
[----:B------:R-:W-:Y:S01]  /*0440*/  CS2R R30, SRZ ;  /* 0x00000000001e7805 */ /* 0x000fe2000001ff00 */
[----:B------:R-:W-:Y:S01]  /*0450*/  IMAD.MOV.U32 R34, RZ, RZ, RZ ;  /* 0x000000ffff227224 */ /* 0x000fe200078e00ff */
[----:B------:R-:W-:Y:S01]  /*0460*/  IADD3 R46, -R35, R6, RZ ;  /* 0x00000006232e7210 */ /* 0x000fe20007ffe1ff */
[----:B------:R-:W-:Y:S05]  /*0470*/  @P2 BRA `(.L_x_1373) ;  /* 0x000001b000002947 */ /* 0x000fea0003800000 */
[----:B------:R-:W-:Y:S01]  /*0480*/  IMAD.SHL.U32 R38, R46, 0x8, RZ ;  /* 0x000000082e267824 */ /* 0x000fe200078e00ff */
[----:B------:R-:W-:Y:S01]  /*0490*/  IADD3 R40, P3, R47, R36, RZ ;  /* 0x000000242f287210 */ /* 0x000fe20007f7e0ff */
[----:B------:R-:W-:-:S02]  /*04a0*/  IMAD R35, R8, c[0x0][0x180], RZ ;  /* 0x0000600008237a24 */ /* 0x000fc400078e02ff */
[----:B------:R-:W-:Y:S01]  /*04b0*/  IMAD R48, R10, c[0x0][0x188], RZ ;  /* 0x000062000a307a24 */ /* 0x000fe200078e02ff */
[--C-:B------:R-:W-:Y:S01]  /*04c0*/  SHF.R.S32.HI R39, RZ, 0x1f, R38.reuse ;  /* 0x0000001fff277819 */ /* 0x100fe20000011426 */
[----:B------:R-:W-:Y:S01]  /*04d0*/  IMAD R35, R4, c[0x0][0x184], R35 ;  /* 0x0000610004237a24 */ /* 0x000fe200078e0223 */
[----:B------:R-:W-:Y:S02]  /*04e0*/  LEA.HI.X.SX32 R41, R47, R37, 0x1, P3 ;  /* 0x000000252f297211 */ /* 0x000fe400018f0eff */
[----:B------:R-:W-:Y:S01]  /*04f0*/  ISETP.GE.AND P3, PT, R38, c[0x0][0x16c], PT ;  /* 0x00005b0026007a0c */ /* 0x000fe20003f66270 */
[----:B------:R-:W-:-:S04]  /*0500*/  IMAD.WIDE.U32 R42, R4, c[0x0][0x180], R38 ;  /* 0x00006000042a7a25 */ /* 0x000fc800078e0026 */
[----:B------:R-:W-:Y:S01]  /*0510*/  IMAD.WIDE R40, R7, 0x40, R40 ;  /* 0x0000004007287825 */ /* 0x000fe200078e0228 */
[----:B------:R-:W-:-:S03]  /*0520*/  IADD3 R43, R43, R35, RZ ;  /* 0x000000232b2b7210 */ /* 0x000fc60007ffe0ff */
[C---:B------:R-:W-:Y:S01]  /*0530*/  IMAD R35, R45.reuse, c[0x0][0x18c], R48 ;  /* 0x000063002d237a24 */ /* 0x040fe200078e0230 */
[----:B------:R-:W-:Y:S01]  /*0540*/  IADD3 R48, R38, 0x20, RZ ;  /* 0x0000002026307810 */ /* 0x000fe20007ffe0ff */
[----:B------:R-:W-:-:S03]  /*0550*/  IMAD.WIDE.U32 R42, R45, c[0x0][0x188], R42 ;  /* 0x000062002d2a7a25 */ /* 0x000fc600078e002a */
[----:B------:R-:W-:Y:S01]  /*0560*/  ISETP.GE.AND P4, PT, R48, c[0x0][0x16c], PT ;  /* 0x00005b0030007a0c */ /* 0x000fe20003f86270 */
[----:B------:R-:W-:Y:S02]  /*0570*/  IMAD R39, R41, c[0x0][0x178], RZ ;  /* 0x00005e0029277a24 */ /* 0x000fe400078e02ff */
[----:B------:R-:W-:Y:S02]  /*0580*/  IMAD.IADD R43, R43, 0x1, R35 ;  /* 0x000000012b2b7824 */ /* 0x000fe400078e0223 */
[----:B------:R-:W-:Y:S01]  /*0590*/  IMAD R35, R40, c[0x0][0x17c], R39 ;  /* 0x00005f0028237a24 */ /* 0x000fe200078e0227 */
[----:B------:R-:W-:Y:S01]  /*05a0*/  IADD3 R39, R38, 0x40, RZ ;  /* 0x0000004026277810 */ /* 0x000fe20007ffe0ff */
[----:B------:R-:W-:-:S03]  /*05b0*/  IMAD.WIDE.U32 R40, R40, c[0x0][0x178], R42 ;  /* 0x00005e0028287a25 */ /* 0x000fc600078e002a */
[----:B------:R-:W-:Y:S02]  /*05c0*/  ISETP.GE.AND P5, PT, R39, c[0x0][0x16c], PT ;  /* 0x00005b0027007a0c */ /* 0x000fe40003fa6270 */
[----:B------:R-:W-:Y:S02]  /*05d0*/  IADD3 R35, R41, R35, RZ ;  /* 0x0000002329237210 */ /* 0x000fe40007ffe0ff */
[----:B------:R-:W-:-:S04]  /*05e0*/  LEA R38, P6, R40, c[0x0][0x160], 0x1 ;  /* 0x0000580028267a11 */ /* 0x000fc800078c08ff */
[----:B------:R-:W-:-:S05]  /*05f0*/  LEA.HI.X R39, R40, c[0x0][0x164], R35, 0x1, P6 ;  /* 0x0000590028277a11 */ /* 0x000fca00030f0c23 */
[----:B------:R0:W5:Y:S04]  /*0600*/  @!P3 LDG.E.128 R12, [R38.64] ;  /* 0x00000004260cb981 */ /* 0x000168000c1e1d00 */
[----:B------:R0:W5:Y:S04]  /*0610*/  @!P4 LDG.E.128 R16, [R38.64+0x40] ;  /* 0x000040042610c981 */ /* 0x000168000c1e1d00 */
[----:B------:R0:W5:Y:S02]  /*0620*/  @!P5 LDG.E.128 R28, [R38.64+0x80] ;  /* 0x00008004261cd981 */ /* 0x000164000c1e1d00 */
.L_x_1373:
[----:B------:R-:W-:Y:S05]  /*0630*/  BSYNC B0 ;  /* 0x0000000000007941 */ /* 0x000fea0003800000 */
.L_x_1372:
[----:B------:R-:W-:Y:S01]  /*0640*/  BSSY B0, `(.L_x_1374) ;  /* 0x000001f000007945 */ /* 0x000fe20003800000 */
[----:B------:R-:W-:Y:S01]  /*0650*/  HFMA2.MMA R35, -RZ, RZ, 0, 0 ;  /* 0x00000000ff237435 */ /* 0x000fe200000001ff */
[----:B-----5:R-:W-:Y:S01]  /*0660*/  IMAD.MOV.U32 R42, RZ, RZ, R12 ;  /* 0x000000ffff2a7224 */ /* 0x020fe200078e000c */
[----:B------:R-:W-:Y:S05]  /*0670*/  @P2 BRA `(.L_x_1375) ;  /* 0x000001b000002947 */ /* 0x000fea0003800000 */
[----:B0-----:R-:W-:Y:S01]  /*0680*/  IMAD.SHL.U32 R38, R46, 0x8, RZ ;  /* 0x000000082e267824 */ /* 0x001fe200078e00ff */
        /* <DEDUP_REMOVED lines=9> */
[----:B------:R-:W-:Y:S02]  /*0720*/  IADD3 R41, R41, R43, RZ ;  /* 0x0000002b29297210 */ /* 0x000fe40007ffe0ff */
[----:B------:R-:W-:Y:S01]  /*0730*/  IADD3 R43, R38, 0x20, RZ ;  /* 0x00000020262b7810 */ /* 0x000fe20007ffe0ff */
[C---:B------:R-:W-:Y:S02]  /*0740*/  IMAD R39, R45.reuse, c[0x0][0x1ac], R48 ;  /* 0x00006b002d277a24 */ /* 0x040fe400078e0230 */
[----:B------:R-:W-:Y:S01]  /*0750*/  IMAD.WIDE.U32 R40, R45, c[0x0][0x1a8], R40 ;  /* 0x00006a002d287a25 */ /* 0x000fe200078e0028 */
[----:B------:R-:W-:-:S03]  /*0760*/  ISETP.GE.AND P4, PT, R43, c[0x0][0x16c], PT ;  /* 0x00005b002b007a0c */ /* 0x000fc60003f86270 */
[----:B------:R-:W-:Y:S02]  /*0770*/  IMAD R37, R37, c[0x0][0x198], RZ ;  /* 0x0000660025257a24 */ /* 0x000fe400078e02ff */
        /* <DEDUP_REMOVED lines=11> */
.L_x_1375:
[----:B------:R-:W-:Y:S05]  /*0830*/  BSYNC B0 ;  /* 0x0000000000007941 */ /* 0x000fea0003800000 */
.L_x_1374:
[----:B------:R-:W-:Y:S01]  /*0840*/  HADD2.F32 R12, -RZ, R42.H1_H1 ;  /* 0x3000002aff0c7230 */ /* 0x000fe20000004100 */
[----:B0-----:R-:W-:Y:S01]  /*0850*/  IMAD.MOV.U32 R38, RZ, RZ, R13 ;  /* 0x000000ffff267224 */ /* 0x001fe200078e000d */
[----:B-----5:R-:W-:Y:S01]  /*0860*/  HADD2.F32 R37, -RZ, R20.H1_H1 ;  /* 0x30000014ff257230 */ /* 0x020fe20000004100 */
[----:B------:R-:W-:Y:S01]  /*0870*/  MOV R36, R21 ;  /* 0x0000001500247202 */ /* 0x000fe20000000f00 */
[----:B------:R-:W-:Y:S01]  /*0880*/  HADD2.F32 R42, -RZ, R42.H0_H0 ;  /* 0x2000002aff2a7230 */ /* 0x000fe20000004100 */
[----:B------:R-:W-:Y:S01]  /*0890*/  @P0 IMAD R5, R0, 0x40, R5 ;  /* 0x0000004000050824 */ /* 0x000fe200078e0205 */
[----:B------:R-:W-:Y:S01]  /*08a0*/  HADD2.F32 R13, -RZ, R20.H0_H0 ;  /* 0x20000014ff0d7230 */ /* 0x000fe20000004100 */
[----:B------:R-:W-:Y:S01]  /*08b0*/  FMUL.FTZ R12, R12, R37 ;  /* 0x000000250c0c7220 */ /* 0x000fe20000410000 */
[--C-:B------:R-:W-:Y:S01]  /*08c0*/  HADD2.F32 R21, -RZ, R36.reuse.H0_H0 ;  /* 0x20000024ff157230 */ /* 0x100fe20000004100 */
[----:B------:R-:W-:Y:S01]  /*08d0*/  IMAD.MOV.U32 R20, RZ, RZ, R14 ;  /* 0x000000ffff147224 */ /* 0x000fe200078e000e */
[----:B------:R-:W-:Y:S01]  /*08e0*/  HADD2.F32 R14, -RZ, R36.H1_H1 ;  /* 0x30000024ff0e7230 */ /* 0x000fe20000004100 */
[----:B------:R-:W-:Y:S01]  /*08f0*/  FFMA.FTZ R42, R42, R13, R12 ;  /* 0x0000000d2a2a7223 */ /* 0x000fe2000001000c */
[--C-:B------:R-:W-:Y:S01]  /*0900*/  HADD2.F32 R12, -RZ, R38.reuse.H0_H0 ;  /* 0x20000026ff0c7230 */ /* 0x100fe20000004100 */
[----:B------:R-:W-:Y:S01]  /*0910*/  MOV R36, R15 ;  /* 0x0000000f00247202 */ /* 0x000fe20000000f00 */
[----:B------:R-:W-:Y:S01]  /*0920*/  HADD2.F32 R13, -RZ, R38.H1_H1 ;  /* 0x30000026ff0d7230 */ /* 0x000fe20000004100 */
[----:B------:R-:W-:Y:S01]  /*0930*/  BSSY B0, `(.L_x_1376) ;  /* 0x0000066000007945 */ /* 0x000fe20003800000 */
[----:B------:R-:W-:Y:S01]  /*0940*/  HADD2.F32 R15, -RZ, R23.H0_H0 ;  /* 0x20000017ff0f7230 */ /* 0x000fe20000004100 */
[----:B------:R-:W-:Y:S01]  /*0950*/  FFMA.FTZ R42, R12, R21, R42 ;  /* 0x000000150c2a7223 */ /* 0x000fe2000001002a */
[----:B------:R-:W-:-:S02]  /*0960*/  HADD2.F32 R12, -RZ, R20.H0_H0 ;  /* 0x20000014ff0c7230 */ /* 0x000fc40000004100 */
[----:B------:R-:W-:Y:S01]  /*0970*/  HADD2.F32 R21, -RZ, R22.H0_H0 ;  /* 0x20000016ff157230 */ /* 0x000fe20000004100 */
        /* <DEDUP_REMOVED lines=58> */
[----:B------:R-:W-:Y:S01]  /*0d20*/  FFMA.FTZ R31, R31, R14, R12 ;  /* 0x0000000e1f1f7223 */ /* 0x000fe2000001000c */
[----:B------:R-:W-:Y:S01]  /*0d30*/  @P0 SHF.R.S32.HI R12, RZ, 0x1f, R5 ;  /* 0x0000001fff0c0819 */ /* 0x000fe20000011405 */
[----:B------:R-:W-:Y:S01]  /*0d40*/  HFMA2.MMA R14, -RZ, RZ, 0, 0 ;  /* 0x00000000ff0e7435 */ /* 0x000fe200000001ff */
[----:B------:R-:W-:Y:S01]  /*0d50*/  IMAD.SHL.U32 R15, R6, 0x4, RZ ;  /* 0x00000004060f7824 */ /* 0x000fe200078e00ff */
[----:B------:R-:W-:Y:S01]  /*0d60*/  SHF.R.S32.HI R18, RZ, 0x1f, R13 ;  /* 0x0000001fff127819 */ /* 0x000fe2000001140d */
[----:B------:R-:W0:Y:S01]  /*0d70*/  SHFL.BFLY PT, R16, R31, 0x2, 0x1f ;  /* 0x0c401f001f107f89 */ /* 0x000e2200000e0000 */
[----:B------:R-:W-:-:S04]  /*0d80*/  @P0 LEA.HI R12, R12, R5, RZ, 0x6 ;  /* 0x000000050c0c0211 */ /* 0x000fc800078f30ff */
[----:B------:R-:W-:-:S05]  /*0d90*/  @P0 LOP3.LUT R14, R12, 0xffffffc0, RZ, 0xc0, !PT ;  /* 0xffffffc00c0e0812 */ /* 0x000fca00078ec0ff */
[----:B------:R-:W-:-:S05]  /*0da0*/  IMAD R12, R14, 0x60, RZ ;  /* 0x000000600e0c7824 */ /* 0x000fca00078e02ff */
[----:B------:R-:W-:Y:S02]  /*0db0*/  SHF.R.S32.HI R17, RZ, 0x1f, R12 ;  /* 0x0000001fff117819 */ /* 0x000fe4000001140c */
[----:B------:R-:W-:Y:S02]  /*0dc0*/  IADD3 R12, P0, P2, R12, R15, R13 ;  /* 0x0000000f0c0c7210 */ /* 0x000fe40007a1e00d */
[----:B------:R-:W-:-:S04]  /*0dd0*/  SHF.R.S32.HI R15, RZ, 0x1f, R15 ;  /* 0x0000001fff0f7819 */ /* 0x000fc8000001140f */
[----:B------:R-:W-:Y:S01]  /*0de0*/  IADD3.X R13, R17, R15, R18, P0, P2 ;  /* 0x0000000f110d7210 */ /* 0x000fe200007e4412 */
[----:B0-----:R-:W-:Y:S01]  /*0df0*/  FADD.FTZ R16, R31, R16 ;  /* 0x000000101f107221 */ /* 0x001fe20000010000 */
[----:B------:R-:W-:Y:S01]  /*0e00*/  ISETP.NE.AND P0, PT, R46, RZ, PT ;  /* 0x000000ff2e00720c */ /* 0x000fe20003f05270 */
[----:B------:R-:W-:Y:S02]  /*0e10*/  IMAD R15, R8, c[0x0][0x220], RZ ;  /* 0x00008800080f7a24 */ /* 0x000fe400078e02ff */
[C---:B------:R-:W-:Y:S01]  /*0e20*/  IMAD.WIDE.U32 R12, R4.reuse, c[0x0][0x220], R12 ;  /* 0x00008800040c7a25 */ /* 0x040fe200078e000c */
[----:B------:R-:W0:Y:S03]  /*0e30*/  SHFL.BFLY PT, R5, R16, 0x1, 0x1f ;  /* 0x0c201f0010057f89 */ /* 0x000e2600000e0000 */
[----:B------:R-:W-:Y:S02]  /*0e40*/  IMAD R21, R4, c[0x0][0x224], R15 ;  /* 0x0000890004157a24 */ /* 0x000fe400078e020f */
[----:B0-----:R-:W-:-:S04]  /*0e50*/  FADD.FTZ R20, R16, R5 ;  /* 0x0000000510147221 */ /* 0x001fc80000010000 */
[----:B------:R-:W-:Y:S05]  /*0e60*/  @P0 BRA `(.L_x_1377) ;  /* 0x0000012000000947 */ /* 0x000fea0003800000 */
[----:B------:R-:W-:Y:S01]  /*0e70*/  SHF.R.S32.HI R18, RZ, 0x1f, R47 ;  /* 0x0000001fff127819 */ /* 0x000fe2000001142f */
[----:B------:R-:W-:Y:S01]  /*0e80*/  IMAD R15, R8, c[0x0][0x1c8], RZ ;  /* 0x00007200080f7a24 */ /* 0x000fe200078e02ff */
[--C-:B------:R-:W-:Y:S02]  /*0e90*/  IADD3 R16, P0, P2, R14, R47, R9.reuse ;  /* 0x0000002f0e107210 */ /* 0x100fe40007a1e009 */
[----:B------:R-:W-:Y:S01]  /*0ea0*/  SHF.R.S32.HI R17, RZ, 0x1f, R9 ;  /* 0x0000001fff117819 */ /* 0x000fe20000011409 */
[----:B------:R-:W-:Y:S01]  /*0eb0*/  IMAD R15, R4, c[0x0][0x1cc], R15 ;  /* 0x00007300040f7a24 */ /* 0x000fe200078e020f */
[----:B------:R-:W-:-:S04]  /*0ec0*/  SHF.R.S32.HI R5, RZ, 0x1f, R14 ;  /* 0x0000001fff057819 */ /* 0x000fc8000001140e */
[----:B------:R-:W-:Y:S01]  /*0ed0*/  IADD3.X R17, R5, R18, R17, P0, P2 ;  /* 0x0000001205117210 */ /* 0x000fe200007e4411 */
[----:B------:R-:W-:Y:S01]  /*0ee0*/  IMAD R18, R10, c[0x0][0x1d0], RZ ;  /* 0x000074000a127a24 */ /* 0x000fe200078e02ff */
[----:B------:R-:W-:-:S03]  /*0ef0*/  ISETP.GE.AND P0, PT, R47, R11, PT ;  /* 0x0000000b2f00720c */ /* 0x000fc60003f06270 */
[----:B------:R-:W-:-:S04]  /*0f00*/  IMAD.WIDE.U32 R16, R4, c[0x0][0x1c8], R16 ;  /* 0x0000720004107a25 */ /* 0x000fc800078e0010 */
[----:B------:R-:W-:Y:S01]  /*0f10*/  IMAD R5, R45, c[0x0][0x1d4], R18 ;  /* 0x000075002d057a24 */ /* 0x000fe200078e0212 */
[----:B------:R-:W-:-:S05]  /*0f20*/  IADD3 R17, R17, R15, RZ ;  /* 0x0000000f11117210 */ /* 0x000fca0007ffe0ff */
[----:B------:R-:W-:-:S04]  /*0f30*/  IMAD.WIDE.U32 R16, R45, c[0x0][0x1d0], R16 ;  /* 0x000074002d107a25 */ /* 0x000fc800078e0010 */
[----:B------:R-:W-:Y:S01]  /*0f40*/  IMAD.IADD R5, R17, 0x1, R5 ;  /* 0x0000000111057824 */ /* 0x000fe200078e0205 */
[----:B------:R-:W-:-:S04]  /*0f50*/  LEA R18, P2, R16, c[0x0][0x1b0], 0x2 ;  /* 0x00006c0010127a11 */ /* 0x000fc800078410ff */
[----:B------:R-:W-:Y:S02]  /*0f60*/  LEA.HI.X R19, R16, c[0x0][0x1b4], R5, 0x2, P2 ;  /* 0x00006d0010137a11 */ /* 0x000fe400010f1405 */
[----:B------:R-:W-:-:S05]  /*0f70*/  FSEL R5, R20, RZ, !P0 ;  /* 0x000000ff14057208 */ /* 0x000fca0004000000 */
[----:B------:R0:W-:Y:S02]  /*0f80*/  STG.E [R18.64], R5 ;  /* 0x0000000512007986 */ /* 0x0001e4000c101904 */
.L_x_1377:
[----:B------:R-:W-:Y:S05]  /*0f90*/  BSYNC B0 ;  /* 0x0000000000007941 */ /* 0x000fea0003800000 */
.L_x_1376:
[----:B------:R-:W-:Y:S01]  /*0fa0*/  IADD3 R2, R2, 0x3f, RZ ;  /* 0x0000003f02027810 */ /* 0x000fe20007ffe0ff */
[----:B------:R-:W-:Y:S01]  /*0fb0*/  IMAD R16, R10, c[0x0][0x228], RZ ;  /* 0x00008a000a107a24 */ /* 0x000fe200078e02ff */
[----:B------:R-:W-:Y:S01]  /*0fc0*/  IADD3 R13, R13, R21, RZ ;  /* 0x000000150d0d7210 */ /* 0x000fe20007ffe0ff */
[----:B------:R-:W-:Y:S01]  /*0fd0*/  BSSY B0, `(.L_x_1378) ;  /* 0x0000022000007945 */ /* 0x000fe20003800000 */
[----:B0-----:R-:W-:Y:S01]  /*0fe0*/  SHF.R.S32.HI R5, RZ, 0x1f, R2 ;  /* 0x0000001fff057819 */ /* 0x001fe20000011402 */
[C---:B------:R-:W-:Y:S01]  /*0ff0*/  IMAD R11, R45.reuse, c[0x0][0x22c], R16 ;  /* 0x00008b002d0b7a24 */ /* 0x040fe200078e0210 */
[----:B------:R-:W-:Y:S01]  /*1000*/  ISETP.NE.U32.AND P0, PT, RZ, c[0x0][0x238], PT ;  /* 0x00008e00ff007a0c */ /* 0x000fe20003f05070 */
[----:B------:R-:W-:Y:S01]  /*1010*/  IMAD.WIDE.U32 R12, R45, c[0x0][0x228], R12 ;  /* 0x00008a002d0c7a25 */ /* 0x000fe200078e000c */
[----:B------:R-:W-:Y:S02]  /*1020*/  LEA.HI R5, R5, R2, RZ, 0x6 ;  /* 0x0000000205057211 */ /* 0x000fe400078f30ff */
[----:B------:R-:W-:-:S02]  /*1030*/  ISETP.NE.AND.EX P0, PT, RZ, c[0x0][0x23c], PT, P0 ;  /* 0x00008f00ff007a0c */ /* 0x000fc40003f05300 */
[----:B------:R-:W-:Y:S02]  /*1040*/  LOP3.LUT R2, R5, 0xffffffc0, RZ, 0xc0, !PT ;  /* 0xffffffc005027812 */ /* 0x000fe400078ec0ff */
[----:B------:R-:W-:Y:S02]  /*1050*/  IADD3 R11, R13, R11, RZ ;  /* 0x0000000b0d0b7210 */ /* 0x000fe40007ffe0ff */
[----:B------:R-:W-:Y:S01]  /*1060*/  LEA R16, P2, R12, c[0x0][0x208], 0x2 ;  /* 0x000082000c107a11 */ /* 0x000fe200078410ff */
[----:B------:R-:W-:Y:S01]  /*1070*/  IMAD.IADD R5, R2, 0x1, -R9 ;  /* 0x0000000102057824 */ /* 0x000fe200078e0a09 */
[----:B------:R-:W-:Y:S02]  /*1080*/  ISETP.NE.OR P0, PT, R6, RZ, !P0 ;  /* 0x000000ff0600720c */ /* 0x000fe40004705670 */
[----:B------:R-:W-:Y:S02]  /*1090*/  LEA.HI.X R17, R12, c[0x0][0x20c], R11, 0x2, P2 ;  /* 0x000083000c117a11 */ /* 0x000fe400010f140b */
[----:B------:R-:W-:-:S13]  /*10a0*/  ISETP.GE.OR P1, PT, R6, R5, P1 ;  /* 0x000000050600720c */ /* 0x000fda0000f26670 */
[----:B------:R-:W-:Y:S05]  /*10b0*/  @P1 BRA `(.L_x_1379) ;  /* 0x0000013000001947 */ /* 0x000fea0003800000 */
[----:B------:R-:W-:Y:S01]  /*10c0*/  SHF.R.S32.HI R2, RZ, 0x1f, R9 ;  /* 0x0000001fff027819 */ /* 0x000fe20000011409 */
[----:B------:R-:W-:Y:S01]  /*10d0*/  IMAD R5, R8, c[0x0][0x1f8], RZ ;  /* 0x00007e0008057a24 */ /* 0x000fe200078e02ff */
[--C-:B------:R-:W-:Y:S01]  /*10e0*/  IADD3 R12, P1, P2, R14, R9, R6.reuse ;  /* 0x000000090e0c7210 */ /* 0x100fe20007a3e006 */
[----:B------:R-:W-:Y:S01]  /*10f0*/  IMAD R10, R10, c[0x0][0x200], RZ ;  /* 0x000080000a0a7a24 */ /* 0x000fe200078e02ff */
[----:B------:R-:W-:Y:S01]  /*1100*/  SHF.R.S32.HI R9, RZ, 0x1f, R6 ;  /* 0x0000001fff097819 */ /* 0x000fe20000011406 */
[----:B------:R-:W-:Y:S01]  /*1110*/  IMAD R5, R4, c[0x0][0x1fc], R5 ;  /* 0x00007f0004057a24 */ /* 0x000fe200078e0205 */
[----:B------:R-:W-:-:S04]  /*1120*/  SHF.R.S32.HI R14, RZ, 0x1f, R14 ;  /* 0x0000001fff0e7819 */ /* 0x000fc8000001140e */
[----:B------:R-:W-:Y:S01]  /*1130*/  IADD3.X R13, R14, R2, R9, P1, P2 ;  /* 0x000000020e0d7210 */ /* 0x000fe20000fe4409 */
[C---:B------:R-:W-:Y:S01]  /*1140*/  FMUL.FTZ R2, R44.reuse, 1.4426950216293334961 ;  /* 0x3fb8aa3b2c027820 */ /* 0x040fe20000410000 */
[----:B------:R-:W-:-:S03]  /*1150*/  FSETP.NEU.FTZ.AND P1, PT, R44, -INF , PT ;  /* 0xff8000002c00780b */ /* 0x000fc60003f3d000 */
[----:B------:R-:W-:-:S04]  /*1160*/  IMAD.WIDE.U32 R8, R4, c[0x0][0x1f8], R12 ;  /* 0x00007e0004087a25 */ /* 0x000fc800078e000c */
[----:B------:R-:W-:Y:S02]  /*1170*/  IMAD.IADD R9, R9, 0x1, R5 ;  /* 0x0000000109097824 */ /* 0x000fe400078e0205 */
[C---:B------:R-:W-:Y:S02]  /*1180*/  IMAD R5, R45.reuse, c[0x0][0x204], R10 ;  /* 0x000081002d057a24 */ /* 0x040fe400078e020a */
[----:B------:R-:W-:-:S05]  /*1190*/  IMAD.WIDE.U32 R8, R45, c[0x0][0x200], R8 ;  /* 0x000080002d087a25 */ /* 0x000fca00078e0008 */
[----:B------:R-:W-:Y:S02]  /*11a0*/  IADD3 R5, R9, R5, RZ ;  /* 0x0000000509057210 */ /* 0x000fe40007ffe0ff */
[----:B------:R-:W-:-:S04]  /*11b0*/  LEA R10, P2, R8, c[0x0][0x1f0], 0x2 ;  /* 0x00007c00080a7a11 */ /* 0x000fc800078410ff */
[----:B------:R-:W-:Y:S02]  /*11c0*/  LEA.HI.X R11, R8, c[0x0][0x1f4], R5, 0x2, P2 ;  /* 0x00007d00080b7a11 */ /* 0x000fe400010f1405 */
[----:B------:R-:W-:-:S05]  /*11d0*/  FSEL R5, R2, RZ, P1 ;  /* 0x000000ff02057208 */ /* 0x000fca0000800000 */
[----:B------:R0:W-:Y:S02]  /*11e0*/  STG.E [R10.64], R5 ;  /* 0x000000050a007986 */ /* 0x0001e4000c101904 */
.L_x_1379:
[----:B------:R-:W-:Y:S05]  /*11f0*/  BSYNC B0 ;  /* 0x0000000000007941 */ /* 0x000fea0003800000 */
.L_x_1378:
[----:B------:R1:W-:Y:S04]  /*1200*/  STG.E.128 [R16.64], RZ ;  /* 0x000000ff10007986 */ /* 0x0003e8000c101d04 */
[----:B------:R1:W-:Y:S04]  /*1210*/  STG.E.128 [R16.64+0x1000], RZ ;  /* 0x001000ff10007986 */ /* 0x0003e8000c101d04 */
[----:B------:R1:W-:Y:S04]  /*1220*/  STG.E.128 [R16.64+0x2000], RZ ;  /* 0x002000ff10007986 */ /* 0x0003e8000c101d04 */
[----:B------:R1:W-:Y:S04]  /*1230*/  STG.E.128 [R16.64+0x3000], RZ ;  /* 0x003000ff10007986 */ /* 0x0003e8000c101d04 */
[----:B------:R1:W-:Y:S04]  /*1240*/  STG.E.128 [R16.64+0x4000], RZ ;  /* 0x004000ff10007986 */ /* 0x0003e8000c101d04 */
[----:B------:R1:W-:Y:S01]  /*1250*/  STG.E.128 [R16.64+0x5000], RZ ;  /* 0x005000ff10007986 */ /* 0x0003e2000c101d04 */
[----:B------:R-:W-:Y:S05]  /*1260*/  @P0 EXIT ;  /* 0x000000000000094d */ /* 0x000fea0003800000 */
[----:B------:R-:W-:-:S04]  /*1270*/  IMAD R7, R7, c[0x0][0x230], R0 ;  /* 0x00008c0007077a24 */ /* 0x000fc800078e0200 */
[----:B------:R-:W-:-:S04]  /*1280*/  IMAD R2, R7, c[0x0][0x170], R4 ;  /* 0x00005c0007027a24 */ /* 0x000fc800078e0204 */
[----:B------:R-:W-:-:S05]  /*1290*/  IMAD.WIDE R2, R2, R3, c[0x0][0x238] ;  /* 0x00008e0002027625 */ /* 0x000fca00078e0203 */
[----:B------:R-:W-:Y:S01]  /*12a0*/  STG.E [R2.64], RZ ;  /* 0x000000ff02007986 */ /* 0x000fe2000c101904 */
[----:B------:R-:W-:Y:S05]  /*12b0*/  EXIT ;  /* 0x000000000000794d */ /* 0x000fea0003800000 */
.L_x_1380:
        /* <DEDUP_REMOVED lines=12> */
.L_x_1444:


//--------------------- .nv.shared._ZN7cutlass13device_kernelIN5flash19enable_sm80_to_sm89INS1_16FlashAttnBwdSm80INS1_25CollectiveMainloopBwdSm80ILi2ELi1EN4cute5tupleIJNS5_1CILi64EEENS7_ILi128EEENS7_ILi96EEEEEENS_6half_tEfNS_4arch4Sm80ELb0ELb0ELb1ELb0ELb0ELb0ELb0ELb0ELi2ELi2ELi4ELi2ELb1EEENS1_21CollectiveEpilogueBwdISB_SC_SE_Li256ELb0ELb0ELi2EEENS1_19SingleTileSchedulerILb0ELb0ELb0ELi128EEEEEEEEEvNT_6ParamsE --------------------------
	.section	.nv.shared._ZN7cutlass13device_kernelIN5flash19enable_sm80_to_sm89INS1_16FlashAttnBwdSm80INS1_25CollectiveMainloopBwdSm80ILi2ELi1EN4cute5tupleIJNS5_1CILi64EEENS7_ILi128EEENS7_ILi96EEEEEENS_6half_tEfNS_4arch4Sm80ELb0ELb0ELb1ELb0ELb0ELb0ELb0ELb0ELi2ELi2ELi4ELi2ELb1EEENS1_21CollectiveEpilogueBwdISB_SC_SE_Li256ELb0ELb0ELi2EEENS1_19SingleTileSchedulerILb0ELb0ELb0ELi128EEEEEEEEEvNT_6ParamsE,"aw",@nobits
	.sectionflags	@""
	.align	16


//--------------------- .nv.global                --------------------------
	.section	.nv.global,"aw",@nobits
.nv.global:
	.type		_ZN73_INTERNAL_bcde5d4e_37_flash_bwd_hdim96_fp16_softcap_sm80_cu_1f2e7571_29344cute1_E,@object
	.size		_ZN73_INTERNAL_bcde5d4e_37_flash_bwd_hdim96_fp16_softcap_sm80_cu_1f2e7571_29344cute1_E,(_ZN73_INTERNAL_bcde5d4e_37_flash_bwd_hdim96_fp16_softcap_sm80_cu_1f2e7571_29344cuda3std3__45__cpo6cbeginE - _ZN73_INTERNAL_bcde5d4e_37_flash_bwd_hdim96_fp16_softcap_sm80_cu_1f2e7571_29344cute1_E)
_ZN73_INTERNAL_bcde5d4e_37_flash_bwd_hdim96_fp16_softcap_sm80_cu_1f2e7571_29344cute1_E:
	.zero		1
	.type		_ZN73_INTERNAL_bcde5d4e_37_flash_bwd_hdim96_fp16_softcap_sm80_cu_1f2e7571_29344cuda3std3__45__cpo6cbeginE,@object
	.size		_ZN73_INTERNAL_bcde5d4e_37_flash_bwd_hdim96_fp16_softcap_sm80_cu_1f2e7571_29344cuda3std3__45__cpo6cbeginE,(_ZN73_INTERNAL_bcde5d4e_37_flash_bwd_hdim96_fp16_softcap_sm80_cu_1f2e7571_29344cuda3std3__48in_placeE - _ZN73_INTERNAL_bcde5d4e_37_flash_bwd_hdim96_fp16_softcap_sm80_cu_1f2e7571_29344cuda3std3__45__cpo6cbeginE)
_ZN73_INTERNAL_bcde5d4e_37_flash_bwd_hdim96_fp16_softcap_sm80_cu_1f2e7571_29344cuda3std3__45__cpo6cbeginE:
	.zero		1
	.type		_ZN73_INTERNAL_bcde5d4e_37_flash_bwd_hdim96_fp16_softcap_sm80_cu_1f2e7571_29344cuda3std3__48in_placeE,@object
	.size		_ZN73_INTERNAL_bcde5d4e_37_flash_bwd_hdim96_fp16_softcap_sm80_cu_1f2e7571_29344cuda3std3__48in_placeE,(_ZN73_INTERNAL_bcde5d4e_37_flash_bwd_hdim96_fp16_softcap_sm80_cu_1f2e7571_29344cuda3std6ranges3__45__cpo9iter_moveE - _ZN73_INTERNAL_bcde5d4e_37_flash_bwd_hdim96_fp16_softcap_sm80_cu_1f2e7571_29344cuda3std3__48in_placeE)
_ZN73_INTERNAL_bcde5d4e_37_flash_bwd_hdim96_fp16_softcap_sm80_cu_1f2e7571_29344cuda3std3__48in_placeE:
	.zero		1
	.type		_ZN73_INTERNAL_bcde5d4e_37_flash_bwd_hdim96_fp16_softcap_sm80_cu_1f2e7571_29344cuda3std6ranges3__45__cpo9iter_moveE,@object
	.size		_ZN73_INTERNAL_bcde5d4e_37_flash_bwd_hdim96_fp16_softcap_sm80_cu_1f2e7571_29344cuda3std6ranges3__45__cpo9iter_moveE,(_ZN73_INTERNAL_bcde5d4e_37_flash_bwd_hdim96_fp16_softcap_sm80_cu_1f2e7571_29344cuda3std3__45__cpo5beginE - _ZN73_INTERNAL_bcde5d4e_37_flash_bwd_hdim96_fp16_softcap_sm80_cu_1f2e7571_29344cuda3std6ranges3__45__cpo9iter_moveE)
_ZN73_INTERNAL_bcde5d4e_37_flash_bwd_hdim96_fp16_softcap_sm80_cu_1f2e7571_29344cuda3std6ranges3__45__cpo9iter_moveE:
	.zero		1
	.type		_ZN73_INTERNAL_bcde5d4e_37_flash_bwd_hdim96_fp16_softcap_sm80_cu_1f2e7571_29344cuda3std3__45__cpo5beginE,@object
	.size		_ZN73_INTERNAL_bcde5d4e_37_flash_bwd_hdim96_fp16_softcap_sm80_cu_1f2e7571_29344cuda3std3__45__cpo5beginE,(_ZN73_INTERNAL_bcde5d4e_37_flash_bwd_hdim96_fp16_softcap_sm80_cu_1f2e7571_29344cuda3std3__475_GLOBAL__N__bcde5d4e_37_flash_bwd_hdim96_fp16_softcap_sm80_cu_1f2e7571_29346ignoreE - _ZN73_INTERNAL_bcde5d4e_37_flash_bwd_hdim96_fp16_softcap_sm80_cu_1f2e7571_29344cuda3std3__45__cpo5beginE)
_ZN73_INTERNAL_bcde5d4e_37_flash_bwd_hdim96_fp16_softcap_sm80_cu_1f2e7571_29344cuda3std3__45__cpo5beginE:
	.zero		1
	.type		_ZN73_INTERNAL_bcde5d4e_37_flash_bwd_hdim96_fp16_softcap_sm80_cu_1f2e7571_29344cuda3std3__475_GLOBAL__N__bcde5d4e_37_flash_bwd_hdim96_fp16_softcap_sm80_cu_1f2e7571_29346ignoreE,@object
	.size		_ZN73_INTERNAL_bcde5d4e_37_flash_bwd_hdim96_fp16_softcap_sm80_cu_1f2e7571_29344cuda3std3__475_GLOBAL__N__bcde5d4e_37_flash_bwd_hdim96_fp16_softcap_sm80_cu_1f2e7571_29346ignoreE,(_ZN73_INTERNAL_bcde5d4e_37_flash_bwd_hdim96_fp16_softcap_sm80_cu_1f2e7571_29344cute7productE - _ZN73_INTERNAL_bcde5d4e_37_flash_bwd_hdim96_fp16_softcap_sm80_cu_1f2e7571_29344cuda3std3__475_GLOBAL__N__bcde5d4e_37_flash_bwd_hdim96_fp16_softcap_sm80_cu_1f2e7571_29346ignoreE)
_ZN73_INTERNAL_bcde5d4e_37_flash_bwd_hdim96_fp16_softcap_sm80_cu_1f2e7571_29344cuda3std3__475_GLOBAL__N__bcde5d4e_37_flash_bwd_hdim96_fp16_softcap_sm80_cu_1f2e7571_29346ignoreE:
	.zero		1
	.type		_ZN73_INTERNAL_bcde5d4e_37_flash_bwd_hdim96_fp16_softcap_sm80_cu_1f2e7571_29344cute7productE,@object
	.size		_ZN73_INTERNAL_bcde5d4e_37_flash_bwd_hdim96_fp16_softcap_sm80_cu_1f2e7571_29344cute7productE,(_ZN73_INTERNAL_bcde5d4e_37_flash_bwd_hdim96_fp16_softcap_sm80_cu_1f2e7571_29344cuda3std3__45__cpo3endE - _ZN73_INTERNAL_bcde5d4e_37_flash_bwd_hdim96_fp16_softcap_sm80_cu_1f2e7571_29344cute7productE)
_ZN73_INTERNAL_bcde5d4e_37_flash_bwd_hdim96_fp16_softcap_sm80_cu_1f2e7571_29344cute7productE:
	.zero		1
	.type		_ZN73_INTERNAL_bcde5d4e_37_flash_bwd_hdim96_fp16_softcap_sm80_cu_1f2e7571_29344cuda3std3__45__cpo3endE,@object
	.size		_ZN73_INTERNAL_bcde5d4e_37_flash_bwd_hdim96_fp16_softcap_sm80_cu_1f2e7571_29344cuda3std3__45__cpo3endE,(_ZN73_INTERNAL_bcde5d4e_37_flash_bwd_hdim96_fp16_softcap_sm80_cu_1f2e7571_29344cuda3std3__419piecewise_constructE - _ZN73_INTERNAL_bcde5d4e_37_flash_bwd_hdim96_fp16_softcap_sm80_cu_1f2e7571_29344cuda3std3__45__cpo3endE)
_ZN73_INTERNAL_bcde5d4e_37_flash_bwd_hdim96_fp16_softcap_sm80_cu_1f2e7571_29344cuda3std3__45__cpo3endE:
	.zero		1
	.type		_ZN73_INTERNAL_bcde5d4e_37_flash_bwd_hdim96_fp16_softcap_sm80_cu_1f2e7571_29344cuda3std3__419piecewise_constructE,@object
	.size		_ZN73_INTERNAL_bcde5d4e_37_flash_bwd_hdim96_fp16_softcap_sm80_cu_1f2e7571_29344cuda3std3__419piecewise_constructE,(_ZN73_INTERNAL_bcde5d4e_37_flash_bwd_hdim96_fp16_softcap_sm80_cu_1f2e7571_29344cuda3std3__45__cpo4cendE - _ZN73_INTERNAL_bcde5d4e_37_flash_bwd_hdim96_fp16_softcap_sm80_cu_1f2e7571_29344cuda3std3__419piecewise_constructE)
_ZN73_INTERNAL_bcde5d4e_37_flash_bwd_hdim96_fp16_softcap_sm80_cu_1f2e7571_29344cuda3std3__419piecewise_constructE:
	.zero		1
	.type		_ZN73_INTERNAL_bcde5d4e_37_flash_bwd_hdim96_fp16_softcap_sm80_cu_1f2e7571_29344cuda3std3__45__cpo4cendE,@object
	.size		_ZN73_INTERNAL_bcde5d4e_37_flash_bwd_hdim96_fp16_softcap_sm80_cu_1f2e7571_29344cuda3std3__45__cpo4cendE,(_ZN73_INTERNAL_bcde5d4e_37_flash_bwd_hdim96_fp16_softcap_sm80_cu_1f2e7571_29344cuda3std6ranges3__45__cpo4swapE - _ZN73_INTERNAL_bcde5d4e_37_flash_bwd_hdim96_fp16_softcap_sm80_cu_1f2e7571_29344cuda3std3__45__cpo4cendE)
_ZN73_INTERNAL_bcde5d4e_37_flash_bwd_hdim96_fp16_softcap_sm80_cu_1f2e7571_29344cuda3std3__45__cpo4cendE:
	.zero		1
	.type		_ZN73_INTERNAL_bcde5d4e_37_flash_bwd_hdim96_fp16_softcap_sm80_cu_1f2e7571_29344cuda3std6ranges3__45__cpo4swapE,@object
	.size		_ZN73_INTERNAL_bcde5d4e_37_flash_bwd_hdim96_fp16_softcap_sm80_cu_1f2e7571_29344cuda3std6ranges3__45__cpo4swapE,(.L_7 - _ZN73_INTERNAL_bcde5d4e_37_flash_bwd_hdim96_fp16_softcap_sm80_cu_1f2e7571_29344cuda3std6ranges3__45__cpo4swapE)
_ZN73_INTERNAL_bcde5d4e_37_flash_bwd_hdim96_fp16_softcap_sm80_cu_1f2e7571_29344cuda3std6ranges3__45__cpo4swapE:
	.zero		1
.L_7:


//--------------------- .nv.shared._ZN7cutlass13device_kernelIN5flash19enable_sm80_to_sm89INS1_16FlashAttnBwdSm80INS1_25CollectiveMainloopBwdSm80ILi2ELi1EN4cute5tupleIJNS5_1CILi64EEENS7_ILi128EEENS7_ILi96EEEEEENS_6half_tEfNS_4arch4Sm80ELb0ELb0ELb1ELb0ELb1ELb0ELb0ELb0ELi2ELi2ELi4ELi2ELb1EEENS1_21CollectiveEpilogueBwdISB_SC_SE_Li256ELb0ELb0ELi2EEENS1_19SingleTileSchedulerILb0ELb0ELb0ELi128EEEEEEEEEvNT_6ParamsE --------------------------
	.section	.nv.shared._ZN7cutlass13device_kernelIN5flash19enable_sm80_to_sm89INS1_16FlashAttnBwdSm80INS1_25CollectiveMainloopBwdSm80ILi2ELi1EN4cute5tupleIJNS5_1CILi64EEENS7_ILi128EEENS7_ILi96EEEEEENS_6half_tEfNS_4arch4Sm80ELb0ELb0ELb1ELb0ELb1ELb0ELb0ELb0ELi2ELi2ELi4ELi2ELb1EEENS1_21CollectiveEpilogueBwdISB_SC_SE_Li256ELb0ELb0ELi2EEENS1_19SingleTileSchedulerILb0ELb0ELb0ELi128EEEEEEEEEvNT_6ParamsE,"aw",@nobits
	.sectionflags	@""
	.align	16


//--------------------- .nv.shared._ZN7cutlass13device_kernelIN5flash19enable_sm80_to_sm89INS1_16FlashAttnBwdSm80INS1_25CollectiveMainloopBwdSm80ILi2ELi1EN4cute5tupleIJNS5_1CILi64EEENS7_ILi128EEENS7_ILi96EEEEEENS_6half_tEfNS_4arch4Sm80ELb0ELb0ELb1ELb0ELb0ELb0ELb0ELb0ELi2ELi2ELi4ELi2ELb1EEENS1_24CollectiveEpilogueBwdGQAISB_fSE_Li256ELb0ELb0EEENS1_19SingleTileSchedulerILb0ELb0ELb0ELi128EEEEEEEEEvNT_6ParamsE --------------------------
	.section	.nv.shared._ZN7cutlass13device_kernelIN5flash19enable_sm80_to_sm89INS1_16FlashAttnBwdSm80INS1_25CollectiveMainloopBwdSm80ILi2ELi1EN4cute5tupleIJNS5_1CILi64EEENS7_ILi128EEENS7_ILi96EEEEEENS_6half_tEfNS_4arch4Sm80ELb0ELb0ELb1ELb0ELb0ELb0ELb0ELb0ELi2ELi2ELi4ELi2ELb1EEENS1_24CollectiveEpilogueBwdGQAISB_fSE_Li256ELb0ELb0EEENS1_19SingleTileSchedulerILb0ELb0ELb0ELi128EEEEEEEEEvNT_6ParamsE,"aw",@nobits
	.sectionflags	@""
	.align	16


//--------------------- .nv.shared._ZN7cutlass13device_kernelIN5flash19enable_sm80_to_sm89INS1_16FlashAttnBwdSm80INS1_25CollectiveMainloopBwdSm80ILi2ELi1EN4cute5tupleIJNS5_1CILi64EEENS7_ILi128EEENS7_ILi96EEEEEENS_6half_tEfNS_4arch4Sm80ELb0ELb0ELb1ELb0ELb1ELb0ELb0ELb0ELi2ELi2ELi4ELi2ELb1EEENS1_24CollectiveEpilogueBwdGQAISB_fSE_Li256ELb0ELb1EEENS1_19SingleTileSchedulerILb0ELb0ELb0ELi128EEEEEEEEEvNT_6ParamsE --------------------------
	.section	.nv.shared._ZN7cutlass13device_kernelIN5flash19enable_sm80_to_sm89INS1_16FlashAttnBwdSm80INS1_25CollectiveMainloopBwdSm80ILi2ELi1EN4cute5tupleIJNS5_1CILi64EEENS7_ILi128EEENS7_ILi96EEEEEENS_6half_tEfNS_4arch4Sm80ELb0ELb0ELb1ELb0ELb1ELb0ELb0ELb0ELi2ELi2ELi4ELi2ELb1EEENS1_24CollectiveEpilogueBwdGQAISB_fSE_Li256ELb0ELb1EEENS1_19SingleTileSchedulerILb0ELb0ELb0ELi128EEEEEEEEEvNT_6ParamsE,"aw",@nobits
	.sectionflags	@""
	.align	16


//--------------------- .nv.shared._ZN7cutlass13device_kernelIN5flash19enable_sm80_to_sm89INS1_16FlashAttnBwdSm80INS1_25CollectiveMainloopBwdSm80ILi2ELi1EN4cute5tupleIJNS5_1CILi64EEENS7_ILi128EEENS7_ILi96EEEEEENS_6half_tEfNS_4arch4Sm80ELb0ELb0ELb1ELb1ELb0ELb0ELb0ELb0ELi2ELi2ELi4ELi2ELb1EEENS1_21CollectiveEpilogueBwdISB_SC_SE_Li256ELb1ELb0ELi2EEENS1_19SingleTileSchedulerILb1ELb0ELb0ELi128EEEEEEEEEvNT_6ParamsE --------------------------
	.section	.nv.shared._ZN7cutlass13device_kernelIN5flash19enable_sm80_to_sm89INS1_16FlashAttnBwdSm80INS1_25CollectiveMainloopBwdSm80ILi2ELi1EN4cute5tupleIJNS5_1CILi64EEENS7_ILi128EEENS7_ILi96EEEEEENS_6half_tEfNS_4arch4Sm80ELb0ELb0ELb1ELb1ELb0ELb0ELb0ELb0ELi2ELi2ELi4ELi2ELb1EEENS1_21CollectiveEpilogueBwdISB_SC_SE_Li256ELb1ELb0ELi2EEENS1_19SingleTileSchedulerILb1ELb0ELb0ELi128EEEEEEEEEvNT_6ParamsE,"aw",@nobits
	.sectionflags	@""
	.align	16


//--------------------- .nv.shared._ZN7cutlass13device_kernelIN5flash19enable_sm80_to_sm89INS1_16FlashAttnBwdSm80INS1_25CollectiveMainloopBwdSm80ILi2ELi1EN4cute5tupleIJNS5_1CILi64EEENS7_ILi128EEENS7_ILi96EEEEEENS_6half_tEfNS_4arch4Sm80ELb0ELb0ELb1ELb1ELb1ELb0ELb0ELb0ELi2ELi2ELi4ELi2ELb1EEENS1_21CollectiveEpilogueBwdISB_SC_SE_Li256ELb1ELb0ELi2EEENS1_19SingleTileSchedulerILb1ELb0ELb0ELi128EEEEEEEEEvNT_6ParamsE --------------------------
	.section	.nv.shared._ZN7cutlass13device_kernelIN5flash19enable_sm80_to_sm89INS1_16FlashAttnBwdSm80INS1_25CollectiveMainloopBwdSm80ILi2ELi1EN4cute5tupleIJNS5_1CILi64EEENS7_ILi128EEENS7_ILi96EEEEEENS_6half_tEfNS_4arch4Sm80ELb0ELb0ELb1ELb1ELb1ELb0ELb0ELb0ELi2ELi2ELi4ELi2ELb1EEENS1_21CollectiveEpilogueBwdISB_SC_SE_Li256ELb1ELb0ELi2EEENS1_19SingleTileSchedulerILb1ELb0ELb0ELi128EEEEEEEEEvNT_6ParamsE,"aw",@nobits
	.sectionflags	@""
	.align	16


//--------------------- .nv.shared._ZN7cutlass13device_kernelIN5flash19enable_sm80_to_sm89INS1_16FlashAttnBwdSm80INS1_25CollectiveMainloopBwdSm80ILi2ELi1EN4cute5tupleIJNS5_1CILi64EEENS7_ILi128EEENS7_ILi96EEEEEENS_6half_tEfNS_4arch4Sm80ELb0ELb0ELb1ELb1ELb0ELb0ELb0ELb0ELi2ELi2ELi4ELi2ELb1EEENS1_24CollectiveEpilogueBwdGQAISB_fSE_Li256ELb1ELb0EEENS1_19SingleTileSchedulerILb1ELb0ELb0ELi128EEEEEEEEEvNT_6ParamsE --------------------------
	.section	.nv.shared._ZN7cutlass13device_kernelIN5flash19enable_sm80_to_sm89INS1_16FlashAttnBwdSm80INS1_25CollectiveMainloopBwdSm80ILi2ELi1EN4cute5tupleIJNS5_1CILi64EEENS7_ILi128EEENS7_ILi96EEEEEENS_6half_tEfNS_4arch4Sm80ELb0ELb0ELb1ELb1ELb0ELb0ELb0ELb0ELi2ELi2ELi4ELi2ELb1EEENS1_24CollectiveEpilogueBwdGQAISB_fSE_Li256ELb1ELb0EEENS1_19SingleTileSchedulerILb1ELb0ELb0ELi128EEEEEEEEEvNT_6ParamsE,"aw",@nobits
	.sectionflags	@""
	.align	16


//--------------------- .nv.shared._ZN7cutlass13device_kernelIN5flash19enable_sm80_to_sm89INS1_16FlashAttnBwdSm80INS1_25CollectiveMainloopBwdSm80ILi2ELi1EN4cute5tupleIJNS5_1CILi64EEENS7_ILi128EEENS7_ILi96EEEEEENS_6half_tEfNS_4arch4Sm80ELb0ELb0ELb1ELb1ELb1ELb0ELb0ELb0ELi2ELi2ELi4ELi2ELb1EEENS1_24CollectiveEpilogueBwdGQAISB_fSE_Li256ELb1ELb1EEENS1_19SingleTileSchedulerILb1ELb0ELb0ELi128EEEEEEEEEvNT_6ParamsE --------------------------
	.section	.nv.shared._ZN7cutlass13device_kernelIN5flash19enable_sm80_to_sm89INS1_16FlashAttnBwdSm80INS1_25CollectiveMainloopBwdSm80ILi2ELi1EN4cute5tupleIJNS5_1CILi64EEENS7_ILi128EEENS7_ILi96EEEEEENS_6half_tEfNS_4arch4Sm80ELb0ELb0ELb1ELb1ELb1ELb0ELb0ELb0ELi2ELi2ELi4ELi2ELb1EEENS1_24CollectiveEpilogueBwdGQAISB_fSE_Li256ELb1ELb1EEENS1_19SingleTileSchedulerILb1ELb0ELb0ELi128EEEEEEEEEvNT_6ParamsE,"aw",@nobits
	.sectionflags	@""
	.align	16


//--------------------- .nv.shared._ZN7cutlass13device_kernelIN5flash19enable_sm80_to_sm89INS1_16FlashAttnBwdSm80INS1_25CollectiveMainloopBwdSm80ILi2ELi1EN4cute5tupleIJNS5_1CILi64EEENS7_ILi128EEENS7_ILi96EEEEEENS_6half_tEfNS_4arch4Sm80ELb0ELb1ELb1ELb0ELb0ELb0ELb0ELb0ELi2ELi2ELi4ELi2ELb1EEENS1_21CollectiveEpilogueBwdISB_SC_SE_Li256ELb0ELb0ELi2EEENS1_19SingleTileSchedulerILb0ELb0ELb0ELi128EEEEEEEEEvNT_6ParamsE --------------------------
	.section	.nv.shared._ZN7cutlass13device_kernelIN5flash19enable_sm80_to_sm89INS1_16FlashAttnBwdSm80INS1_25CollectiveMainloopBwdSm80ILi2ELi1EN4cute5tupleIJNS5_1CILi64EEENS7_ILi128EEENS7_ILi96EEEEEENS_6half_tEfNS_4arch4Sm80ELb0ELb1ELb1ELb0ELb0ELb0ELb0ELb0ELi2ELi2ELi4ELi2ELb1EEENS1_21CollectiveEpilogueBwdISB_SC_SE_Li256ELb0ELb0ELi2EEENS1_19SingleTileSchedulerILb0ELb0ELb0ELi128EEEEEEEEEvNT_6ParamsE,"aw",@nobits
	.sectionflags	@""
	.align	16


//--------------------- .nv.shared._ZN7cutlass13device_kernelIN5flash19enable_sm80_to_sm89INS1_16FlashAttnBwdSm80INS1_25CollectiveMainloopBwdSm80ILi2ELi1EN4cute5tupleIJNS5_1CILi64EEENS7_ILi128EEENS7_ILi96EEEEEENS_6half_tEfNS_4arch4Sm80ELb0ELb1ELb1ELb0ELb1ELb0ELb0ELb0ELi2ELi2ELi4ELi2ELb1EEENS1_21CollectiveEpilogueBwdISB_SC_SE_Li256ELb0ELb0ELi2EEENS1_19SingleTileSchedulerILb0ELb0ELb0ELi128EEEEEEEEEvNT_6ParamsE --------------------------
	.section	.nv.shared._ZN7cutlass13device_kernelIN5flash19enable_sm80_to_sm89INS1_16FlashAttnBwdSm80INS1_25CollectiveMainloopBwdSm80ILi2ELi1EN4cute5tupleIJNS5_1CILi64EEENS7_ILi128EEENS7_ILi96EEEEEENS_6half_tEfNS_4arch4Sm80ELb0ELb1ELb1ELb0ELb1ELb0ELb0ELb0ELi2ELi2ELi4ELi2ELb1EEENS1_21CollectiveEpilogueBwdISB_SC_SE_Li256ELb0ELb0ELi2EEENS1_19SingleTileSchedulerILb0ELb0ELb0ELi128EEEEEEEEEvNT_6ParamsE,"aw",@nobits
	.sectionflags	@""
	.align	16


//--------------------- .nv.shared._ZN7cutlass13device_kernelIN5flash19enable_sm80_to_sm89INS1_16FlashAttnBwdSm80INS1_25CollectiveMainloopBwdSm80ILi2ELi1EN4cute5tupleIJNS5_1CILi64EEENS7_ILi128EEENS7_ILi96EEEEEENS_6half_tEfNS_4arch4Sm80ELb0ELb1ELb1ELb0ELb0ELb0ELb0ELb0ELi2ELi2ELi4ELi2ELb1EEENS1_24CollectiveEpilogueBwdGQAISB_fSE_Li256ELb0ELb0EEENS1_19SingleTileSchedulerILb0ELb0ELb0ELi128EEEEEEEEEvNT_6ParamsE --------------------------
	.section	.nv.shared._ZN7cutlass13device_kernelIN5flash19enable_sm80_to_sm89INS1_16FlashAttnBwdSm80INS1_25CollectiveMainloopBwdSm80ILi2ELi1EN4cute5tupleIJNS5_1CILi64EEENS7_ILi128EEENS7_ILi96EEEEEENS_6half_tEfNS_4arch4Sm80ELb0ELb1ELb1ELb0ELb0ELb0ELb0ELb0ELi2ELi2ELi4ELi2ELb1EEENS1_24CollectiveEpilogueBwdGQAISB_fSE_Li256ELb0ELb0EEENS1_19SingleTileSchedulerILb0ELb0ELb0ELi128EEEEEEEEEvNT_6ParamsE,"aw",@nobits
	.sectionflags	@""
	.align	16


//--------------------- .nv.shared._ZN7cutlass13device_kernelIN5flash19enable_sm80_to_sm89INS1_16FlashAttnBwdSm80INS1_25CollectiveMainloopBwdSm80ILi2ELi1EN4cute5tupleIJNS5_1CILi64EEENS7_ILi128EEENS7_ILi96EEEEEENS_6half_tEfNS_4arch4Sm80ELb0ELb1ELb1ELb0ELb1ELb0ELb0ELb0ELi2ELi2ELi4ELi2ELb1EEENS1_24CollectiveEpilogueBwdGQAISB_fSE_Li256ELb0ELb1EEENS1_19SingleTileSchedulerILb0ELb0ELb0ELi128EEEEEEEEEvNT_6ParamsE --------------------------
	.section	.nv.shared._ZN7cutlass13device_kernelIN5flash19enable_sm80_to_sm89INS1_16FlashAttnBwdSm80INS1_25CollectiveMainloopBwdSm80ILi2ELi1EN4cute5tupleIJNS5_1CILi64EEENS7_ILi128EEENS7_ILi96EEEEEENS_6half_tEfNS_4arch4Sm80ELb0ELb1ELb1ELb0ELb1ELb0ELb0ELb0ELi2ELi2ELi4ELi2ELb1EEENS1_24CollectiveEpilogueBwdGQAISB_fSE_Li256ELb0ELb1EEENS1_19SingleTileSchedulerILb0ELb0ELb0ELi128EEEEEEEEEvNT_6ParamsE,"aw",@nobits
	.sectionflags	@""
	.align	16


//--------------------- .nv.shared._ZN7cutlass13device_kernelIN5flash19enable_sm80_to_sm89INS1_16FlashAttnBwdSm80INS1_25CollectiveMainloopBwdSm80ILi2ELi1EN4cute5tupleIJNS5_1CILi64EEENS7_ILi128EEENS7_ILi96EEEEEENS_6half_tEfNS_4arch4Sm80ELb0ELb1ELb1ELb1ELb0ELb0ELb0ELb0ELi2ELi2ELi4ELi2ELb1EEENS1_21CollectiveEpilogueBwdISB_SC_SE_Li256ELb1ELb0ELi2EEENS1_19SingleTileSchedulerILb1ELb0ELb0ELi128EEEEEEEEEvNT_6ParamsE --------------------------
	.section	.nv.shared._ZN7cutlass13device_kernelIN5flash19enable_sm80_to_sm89INS1_16FlashAttnBwdSm80INS1_25CollectiveMainloopBwdSm80ILi2ELi1EN4cute5tupleIJNS5_1CILi64EEENS7_ILi128EEENS7_ILi96EEEEEENS_6half_tEfNS_4arch4Sm80ELb0ELb1ELb1ELb1ELb0ELb0ELb0ELb0ELi2ELi2ELi4ELi2ELb1EEENS1_21CollectiveEpilogueBwdISB_SC_SE_Li256ELb1ELb0ELi2EEENS1_19SingleTileSchedulerILb1ELb0ELb0ELi128EEEEEEEEEvNT_6ParamsE,"aw",@nobits
	.sectionflags	@""
	.align	16


//--------------------- .nv.shared._ZN7cutlass13device_kernelIN5flash19enable_sm80_to_sm89INS1_16FlashAttnBwdSm80INS1_25CollectiveMainloopBwdSm80ILi2ELi1EN4cute5tupleIJNS5_1CILi64EEENS7_ILi128EEENS7_ILi96EEEEEENS_6half_tEfNS_4arch4Sm80ELb0ELb1ELb1ELb1ELb1ELb0ELb0ELb0ELi2ELi2ELi4ELi2ELb1EEENS1_21CollectiveEpilogueBwdISB_SC_SE_Li256ELb1ELb0ELi2EEENS1_19SingleTileSchedulerILb1ELb0ELb0ELi128EEEEEEEEEvNT_6ParamsE --------------------------
	.section	.nv.shared._ZN7cutlass13device_kernelIN5flash19enable_sm80_to_sm89INS1_16FlashAttnBwdSm80INS1_25CollectiveMainloopBwdSm80ILi2ELi1EN4cute5tupleIJNS5_1CILi64EEENS7_ILi128EEENS7_ILi96EEEEEENS_6half_tEfNS_4arch4Sm80ELb0ELb1ELb1ELb1ELb1ELb0ELb0ELb0ELi2ELi2ELi4ELi2ELb1EEENS1_21CollectiveEpilogueBwdISB_SC_SE_Li256ELb1ELb0ELi2EEENS1_19SingleTileSchedulerILb1ELb0ELb0ELi128EEEEEEEEEvNT_6ParamsE,"aw",@nobits
	.sectionflags	@""
	.align	16


//--------------------- .nv.shared._ZN7cutlass13device_kernelIN5flash19enable_sm80_to_sm89INS1_16FlashAttnBwdSm80INS1_25CollectiveMainloopBwdSm80ILi2ELi1EN4cute5tupleIJNS5_1CILi64EEENS7_ILi128EEENS7_ILi96EEEEEENS_6half_tEfNS_4arch4Sm80ELb0ELb1ELb1ELb1ELb0ELb0ELb0ELb0ELi2ELi2ELi4ELi2ELb1EEENS1_24CollectiveEpilogueBwdGQAISB_fSE_Li256ELb1ELb0EEENS1_19SingleTileSchedulerILb1ELb0ELb0ELi128EEEEEEEEEvNT_6ParamsE --------------------------
	.section	.nv.shared._ZN7cutlass13device_kernelIN5flash19enable_sm80_to_sm89INS1_16FlashAttnBwdSm80INS1_25CollectiveMainloopBwdSm80ILi2ELi1EN4cute5tupleIJNS5_1CILi64EEENS7_ILi128EEENS7_ILi96EEEEEENS_6half_tEfNS_4arch4Sm80ELb0ELb1ELb1ELb1ELb0ELb0ELb0ELb0ELi2ELi2ELi4ELi2ELb1EEENS1_24CollectiveEpilogueBwdGQAISB_fSE_Li256ELb1ELb0EEENS1_19SingleTileSchedulerILb1ELb0ELb0ELi128EEEEEEEEEvNT_6ParamsE,"aw",@nobits
	.sectionflags	@""
	.align	16


//--------------------- .nv.shared._ZN7cutlass13device_kernelIN5flash19enable_sm80_to_sm89INS1_16FlashAttnBwdSm80INS1_25CollectiveMainloopBwdSm80ILi2ELi1EN4cute5tupleIJNS5_1CILi64EEENS7_ILi128EEENS7_ILi96EEEEEENS_6half_tEfNS_4arch4Sm80ELb0ELb1ELb1ELb1ELb1ELb0ELb0ELb0ELi2ELi2ELi4ELi2ELb1EEENS1_24CollectiveEpilogueBwdGQAISB_fSE_Li256ELb1ELb1EEENS1_19SingleTileSchedulerILb1ELb0ELb0ELi128EEEEEEEEEvNT_6ParamsE --------------------------
	.section	.nv.shared._ZN7cutlass13device_kernelIN5flash19enable_sm80_to_sm89INS1_16FlashAttnBwdSm80INS1_25CollectiveMainloopBwdSm80ILi2ELi1EN4cute5tupleIJNS5_1CILi64EEENS7_ILi128EEENS7_ILi96EEEEEENS_6half_tEfNS_4arch4Sm80ELb0ELb1ELb1ELb1ELb1ELb0ELb0ELb0ELi2ELi2ELi4ELi2ELb1EEENS1_24CollectiveEpilogueBwdGQAISB_fSE_Li256ELb1ELb1EEENS1_19SingleTileSchedulerILb1ELb0ELb0ELi128EEEEEEEEEvNT_6ParamsE,"aw",@nobits
	.sectionflags	@""
	.align	16


//--------------------- .nv.shared._ZN7cutlass13device_kernelIN5flash19enable_sm80_to_sm89INS1_16FlashAttnBwdSm80INS1_25CollectiveMainloopBwdSm80ILi2ELi1EN4cute5tupleIJNS5_1CILi64EEENS7_ILi128EEENS7_ILi96EEEEEENS_6half_tEfNS_4arch4Sm80ELb1ELb0ELb1ELb0ELb0ELb0ELb0ELb0ELi2ELi2ELi4ELi2ELb1EEENS1_21CollectiveEpilogueBwdISB_SC_SE_Li256ELb0ELb0ELi2EEENS1_25SingleTileBwdLPTSchedulerILb0ELi128ELb0EEEEEEEEEvNT_6ParamsE --------------------------
	.section	.nv.shared._ZN7cutlass13device_kernelIN5flash19enable_sm80_to_sm89INS1_16FlashAttnBwdSm80INS1_25CollectiveMainloopBwdSm80ILi2ELi1EN4cute5tupleIJNS5_1CILi64EEENS7_ILi128EEENS7_ILi96EEEEEENS_6half_tEfNS_4arch4Sm80ELb1ELb0ELb1ELb0ELb0ELb0ELb0ELb0ELi2ELi2ELi4ELi2ELb1EEENS1_21CollectiveEpilogueBwdISB_SC_SE_Li256ELb0ELb0ELi2EEENS1_25SingleTileBwdLPTSchedulerILb0ELi128ELb0EEEEEEEEEvNT_6ParamsE,"aw",@nobits
	.sectionflags	@""
	.align	16


//--------------------- .nv.shared._ZN7cutlass13device_kernelIN5flash19enable_sm80_to_sm89INS1_16FlashAttnBwdSm80INS1_25CollectiveMainloopBwdSm80ILi2ELi1EN4cute5tupleIJNS5_1CILi64EEENS7_ILi128EEENS7_ILi96EEEEEENS_6half_tEfNS_4arch4Sm80ELb1ELb0ELb1ELb0ELb1ELb0ELb0ELb0ELi2ELi2ELi4ELi2ELb1EEENS1_21CollectiveEpilogueBwdISB_SC_SE_Li256ELb0ELb0ELi2EEENS1_25SingleTileBwdLPTSchedulerILb0ELi128ELb1EEEEEEEEEvNT_6ParamsE --------------------------
	.section	.nv.shared._ZN7cutlass13device_kernelIN5flash19enable_sm80_to_sm89INS1_16FlashAttnBwdSm80INS1_25CollectiveMainloopBwdSm80ILi2ELi1EN4cute5tupleIJNS5_1CILi64EEENS7_ILi128EEENS7_ILi96EEEEEENS_6half_tEfNS_4arch4Sm80ELb1ELb0ELb1ELb0ELb1ELb0ELb0ELb0ELi2ELi2ELi4ELi2ELb1EEENS1_21CollectiveEpilogueBwdISB_SC_SE_Li256ELb0ELb0ELi2EEENS1_25SingleTileBwdLPTSchedulerILb0ELi128ELb1EEEEEEEEEvNT_6ParamsE,"aw",@nobits
	.sectionflags	@""
	.align	16


//--------------------- .nv.shared._ZN7cutlass13device_kernelIN5flash19enable_sm80_to_sm89INS1_16FlashAttnBwdSm80INS1_25CollectiveMainloopBwdSm80ILi2ELi1EN4cute5tupleIJNS5_1CILi64EEENS7_ILi128EEENS7_ILi96EEEEEENS_6half_tEfNS_4arch4Sm80ELb1ELb0ELb1ELb0ELb0ELb0ELb0ELb0ELi2ELi2ELi4ELi2ELb1EEENS1_24CollectiveEpilogueBwdGQAISB_fSE_Li256ELb0ELb0EEENS1_25SingleTileBwdLPTSchedulerILb0ELi128ELb0EEEEEEEEEvNT_6ParamsE --------------------------
	.section	.nv.shared._ZN7cutlass13device_kernelIN5flash19enable_sm80_to_sm89INS1_16FlashAttnBwdSm80INS1_25CollectiveMainloopBwdSm80ILi2ELi1EN4cute5tupleIJNS5_1CILi64EEENS7_ILi128EEENS7_ILi96EEEEEENS_6half_tEfNS_4arch4Sm80ELb1ELb0ELb1ELb0ELb0ELb0ELb0ELb0ELi2ELi2ELi4ELi2ELb1EEENS1_24CollectiveEpilogueBwdGQAISB_fSE_Li256ELb0ELb0EEENS1_25SingleTileBwdLPTSchedulerILb0ELi128ELb0EEEEEEEEEvNT_6ParamsE,"aw",@nobits
	.sectionflags	@""
	.align	16


//--------------------- .nv.shared._ZN7cutlass13device_kernelIN5flash19enable_sm80_to_sm89INS1_16FlashAttnBwdSm80INS1_25CollectiveMainloopBwdSm80ILi2ELi1EN4cute5tupleIJNS5_1CILi64EEENS7_ILi128EEENS7_ILi96EEEEEENS_6half_tEfNS_4arch4Sm80ELb1ELb0ELb1ELb0ELb1ELb0ELb0ELb0ELi2ELi2ELi4ELi2ELb1EEENS1_24CollectiveEpilogueBwdGQAISB_fSE_Li256ELb0ELb1EEENS1_25SingleTileBwdLPTSchedulerILb0ELi128ELb1EEEEEEEEEvNT_6ParamsE --------------------------
	.section	.nv.shared._ZN7cutlass13device_kernelIN5flash19enable_sm80_to_sm89INS1_16FlashAttnBwdSm80INS1_25CollectiveMainloopBwdSm80ILi2ELi1EN4cute5tupleIJNS5_1CILi64EEENS7_ILi128EEENS7_ILi96EEEEEENS_6half_tEfNS_4arch4Sm80ELb1ELb0ELb1ELb0ELb1ELb0ELb0ELb0ELi2ELi2ELi4ELi2ELb1EEENS1_24CollectiveEpilogueBwdGQAISB_fSE_Li256ELb0ELb1EEENS1_25SingleTileBwdLPTSchedulerILb0ELi128ELb1EEEEEEEEEvNT_6ParamsE,"aw",@nobits
	.sectionflags	@""
	.align	16


//--------------------- .nv.shared._ZN7cutlass13device_kernelIN5flash19enable_sm80_to_sm89INS1_16FlashAttnBwdSm80INS1_25CollectiveMainloopBwdSm80ILi2ELi1EN4cute5tupleIJNS5_1CILi64EEENS7_ILi128EEENS7_ILi96EEEEEENS_6half_tEfNS_4arch4Sm80ELb1ELb0ELb1ELb1ELb0ELb0ELb0ELb0ELi2ELi2ELi4ELi2ELb1EEENS1_21CollectiveEpilogueBwdISB_SC_SE_Li256ELb1ELb0ELi2EEENS1_25SingleTileBwdLPTSchedulerILb1ELi128ELb0EEEEEEEEEvNT_6ParamsE --------------------------
	.section	.nv.shared._ZN7cutlass13device_kernelIN5flash19enable_sm80_to_sm89INS1_16FlashAttnBwdSm80INS1_25CollectiveMainloopBwdSm80ILi2ELi1EN4cute5tupleIJNS5_1CILi64EEENS7_ILi128EEENS7_ILi96EEEEEENS_6half_tEfNS_4arch4Sm80ELb1ELb0ELb1ELb1ELb0ELb0ELb0ELb0ELi2ELi2ELi4ELi2ELb1EEENS1_21CollectiveEpilogueBwdISB_SC_SE_Li256ELb1ELb0ELi2EEENS1_25SingleTileBwdLPTSchedulerILb1ELi128ELb0EEEEEEEEEvNT_6ParamsE,"aw",@nobits
	.sectionflags	@""
	.align	16


//--------------------- .nv.shared._ZN7cutlass13device_kernelIN5flash19enable_sm80_to_sm89INS1_16FlashAttnBwdSm80INS1_25CollectiveMainloopBwdSm80ILi2ELi1EN4cute5tupleIJNS5_1CILi64EEENS7_ILi128EEENS7_ILi96EEEEEENS_6half_tEfNS_4arch4Sm80ELb1ELb0ELb1ELb1ELb1ELb0ELb0ELb0ELi2ELi2ELi4ELi2ELb1EEENS1_21CollectiveEpilogueBwdISB_SC_SE_Li256ELb1ELb0ELi2EEENS1_25SingleTileBwdLPTSchedulerILb1ELi128ELb1EEEEEEEEEvNT_6ParamsE --------------------------
	.section	.nv.shared._ZN7cutlass13device_kernelIN5flash19enable_sm80_to_sm89INS1_16FlashAttnBwdSm80INS1_25CollectiveMainloopBwdSm80ILi2ELi1EN4cute5tupleIJNS5_1CILi64EEENS7_ILi128EEENS7_ILi96EEEEEENS_6half_tEfNS_4arch4Sm80ELb1ELb0ELb1ELb1ELb1ELb0ELb0ELb0ELi2ELi2ELi4ELi2ELb1EEENS1_21CollectiveEpilogueBwdISB_SC_SE_Li256ELb1ELb0ELi2EEENS1_25SingleTileBwdLPTSchedulerILb1ELi128ELb1EEEEEEEEEvNT_6ParamsE,"aw",@nobits
	.sectionflags	@""
	.align	16


//--------------------- .nv.shared._ZN7cutlass13device_kernelIN5flash19enable_sm80_to_sm89INS1_16FlashAttnBwdSm80INS1_25CollectiveMainloopBwdSm80ILi2ELi1EN4cute5tupleIJNS5_1CILi64EEENS7_ILi128EEENS7_ILi96EEEEEENS_6half_tEfNS_4arch4Sm80ELb1ELb0ELb1ELb1ELb0ELb0ELb0ELb0ELi2ELi2ELi4ELi2ELb1EEENS1_24CollectiveEpilogueBwdGQAISB_fSE_Li256ELb1ELb0EEENS1_25SingleTileBwdLPTSchedulerILb1ELi128ELb0EEEEEEEEEvNT_6ParamsE --------------------------
	.section	.nv.shared._ZN7cutlass13device_kernelIN5flash19enable_sm80_to_sm89INS1_16FlashAttnBwdSm80INS1_25CollectiveMainloopBwdSm80ILi2ELi1EN4cute5tupleIJNS5_1CILi64EEENS7_ILi128EEENS7_ILi96EEEEEENS_6half_tEfNS_4arch4Sm80ELb1ELb0ELb1ELb1ELb0ELb0ELb0ELb0ELi2ELi2ELi4ELi2ELb1EEENS1_24CollectiveEpilogueBwdGQAISB_fSE_Li256ELb1ELb0EEENS1_25SingleTileBwdLPTSchedulerILb1ELi128ELb0EEEEEEEEEvNT_6ParamsE,"aw",@nobits
	.sectionflags	@""
	.align	16


//--------------------- .nv.shared._ZN7cutlass13device_kernelIN5flash19enable_sm80_to_sm89INS1_16FlashAttnBwdSm80INS1_25CollectiveMainloopBwdSm80ILi2ELi1EN4cute5tupleIJNS5_1CILi64EEENS7_ILi128EEENS7_ILi96EEEEEENS_6half_tEfNS_4arch4Sm80ELb1ELb0ELb1ELb1ELb1ELb0ELb0ELb0ELi2ELi2ELi4ELi2ELb1EEENS1_24CollectiveEpilogueBwdGQAISB_fSE_Li256ELb1ELb1EEENS1_25SingleTileBwdLPTSchedulerILb1ELi128ELb1EEEEEEEEEvNT_6ParamsE --------------------------
	.section	.nv.shared._ZN7cutlass13device_kernelIN5flash19enable_sm80_to_sm89INS1_16FlashAttnBwdSm80INS1_25CollectiveMainloopBwdSm80ILi2ELi1EN4cute5tupleIJNS5_1CILi64EEENS7_ILi128EEENS7_ILi96EEEEEENS_6half_tEfNS_4arch4Sm80ELb1ELb0ELb1ELb1ELb1ELb0ELb0ELb0ELi2ELi2ELi4ELi2ELb1EEENS1_24CollectiveEpilogueBwdGQAISB_fSE_Li256ELb1ELb1EEENS1_25SingleTileBwdLPTSchedulerILb1ELi128ELb1EEEEEEEEEvNT_6ParamsE,"aw",@nobits
	.sectionflags	@""
	.align	16


//--------------------- .nv.shared._ZN7cutlass13device_kernelIN5flash19enable_sm80_to_sm89INS1_16FlashAttnBwdSm80INS1_25CollectiveMainloopBwdSm80ILi2ELi2EN4cute5tupleIJNS5_1CILi64EEENS7_ILi128EEENS7_ILi96EEEEEENS_6half_tEfNS_4arch4Sm80ELb0ELb0ELb1ELb0ELb0ELb0ELb0ELb0ELi2ELi2ELi4ELi2ELb0EEENS1_21CollectiveEpilogueBwdISB_SC_SE_Li256ELb0ELb0ELi2EEENS1_19SingleTileSchedulerILb0ELb0ELb0ELi128EEEEEEEEEvNT_6ParamsE --------------------------
	.section	.nv.shared._ZN7cutlass13device_kernelIN5flash19enable_sm80_to_sm89INS1_16FlashAttnBwdSm80INS1_25CollectiveMainloopBwdSm80ILi2ELi2EN4cute5tupleIJNS5_1CILi64EEENS7_ILi128EEENS7_ILi96EEEEEENS_6half_tEfNS_4arch4Sm80ELb0ELb0ELb1ELb0ELb0ELb0ELb0ELb0ELi2ELi2ELi4ELi2ELb0EEENS1_21CollectiveEpilogueBwdISB_SC_SE_Li256ELb0ELb0ELi2EEENS1_19SingleTileSchedulerILb0ELb0ELb0ELi128EEEEEEEEEvNT_6ParamsE,"aw",@nobits
	.sectionflags	@""
	.align	16


//--------------------- .nv.shared._ZN7cutlass13device_kernelIN5flash19enable_sm80_to_sm89INS1_16FlashAttnBwdSm80INS1_25CollectiveMainloopBwdSm80ILi2ELi2EN4cute5tupleIJNS5_1CILi64EEENS7_ILi128EEENS7_ILi96EEEEEENS_6half_tEfNS_4arch4Sm80ELb0ELb0ELb1ELb0ELb1ELb0ELb0ELb0ELi2ELi2ELi4ELi2ELb0EEENS1_21CollectiveEpilogueBwdISB_SC_SE_Li256ELb0ELb0ELi2EEENS1_19SingleTileSchedulerILb0ELb0ELb0ELi128EEEEEEEEEvNT_6ParamsE --------------------------
	.section	.nv.shared._ZN7cutlass13device_kernelIN5flash19enable_sm80_to_sm89INS1_16FlashAttnBwdSm80INS1_25CollectiveMainloopBwdSm80ILi2ELi2EN4cute5tupleIJNS5_1CILi64EEENS7_ILi128EEENS7_ILi96EEEEEENS_6half_tEfNS_4arch4Sm80ELb0ELb0ELb1ELb0ELb1ELb0ELb0ELb0ELi2ELi2ELi4ELi2ELb0EEENS1_21CollectiveEpilogueBwdISB_SC_SE_Li256ELb0ELb0ELi2EEENS1_19SingleTileSchedulerILb0ELb0ELb0ELi128EEEEEEEEEvNT_6ParamsE,"aw",@nobits
	.sectionflags	@""
	.align	16


//--------------------- .nv.shared._ZN7cutlass13device_kernelIN5flash19enable_sm80_to_sm89INS1_16FlashAttnBwdSm80INS1_25CollectiveMainloopBwdSm80ILi2ELi2EN4cute5tupleIJNS5_1CILi64EEENS7_ILi128EEENS7_ILi96EEEEEENS_6half_tEfNS_4arch4Sm80ELb0ELb0ELb1ELb0ELb0ELb0ELb0ELb0ELi2ELi2ELi4ELi2ELb0EEENS1_24CollectiveEpilogueBwdGQAISB_fSE_Li256ELb0ELb0EEENS1_19SingleTileSchedulerILb0ELb0ELb0ELi128EEEEEEEEEvNT_6ParamsE --------------------------
	.section	.nv.shared._ZN7cutlass13device_kernelIN5flash19enable_sm80_to_sm89INS1_16FlashAttnBwdSm80INS1_25CollectiveMainloopBwdSm80ILi2ELi2EN4cute5tupleIJNS5_1CILi64EEENS7_ILi128EEENS7_ILi96EEEEEENS_6half_tEfNS_4arch4Sm80ELb0ELb0ELb1ELb0ELb0ELb0ELb0ELb0ELi2ELi2ELi4ELi2ELb0EEENS1_24CollectiveEpilogueBwdGQAISB_fSE_Li256ELb0ELb0EEENS1_19SingleTileSchedulerILb0ELb0ELb0ELi128EEEEEEEEEvNT_6ParamsE,"aw",@nobits
	.sectionflags	@""
	.align	16


//--------------------- .nv.shared._ZN7cutlass13device_kernelIN5flash19enable_sm80_to_sm89INS1_16FlashAttnBwdSm80INS1_25CollectiveMainloopBwdSm80ILi2ELi2EN4cute5tupleIJNS5_1CILi64EEENS7_ILi128EEENS7_ILi96EEEEEENS_6half_tEfNS_4arch4Sm80ELb0ELb0ELb1ELb0ELb1ELb0ELb0ELb0ELi2ELi2ELi4ELi2ELb0EEENS1_24CollectiveEpilogueBwdGQAISB_fSE_Li256ELb0ELb1EEENS1_19SingleTileSchedulerILb0ELb0ELb0ELi128EEEEEEEEEvNT_6ParamsE --------------------------
	.section	.nv.shared._ZN7cutlass13device_kernelIN5flash19enable_sm80_to_sm89INS1_16FlashAttnBwdSm80INS1_25CollectiveMainloopBwdSm80ILi2ELi2EN4cute5tupleIJNS5_1CILi64EEENS7_ILi128EEENS7_ILi96EEEEEENS_6half_tEfNS_4arch4Sm80ELb0ELb0ELb1ELb0ELb1ELb0ELb0ELb0ELi2ELi2ELi4ELi2ELb0EEENS1_24CollectiveEpilogueBwdGQAISB_fSE_Li256ELb0ELb1EEENS1_19SingleTileSchedulerILb0ELb0ELb0ELi128EEEEEEEEEvNT_6ParamsE,"aw",@nobits
	.sectionflags	@""
	.align	16


//--------------------- .nv.shared._ZN7cutlass13device_kernelIN5flash19enable_sm80_to_sm89INS1_16FlashAttnBwdSm80INS1_25CollectiveMainloopBwdSm80ILi2ELi2EN4cute5tupleIJNS5_1CILi64EEENS7_ILi128EEENS7_ILi96EEEEEENS_6half_tEfNS_4arch4Sm80ELb0ELb0ELb1ELb1ELb0ELb0ELb0ELb0ELi2ELi2ELi4ELi2ELb0EEENS1_21CollectiveEpilogueBwdISB_SC_SE_Li256ELb1ELb0ELi2EEENS1_19SingleTileSchedulerILb1ELb0ELb0ELi128EEEEEEEEEvNT_6ParamsE --------------------------
	.section	.nv.shared._ZN7cutlass13device_kernelIN5flash19enable_sm80_to_sm89INS1_16FlashAttnBwdSm80INS1_25CollectiveMainloopBwdSm80ILi2ELi2EN4cute5tupleIJNS5_1CILi64EEENS7_ILi128EEENS7_ILi96EEEEEENS_6half_tEfNS_4arch4Sm80ELb0ELb0ELb1ELb1ELb0ELb0ELb0ELb0ELi2ELi2ELi4ELi2ELb0EEENS1_21CollectiveEpilogueBwdISB_SC_SE_Li256ELb1ELb0ELi2EEENS1_19SingleTileSchedulerILb1ELb0ELb0ELi128EEEEEEEEEvNT_6ParamsE,"aw",@nobits
	.sectionflags	@""
	.align	16


//--------------------- .nv.shared._ZN7cutlass13device_kernelIN5flash19enable_sm80_to_sm89INS1_16FlashAttnBwdSm80INS1_25CollectiveMainloopBwdSm80ILi2ELi2EN4cute5tupleIJNS5_1CILi64EEENS7_ILi128EEENS7_ILi96EEEEEENS_6half_tEfNS_4arch4Sm80ELb0ELb0ELb1ELb1ELb1ELb0ELb0ELb0ELi2ELi2ELi4ELi2ELb0EEENS1_21CollectiveEpilogueBwdISB_SC_SE_Li256ELb1ELb0ELi2EEENS1_19SingleTileSchedulerILb1ELb0ELb0ELi128EEEEEEEEEvNT_6ParamsE --------------------------
	.section	.nv.shared._ZN7cutlass13device_kernelIN5flash19enable_sm80_to_sm89INS1_16FlashAttnBwdSm80INS1_25CollectiveMainloopBwdSm80ILi2ELi2EN4cute5tupleIJNS5_1CILi64EEENS7_ILi128EEENS7_ILi96EEEEEENS_6half_tEfNS_4arch4Sm80ELb0ELb0ELb1ELb1ELb1ELb0ELb0ELb0ELi2ELi2ELi4ELi2ELb0EEENS1_21CollectiveEpilogueBwdISB_SC_SE_Li256ELb1ELb0ELi2EEENS1_19SingleTileSchedulerILb1ELb0ELb0ELi128EEEEEEEEEvNT_6ParamsE,"aw",@nobits
	.sectionflags	@""
	.align	16


//--------------------- .nv.shared._ZN7cutlass13device_kernelIN5flash19enable_sm80_to_sm89INS1_16FlashAttnBwdSm80INS1_25CollectiveMainloopBwdSm80ILi2ELi2EN4cute5tupleIJNS5_1CILi64EEENS7_ILi128EEENS7_ILi96EEEEEENS_6half_tEfNS_4arch4Sm80ELb0ELb0ELb1ELb1ELb0ELb0ELb0ELb0ELi2ELi2ELi4ELi2ELb0EEENS1_24CollectiveEpilogueBwdGQAISB_fSE_Li256ELb1ELb0EEENS1_19SingleTileSchedulerILb1ELb0ELb0ELi128EEEEEEEEEvNT_6ParamsE --------------------------
	.section	.nv.shared._ZN7cutlass13device_kernelIN5flash19enable_sm80_to_sm89INS1_16FlashAttnBwdSm80INS1_25CollectiveMainloopBwdSm80ILi2ELi2EN4cute5tupleIJNS5_1CILi64EEENS7_ILi128EEENS7_ILi96EEEEEENS_6half_tEfNS_4arch4Sm80ELb0ELb0ELb1ELb1ELb0ELb0ELb0ELb0ELi2ELi2ELi4ELi2ELb0EEENS1_24CollectiveEpilogueBwdGQAISB_fSE_Li256ELb1ELb0EEENS1_19SingleTileSchedulerILb1ELb0ELb0ELi128EEEEEEEEEvNT_6ParamsE,"aw",@nobits
	.sectionflags	@""
	.align	16


//--------------------- .nv.shared._ZN7cutlass13device_kernelIN5flash19enable_sm80_to_sm89INS1_16FlashAttnBwdSm80INS1_25CollectiveMainloopBwdSm80ILi2ELi2EN4cute5tupleIJNS5_1CILi64EEENS7_ILi128EEENS7_ILi96EEEEEENS_6half_tEfNS_4arch4Sm80ELb0ELb0ELb1ELb1ELb1ELb0ELb0ELb0ELi2ELi2ELi4ELi2ELb0EEENS1_24CollectiveEpilogueBwdGQAISB_fSE_Li256ELb1ELb1EEENS1_19SingleTileSchedulerILb1ELb0ELb0ELi128EEEEEEEEEvNT_6ParamsE --------------------------
	.section	.nv.shared._ZN7cutlass13device_kernelIN5flash19enable_sm80_to_sm89INS1_16FlashAttnBwdSm80INS1_25CollectiveMainloopBwdSm80ILi2ELi2EN4cute5tupleIJNS5_1CILi64EEENS7_ILi128EEENS7_ILi96EEEEEENS_6half_tEfNS_4arch4Sm80ELb0ELb0ELb1ELb1ELb1ELb0ELb0ELb0ELi2ELi2ELi4ELi2ELb0EEENS1_24CollectiveEpilogueBwdGQAISB_fSE_Li256ELb1ELb1EEENS1_19SingleTileSchedulerILb1ELb0ELb0ELi128EEEEEEEEEvNT_6ParamsE,"aw",@nobits
	.sectionflags	@""
	.align	16


//--------------------- .nv.shared._ZN7cutlass13device_kernelIN5flash19enable_sm80_to_sm89INS1_16FlashAttnBwdSm80INS1_25CollectiveMainloopBwdSm80ILi2ELi2EN4cute5tupleIJNS5_1CILi64EEENS7_ILi128EEENS7_ILi96EEEEEENS_6half_tEfNS_4arch4Sm80ELb0ELb1ELb1ELb0ELb0ELb0ELb0ELb0ELi2ELi2ELi4ELi2ELb0EEENS1_21CollectiveEpilogueBwdISB_SC_SE_Li256ELb0ELb0ELi2EEENS1_19SingleTileSchedulerILb0ELb0ELb0ELi128EEEEEEEEEvNT_6ParamsE --------------------------
	.section	.nv.shared._ZN7cutlass13device_kernelIN5flash19enable_sm80_to_sm89INS1_16FlashAttnBwdSm80INS1_25CollectiveMainloopBwdSm80ILi2ELi2EN4cute5tupleIJNS5_1CILi64EEENS7_ILi128EEENS7_ILi96EEEEEENS_6half_tEfNS_4arch4Sm80ELb0ELb1ELb1ELb0ELb0ELb0ELb0ELb0ELi2ELi2ELi4ELi2ELb0EEENS1_21CollectiveEpilogueBwdISB_SC_SE_Li256ELb0ELb0ELi2EEENS1_19SingleTileSchedulerILb0ELb0ELb0ELi128EEEEEEEEEvNT_6ParamsE,"aw",@nobits
	.sectionflags	@""
	.align	16


//--------------------- .nv.shared._ZN7cutlass13device_kernelIN5flash19enable_sm80_to_sm89INS1_16FlashAttnBwdSm80INS1_25CollectiveMainloopBwdSm80ILi2ELi2EN4cute5tupleIJNS5_1CILi64EEENS7_ILi128EEENS7_ILi96EEEEEENS_6half_tEfNS_4arch4Sm80ELb0ELb1ELb1ELb0ELb1ELb0ELb0ELb0ELi2ELi2ELi4ELi2ELb0EEENS1_21CollectiveEpilogueBwdISB_SC_SE_Li256ELb0ELb0ELi2EEENS1_19SingleTileSchedulerILb0ELb0ELb0ELi128EEEEEEEEEvNT_6ParamsE --------------------------
	.section	.nv.shared._ZN7cutlass13device_kernelIN5flash19enable_sm80_to_sm89INS1_16FlashAttnBwdSm80INS1_25CollectiveMainloopBwdSm80ILi2ELi2EN4cute5tupleIJNS5_1CILi64EEENS7_ILi128EEENS7_ILi96EEEEEENS_6half_tEfNS_4arch4Sm80ELb0ELb1ELb1ELb0ELb1ELb0ELb0ELb0ELi2ELi2ELi4ELi2ELb0EEENS1_21CollectiveEpilogueBwdISB_SC_SE_Li256ELb0ELb0ELi2EEENS1_19SingleTileSchedulerILb0ELb0ELb0ELi128EEEEEEEEEvNT_6ParamsE,"aw",@nobits
	.sectionflags	@""
	.align	16


//--------------------- .nv.shared._ZN7cutlass13device_kernelIN5flash19enable_sm80_to_sm89INS1_16FlashAttnBwdSm80INS1_25CollectiveMainloopBwdSm80ILi2ELi2EN4cute5tupleIJNS5_1CILi64EEENS7_ILi128EEENS7_ILi96EEEEEENS_6half_tEfNS_4arch4Sm80ELb0ELb1ELb1ELb0ELb0ELb0ELb0ELb0ELi2ELi2ELi4ELi2ELb0EEENS1_24CollectiveEpilogueBwdGQAISB_fSE_Li256ELb0ELb0EEENS1_19SingleTileSchedulerILb0ELb0ELb0ELi128EEEEEEEEEvNT_6ParamsE --------------------------
	.section	.nv.shared._ZN7cutlass13device_kernelIN5flash19enable_sm80_to_sm89INS1_16FlashAttnBwdSm80INS1_25CollectiveMainloopBwdSm80ILi2ELi2EN4cute5tupleIJNS5_1CILi64EEENS7_ILi128EEENS7_ILi96EEEEEENS_6half_tEfNS_4arch4Sm80ELb0ELb1ELb1ELb0ELb0ELb0ELb0ELb0ELi2ELi2ELi4ELi2ELb0EEENS1_24CollectiveEpilogueBwdGQAISB_fSE_Li256ELb0ELb0EEENS1_19SingleTileSchedulerILb0ELb0ELb0ELi128EEEEEEEEEvNT_6ParamsE,"aw",@nobits
	.sectionflags	@""
	.align	16


//--------------------- .nv.shared._ZN7cutlass13device_kernelIN5flash19enable_sm80_to_sm89INS1_16FlashAttnBwdSm80INS1_25CollectiveMainloopBwdSm80ILi2ELi2EN4cute5tupleIJNS5_1CILi64EEENS7_ILi128EEENS7_ILi96EEEEEENS_6half_tEfNS_4arch4Sm80ELb0ELb1ELb1ELb0ELb1ELb0ELb0ELb0ELi2ELi2ELi4ELi2ELb0EEENS1_24CollectiveEpilogueBwdGQAISB_fSE_Li256ELb0ELb1EEENS1_19SingleTileSchedulerILb0ELb0ELb0ELi128EEEEEEEEEvNT_6ParamsE --------------------------
	.section	.nv.shared._ZN7cutlass13device_kernelIN5flash19enable_sm80_to_sm89INS1_16FlashAttnBwdSm80INS1_25CollectiveMainloopBwdSm80ILi2ELi2EN4cute5tupleIJNS5_1CILi64EEENS7_ILi128EEENS7_ILi96EEEEEENS_6half_tEfNS_4arch4Sm80ELb0ELb1ELb1ELb0ELb1ELb0ELb0ELb0ELi2ELi2ELi4ELi2ELb0EEENS1_24CollectiveEpilogueBwdGQAISB_fSE_Li256ELb0ELb1EEENS1_19SingleTileSchedulerILb0ELb0ELb0ELi128EEEEEEEEEvNT_6ParamsE,"aw",@nobits
	.sectionflags	@""
	.align	16


//--------------------- .nv.shared._ZN7cutlass13device_kernelIN5flash19enable_sm80_to_sm89INS1_16FlashAttnBwdSm80INS1_25CollectiveMainloopBwdSm80ILi2ELi2EN4cute5tupleIJNS5_1CILi64EEENS7_ILi128EEENS7_ILi96EEEEEENS_6half_tEfNS_4arch4Sm80ELb0ELb1ELb1ELb1ELb0ELb0ELb0ELb0ELi2ELi2ELi4ELi2ELb0EEENS1_21CollectiveEpilogueBwdISB_SC_SE_Li256ELb1ELb0ELi2EEENS1_19SingleTileSchedulerILb1ELb0ELb0ELi128EEEEEEEEEvNT_6ParamsE --------------------------
	.section	.nv.shared._ZN7cutlass13device_kernelIN5flash19enable_sm80_to_sm89INS1_16FlashAttnBwdSm80INS1_25CollectiveMainloopBwdSm80ILi2ELi2EN4cute5tupleIJNS5_1CILi64EEENS7_ILi128EEENS7_ILi96EEEEEENS_6half_tEfNS_4arch4Sm80ELb0ELb1ELb1ELb1ELb0ELb0ELb0ELb0ELi2ELi2ELi4ELi2ELb0EEENS1_21CollectiveEpilogueBwdISB_SC_SE_Li256ELb1ELb0ELi2EEENS1_19SingleTileSchedulerILb1ELb0ELb0ELi128EEEEEEEEEvNT_6ParamsE,"aw",@nobits
	.sectionflags	@""
	.align	16


//--------------------- .nv.shared._ZN7cutlass13device_kernelIN5flash19enable_sm80_to_sm89INS1_16FlashAttnBwdSm80INS1_25CollectiveMainloopBwdSm80ILi2ELi2EN4cute5tupleIJNS5_1CILi64EEENS7_ILi128EEENS7_ILi96EEEEEENS_6half_tEfNS_4arch4Sm80ELb0ELb1ELb1ELb1ELb1ELb0ELb0ELb0ELi2ELi2ELi4ELi2ELb0EEENS1_21CollectiveEpilogueBwdISB_SC_SE_Li256ELb1ELb0ELi2EEENS1_19SingleTileSchedulerILb1ELb0ELb0ELi128EEEEEEEEEvNT_6ParamsE --------------------------
	.section	.nv.shared._ZN7cutlass13device_kernelIN5flash19enable_sm80_to_sm89INS1_16FlashAttnBwdSm80INS1_25CollectiveMainloopBwdSm80ILi2ELi2EN4cute5tupleIJNS5_1CILi64EEENS7_ILi128EEENS7_ILi96EEEEEENS_6half_tEfNS_4arch4Sm80ELb0ELb1ELb1ELb1ELb1ELb0ELb0ELb0ELi2ELi2ELi4ELi2ELb0EEENS1_21CollectiveEpilogueBwdISB_SC_SE_Li256ELb1ELb0ELi2EEENS1_19SingleTileSchedulerILb1ELb0ELb0ELi128EEEEEEEEEvNT_6ParamsE,"aw",@nobits
	.sectionflags	@""
	.align	16


//--------------------- .nv.shared._ZN7cutlass13device_kernelIN5flash19enable_sm80_to_sm89INS1_16FlashAttnBwdSm80INS1_25CollectiveMainloopBwdSm80ILi2ELi2EN4cute5tupleIJNS5_1CILi64EEENS7_ILi128EEENS7_ILi96EEEEEENS_6half_tEfNS_4arch4Sm80ELb0ELb1ELb1ELb1ELb0ELb0ELb0ELb0ELi2ELi2ELi4ELi2ELb0EEENS1_24CollectiveEpilogueBwdGQAISB_fSE_Li256ELb1ELb0EEENS1_19SingleTileSchedulerILb1ELb0ELb0ELi128EEEEEEEEEvNT_6ParamsE --------------------------
	.section	.nv.shared._ZN7cutlass13device_kernelIN5flash19enable_sm80_to_sm89INS1_16FlashAttnBwdSm80INS1_25CollectiveMainloopBwdSm80ILi2ELi2EN4cute5tupleIJNS5_1CILi64EEENS7_ILi128EEENS7_ILi96EEEEEENS_6half_tEfNS_4arch4Sm80ELb0ELb1ELb1ELb1ELb0ELb0ELb0ELb0ELi2ELi2ELi4ELi2ELb0EEENS1_24CollectiveEpilogueBwdGQAISB_fSE_Li256ELb1ELb0EEENS1_19SingleTileSchedulerILb1ELb0ELb0ELi128EEEEEEEEEvNT_6ParamsE,"aw",@nobits
	.sectionflags	@""
	.align	16


//--------------------- .nv.shared._ZN7cutlass13device_kernelIN5flash19enable_sm80_to_sm89INS1_16FlashAttnBwdSm80INS1_25CollectiveMainloopBwdSm80ILi2ELi2EN4cute5tupleIJNS5_1CILi64EEENS7_ILi128EEENS7_ILi96EEEEEENS_6half_tEfNS_4arch4Sm80ELb0ELb1ELb1ELb1ELb1ELb0ELb0ELb0ELi2ELi2ELi4ELi2ELb0EEENS1_24CollectiveEpilogueBwdGQAISB_fSE_Li256ELb1ELb1EEENS1_19SingleTileSchedulerILb1ELb0ELb0ELi128EEEEEEEEEvNT_6ParamsE --------------------------
	.section	.nv.shared._ZN7cutlass13device_kernelIN5flash19enable_sm80_to_sm89INS1_16FlashAttnBwdSm80INS1_25CollectiveMainloopBwdSm80ILi2ELi2EN4cute5tupleIJNS5_1CILi64EEENS7_ILi128EEENS7_ILi96EEEEEENS_6half_tEfNS_4arch4Sm80ELb0ELb1ELb1ELb1ELb1ELb0ELb0ELb0ELi2ELi2ELi4ELi2ELb0EEENS1_24CollectiveEpilogueBwdGQAISB_fSE_Li256ELb1ELb1EEENS1_19SingleTileSchedulerILb1ELb0ELb0ELi128EEEEEEEEEvNT_6ParamsE,"aw",@nobits
	.sectionflags	@""
	.align	16


//--------------------- .nv.shared._ZN7cutlass13device_kernelIN5flash19enable_sm80_to_sm89INS1_16FlashAttnBwdSm80INS1_25CollectiveMainloopBwdSm80ILi2ELi2EN4cute5tupleIJNS5_1CILi64EEENS7_ILi128EEENS7_ILi96EEEEEENS_6half_tEfNS_4arch4Sm80ELb1ELb0ELb1ELb0ELb0ELb0ELb0ELb0ELi2ELi2ELi4ELi2ELb0EEENS1_21CollectiveEpilogueBwdISB_SC_SE_Li256ELb0ELb0ELi2EEENS1_25SingleTileBwdLPTSchedulerILb0ELi128ELb0EEEEEEEEEvNT_6ParamsE --------------------------
	.section	.nv.shared._ZN7cutlass13device_kernelIN5flash19enable_sm80_to_sm89INS1_16FlashAttnBwdSm80INS1_25CollectiveMainloopBwdSm80ILi2ELi2EN4cute5tupleIJNS5_1CILi64EEENS7_ILi128EEENS7_ILi96EEEEEENS_6half_tEfNS_4arch4Sm80ELb1ELb0ELb1ELb0ELb0ELb0ELb0ELb0ELi2ELi2ELi4ELi2ELb0EEENS1_21CollectiveEpilogueBwdISB_SC_SE_Li256ELb0ELb0ELi2EEENS1_25SingleTileBwdLPTSchedulerILb0ELi128ELb0EEEEEEEEEvNT_6ParamsE,"aw",@nobits
	.sectionflags	@""
	.align	16


//--------------------- .nv.shared._ZN7cutlass13device_kernelIN5flash19enable_sm80_to_sm89INS1_16FlashAttnBwdSm80INS1_25CollectiveMainloopBwdSm80ILi2ELi2EN4cute5tupleIJNS5_1CILi64EEENS7_ILi128EEENS7_ILi96EEEEEENS_6half_tEfNS_4arch4Sm80ELb1ELb0ELb1ELb0ELb1ELb0ELb0ELb0ELi2ELi2ELi4ELi2ELb0EEENS1_21CollectiveEpilogueBwdISB_SC_SE_Li256ELb0ELb0ELi2EEENS1_25SingleTileBwdLPTSchedulerILb0ELi128ELb1EEEEEEEEEvNT_6ParamsE --------------------------
	.section	.nv.shared._ZN7cutlass13device_kernelIN5flash19enable_sm80_to_sm89INS1_16FlashAttnBwdSm80INS1_25CollectiveMainloopBwdSm80ILi2ELi2EN4cute5tupleIJNS5_1CILi64EEENS7_ILi128EEENS7_ILi96EEEEEENS_6half_tEfNS_4arch4Sm80ELb1ELb0ELb1ELb0ELb1ELb0ELb0ELb0ELi2ELi2ELi4ELi2ELb0EEENS1_21CollectiveEpilogueBwdISB_SC_SE_Li256ELb0ELb0ELi2EEENS1_25SingleTileBwdLPTSchedulerILb0ELi128ELb1EEEEEEEEEvNT_6ParamsE,"aw",@nobits
	.sectionflags	@""
	.align	16


//--------------------- .nv.shared._ZN7cutlass13device_kernelIN5flash19enable_sm80_to_sm89INS1_16FlashAttnBwdSm80INS1_25CollectiveMainloopBwdSm80ILi2ELi2EN4cute5tupleIJNS5_1CILi64EEENS7_ILi128EEENS7_ILi96EEEEEENS_6half_tEfNS_4arch4Sm80ELb1ELb0ELb1ELb0ELb0ELb0ELb0ELb0ELi2ELi2ELi4ELi2ELb0EEENS1_24CollectiveEpilogueBwdGQAISB_fSE_Li256ELb0ELb0EEENS1_25SingleTileBwdLPTSchedulerILb0ELi128ELb0EEEEEEEEEvNT_6ParamsE --------------------------
	.section	.nv.shared._ZN7cutlass13device_kernelIN5flash19enable_sm80_to_sm89INS1_16FlashAttnBwdSm80INS1_25CollectiveMainloopBwdSm80ILi2ELi2EN4cute5tupleIJNS5_1CILi64EEENS7_ILi128EEENS7_ILi96EEEEEENS_6half_tEfNS_4arch4Sm80ELb1ELb0ELb1ELb0ELb0ELb0ELb0ELb0ELi2ELi2ELi4ELi2ELb0EEENS1_24CollectiveEpilogueBwdGQAISB_fSE_Li256ELb0ELb0EEENS1_25SingleTileBwdLPTSchedulerILb0ELi128ELb0EEEEEEEEEvNT_6ParamsE,"aw",@nobits
	.sectionflags	@""
	.align	16


//--------------------- .nv.shared._ZN7cutlass13device_kernelIN5flash19enable_sm80_to_sm89INS1_16FlashAttnBwdSm80INS1_25CollectiveMainloopBwdSm80ILi2ELi2EN4cute5tupleIJNS5_1CILi64EEENS7_ILi128EEENS7_ILi96EEEEEENS_6half_tEfNS_4arch4Sm80ELb1ELb0ELb1ELb0ELb1ELb0ELb0ELb0ELi2ELi2ELi4ELi2ELb0EEENS1_24CollectiveEpilogueBwdGQAISB_fSE_Li256ELb0ELb1EEENS1_25SingleTileBwdLPTSchedulerILb0ELi128ELb1EEEEEEEEEvNT_6ParamsE --------------------------
	.section	.nv.shared._ZN7cutlass13device_kernelIN5flash19enable_sm80_to_sm89INS1_16FlashAttnBwdSm80INS1_25CollectiveMainloopBwdSm80ILi2ELi2EN4cute5tupleIJNS5_1CILi64EEENS7_ILi128EEENS7_ILi96EEEEEENS_6half_tEfNS_4arch4Sm80ELb1ELb0ELb1ELb0ELb1ELb0ELb0ELb0ELi2ELi2ELi4ELi2ELb0EEENS1_24CollectiveEpilogueBwdGQAISB_fSE_Li256ELb0ELb1EEENS1_25SingleTileBwdLPTSchedulerILb0ELi128ELb1EEEEEEEEEvNT_6ParamsE,"aw",@nobits
	.sectionflags	@""
	.align	16


//--------------------- .nv.shared._ZN7cutlass13device_kernelIN5flash22FlashAttnBwdPreprocessIN4cute5tupleIJNS3_1CILi64EEENS5_ILi96EEEEEENS_6half_tEfNS_4arch4Sm80ELb1ELb0EEEEEvNT_6ParamsE --------------------------
	.section	.nv.shared._ZN7cutlass13device_kernelIN5flash22FlashAttnBwdPreprocessIN4cute5tupleIJNS3_1CILi64EEENS5_ILi96EEEEEENS_6half_tEfNS_4arch4Sm80ELb1ELb0EEEEEvNT_6ParamsE,"aw",@nobits
	.sectionflags	@""
	.align	16


//--------------------- .nv.shared._ZN7cutlass13device_kernelIN5flash19enable_sm80_to_sm89INS1_16FlashAttnBwdSm80INS1_25CollectiveMainloopBwdSm80ILi2ELi2EN4cute5tupleIJNS5_1CILi64EEENS7_ILi128EEENS7_ILi96EEEEEENS_6half_tEfNS_4arch4Sm80ELb1ELb0ELb1ELb1ELb0ELb0ELb0ELb0ELi2ELi2ELi4ELi2ELb0EEENS1_21CollectiveEpilogueBwdISB_SC_SE_Li256ELb1ELb0ELi2EEENS1_25SingleTileBwdLPTSchedulerILb1ELi128ELb0EEEEEEEEEvNT_6ParamsE --------------------------
	.section	.nv.shared._ZN7cutlass13device_kernelIN5flash19enable_sm80_to_sm89INS1_16FlashAttnBwdSm80INS1_25CollectiveMainloopBwdSm80ILi2ELi2EN4cute5tupleIJNS5_1CILi64EEENS7_ILi128EEENS7_ILi96EEEEEENS_6half_tEfNS_4arch4Sm80ELb1ELb0ELb1ELb1ELb0ELb0ELb0ELb0ELi2ELi2ELi4ELi2ELb0EEENS1_21CollectiveEpilogueBwdISB_SC_SE_Li256ELb1ELb0ELi2EEENS1_25SingleTileBwdLPTSchedulerILb1ELi128ELb0EEEEEEEEEvNT_6ParamsE,"aw",@nobits
	.sectionflags	@""
	.align	16


//--------------------- .nv.shared._ZN7cutlass13device_kernelIN5flash19enable_sm80_to_sm89INS1_16FlashAttnBwdSm80INS1_25CollectiveMainloopBwdSm80ILi2ELi2EN4cute5tupleIJNS5_1CILi64EEENS7_ILi128EEENS7_ILi96EEEEEENS_6half_tEfNS_4arch4Sm80ELb1ELb0ELb1ELb1ELb1ELb0ELb0ELb0ELi2ELi2ELi4ELi2ELb0EEENS1_21CollectiveEpilogueBwdISB_SC_SE_Li256ELb1ELb0ELi2EEENS1_25SingleTileBwdLPTSchedulerILb1ELi128ELb1EEEEEEEEEvNT_6ParamsE --------------------------
	.section	.nv.shared._ZN7cutlass13device_kernelIN5flash19enable_sm80_to_sm89INS1_16FlashAttnBwdSm80INS1_25CollectiveMainloopBwdSm80ILi2ELi2EN4cute5tupleIJNS5_1CILi64EEENS7_ILi128EEENS7_ILi96EEEEEENS_6half_tEfNS_4arch4Sm80ELb1ELb0ELb1ELb1ELb1ELb0ELb0ELb0ELi2ELi2ELi4ELi2ELb0EEENS1_21CollectiveEpilogueBwdISB_SC_SE_Li256ELb1ELb0ELi2EEENS1_25SingleTileBwdLPTSchedulerILb1ELi128ELb1EEEEEEEEEvNT_6ParamsE,"aw",@nobits
	.sectionflags	@""
	.align	16


//--------------------- .nv.shared._ZN7cutlass13device_kernelIN5flash19enable_sm80_to_sm89INS1_16FlashAttnBwdSm80INS1_25CollectiveMainloopBwdSm80ILi2ELi2EN4cute5tupleIJNS5_1CILi64EEENS7_ILi128EEENS7_ILi96EEEEEENS_6half_tEfNS_4arch4Sm80ELb1ELb0ELb1ELb1ELb0ELb0ELb0ELb0ELi2ELi2ELi4ELi2ELb0EEENS1_24CollectiveEpilogueBwdGQAISB_fSE_Li256ELb1ELb0EEENS1_25SingleTileBwdLPTSchedulerILb1ELi128ELb0EEEEEEEEEvNT_6ParamsE --------------------------
	.section	.nv.shared._ZN7cutlass13device_kernelIN5flash19enable_sm80_to_sm89INS1_16FlashAttnBwdSm80INS1_25CollectiveMainloopBwdSm80ILi2ELi2EN4cute5tupleIJNS5_1CILi64EEENS7_ILi128EEENS7_ILi96EEEEEENS_6half_tEfNS_4arch4Sm80ELb1ELb0ELb1ELb1ELb0ELb0ELb0ELb0ELi2ELi2ELi4ELi2ELb0EEENS1_24CollectiveEpilogueBwdGQAISB_fSE_Li256ELb1ELb0EEENS1_25SingleTileBwdLPTSchedulerILb1ELi128ELb0EEEEEEEEEvNT_6ParamsE,"aw",@nobits
	.sectionflags	@""
	.align	16


//--------------------- .nv.shared._ZN7cutlass13device_kernelIN5flash32FlashAttnBwdPostprocessConvertdQIN4cute5tupleIJNS3_1CILi128EEENS5_ILi96EEEEEENS_6half_tEfNS_4arch4Sm80ELi256ENS3_8TiledMMAINS3_8MMA_AtomIJNS3_28SM80_16x8x16_F32F16F16F32_TNEEEENS3_6LayoutINS4_IJNS5_ILi4EEENS5_ILi2EEENS5_ILi1EEEEEENS4_IJSJ_SH_NS5_ILi0EEEEEEEENS4_IJNS5_ILi64EEENS5_ILi32EEENS5_ILi16EEEEEEEELb0EEEEEvNT_6ParamsE --------------------------
	.section	.nv.shared._ZN7cutlass13device_kernelIN5flash32FlashAttnBwdPostprocessConvertdQIN4cute5tupleIJNS3_1CILi128EEENS5_ILi96EEEEEENS_6half_tEfNS_4arch4Sm80ELi256ENS3_8TiledMMAINS3_8MMA_AtomIJNS3_28SM80_16x8x16_F32F16F16F32_TNEEEENS3_6LayoutINS4_IJNS5_ILi4EEENS5_ILi2EEENS5_ILi1EEEEEENS4_IJSJ_SH_NS5_ILi0EEEEEEEENS4_IJNS5_ILi64EEENS5_ILi32EEENS5_ILi16EEEEEEEELb0EEEEEvNT_6ParamsE,"aw",@nobits
	.sectionflags	@""
	.align	16


//--------------------- .nv.shared._ZN7cutlass13device_kernelIN5flash32FlashAttnBwdPostprocessConvertdQIN4cute5tupleIJNS3_1CILi64EEENS5_ILi96EEEEEENS_6half_tEfNS_4arch4Sm80ELi256ENS3_8TiledMMAINS3_8MMA_AtomIJNS3_28SM80_16x8x16_F32F16F16F32_TNEEEENS3_6LayoutINS4_IJNS5_ILi2EEENS5_ILi4EEENS5_ILi1EEEEEENS4_IJSJ_SH_NS5_ILi0EEEEEEEENS4_IJNS5_ILi32EEESO_NS5_ILi16EEEEEEEELb0EEEEEvNT_6ParamsE --------------------------
	.section	.nv.shared._ZN7cutlass13device_kernelIN5flash32FlashAttnBwdPostprocessConvertdQIN4cute5tupleIJNS3_1CILi64EEENS5_ILi96EEEEEENS_6half_tEfNS_4arch4Sm80ELi256ENS3_8TiledMMAINS3_8MMA_AtomIJNS3_28SM80_16x8x16_F32F16F16F32_TNEEEENS3_6LayoutINS4_IJNS5_ILi2EEENS5_ILi4EEENS5_ILi1EEEEEENS4_IJSJ_SH_NS5_ILi0EEEEEEEENS4_IJNS5_ILi32EEESO_NS5_ILi16EEEEEEEELb0EEEEEvNT_6ParamsE,"aw",@nobits
	.sectionflags	@""
	.align	16


//--------------------- .nv.shared._ZN7cutlass13device_kernelIN5flash19enable_sm80_to_sm89INS1_16FlashAttnBwdSm80INS1_25CollectiveMainloopBwdSm80ILi2ELi2EN4cute5tupleIJNS5_1CILi64EEENS7_ILi128EEENS7_ILi96EEEEEENS_6half_tEfNS_4arch4Sm80ELb1ELb0ELb1ELb1ELb1ELb0ELb0ELb0ELi2ELi2ELi4ELi2ELb0EEENS1_24CollectiveEpilogueBwdGQAISB_fSE_Li256ELb1ELb1EEENS1_25SingleTileBwdLPTSchedulerILb1ELi128ELb1EEEEEEEEEvNT_6ParamsE --------------------------
	.section	.nv.shared._ZN7cutlass13device_kernelIN5flash19enable_sm80_to_sm89INS1_16FlashAttnBwdSm80INS1_25CollectiveMainloopBwdSm80ILi2ELi2EN4cute5tupleIJNS5_1CILi64EEENS7_ILi128EEENS7_ILi96EEEEEENS_6half_tEfNS_4arch4Sm80ELb1ELb0ELb1ELb1ELb1ELb0ELb0ELb0ELi2ELi2ELi4ELi2ELb0EEENS1_24CollectiveEpilogueBwdGQAISB_fSE_Li256ELb1ELb1EEENS1_25SingleTileBwdLPTSchedulerILb1ELi128ELb1EEEEEEEEEvNT_6ParamsE,"aw",@nobits
	.sectionflags	@""
	.align	16


//--------------------- .nv.shared._ZN7cutlass13device_kernelIN5flash22FlashAttnBwdPreprocessIN4cute5tupleIJNS3_1CILi64EEENS5_ILi96EEEEEENS_6half_tEfNS_4arch4Sm80ELb1ELb1EEEEEvNT_6ParamsE --------------------------
	.section	.nv.shared._ZN7cutlass13device_kernelIN5flash22FlashAttnBwdPreprocessIN4cute5tupleIJNS3_1CILi64EEENS5_ILi96EEEEEENS_6half_tEfNS_4arch4Sm80ELb1ELb1EEEEEvNT_6ParamsE,"aw",@nobits
	.sectionflags	@""
	.align	16
